def matmul_kernel(
    a_ptr,
    b_ptr,
    c_ptr,
    M,
    N,
    K,
    stride_am,
    stride_ak,
    stride_bk,
    stride_bn,
    stride_cm,
    stride_cn,
    BLOCK_M: tl.constexpr,
    BLOCK_N: tl.constexpr,
    BLOCK_K: tl.constexpr,
    GROUP_M: tl.constexpr,
):
    pid = tl.program_id(axis=0)
    num_pid_m = tl.cdiv(M, BLOCK_M)
    num_pid_n = tl.cdiv(N, BLOCK_N)
    num_pid_in_group = GROUP_M * num_pid_n
    group_id = pid // num_pid_in_group
    first_pid_m = group_id * GROUP_M
    group_size_m = min(num_pid_m - first_pid_m, GROUP_M)
    pid_m = first_pid_m + ((pid % num_pid_in_group) % group_size_m)
    pid_n = (pid % num_pid_in_group) // group_size_m

    offs_am = (pid_m * BLOCK_M + tl.arange(0, BLOCK_M)) % M
    offs_bn = (pid_n * BLOCK_N + tl.arange(0, BLOCK_N)) % N
    offs_k = tl.arange(0, BLOCK_K)
    a_ptrs = a_ptr + offs_am[:, None] * stride_am + offs_k[None, :] * stride_ak
    b_ptrs = b_ptr + offs_k[:, None] * stride_bk + offs_bn[None, :] * stride_bn

    acc = tl.zeros((BLOCK_M, BLOCK_N), dtype=tl.float32)
    for kk in range(0, tl.cdiv(K, BLOCK_K)):
        a = tl.load(a_ptrs, mask=offs_k[None, :] < K - kk * BLOCK_K, other=0.0)
        b = tl.load(b_ptrs, mask=offs_k[:, None] < K - kk * BLOCK_K, other=0.0)
        acc = tl.dot(a, b, acc)
        a_ptrs += BLOCK_K * stride_ak
        b_ptrs += BLOCK_K * stride_bk

    c = acc.to(c_ptr.dtype.element_ty)
    offs_cm = pid_m * BLOCK_M + tl.arange(0, BLOCK_M)
    offs_cn = pid_n * BLOCK_N + tl.arange(0, BLOCK_N)
    c_ptrs = c_ptr + offs_cm[:, None] * stride_cm + offs_cn[None, :] * stride_cn
    mask = (offs_cm[:, None] < M) & (offs_cn[None, :] < N)
    tl.store(c_ptrs, c, mask=mask)

# config = {"BLOCK_K": 128, "BLOCK_M": 512, "BLOCK_N": 128, "GROUP_M": 8, "arch": "sm_100", "dtype": "fp32", "num_ctas": 1, "num_stages": 3, "num_warps": 1}
# arch = sm_100


// ===== COMPILED SASS (sm_100a) =====

	.target	sm_100a

	.elftype	@"ET_EXEC"


//--------------------- .note.nv.tkinfo           --------------------------
	.section	.note.nv.tkinfo,"",@"SHT_NOTE"
	.sectionflags	@"SHF_NOTE_NV_TKINFO"
	.tkinfo
        /*0018*/ 	.word	0x00000081
        /*0030*/ 	.string	""
        /*0030*/ 	.string	"ptxas-blackwell"
        /*0030*/ 	.string	"Cuda compilation tools, release 12.9, V12.9.86"
        /*0030*/ 	.string	"Build cuda_12.9.r12.9/compiler.36037853_0"
        /*0030*/ 	.string	"-v  -suppress-debug-info  -lineinfo  -arch sm_100a "



//--------------------- .note.nv.cuver            --------------------------
	.section	.note.nv.cuver,"",@"SHT_NOTE"
	.sectionflags	@"SHF_NOTE_NV_CUVER"
        /*0018*/ 	.short	0x0001
        /*001a*/ 	.short	0x0064
        /*001c*/ 	.short	0x0001
        /*001e*/ 	.short	0x0000
        /*0020*/ 	.short	0x0001
        /*0022*/ 	.short	0x0000


//--------------------- .nv.info                  --------------------------
	.section	.nv.info,"",@"SHT_CUDA_INFO"
	.align	4


	//----- nvinfo : EIATTR_REGCOUNT
	.align		4
        /*0000*/ 	.byte	0x04, 0x2f
        /*0002*/ 	.short	(.L_1 - .L_0)
	.align		4
.L_0:
        /*0004*/ 	.word	index@(matmul_kernel)
        /*0008*/ 	.word	0x000000ff


	//----- nvinfo : EIATTR_FRAME_SIZE
	.align		4
.L_1:
        /*000c*/ 	.byte	0x04, 0x11
        /*000e*/ 	.short	(.L_3 - .L_2)
	.align		4
.L_2:
        /*0010*/ 	.word	index@(matmul_kernel)
        /*0014*/ 	.word	0x0000c6c0


	//----- nvinfo : EIATTR_MIN_STACK_SIZE
	.align		4
.L_3:
        /*0018*/ 	.byte	0x04, 0x12
        /*001a*/ 	.short	(.L_5 - .L_4)
	.align		4
.L_4:
        /*001c*/ 	.word	index@(matmul_kernel)
        /*0020*/ 	.word	0x0000c6c0
.L_5:


//--------------------- .nv.info.matmul_kernel    --------------------------
	.section	.nv.info.matmul_kernel,"",@"SHT_CUDA_INFO"
	.sectionflags	@""
	.align	4


	//----- nvinfo : EIATTR_CUDA_API_VERSION
	.align		4
        /*0000*/ 	.byte	0x04, 0x37
        /*0002*/ 	.short	(.L_7 - .L_6)
.L_6:
        /*0004*/ 	.word	0x00000081


	//----- nvinfo : EIATTR_KPARAM_INFO
	.align		4
.L_7:
        /*0008*/ 	.byte	0x04, 0x17
        /*000a*/ 	.short	(.L_9 - .L_8)
.L_8:
        /*000c*/ 	.word	0x00000000
        /*0010*/ 	.short	0x000d
        /*0012*/ 	.short	0x0048
        /*0014*/ 	.byte	0x00, 0xf4, 0x21, 0x00


	//----- nvinfo : EIATTR_KPARAM_INFO
	.align		4
.L_9:
        /*0018*/ 	.byte	0x04, 0x17
        /*001a*/ 	.short	(.L_11 - .L_10)
.L_10:
        /*001c*/ 	.word	0x00000000
        /*0020*/ 	.short	0x000c
        /*0022*/ 	.short	0x0040
        /*0024*/ 	.byte	0x00, 0xf4, 0x21, 0x00


	//----- nvinfo : EIATTR_KPARAM_INFO
	.align		4
.L_11:
        /*0028*/ 	.byte	0x04, 0x17
        /*002a*/ 	.short	(.L_13 - .L_12)
.L_12:
        /*002c*/ 	.word	0x00000000
        /*0030*/ 	.short	0x000b
        /*0032*/ 	.short	0x0038
        /*0034*/ 	.byte	0x00, 0xf0, 0x11, 0x00


	//----- nvinfo : EIATTR_KPARAM_INFO
	.align		4
.L_13:
        /*0038*/ 	.byte	0x04, 0x17
        /*003a*/ 	.short	(.L_15 - .L_14)
.L_14:
        /*003c*/ 	.word	0x00000000
        /*0040*/ 	.short	0x000a
        /*0042*/ 	.short	0x0034
        /*0044*/ 	.byte	0x00, 0xf0, 0x11, 0x00


	//----- nvinfo : EIATTR_KPARAM_INFO
	.align		4
.L_15:
        /*0048*/ 	.byte	0x04, 0x17
        /*004a*/ 	.short	(.L_17 - .L_16)
.L_16:
        /*004c*/ 	.word	0x00000000
        /*0050*/ 	.short	0x0009
        /*0052*/ 	.short	0x0030
        /*0054*/ 	.byte	0x00, 0xf0, 0x11, 0x00


	//----- nvinfo : EIATTR_KPARAM_INFO
	.align		4
.L_17:
        /*0058*/ 	.byte	0x04, 0x17
        /*005a*/ 	.short	(.L_19 - .L_18)
.L_18:
        /*005c*/ 	.word	0x00000000
        /*0060*/ 	.short	0x0008
        /*0062*/ 	.short	0x002c
        /*0064*/ 	.byte	0x00, 0xf0, 0x11, 0x00


	//----- nvinfo : EIATTR_KPARAM_INFO
	.align		4
.L_19:
        /*0068*/ 	.byte	0x04, 0x17
        /*006a*/ 	.short	(.L_21 - .L_20)
.L_20:
        /*006c*/ 	.word	0x00000000
        /*0070*/ 	.short	0x0007
        /*0072*/ 	.short	0x0028
        /*0074*/ 	.byte	0x00, 0xf0, 0x11, 0x00


	//----- nvinfo : EIATTR_KPARAM_INFO
	.align		4
.L_21:
        /*0078*/ 	.byte	0x04, 0x17
        /*007a*/ 	.short	(.L_23 - .L_22)
.L_22:
        /*007c*/ 	.word	0x00000000
        /*0080*/ 	.short	0x0006
        /*0082*/ 	.short	0x0024
        /*0084*/ 	.byte	0x00, 0xf0, 0x11, 0x00


	//----- nvinfo : EIATTR_KPARAM_INFO
	.align		4
.L_23:
        /*0088*/ 	.byte	0x04, 0x17
        /*008a*/ 	.short	(.L_25 - .L_24)
.L_24:
        /*008c*/ 	.word	0x00000000
        /*0090*/ 	.short	0x0005
        /*0092*/ 	.short	0x0020
        /*0094*/ 	.byte	0x00, 0xf0, 0x11, 0x00


	//----- nvinfo : EIATTR_KPARAM_INFO
	.align		4
.L_25:
        /*0098*/ 	.byte	0x04, 0x17
        /*009a*/ 	.short	(.L_27 - .L_26)
.L_26:
        /*009c*/ 	.word	0x00000000
        /*00a0*/ 	.short	0x0004
        /*00a2*/ 	.short	0x001c
        /*00a4*/ 	.byte	0x00, 0xf0, 0x11, 0x00


	//----- nvinfo : EIATTR_KPARAM_INFO
	.align		4
.L_27:
        /*00a8*/ 	.byte	0x04, 0x17
        /*00aa*/ 	.short	(.L_29 - .L_28)
.L_28:
        /*00ac*/ 	.word	0x00000000
        /*00b0*/ 	.short	0x0003
        /*00b2*/ 	.short	0x0018
        /*00b4*/ 	.byte	0x00, 0xf0, 0x11, 0x00


	//----- nvinfo : EIATTR_KPARAM_INFO
	.align		4
.L_29:
        /*00b8*/ 	.byte	0x04, 0x17
        /*00ba*/ 	.short	(.L_31 - .L_30)
.L_30:
        /*00bc*/ 	.word	0x00000000
        /*00c0*/ 	.short	0x0002
        /*00c2*/ 	.short	0x0010
        /*00c4*/ 	.byte	0x00, 0xf4, 0x21, 0x00


	//----- nvinfo : EIATTR_KPARAM_INFO
	.align		4
.L_31:
        /*00c8*/ 	.byte	0x04, 0x17
        /*00ca*/ 	.short	(.L_33 - .L_32)
.L_32:
        /*00cc*/ 	.word	0x00000000
        /*00d0*/ 	.short	0x0001
        /*00d2*/ 	.short	0x0008
        /*00d4*/ 	.byte	0x00, 0xf4, 0x21, 0x00


	//----- nvinfo : EIATTR_KPARAM_INFO
	.align		4
.L_33:
        /*00d8*/ 	.byte	0x04, 0x17
        /*00da*/ 	.short	(.L_35 - .L_34)
.L_34:
        /*00dc*/ 	.word	0x00000000
        /*00e0*/ 	.short	0x0000
        /*00e2*/ 	.short	0x0000
        /*00e4*/ 	.byte	0x00, 0xf4, 0x21, 0x00


	//----- nvinfo : EIATTR_SPARSE_MMA_MASK
	.align		4
.L_35:
        /*00e8*/ 	.byte	0x03, 0x50
        /*00ea*/ 	.short	0x0000


	//----- nvinfo : EIATTR_MAXREG_COUNT
	.align		4
        /*00ec*/ 	.byte	0x03, 0x1b
        /*00ee*/ 	.short	0x00ff


	//----- nvinfo : EIATTR_NUM_BARRIERS
	.align		4
        /*00f0*/ 	.byte	0x02, 0x4c
        /*00f2*/ 	.byte	0x01
	.zero		1


	//----- nvinfo : EIATTR_ANNOTATIONS
	.align		4
        /*00f4*/ 	.byte	0x04, 0x55
        /*00f6*/ 	.short	(.L_37 - .L_36)


	//   ....[0]....
.L_36:
        /*00f8*/ 	.word	0x00000001
        /*00fc*/ 	.byte	0xe0, 0x0a, 0x00, 0x00, 0x01, 0x00, 0x00, 0x00, 0x40, 0x0b, 0x00, 0x00, 0x01, 0x00, 0x00, 0x00
        /* <DEDUP_REMOVED lines=866> */
        /*372c*/ 	.byte	0xa0, 0xd4, 0x01, 0x00, 0x01, 0x00, 0x00, 0x00, 0xe0, 0xd4, 0x01, 0x00


	//----- nvinfo : EIATTR_COOP_GROUP_MASK_REGIDS
	.align		4
.L_37:
        /*3738*/ 	.byte	0x04, 0x29
        /*373a*/ 	.short	(.L_39 - .L_38)


	//   ....[0]....
.L_38:
        /*373c*/ 	.word	0xffffffff


	//   ....[1]....
        /*3740*/ 	.word	0xffffffff


	//   ....[2]....
        /*3744*/ 	.word	0xffffffff


	//   ....[3]....
        /*3748*/ 	.word	0xffffffff


	//   ....[4]....
        /*374c*/ 	.word	0xffffffff


	//   ....[5]....
        /*3750*/ 	.word	0xffffffff


	//   ....[6]....
        /*3754*/ 	.word	0xffffffff


	//   ....[7]....
        /*3758*/ 	.word	0xffffffff


	//   ....[8]....
        /*375c*/ 	.word	0xffffffff


	//   ....[9]....
        /*3760*/ 	.word	0xffffffff


	//   ....[10]....
        /*3764*/ 	.word	0xffffffff


	//   ....[11]....
        /*3768*/ 	.word	0xffffffff


	//   ....[12]....
        /*376c*/ 	.word	0xffffffff


	//   ....[13]....
        /*3770*/ 	.word	0xffffffff


	//   ....[14]....
        /*3774*/ 	.word	0xffffffff


	//   ....[15]....
        /*3778*/ 	.word	0xffffffff


	//   ....[16]....
        /*377c*/ 	.word	0xffffffff


	//   ....[17]....
        /*3780*/ 	.word	0xffffffff


	//   ....[18]....
        /*3784*/ 	.word	0xffffffff


	//   ....[19]....
        /*3788*/ 	.word	0xffffffff


	//   ....[20]....
        /*378c*/ 	.word	0xffffffff


	//   ....[21]....
        /*3790*/ 	.word	0xffffffff


	//   ....[22]....
        /*3794*/ 	.word	0xffffffff


	//   ....[23]....
        /*3798*/ 	.word	0xffffffff


	//   ....[24]....
        /*379c*/ 	.word	0xffffffff


	//   ....[25]....
        /*37a0*/ 	.word	0xffffffff


	//   ....[26]....
        /*37a4*/ 	.word	0xffffffff


	//   ....[27]....
        /*37a8*/ 	.word	0xffffffff


	//   ....[28]....
        /*37ac*/ 	.word	0xffffffff


	//   ....[29]....
        /*37b0*/ 	.word	0xffffffff


	//   ....[30]....
        /*37b4*/ 	.word	0xffffffff


	//   ....[31]....
        /*37b8*/ 	.word	0xffffffff


	//   ....[32]....
        /*37bc*/ 	.word	0xffffffff


	//   ....[33]....
        /*37c0*/ 	.word	0xffffffff


	//   ....[34]....
        /*37c4*/ 	.word	0xffffffff


	//   ....[35]....
        /*37c8*/ 	.word	0xffffffff


	//   ....[36]....
        /*37cc*/ 	.word	0xffffffff


	//   ....[37]....
        /*37d0*/ 	.word	0xffffffff


	//   ....[38]....
        /*37d4*/ 	.word	0xffffffff


	//   ....[39]....
        /*37d8*/ 	.word	0xffffffff


	//   ....[40]....
        /*37dc*/ 	.word	0xffffffff


	//   ....[41]....
        /*37e0*/ 	.word	0xffffffff


	//   ....[42]....
        /*37e4*/ 	.word	0xffffffff


	//   ....[43]....
        /*37e8*/ 	.word	0xffffffff


	//   ....[44]....
        /*37ec*/ 	.word	0xffffffff


	//   ....[45]....
        /*37f0*/ 	.word	0xffffffff


	//   ....[46]....
        /*37f4*/ 	.word	0xffffffff


	//   ....[47]....
        /*37f8*/ 	.word	0xffffffff


	//   ....[48]....
        /*37fc*/ 	.word	0xffffffff


	//   ....[49]....
        /*3800*/ 	.word	0xffffffff


	//   ....[50]....
        /*3804*/ 	.word	0xffffffff


	//   ....[51]....
        /*3808*/ 	.word	0xffffffff


	//   ....[52]....
        /*380c*/ 	.word	0xffffffff


	//   ....[53]....
        /*3810*/ 	.word	0xffffffff


	//   ....[54]....
        /*3814*/ 	.word	0xffffffff


	//   ....[55]....
        /*3818*/ 	.word	0xffffffff


	//   ....[56]....
        /*381c*/ 	.word	0xffffffff


	//   ....[57]....
        /*3820*/ 	.word	0xffffffff


	//   ....[58]....
        /*3824*/ 	.word	0xffffffff


	//   ....[59]....
        /*3828*/ 	.word	0xffffffff


	//   ....[60]....
        /*382c*/ 	.word	0xffffffff


	//   ....[61]....
        /*3830*/ 	.word	0xffffffff


	//   ....[62]....
        /*3834*/ 	.word	0xffffffff


	//   ....[63]....
        /*3838*/ 	.word	0xffffffff


	//   ....[64]....
        /*383c*/ 	.word	0xffffffff


	//   ....[65]....
        /*3840*/ 	.word	0xffffffff


	//   ....[66]....
        /*3844*/ 	.word	0xffffffff


	//   ....[67]....
        /*3848*/ 	.word	0xffffffff


	//   ....[68]....
        /*384c*/ 	.word	0xffffffff


	//   ....[69]....
        /*3850*/ 	.word	0xffffffff


	//   ....[70]....
        /*3854*/ 	.word	0xffffffff


	//   ....[71]....
        /*3858*/ 	.word	0xffffffff


	//   ....[72]....
        /*385c*/ 	.word	0xffffffff


	//   ....[73]....
        /*3860*/ 	.word	0xffffffff


	//   ....[74]....
        /*3864*/ 	.word	0xffffffff


	//   ....[75]....
        /*3868*/ 	.word	0xffffffff


	//   ....[76]....
        /*386c*/ 	.word	0xffffffff


	//   ....[77]....
        /*3870*/ 	.word	0xffffffff


	//   ....[78]....
        /*3874*/ 	.word	0xffffffff


	//   ....[79]....
        /*3878*/ 	.word	0xffffffff


	//   ....[80]....
        /*387c*/ 	.word	0xffffffff


	//   ....[81]....
        /*3880*/ 	.word	0xffffffff


	//   ....[82]....
        /*3884*/ 	.word	0xffffffff


	//   ....[83]....
        /*3888*/ 	.word	0xffffffff


	//   ....[84]....
        /*388c*/ 	.word	0xffffffff


	//   ....[85]....
        /*3890*/ 	.word	0xffffffff


	//   ....[86]....
        /*3894*/ 	.word	0xffffffff


	//   ....[87]....
        /*3898*/ 	.word	0xffffffff


	//   ....[88]....
        /*389c*/ 	.word	0xffffffff


	//   ....[89]....
        /*38a0*/ 	.word	0xffffffff


	//   ....[90]....
        /*38a4*/ 	.word	0xffffffff


	//   ....[91]....
        /*38a8*/ 	.word	0xffffffff


	//   ....[92]....
        /*38ac*/ 	.word	0xffffffff


	//   ....[93]....
        /*38b0*/ 	.word	0xffffffff


	//   ....[94]....
        /*38b4*/ 	.word	0xffffffff


	//   ....[95]....
        /*38b8*/ 	.word	0xffffffff


	//   ....[96]....
        /*38bc*/ 	.word	0xffffffff


	//   ....[97]....
        /*38c0*/ 	.word	0xffffffff


	//   ....[98]....
        /*38c4*/ 	.word	0xffffffff


	//   ....[99]....
        /*38c8*/ 	.word	0xffffffff


	//   ....[100]....
        /*38cc*/ 	.word	0xffffffff


	//   ....[101]....
        /*38d0*/ 	.word	0xffffffff


	//   ....[102]....
        /*38d4*/ 	.word	0xffffffff


	//   ....[103]....
        /*38d8*/ 	.word	0xffffffff


	//   ....[104]....
        /*38dc*/ 	.word	0xffffffff


	//   ....[105]....
        /*38e0*/ 	.word	0xffffffff


	//   ....[106]....
        /*38e4*/ 	.word	0xffffffff


	//   ....[107]....
        /*38e8*/ 	.word	0xffffffff


	//   ....[108]....
        /*38ec*/ 	.word	0xffffffff


	//   ....[109]....
        /*38f0*/ 	.word	0xffffffff


	//   ....[110]....
        /*38f4*/ 	.word	0xffffffff


	//   ....[111]....
        /*38f8*/ 	.word	0xffffffff


	//   ....[112]....
        /*38fc*/ 	.word	0xffffffff


	//   ....[113]....
        /*3900*/ 	.word	0xffffffff


	//   ....[114]....
        /*3904*/ 	.word	0xffffffff


	//   ....[115]....
        /*3908*/ 	.word	0xffffffff


	//   ....[116]....
        /*390c*/ 	.word	0xffffffff


	//   ....[117]....
        /*3910*/ 	.word	0xffffffff


	//   ....[118]....
        /*3914*/ 	.word	0xffffffff


	//   ....[119]....
        /*3918*/ 	.word	0xffffffff


	//   ....[120]....
        /*391c*/ 	.word	0xffffffff


	//   ....[121]....
        /*3920*/ 	.word	0xffffffff


	//   ....[122]....
        /*3924*/ 	.word	0xffffffff


	//   ....[123]....
        /*3928*/ 	.word	0xffffffff


	//   ....[124]....
        /*392c*/ 	.word	0xffffffff


	//   ....[125]....
        /*3930*/ 	.word	0xffffffff


	//   ....[126]....
        /*3934*/ 	.word	0xffffffff


	//   ....[127]....
        /*3938*/ 	.word	0xffffffff


	//   ....[128]....
        /*393c*/ 	.word	0xffffffff


	//   ....[129]....
        /*3940*/ 	.word	0xffffffff


	//   ....[130]....
        /*3944*/ 	.word	0xffffffff


	//   ....[131]....
        /*3948*/ 	.word	0xffffffff


	//   ....[132]....
        /*394c*/ 	.word	0xffffffff


	//   ....[133]....
        /*3950*/ 	.word	0xffffffff


	//   ....[134]....
        /*3954*/ 	.word	0xffffffff


	//   ....[135]....
        /*3958*/ 	.word	0xffffffff


	//   ....[136]....
        /*395c*/ 	.word	0xffffffff


	//   ....[137]....
        /*3960*/ 	.word	0xffffffff


	//   ....[138]....
        /*3964*/ 	.word	0xffffffff


	//   ....[139]....
        /*3968*/ 	.word	0xffffffff


	//   ....[140]....
        /*396c*/ 	.word	0xffffffff


	//   ....[141]....
        /*3970*/ 	.word	0xffffffff


	//   ....[142]....
        /*3974*/ 	.word	0xffffffff


	//   ....[143]....
        /*3978*/ 	.word	0xffffffff


	//   ....[144]....
        /*397c*/ 	.word	0xffffffff


	//   ....[145]....
        /*3980*/ 	.word	0xffffffff


	//   ....[146]....
        /*3984*/ 	.word	0xffffffff


	//   ....[147]....
        /*3988*/ 	.word	0xffffffff


	//   ....[148]....
        /*398c*/ 	.word	0xffffffff


	//   ....[149]....
        /*3990*/ 	.word	0xffffffff


	//   ....[150]....
        /*3994*/ 	.word	0xffffffff


	//   ....[151]....
        /*3998*/ 	.word	0xffffffff


	//   ....[152]....
        /*399c*/ 	.word	0xffffffff


	//   ....[153]....
        /*39a0*/ 	.word	0xffffffff


	//   ....[154]....
        /*39a4*/ 	.word	0xffffffff


	//   ....[155]....
        /*39a8*/ 	.word	0xffffffff


	//   ....[156]....
        /*39ac*/ 	.word	0xffffffff


	//   ....[157]....
        /*39b0*/ 	.word	0xffffffff


	//   ....[158]....
        /*39b4*/ 	.word	0xffffffff


	//   ....[159]....
        /*39b8*/ 	.word	0xffffffff


	//   ....[160]....
        /*39bc*/ 	.word	0xffffffff


	//   ....[161]....
        /*39c0*/ 	.word	0xffffffff


	//   ....[162]....
        /*39c4*/ 	.word	0xffffffff


	//   ....[163]....
        /*39c8*/ 	.word	0xffffffff


	//   ....[164]....
        /*39cc*/ 	.word	0xffffffff


	//   ....[165]....
        /*39d0*/ 	.word	0xffffffff


	//   ....[166]....
        /*39d4*/ 	.word	0xffffffff


	//   ....[167]....
        /*39d8*/ 	.word	0xffffffff


	//   ....[168]....
        /*39dc*/ 	.word	0xffffffff


	//   ....[169]....
        /*39e0*/ 	.word	0xffffffff


	//   ....[170]....
        /*39e4*/ 	.word	0xffffffff


	//   ....[171]....
        /*39e8*/ 	.word	0xffffffff


	//   ....[172]....
        /*39ec*/ 	.word	0xffffffff


	//   ....[173]....
        /*39f0*/ 	.word	0xffffffff


	//   ....[174]....
        /*39f4*/ 	.word	0xffffffff


	//   ....[175]....
        /*39f8*/ 	.word	0xffffffff


	//   ....[176]....
        /*39fc*/ 	.word	0xffffffff


	//   ....[177]....
        /*3a00*/ 	.word	0xffffffff


	//   ....[178]....
        /*3a04*/ 	.word	0xffffffff


	//   ....[179]....
        /*3a08*/ 	.word	0xffffffff


	//   ....[180]....
        /*3a0c*/ 	.word	0xffffffff


	//   ....[181]....
        /*3a10*/ 	.word	0xffffffff


	//   ....[182]....
        /*3a14*/ 	.word	0xffffffff


	//   ....[183]....
        /*3a18*/ 	.word	0xffffffff


	//   ....[184]....
        /*3a1c*/ 	.word	0xffffffff


	//   ....[185]....
        /*3a20*/ 	.word	0xffffffff


	//   ....[186]....
        /*3a24*/ 	.word	0xffffffff


	//   ....[187]....
        /*3a28*/ 	.word	0xffffffff


	//   ....[188]....
        /*3a2c*/ 	.word	0xffffffff


	//   ....[189]....
        /*3a30*/ 	.word	0xffffffff


	//   ....[190]....
        /*3a34*/ 	.word	0xffffffff


	//   ....[191]....
        /*3a38*/ 	.word	0xffffffff


	//   ....[192]....
        /*3a3c*/ 	.word	0xffffffff


	//   ....[193]....
        /*3a40*/ 	.word	0xffffffff


	//   ....[194]....
        /*3a44*/ 	.word	0xffffffff


	//   ....[195]....
        /*3a48*/ 	.word	0xffffffff


	//   ....[196]....
        /*3a4c*/ 	.word	0xffffffff


	//   ....[197]....
        /*3a50*/ 	.word	0xffffffff


	//   ....[198]....
        /*3a54*/ 	.word	0xffffffff


	//   ....[199]....
        /*3a58*/ 	.word	0xffffffff


	//   ....[200]....
        /*3a5c*/ 	.word	0xffffffff


	//   ....[201]....
        /*3a60*/ 	.word	0xffffffff


	//   ....[202]....
        /*3a64*/ 	.word	0xffffffff


	//   ....[203]....
        /*3a68*/ 	.word	0xffffffff


	//   ....[204]....
        /*3a6c*/ 	.word	0xffffffff


	//   ....[205]....
        /*3a70*/ 	.word	0xffffffff


	//   ....[206]....
        /*3a74*/ 	.word	0xffffffff


	//   ....[207]....
        /*3a78*/ 	.word	0xffffffff


	//   ....[208]....
        /*3a7c*/ 	.word	0xffffffff


	//   ....[209]....
        /*3a80*/ 	.word	0xffffffff


	//   ....[210]....
        /*3a84*/ 	.word	0xffffffff


	//   ....[211]....
        /*3a88*/ 	.word	0xffffffff


	//   ....[212]....
        /*3a8c*/ 	.word	0xffffffff


	//   ....[213]....
        /*3a90*/ 	.word	0xffffffff


	//   ....[214]....
        /*3a94*/ 	.word	0xffffffff


	//   ....[215]....
        /*3a98*/ 	.word	0xffffffff


	//   ....[216]....
        /*3a9c*/ 	.word	0xffffffff


	//   ....[217]....
        /*3aa0*/ 	.word	0xffffffff


	//   ....[218]....
        /*3aa4*/ 	.word	0xffffffff


	//   ....[219]....
        /*3aa8*/ 	.word	0xffffffff


	//   ....[220]....
        /*3aac*/ 	.word	0xffffffff


	//   ....[221]....
        /*3ab0*/ 	.word	0xffffffff


	//   ....[222]....
        /*3ab4*/ 	.word	0xffffffff


	//   ....[223]....
        /*3ab8*/ 	.word	0xffffffff


	//   ....[224]....
        /*3abc*/ 	.word	0xffffffff


	//   ....[225]....
        /*3ac0*/ 	.word	0xffffffff


	//   ....[226]....
        /*3ac4*/ 	.word	0xffffffff


	//   ....[227]....
        /*3ac8*/ 	.word	0xffffffff


	//   ....[228]....
        /*3acc*/ 	.word	0xffffffff


	//   ....[229]....
        /*3ad0*/ 	.word	0xffffffff


	//   ....[230]....
        /*3ad4*/ 	.word	0xffffffff


	//   ....[231]....
        /*3ad8*/ 	.word	0xffffffff


	//   ....[232]....
        /*3adc*/ 	.word	0xffffffff


	//   ....[233]....
        /*3ae0*/ 	.word	0xffffffff


	//   ....[234]....
        /*3ae4*/ 	.word	0xffffffff


	//   ....[235]....
        /*3ae8*/ 	.word	0xffffffff


	//   ....[236]....
        /*3aec*/ 	.word	0xffffffff


	//   ....[237]....
        /*3af0*/ 	.word	0xffffffff


	//   ....[238]....
        /*3af4*/ 	.word	0xffffffff


	//   ....[239]....
        /*3af8*/ 	.word	0xffffffff


	//   ....[240]....
        /*3afc*/ 	.word	0xffffffff


	//   ....[241]....
        /*3b00*/ 	.word	0xffffffff


	//   ....[242]....
        /*3b04*/ 	.word	0xffffffff


	//   ....[243]....
        /*3b08*/ 	.word	0xffffffff


	//   ....[244]....
        /*3b0c*/ 	.word	0xffffffff


	//   ....[245]....
        /*3b10*/ 	.word	0xffffffff


	//   ....[246]....
        /*3b14*/ 	.word	0xffffffff


	//   ....[247]....
        /*3b18*/ 	.word	0xffffffff


	//   ....[248]....
        /*3b1c*/ 	.word	0xffffffff


	//   ....[249]....
        /*3b20*/ 	.word	0xffffffff


	//   ....[250]....
        /*3b24*/ 	.word	0xffffffff


	//   ....[251]....
        /*3b28*/ 	.word	0xffffffff


	//   ....[252]....
        /*3b2c*/ 	.word	0xffffffff


	//   ....[253]....
        /*3b30*/ 	.word	0xffffffff


	//   ....[254]....
        /*3b34*/ 	.word	0xffffffff


	//   ....[255]....
        /*3b38*/ 	.word	0xffffffff


	//   ....[0]....
        /*3b3c*/ 	.word	0xffffffff


	//   ....[1]....
        /*3b40*/ 	.word	0xffffffff


	//   ....[2]....
        /*3b44*/ 	.word	0xffffffff


	//   ....[3]....
        /*3b48*/ 	.word	0xffffffff


	//   ....[4]....
        /*3b4c*/ 	.word	0xffffffff


	//   ....[5]....
        /*3b50*/ 	.word	0xffffffff


	//   ....[6]....
        /*3b54*/ 	.word	0xffffffff


	//   ....[7]....
        /*3b58*/ 	.word	0xffffffff


	//   ....[8]....
        /*3b5c*/ 	.word	0xffffffff


	//   ....[9]....
        /*3b60*/ 	.word	0xffffffff


	//   ....[10]....
        /*3b64*/ 	.word	0xffffffff


	//   ....[11]....
        /*3b68*/ 	.word	0xffffffff


	//   ....[12]....
        /*3b6c*/ 	.word	0xffffffff


	//   ....[13]....
        /*3b70*/ 	.word	0xffffffff


	//   ....[14]....
        /*3b74*/ 	.word	0xffffffff


	//   ....[15]....
        /*3b78*/ 	.word	0xffffffff


	//   ....[16]....
        /*3b7c*/ 	.word	0xffffffff


	//   ....[17]....
        /*3b80*/ 	.word	0xffffffff


	//   ....[18]....
        /*3b84*/ 	.word	0xffffffff


	//   ....[19]....
        /*3b88*/ 	.word	0xffffffff


	//   ....[20]....
        /*3b8c*/ 	.word	0xffffffff


	//   ....[21]....
        /*3b90*/ 	.word	0xffffffff


	//   ....[22]....
        /*3b94*/ 	.word	0xffffffff


	//   ....[23]....
        /*3b98*/ 	.word	0xffffffff


	//   ....[24]....
        /*3b9c*/ 	.word	0xffffffff


	//   ....[25]....
        /*3ba0*/ 	.word	0xffffffff


	//   ....[26]....
        /*3ba4*/ 	.word	0xffffffff


	//   ....[27]....
        /*3ba8*/ 	.word	0xffffffff


	//   ....[28]....
        /*3bac*/ 	.word	0xffffffff


	//   ....[29]....
        /*3bb0*/ 	.word	0xffffffff


	//   ....[30]....
        /*3bb4*/ 	.word	0xffffffff


	//   ....[31]....
        /*3bb8*/ 	.word	0xffffffff


	//   ....[32]....
        /*3bbc*/ 	.word	0xffffffff


	//   ....[33]....
        /*3bc0*/ 	.word	0xffffffff


	//   ....[34]....
        /*3bc4*/ 	.word	0xffffffff


	//   ....[35]....
        /*3bc8*/ 	.word	0xffffffff


	//   ....[36]....
        /*3bcc*/ 	.word	0xffffffff


	//   ....[37]....
        /*3bd0*/ 	.word	0xffffffff


	//   ....[38]....
        /*3bd4*/ 	.word	0xffffffff


	//   ....[39]....
        /*3bd8*/ 	.word	0xffffffff


	//   ....[40]....
        /*3bdc*/ 	.word	0xffffffff


	//   ....[41]....
        /*3be0*/ 	.word	0xffffffff


	//   ....[42]....
        /*3be4*/ 	.word	0xffffffff


	//   ....[43]....
        /*3be8*/ 	.word	0xffffffff


	//   ....[44]....
        /*3bec*/ 	.word	0xffffffff


	//   ....[45]....
        /*3bf0*/ 	.word	0xffffffff


	//   ....[46]....
        /*3bf4*/ 	.word	0xffffffff


	//   ....[47]....
        /*3bf8*/ 	.word	0xffffffff


	//   ....[48]....
        /*3bfc*/ 	.word	0xffffffff


	//   ....[49]....
        /*3c00*/ 	.word	0xffffffff


	//   ....[50]....
        /*3c04*/ 	.word	0xffffffff


	//   ....[51]....
        /*3c08*/ 	.word	0xffffffff


	//   ....[52]....
        /*3c0c*/ 	.word	0xffffffff


	//   ....[53]....
        /*3c10*/ 	.word	0xffffffff


	//   ....[54]....
        /*3c14*/ 	.word	0xffffffff


	//   ....[55]....
        /*3c18*/ 	.word	0xffffffff


	//   ....[56]....
        /*3c1c*/ 	.word	0xffffffff


	//   ....[57]....
        /*3c20*/ 	.word	0xffffffff


	//   ....[58]....
        /*3c24*/ 	.word	0xffffffff


	//   ....[59]....
        /*3c28*/ 	.word	0xffffffff


	//   ....[60]....
        /*3c2c*/ 	.word	0xffffffff


	//   ....[61]....
        /*3c30*/ 	.word	0xffffffff


	//   ....[62]....
        /*3c34*/ 	.word	0xffffffff


	//   ....[63]....
        /*3c38*/ 	.word	0xffffffff


	//   ....[64]....
        /*3c3c*/ 	.word	0xffffffff


	//   ....[65]....
        /*3c40*/ 	.word	0xffffffff


	//   ....[66]....
        /*3c44*/ 	.word	0xffffffff


	//   ....[67]....
        /*3c48*/ 	.word	0xffffffff


	//   ....[68]....
        /*3c4c*/ 	.word	0xffffffff


	//   ....[69]....
        /*3c50*/ 	.word	0xffffffff


	//   ....[70]....
        /*3c54*/ 	.word	0xffffffff


	//   ....[71]....
        /*3c58*/ 	.word	0xffffffff


	//   ....[72]....
        /*3c5c*/ 	.word	0xffffffff


	//   ....[73]....
        /*3c60*/ 	.word	0xffffffff


	//   ....[74]....
        /*3c64*/ 	.word	0xffffffff


	//   ....[75]....
        /*3c68*/ 	.word	0xffffffff


	//   ....[76]....
        /*3c6c*/ 	.word	0xffffffff


	//   ....[77]....
        /*3c70*/ 	.word	0xffffffff


	//   ....[78]....
        /*3c74*/ 	.word	0xffffffff


	//   ....[79]....
        /*3c78*/ 	.word	0xffffffff


	//   ....[80]....
        /*3c7c*/ 	.word	0xffffffff


	//   ....[81]....
        /*3c80*/ 	.word	0xffffffff


	//   ....[82]....
        /*3c84*/ 	.word	0xffffffff


	//   ....[83]....
        /*3c88*/ 	.word	0xffffffff


	//   ....[84]....
        /*3c8c*/ 	.word	0xffffffff


	//   ....[85]....
        /*3c90*/ 	.word	0xffffffff


	//   ....[86]....
        /*3c94*/ 	.word	0xffffffff


	//   ....[87]....
        /*3c98*/ 	.word	0xffffffff


	//   ....[88]....
        /*3c9c*/ 	.word	0xffffffff


	//   ....[89]....
        /*3ca0*/ 	.word	0xffffffff


	//   ....[90]....
        /*3ca4*/ 	.word	0xffffffff


	//   ....[91]....
        /*3ca8*/ 	.word	0xffffffff


	//   ....[92]....
        /*3cac*/ 	.word	0xffffffff


	//   ....[93]....
        /*3cb0*/ 	.word	0xffffffff


	//   ....[94]....
        /*3cb4*/ 	.word	0xffffffff


	//   ....[95]....
        /*3cb8*/ 	.word	0xffffffff


	//   ....[96]....
        /*3cbc*/ 	.word	0xffffffff


	//   ....[97]....
        /*3cc0*/ 	.word	0xffffffff


	//   ....[98]....
        /*3cc4*/ 	.word	0xffffffff


	//   ....[99]....
        /*3cc8*/ 	.word	0xffffffff


	//   ....[100]....
        /*3ccc*/ 	.word	0xffffffff


	//   ....[101]....
        /*3cd0*/ 	.word	0xffffffff


	//   ....[102]....
        /*3cd4*/ 	.word	0xffffffff


	//   ....[103]....
        /*3cd8*/ 	.word	0xffffffff


	//   ....[104]....
        /*3cdc*/ 	.word	0xffffffff


	//   ....[105]....
        /*3ce0*/ 	.word	0xffffffff


	//   ....[106]....
        /*3ce4*/ 	.word	0xffffffff


	//   ....[107]....
        /*3ce8*/ 	.word	0xffffffff


	//   ....[108]....
        /*3cec*/ 	.word	0xffffffff


	//   ....[109]....
        /*3cf0*/ 	.word	0xffffffff


	//   ....[110]....
        /*3cf4*/ 	.word	0xffffffff


	//   ....[111]....
        /*3cf8*/ 	.word	0xffffffff


	//   ....[112]....
        /*3cfc*/ 	.word	0xffffffff


	//   ....[113]....
        /*3d00*/ 	.word	0xffffffff


	//   ....[114]....
        /*3d04*/ 	.word	0xffffffff


	//   ....[115]....
        /*3d08*/ 	.word	0xffffffff


	//   ....[116]....
        /*3d0c*/ 	.word	0xffffffff


	//   ....[117]....
        /*3d10*/ 	.word	0xffffffff


	//   ....[118]....
        /*3d14*/ 	.word	0xffffffff


	//   ....[119]....
        /*3d18*/ 	.word	0xffffffff


	//   ....[120]....
        /*3d1c*/ 	.word	0xffffffff


	//   ....[121]....
        /*3d20*/ 	.word	0xffffffff


	//   ....[122]....
        /*3d24*/ 	.word	0xffffffff


	//   ....[123]....
        /*3d28*/ 	.word	0xffffffff


	//   ....[124]....
        /*3d2c*/ 	.word	0xffffffff


	//   ....[125]....
        /*3d30*/ 	.word	0xffffffff


	//   ....[126]....
        /*3d34*/ 	.word	0xffffffff


	//   ....[127]....
        /*3d38*/ 	.word	0xffffffff


	//   ....[128]....
        /*3d3c*/ 	.word	0xffffffff


	//   ....[129]....
        /*3d40*/ 	.word	0xffffffff


	//   ....[130]....
        /*3d44*/ 	.word	0xffffffff


	//   ....[131]....
        /*3d48*/ 	.word	0xffffffff


	//   ....[132]....
        /*3d4c*/ 	.word	0xffffffff


	//   ....[133]....
        /*3d50*/ 	.word	0xffffffff


	//   ....[134]....
        /*3d54*/ 	.word	0xffffffff


	//   ....[135]....
        /*3d58*/ 	.word	0xffffffff


	//   ....[136]....
        /*3d5c*/ 	.word	0xffffffff


	//   ....[137]....
        /*3d60*/ 	.word	0xffffffff


	//   ....[138]....
        /*3d64*/ 	.word	0xffffffff


	//   ....[139]....
        /*3d68*/ 	.word	0xffffffff


	//   ....[140]....
        /*3d6c*/ 	.word	0xffffffff


	//   ....[141]....
        /*3d70*/ 	.word	0xffffffff


	//   ....[142]....
        /*3d74*/ 	.word	0xffffffff


	//   ....[143]....
        /*3d78*/ 	.word	0xffffffff


	//   ....[144]....
        /*3d7c*/ 	.word	0xffffffff


	//   ....[145]....
        /*3d80*/ 	.word	0xffffffff


	//   ....[146]....
        /*3d84*/ 	.word	0xffffffff


	//   ....[147]....
        /*3d88*/ 	.word	0xffffffff


	//   ....[148]....
        /*3d8c*/ 	.word	0xffffffff


	//   ....[149]....
        /*3d90*/ 	.word	0xffffffff


	//   ....[150]....
        /*3d94*/ 	.word	0xffffffff


	//   ....[151]....
        /*3d98*/ 	.word	0xffffffff


	//   ....[152]....
        /*3d9c*/ 	.word	0xffffffff


	//   ....[153]....
        /*3da0*/ 	.word	0xffffffff


	//   ....[154]....
        /*3da4*/ 	.word	0xffffffff


	//   ....[155]....
        /*3da8*/ 	.word	0xffffffff


	//   ....[156]....
        /*3dac*/ 	.word	0xffffffff


	//   ....[157]....
        /*3db0*/ 	.word	0xffffffff


	//   ....[158]....
        /*3db4*/ 	.word	0xffffffff


	//   ....[159]....
        /*3db8*/ 	.word	0xffffffff


	//   ....[160]....
        /*3dbc*/ 	.word	0xffffffff


	//   ....[161]....
        /*3dc0*/ 	.word	0xffffffff


	//   ....[162]....
        /*3dc4*/ 	.word	0xffffffff


	//   ....[163]....
        /*3dc8*/ 	.word	0xffffffff


	//   ....[164]....
        /*3dcc*/ 	.word	0xffffffff


	//   ....[165]....
        /*3dd0*/ 	.word	0xffffffff


	//   ....[166]....
        /*3dd4*/ 	.word	0xffffffff


	//   ....[167]....
        /*3dd8*/ 	.word	0xffffffff


	//   ....[168]....
        /*3ddc*/ 	.word	0xffffffff


	//   ....[169]....
        /*3de0*/ 	.word	0xffffffff


	//   ....[170]....
        /*3de4*/ 	.word	0xffffffff


	//   ....[171]....
        /*3de8*/ 	.word	0xffffffff


	//   ....[172]....
        /*3dec*/ 	.word	0xffffffff


	//   ....[173]....
        /*3df0*/ 	.word	0xffffffff


	//   ....[174]....
        /*3df4*/ 	.word	0xffffffff


	//   ....[175]....
        /*3df8*/ 	.word	0xffffffff


	//   ....[176]....
        /*3dfc*/ 	.word	0xffffffff


	//   ....[177]....
        /*3e00*/ 	.word	0xffffffff


	//   ....[178]....
        /*3e04*/ 	.word	0xffffffff


	//   ....[179]....
        /*3e08*/ 	.word	0xffffffff


	//   ....[180]....
        /*3e0c*/ 	.word	0xffffffff


	//   ....[181]....
        /*3e10*/ 	.word	0xffffffff


	//   ....[182]....
        /*3e14*/ 	.word	0xffffffff


	//   ....[183]....
        /*3e18*/ 	.word	0xffffffff


	//   ....[184]....
        /*3e1c*/ 	.word	0xffffffff


	//   ....[185]....
        /*3e20*/ 	.word	0xffffffff


	//   ....[186]....
        /*3e24*/ 	.word	0xffffffff


	//   ....[187]....
        /*3e28*/ 	.word	0xffffffff


	//   ....[188]....
        /*3e2c*/ 	.word	0xffffffff


	//   ....[189]....
        /*3e30*/ 	.word	0xffffffff


	//   ....[190]....
        /*3e34*/ 	.word	0xffffffff


	//   ....[191]....
        /*3e38*/ 	.word	0xffffffff


	//   ....[192]....
        /*3e3c*/ 	.word	0xffffffff


	//   ....[193]....
        /*3e40*/ 	.word	0xffffffff


	//   ....[194]....
        /*3e44*/ 	.word	0xffffffff


	//   ....[195]....
        /*3e48*/ 	.word	0xffffffff


	//   ....[196]....
        /*3e4c*/ 	.word	0xffffffff


	//   ....[197]....
        /*3e50*/ 	.word	0xffffffff


	//   ....[198]....
        /*3e54*/ 	.word	0xffffffff


	//   ....[199]....
        /*3e58*/ 	.word	0xffffffff


	//   ....[200]....
        /*3e5c*/ 	.word	0xffffffff


	//   ....[201]....
        /*3e60*/ 	.word	0xffffffff


	//   ....[202]....
        /*3e64*/ 	.word	0xffffffff


	//   ....[203]....
        /*3e68*/ 	.word	0xffffffff


	//   ....[204]....
        /*3e6c*/ 	.word	0xffffffff


	//   ....[205]....
        /*3e70*/ 	.word	0xffffffff


	//   ....[206]....
        /*3e74*/ 	.word	0xffffffff


	//   ....[207]....
        /*3e78*/ 	.word	0xffffffff


	//   ....[208]....
        /*3e7c*/ 	.word	0xffffffff


	//   ....[209]....
        /*3e80*/ 	.word	0xffffffff


	//   ....[210]....
        /*3e84*/ 	.word	0xffffffff


	//   ....[211]....
        /*3e88*/ 	.word	0xffffffff


	//   ....[212]....
        /*3e8c*/ 	.word	0xffffffff


	//   ....[213]....
        /*3e90*/ 	.word	0xffffffff


	//   ....[214]....
        /*3e94*/ 	.word	0xffffffff


	//   ....[215]....
        /*3e98*/ 	.word	0xffffffff


	//   ....[216]....
        /*3e9c*/ 	.word	0xffffffff


	//   ....[217]....
        /*3ea0*/ 	.word	0xffffffff


	//   ....[218]....
        /*3ea4*/ 	.word	0xffffffff


	//   ....[219]....
        /*3ea8*/ 	.word	0xffffffff


	//   ....[220]....
        /*3eac*/ 	.word	0xffffffff


	//   ....[221]....
        /*3eb0*/ 	.word	0xffffffff


	//   ....[222]....
        /*3eb4*/ 	.word	0xffffffff


	//   ....[223]....
        /*3eb8*/ 	.word	0xffffffff


	//   ....[224]....
        /*3ebc*/ 	.word	0xffffffff


	//   ....[225]....
        /*3ec0*/ 	.word	0xffffffff


	//   ....[226]....
        /*3ec4*/ 	.word	0xffffffff


	//   ....[227]....
        /*3ec8*/ 	.word	0xffffffff


	//   ....[228]....
        /*3ecc*/ 	.word	0xffffffff


	//   ....[229]....
        /*3ed0*/ 	.word	0xffffffff


	//   ....[230]....
        /*3ed4*/ 	.word	0xffffffff


	//   ....[231]....
        /*3ed8*/ 	.word	0xffffffff


	//   ....[232]....
        /*3edc*/ 	.word	0xffffffff


	//   ....[233]....
        /*3ee0*/ 	.word	0xffffffff


	//   ....[234]....
        /*3ee4*/ 	.word	0xffffffff


	//   ....[235]....
        /*3ee8*/ 	.word	0xffffffff


	//   ....[236]....
        /*3eec*/ 	.word	0xffffffff


	//   ....[237]....
        /*3ef0*/ 	.word	0xffffffff


	//   ....[238]....
        /*3ef4*/ 	.word	0xffffffff


	//   ....[239]....
        /*3ef8*/ 	.word	0xffffffff


	//   ....[240]....
        /*3efc*/ 	.word	0xffffffff


	//   ....[241]....
        /*3f00*/ 	.word	0xffffffff


	//   ....[242]....
        /*3f04*/ 	.word	0xffffffff


	//   ....[243]....
        /*3f08*/ 	.word	0xffffffff


	//   ....[244]....
        /*3f0c*/ 	.word	0xffffffff


	//   ....[245]....
        /*3f10*/ 	.word	0xffffffff


	//   ....[246]....
        /*3f14*/ 	.word	0xffffffff


	//   ....[247]....
        /*3f18*/ 	.word	0xffffffff


	//   ....[248]....
        /*3f1c*/ 	.word	0xffffffff


	//   ....[249]....
        /*3f20*/ 	.word	0xffffffff


	//   ....[250]....
        /*3f24*/ 	.word	0xffffffff


	//   ....[251]....
        /*3f28*/ 	.word	0xffffffff


	//   ....[252]....
        /*3f2c*/ 	.word	0xffffffff


	//   ....[253]....
        /*3f30*/ 	.word	0xffffffff


	//   ....[254]....
        /*3f34*/ 	.word	0xffffffff


	//   ....[255]....
        /*3f38*/ 	.word	0xffffffff


	//   ....[0]....
        /*3f3c*/ 	.word	0xffffffff


	//   ....[1]....
        /*3f40*/ 	.word	0xffffffff


	//   ....[2]....
        /*3f44*/ 	.word	0xffffffff


	//   ....[3]....
        /*3f48*/ 	.word	0xffffffff


	//   ....[4]....
        /*3f4c*/ 	.word	0xffffffff


	//   ....[5]....
        /*3f50*/ 	.word	0xffffffff


	//   ....[6]....
        /*3f54*/ 	.word	0xffffffff


	//   ....[7]....
        /*3f58*/ 	.word	0xffffffff


	//   ....[8]....
        /*3f5c*/ 	.word	0xffffffff


	//   ....[9]....
        /*3f60*/ 	.word	0xffffffff


	//   ....[10]....
        /*3f64*/ 	.word	0xffffffff


	//   ....[11]....
        /*3f68*/ 	.word	0xffffffff


	//   ....[12]....
        /*3f6c*/ 	.word	0xffffffff


	//   ....[13]....
        /*3f70*/ 	.word	0xffffffff


	//   ....[14]....
        /*3f74*/ 	.word	0xffffffff


	//   ....[15]....
        /*3f78*/ 	.word	0xffffffff


	//   ....[16]....
        /*3f7c*/ 	.word	0xffffffff


	//   ....[17]....
        /*3f80*/ 	.word	0xffffffff


	//   ....[18]....
        /*3f84*/ 	.word	0xffffffff


	//   ....[19]....
        /*3f88*/ 	.word	0xffffffff


	//   ....[20]....
        /*3f8c*/ 	.word	0xffffffff


	//   ....[21]....
        /*3f90*/ 	.word	0xffffffff


	//   ....[22]....
        /*3f94*/ 	.word	0xffffffff


	//   ....[23]....
        /*3f98*/ 	.word	0xffffffff


	//   ....[24]....
        /*3f9c*/ 	.word	0xffffffff


	//   ....[25]....
        /*3fa0*/ 	.word	0xffffffff


	//   ....[26]....
        /*3fa4*/ 	.word	0xffffffff


	//   ....[27]....
        /*3fa8*/ 	.word	0xffffffff


	//   ....[28]....
        /*3fac*/ 	.word	0xffffffff


	//   ....[29]....
        /*3fb0*/ 	.word	0xffffffff


	//   ....[30]....
        /*3fb4*/ 	.word	0xffffffff


	//   ....[31]....
        /*3fb8*/ 	.word	0xffffffff


	//   ....[32]....
        /*3fbc*/ 	.word	0xffffffff


	//   ....[33]....
        /*3fc0*/ 	.word	0xffffffff


	//   ....[34]....
        /*3fc4*/ 	.word	0xffffffff


	//   ....[35]....
        /*3fc8*/ 	.word	0xffffffff


	//   ....[36]....
        /*3fcc*/ 	.word	0xffffffff


	//   ....[37]....
        /*3fd0*/ 	.word	0xffffffff


	//   ....[38]....
        /*3fd4*/ 	.word	0xffffffff


	//   ....[39]....
        /*3fd8*/ 	.word	0xffffffff


	//   ....[40]....
        /*3fdc*/ 	.word	0xffffffff


	//   ....[41]....
        /*3fe0*/ 	.word	0xffffffff


	//   ....[42]....
        /*3fe4*/ 	.word	0xffffffff


	//   ....[43]....
        /*3fe8*/ 	.word	0xffffffff


	//   ....[44]....
        /*3fec*/ 	.word	0xffffffff


	//   ....[45]....
        /*3ff0*/ 	.word	0xffffffff


	//   ....[46]....
        /*3ff4*/ 	.word	0xffffffff


	//   ....[47]....
        /*3ff8*/ 	.word	0xffffffff


	//   ....[48]....
        /*3ffc*/ 	.word	0xffffffff


	//   ....[49]....
        /*4000*/ 	.word	0xffffffff


	//   ....[50]....
        /*4004*/ 	.word	0xffffffff


	//   ....[51]....
        /*4008*/ 	.word	0xffffffff


	//   ....[52]....
        /*400c*/ 	.word	0xffffffff


	//   ....[53]....
        /*4010*/ 	.word	0xffffffff


	//   ....[54]....
        /*4014*/ 	.word	0xffffffff


	//   ....[55]....
        /*4018*/ 	.word	0xffffffff


	//   ....[56]....
        /*401c*/ 	.word	0xffffffff


	//   ....[57]....
        /*4020*/ 	.word	0xffffffff


	//   ....[58]....
        /*4024*/ 	.word	0xffffffff


	//   ....[59]....
        /*4028*/ 	.word	0xffffffff


	//   ....[60]....
        /*402c*/ 	.word	0xffffffff


	//   ....[61]....
        /*4030*/ 	.word	0xffffffff


	//   ....[62]....
        /*4034*/ 	.word	0xffffffff


	//   ....[63]....
        /*4038*/ 	.word	0xffffffff


	//   ....[64]....
        /*403c*/ 	.word	0xffffffff


	//   ....[65]....
        /*4040*/ 	.word	0xffffffff


	//   ....[66]....
        /*4044*/ 	.word	0xffffffff


	//   ....[67]....
        /*4048*/ 	.word	0xffffffff


	//   ....[68]....
        /*404c*/ 	.word	0xffffffff


	//   ....[69]....
        /*4050*/ 	.word	0xffffffff


	//   ....[70]....
        /*4054*/ 	.word	0xffffffff


	//   ....[71]....
        /*4058*/ 	.word	0xffffffff


	//   ....[72]....
        /*405c*/ 	.word	0xffffffff


	//   ....[73]....
        /*4060*/ 	.word	0xffffffff


	//   ....[74]....
        /*4064*/ 	.word	0xffffffff


	//   ....[75]....
        /*4068*/ 	.word	0xffffffff


	//   ....[76]....
        /*406c*/ 	.word	0xffffffff


	//   ....[77]....
        /*4070*/ 	.word	0xffffffff


	//   ....[78]....
        /*4074*/ 	.word	0xffffffff


	//   ....[79]....
        /*4078*/ 	.word	0xffffffff


	//   ....[80]....
        /*407c*/ 	.word	0xffffffff


	//   ....[81]....
        /*4080*/ 	.word	0xffffffff


	//   ....[82]....
        /*4084*/ 	.word	0xffffffff


	//   ....[83]....
        /*4088*/ 	.word	0xffffffff


	//   ....[84]....
        /*408c*/ 	.word	0xffffffff


	//   ....[85]....
        /*4090*/ 	.word	0xffffffff


	//   ....[86]....
        /*4094*/ 	.word	0xffffffff


	//   ....[87]....
        /*4098*/ 	.word	0xffffffff


	//   ....[88]....
        /*409c*/ 	.word	0xffffffff


	//   ....[89]....
        /*40a0*/ 	.word	0xffffffff


	//   ....[90]....
        /*40a4*/ 	.word	0xffffffff


	//   ....[91]....
        /*40a8*/ 	.word	0xffffffff


	//   ....[92]....
        /*40ac*/ 	.word	0xffffffff


	//   ....[93]....
        /*40b0*/ 	.word	0xffffffff


	//   ....[94]....
        /*40b4*/ 	.word	0xffffffff


	//   ....[95]....
        /*40b8*/ 	.word	0xffffffff


	//   ....[96]....
        /*40bc*/ 	.word	0xffffffff


	//   ....[97]....
        /*40c0*/ 	.word	0xffffffff


	//   ....[98]....
        /*40c4*/ 	.word	0xffffffff


	//   ....[99]....
        /*40c8*/ 	.word	0xffffffff


	//   ....[100]....
        /*40cc*/ 	.word	0xffffffff


	//   ....[101]....
        /*40d0*/ 	.word	0xffffffff


	//   ....[102]....
        /*40d4*/ 	.word	0xffffffff


	//   ....[103]....
        /*40d8*/ 	.word	0xffffffff


	//   ....[104]....
        /*40dc*/ 	.word	0xffffffff


	//   ....[105]....
        /*40e0*/ 	.word	0xffffffff


	//   ....[106]....
        /*40e4*/ 	.word	0xffffffff


	//   ....[107]....
        /*40e8*/ 	.word	0xffffffff


	//   ....[108]....
        /*40ec*/ 	.word	0xffffffff


	//   ....[109]....
        /*40f0*/ 	.word	0xffffffff


	//   ....[110]....
        /*40f4*/ 	.word	0xffffffff


	//   ....[111]....
        /*40f8*/ 	.word	0xffffffff


	//   ....[112]....
        /*40fc*/ 	.word	0xffffffff


	//   ....[113]....
        /*4100*/ 	.word	0xffffffff


	//   ....[114]....
        /*4104*/ 	.word	0xffffffff


	//   ....[115]....
        /*4108*/ 	.word	0xffffffff


	//   ....[116]....
        /*410c*/ 	.word	0xffffffff


	//   ....[117]....
        /*4110*/ 	.word	0xffffffff


	//   ....[118]....
        /*4114*/ 	.word	0xffffffff


	//   ....[119]....
        /*4118*/ 	.word	0xffffffff


	//   ....[120]....
        /*411c*/ 	.word	0xffffffff


	//   ....[121]....
        /*4120*/ 	.word	0xffffffff


	//   ....[122]....
        /*4124*/ 	.word	0xffffffff


	//   ....[123]....
        /*4128*/ 	.word	0xffffffff


	//   ....[124]....
        /*412c*/ 	.word	0xffffffff


	//   ....[125]....
        /*4130*/ 	.word	0xffffffff


	//   ....[126]....
        /*4134*/ 	.word	0xffffffff


	//   ....[127]....
        /*4138*/ 	.word	0xffffffff


	//   ....[128]....
        /*413c*/ 	.word	0xffffffff


	//   ....[129]....
        /*4140*/ 	.word	0xffffffff


	//   ....[130]....
        /*4144*/ 	.word	0xffffffff


	//   ....[131]....
        /*4148*/ 	.word	0xffffffff


	//   ....[132]....
        /*414c*/ 	.word	0xffffffff


	//   ....[133]....
        /*4150*/ 	.word	0xffffffff


	//   ....[134]....
        /*4154*/ 	.word	0xffffffff


	//   ....[135]....
        /*4158*/ 	.word	0xffffffff


	//   ....[136]....
        /*415c*/ 	.word	0xffffffff


	//   ....[137]....
        /*4160*/ 	.word	0xffffffff


	//   ....[138]....
        /*4164*/ 	.word	0xffffffff


	//   ....[139]....
        /*4168*/ 	.word	0xffffffff


	//   ....[140]....
        /*416c*/ 	.word	0xffffffff


	//   ....[141]....
        /*4170*/ 	.word	0xffffffff


	//   ....[142]....
        /*4174*/ 	.word	0xffffffff


	//   ....[143]....
        /*4178*/ 	.word	0xffffffff


	//   ....[144]....
        /*417c*/ 	.word	0xffffffff


	//   ....[145]....
        /*4180*/ 	.word	0xffffffff


	//   ....[146]....
        /*4184*/ 	.word	0xffffffff


	//   ....[147]....
        /*4188*/ 	.word	0xffffffff


	//   ....[148]....
        /*418c*/ 	.word	0xffffffff


	//   ....[149]....
        /*4190*/ 	.word	0xffffffff


	//   ....[150]....
        /*4194*/ 	.word	0xffffffff


	//   ....[151]....
        /*4198*/ 	.word	0xffffffff


	//   ....[152]....
        /*419c*/ 	.word	0xffffffff


	//   ....[153]....
        /*41a0*/ 	.word	0xffffffff


	//   ....[154]....
        /*41a4*/ 	.word	0xffffffff


	//   ....[155]....
        /*41a8*/ 	.word	0xffffffff


	//   ....[156]....
        /*41ac*/ 	.word	0xffffffff


	//   ....[157]....
        /*41b0*/ 	.word	0xffffffff


	//   ....[158]....
        /*41b4*/ 	.word	0xffffffff


	//   ....[159]....
        /*41b8*/ 	.word	0xffffffff


	//   ....[160]....
        /*41bc*/ 	.word	0xffffffff


	//   ....[161]....
        /*41c0*/ 	.word	0xffffffff


	//   ....[162]....
        /*41c4*/ 	.word	0xffffffff


	//   ....[163]....
        /*41c8*/ 	.word	0xffffffff


	//   ....[164]....
        /*41cc*/ 	.word	0xffffffff


	//   ....[165]....
        /*41d0*/ 	.word	0xffffffff


	//   ....[166]....
        /*41d4*/ 	.word	0xffffffff


	//   ....[167]....
        /*41d8*/ 	.word	0xffffffff


	//   ....[168]....
        /*41dc*/ 	.word	0xffffffff


	//   ....[169]....
        /*41e0*/ 	.word	0xffffffff


	//   ....[170]....
        /*41e4*/ 	.word	0xffffffff


	//   ....[171]....
        /*41e8*/ 	.word	0xffffffff


	//   ....[172]....
        /*41ec*/ 	.word	0xffffffff


	//   ....[173]....
        /*41f0*/ 	.word	0xffffffff


	//   ....[174]....
        /*41f4*/ 	.word	0xffffffff


	//   ....[175]....
        /*41f8*/ 	.word	0xffffffff


	//   ....[176]....
        /*41fc*/ 	.word	0xffffffff


	//   ....[177]....
        /*4200*/ 	.word	0xffffffff


	//   ....[178]....
        /*4204*/ 	.word	0xffffffff


	//   ....[179]....
        /*4208*/ 	.word	0xffffffff


	//   ....[180]....
        /*420c*/ 	.word	0xffffffff


	//   ....[181]....
        /*4210*/ 	.word	0xffffffff


	//   ....[182]....
        /*4214*/ 	.word	0xffffffff


	//   ....[183]....
        /*4218*/ 	.word	0xffffffff


	//   ....[184]....
        /*421c*/ 	.word	0xffffffff


	//   ....[185]....
        /*4220*/ 	.word	0xffffffff


	//   ....[186]....
        /*4224*/ 	.word	0xffffffff


	//   ....[187]....
        /*4228*/ 	.word	0xffffffff


	//   ....[188]....
        /*422c*/ 	.word	0xffffffff


	//   ....[189]....
        /*4230*/ 	.word	0xffffffff


	//   ....[190]....
        /*4234*/ 	.word	0xffffffff


	//   ....[191]....
        /*4238*/ 	.word	0xffffffff


	//   ....[192]....
        /*423c*/ 	.word	0xffffffff


	//   ....[193]....
        /*4240*/ 	.word	0xffffffff


	//   ....[194]....
        /*4244*/ 	.word	0xffffffff


	//   ....[195]....
        /*4248*/ 	.word	0xffffffff


	//   ....[196]....
        /*424c*/ 	.word	0xffffffff


	//   ....[197]....
        /*4250*/ 	.word	0xffffffff


	//   ....[198]....
        /*4254*/ 	.word	0xffffffff


	//   ....[199]....
        /*4258*/ 	.word	0xffffffff


	//   ....[200]....
        /*425c*/ 	.word	0xffffffff


	//   ....[201]....
        /*4260*/ 	.word	0xffffffff


	//   ....[202]....
        /*4264*/ 	.word	0xffffffff


	//   ....[203]....
        /*4268*/ 	.word	0xffffffff


	//   ....[204]....
        /*426c*/ 	.word	0xffffffff


	//   ....[205]....
        /*4270*/ 	.word	0xffffffff


	//   ....[206]....
        /*4274*/ 	.word	0xffffffff


	//   ....[207]....
        /*4278*/ 	.word	0xffffffff


	//   ....[208]....
        /*427c*/ 	.word	0xffffffff


	//   ....[209]....
        /*4280*/ 	.word	0xffffffff


	//   ....[210]....
        /*4284*/ 	.word	0xffffffff


	//   ....[211]....
        /*4288*/ 	.word	0xffffffff


	//   ....[212]....
        /*428c*/ 	.word	0xffffffff


	//   ....[213]....
        /*4290*/ 	.word	0xffffffff


	//   ....[214]....
        /*4294*/ 	.word	0xffffffff


	//   ....[215]....
        /*4298*/ 	.word	0xffffffff


	//   ....[216]....
        /*429c*/ 	.word	0xffffffff


	//   ....[217]....
        /*42a0*/ 	.word	0xffffffff


	//   ....[218]....
        /*42a4*/ 	.word	0xffffffff


	//   ....[219]....
        /*42a8*/ 	.word	0xffffffff


	//   ....[220]....
        /*42ac*/ 	.word	0xffffffff


	//   ....[221]....
        /*42b0*/ 	.word	0xffffffff


	//   ....[222]....
        /*42b4*/ 	.word	0xffffffff


	//   ....[223]....
        /*42b8*/ 	.word	0xffffffff


	//   ....[224]....
        /*42bc*/ 	.word	0xffffffff


	//   ....[225]....
        /*42c0*/ 	.word	0xffffffff


	//   ....[226]....
        /*42c4*/ 	.word	0xffffffff


	//   ....[227]....
        /*42c8*/ 	.word	0xffffffff


	//   ....[228]....
        /*42cc*/ 	.word	0xffffffff


	//   ....[229]....
        /*42d0*/ 	.word	0xffffffff


	//   ....[230]....
        /*42d4*/ 	.word	0xffffffff


	//   ....[231]....
        /*42d8*/ 	.word	0xffffffff


	//   ....[232]....
        /*42dc*/ 	.word	0xffffffff


	//   ....[233]....
        /*42e0*/ 	.word	0xffffffff


	//   ....[234]....
        /*42e4*/ 	.word	0xffffffff


	//   ....[235]....
        /*42e8*/ 	.word	0xffffffff


	//   ....[236]....
        /*42ec*/ 	.word	0xffffffff


	//   ....[237]....
        /*42f0*/ 	.word	0xffffffff


	//   ....[238]....
        /*42f4*/ 	.word	0xffffffff


	//   ....[239]....
        /*42f8*/ 	.word	0xffffffff


	//   ....[240]....
        /*42fc*/ 	.word	0xffffffff


	//   ....[241]....
        /*4300*/ 	.word	0xffffffff


	//   ....[242]....
        /*4304*/ 	.word	0xffffffff


	//   ....[243]....
        /*4308*/ 	.word	0xffffffff


	//   ....[244]....
        /*430c*/ 	.word	0xffffffff


	//   ....[245]....
        /*4310*/ 	.word	0xffffffff


	//   ....[246]....
        /*4314*/ 	.word	0xffffffff


	//   ....[247]....
        /*4318*/ 	.word	0xffffffff


	//   ....[248]....
        /*431c*/ 	.word	0xffffffff


	//   ....[249]....
        /*4320*/ 	.word	0xffffffff


	//   ....[250]....
        /*4324*/ 	.word	0xffffffff


	//   ....[251]....
        /*4328*/ 	.word	0xffffffff


	//   ....[252]....
        /*432c*/ 	.word	0xffffffff


	//   ....[253]....
        /*4330*/ 	.word	0xffffffff


	//   ....[254]....
        /*4334*/ 	.word	0xffffffff


	//   ....[255]....
        /*4338*/ 	.word	0xffffffff


	//   ....[0]....
        /*433c*/ 	.word	0xffffffff


	//   ....[1]....
        /*4340*/ 	.word	0xffffffff


	//   ....[2]....
        /*4344*/ 	.word	0xffffffff


	//   ....[3]....
        /*4348*/ 	.word	0xffffffff


	//   ....[4]....
        /*434c*/ 	.word	0xffffffff


	//   ....[5]....
        /*4350*/ 	.word	0xffffffff


	//   ....[6]....
        /*4354*/ 	.word	0xffffffff


	//   ....[7]....
        /*4358*/ 	.word	0xffffffff


	//   ....[8]....
        /*435c*/ 	.word	0xffffffff


	//   ....[9]....
        /*4360*/ 	.word	0xffffffff


	//   ....[10]....
        /*4364*/ 	.word	0xffffffff


	//   ....[11]....
        /*4368*/ 	.word	0xffffffff


	//   ....[12]....
        /*436c*/ 	.word	0xffffffff


	//   ....[13]....
        /*4370*/ 	.word	0xffffffff


	//   ....[14]....
        /*4374*/ 	.word	0xffffffff


	//   ....[15]....
        /*4378*/ 	.word	0xffffffff


	//   ....[16]....
        /*437c*/ 	.word	0xffffffff


	//   ....[17]....
        /*4380*/ 	.word	0xffffffff


	//   ....[18]....
        /*4384*/ 	.word	0xffffffff


	//   ....[19]....
        /*4388*/ 	.word	0xffffffff


	//   ....[20]....
        /*438c*/ 	.word	0xffffffff


	//   ....[21]....
        /*4390*/ 	.word	0xffffffff


	//   ....[22]....
        /*4394*/ 	.word	0xffffffff


	//   ....[23]....
        /*4398*/ 	.word	0xffffffff


	//   ....[24]....
        /*439c*/ 	.word	0xffffffff


	//   ....[25]....
        /*43a0*/ 	.word	0xffffffff


	//   ....[26]....
        /*43a4*/ 	.word	0xffffffff


	//   ....[27]....
        /*43a8*/ 	.word	0xffffffff


	//   ....[28]....
        /*43ac*/ 	.word	0xffffffff


	//   ....[29]....
        /*43b0*/ 	.word	0xffffffff


	//   ....[30]....
        /*43b4*/ 	.word	0xffffffff


	//   ....[31]....
        /*43b8*/ 	.word	0xffffffff


	//   ....[32]....
        /*43bc*/ 	.word	0xffffffff


	//   ....[33]....
        /*43c0*/ 	.word	0xffffffff


	//   ....[34]....
        /*43c4*/ 	.word	0xffffffff


	//   ....[35]....
        /*43c8*/ 	.word	0xffffffff


	//   ....[36]....
        /*43cc*/ 	.word	0xffffffff


	//   ....[37]....
        /*43d0*/ 	.word	0xffffffff


	//   ....[38]....
        /*43d4*/ 	.word	0xffffffff


	//   ....[39]....
        /*43d8*/ 	.word	0xffffffff


	//   ....[40]....
        /*43dc*/ 	.word	0xffffffff


	//   ....[41]....
        /*43e0*/ 	.word	0xffffffff


	//   ....[42]....
        /*43e4*/ 	.word	0xffffffff


	//   ....[43]....
        /*43e8*/ 	.word	0xffffffff


	//   ....[44]....
        /*43ec*/ 	.word	0xffffffff


	//   ....[45]....
        /*43f0*/ 	.word	0xffffffff


	//   ....[46]....
        /*43f4*/ 	.word	0xffffffff


	//   ....[47]....
        /*43f8*/ 	.word	0xffffffff


	//   ....[48]....
        /*43fc*/ 	.word	0xffffffff


	//   ....[49]....
        /*4400*/ 	.word	0xffffffff


	//   ....[50]....
        /*4404*/ 	.word	0xffffffff


	//   ....[51]....
        /*4408*/ 	.word	0xffffffff


	//   ....[52]....
        /*440c*/ 	.word	0xffffffff


	//   ....[53]....
        /*4410*/ 	.word	0xffffffff


	//   ....[54]....
        /*4414*/ 	.word	0xffffffff


	//   ....[55]....
        /*4418*/ 	.word	0xffffffff


	//   ....[56]....
        /*441c*/ 	.word	0xffffffff


	//   ....[57]....
        /*4420*/ 	.word	0xffffffff


	//   ....[58]....
        /*4424*/ 	.word	0xffffffff


	//   ....[59]....
        /*4428*/ 	.word	0xffffffff


	//   ....[60]....
        /*442c*/ 	.word	0xffffffff


	//   ....[61]....
        /*4430*/ 	.word	0xffffffff


	//   ....[62]....
        /*4434*/ 	.word	0xffffffff


	//   ....[63]....
        /*4438*/ 	.word	0xffffffff


	//   ....[64]....
        /*443c*/ 	.word	0xffffffff


	//   ....[65]....
        /*4440*/ 	.word	0xffffffff


	//   ....[66]....
        /*4444*/ 	.word	0xffffffff


	//   ....[67]....
        /*4448*/ 	.word	0xffffffff


	//   ....[68]....
        /*444c*/ 	.word	0xffffffff


	//   ....[69]....
        /*4450*/ 	.word	0xffffffff


	//   ....[70]....
        /*4454*/ 	.word	0xffffffff


	//   ....[71]....
        /*4458*/ 	.word	0xffffffff


	//   ....[72]....
        /*445c*/ 	.word	0xffffffff


	//   ....[73]....
        /*4460*/ 	.word	0xffffffff


	//   ....[74]....
        /*4464*/ 	.word	0xffffffff


	//   ....[75]....
        /*4468*/ 	.word	0xffffffff


	//   ....[76]....
        /*446c*/ 	.word	0xffffffff


	//   ....[77]....
        /*4470*/ 	.word	0xffffffff


	//   ....[78]....
        /*4474*/ 	.word	0xffffffff


	//   ....[79]....
        /*4478*/ 	.word	0xffffffff


	//   ....[80]....
        /*447c*/ 	.word	0xffffffff


	//   ....[81]....
        /*4480*/ 	.word	0xffffffff


	//   ....[82]....
        /*4484*/ 	.word	0xffffffff


	//   ....[83]....
        /*4488*/ 	.word	0xffffffff


	//   ....[84]....
        /*448c*/ 	.word	0xffffffff


	//   ....[85]....
        /*4490*/ 	.word	0xffffffff


	//   ....[86]....
        /*4494*/ 	.word	0xffffffff


	//   ....[87]....
        /*4498*/ 	.word	0xffffffff


	//   ....[88]....
        /*449c*/ 	.word	0xffffffff


	//   ....[89]....
        /*44a0*/ 	.word	0xffffffff


	//   ....[90]....
        /*44a4*/ 	.word	0xffffffff


	//   ....[91]....
        /*44a8*/ 	.word	0xffffffff


	//   ....[92]....
        /*44ac*/ 	.word	0xffffffff


	//   ....[93]....
        /*44b0*/ 	.word	0xffffffff


	//   ....[94]....
        /*44b4*/ 	.word	0xffffffff


	//   ....[95]....
        /*44b8*/ 	.word	0xffffffff


	//   ....[96]....
        /*44bc*/ 	.word	0xffffffff


	//   ....[97]....
        /*44c0*/ 	.word	0xffffffff


	//   ....[98]....
        /*44c4*/ 	.word	0xffffffff


	//   ....[99]....
        /*44c8*/ 	.word	0xffffffff


	//   ....[100]....
        /*44cc*/ 	.word	0xffffffff


	//   ....[101]....
        /*44d0*/ 	.word	0xffffffff


	//   ....[102]....
        /*44d4*/ 	.word	0xffffffff


	//   ....[103]....
        /*44d8*/ 	.word	0xffffffff


	//   ....[104]....
        /*44dc*/ 	.word	0xffffffff


	//   ....[105]....
        /*44e0*/ 	.word	0xffffffff


	//   ....[106]....
        /*44e4*/ 	.word	0xffffffff


	//   ....[107]....
        /*44e8*/ 	.word	0xffffffff


	//   ....[108]....
        /*44ec*/ 	.word	0xffffffff


	//   ....[109]....
        /*44f0*/ 	.word	0xffffffff


	//   ....[110]....
        /*44f4*/ 	.word	0xffffffff


	//   ....[111]....
        /*44f8*/ 	.word	0xffffffff


	//   ....[112]....
        /*44fc*/ 	.word	0xffffffff


	//   ....[113]....
        /*4500*/ 	.word	0xffffffff


	//   ....[114]....
        /*4504*/ 	.word	0xffffffff


	//   ....[115]....
        /*4508*/ 	.word	0xffffffff


	//   ....[116]....
        /*450c*/ 	.word	0xffffffff


	//   ....[117]....
        /*4510*/ 	.word	0xffffffff


	//   ....[118]....
        /*4514*/ 	.word	0xffffffff


	//   ....[119]....
        /*4518*/ 	.word	0xffffffff


	//   ....[120]....
        /*451c*/ 	.word	0xffffffff


	//   ....[121]....
        /*4520*/ 	.word	0xffffffff


	//   ....[122]....
        /*4524*/ 	.word	0xffffffff


	//   ....[123]....
        /*4528*/ 	.word	0xffffffff


	//   ....[124]....
        /*452c*/ 	.word	0xffffffff


	//   ....[125]....
        /*4530*/ 	.word	0xffffffff


	//   ....[126]....
        /*4534*/ 	.word	0xffffffff


	//   ....[127]....
        /*4538*/ 	.word	0xffffffff


	//   ....[128]....
        /*453c*/ 	.word	0xffffffff


	//   ....[129]....
        /*4540*/ 	.word	0xffffffff


	//   ....[130]....
        /*4544*/ 	.word	0xffffffff


	//   ....[131]....
        /*4548*/ 	.word	0xffffffff


	//   ....[132]....
        /*454c*/ 	.word	0xffffffff


	//   ....[133]....
        /*4550*/ 	.word	0xffffffff


	//   ....[134]....
        /*4554*/ 	.word	0xffffffff


	//   ....[135]....
        /*4558*/ 	.word	0xffffffff


	//   ....[136]....
        /*455c*/ 	.word	0xffffffff


	//   ....[137]....
        /*4560*/ 	.word	0xffffffff


	//   ....[138]....
        /*4564*/ 	.word	0xffffffff


	//   ....[139]....
        /*4568*/ 	.word	0xffffffff


	//   ....[140]....
        /*456c*/ 	.word	0xffffffff


	//   ....[141]....
        /*4570*/ 	.word	0xffffffff


	//   ....[142]....
        /*4574*/ 	.word	0xffffffff


	//   ....[143]....
        /*4578*/ 	.word	0xffffffff


	//   ....[144]....
        /*457c*/ 	.word	0xffffffff


	//   ....[145]....
        /*4580*/ 	.word	0xffffffff


	//   ....[146]....
        /*4584*/ 	.word	0xffffffff


	//   ....[147]....
        /*4588*/ 	.word	0xffffffff


	//   ....[148]....
        /*458c*/ 	.word	0xffffffff


	//   ....[149]....
        /*4590*/ 	.word	0xffffffff


	//   ....[150]....
        /*4594*/ 	.word	0xffffffff


	//   ....[151]....
        /*4598*/ 	.word	0xffffffff


	//   ....[152]....
        /*459c*/ 	.word	0xffffffff


	//   ....[153]....
        /*45a0*/ 	.word	0xffffffff


	//   ....[154]....
        /*45a4*/ 	.word	0xffffffff


	//   ....[155]....
        /*45a8*/ 	.word	0xffffffff


	//   ....[156]....
        /*45ac*/ 	.word	0xffffffff


	//   ....[157]....
        /*45b0*/ 	.word	0xffffffff


	//   ....[158]....
        /*45b4*/ 	.word	0xffffffff


	//   ....[159]....
        /*45b8*/ 	.word	0xffffffff


	//   ....[160]....
        /*45bc*/ 	.word	0xffffffff


	//   ....[161]....
        /*45c0*/ 	.word	0xffffffff


	//   ....[162]....
        /*45c4*/ 	.word	0xffffffff


	//   ....[163]....
        /*45c8*/ 	.word	0xffffffff


	//   ....[164]....
        /*45cc*/ 	.word	0xffffffff


	//   ....[165]....
        /*45d0*/ 	.word	0xffffffff


	//   ....[166]....
        /*45d4*/ 	.word	0xffffffff


	//   ....[167]....
        /*45d8*/ 	.word	0xffffffff


	//   ....[168]....
        /*45dc*/ 	.word	0xffffffff


	//   ....[169]....
        /*45e0*/ 	.word	0xffffffff


	//   ....[170]....
        /*45e4*/ 	.word	0xffffffff


	//   ....[171]....
        /*45e8*/ 	.word	0xffffffff


	//   ....[172]....
        /*45ec*/ 	.word	0xffffffff


	//   ....[173]....
        /*45f0*/ 	.word	0xffffffff


	//   ....[174]....
        /*45f4*/ 	.word	0xffffffff


	//   ....[175]....
        /*45f8*/ 	.word	0xffffffff


	//   ....[176]....
        /*45fc*/ 	.word	0xffffffff


	//   ....[177]....
        /*4600*/ 	.word	0xffffffff


	//   ....[178]....
        /*4604*/ 	.word	0xffffffff


	//   ....[179]....
        /*4608*/ 	.word	0xffffffff


	//   ....[180]....
        /*460c*/ 	.word	0xffffffff


	//   ....[181]....
        /*4610*/ 	.word	0xffffffff


	//   ....[182]....
        /*4614*/ 	.word	0xffffffff


	//   ....[183]....
        /*4618*/ 	.word	0xffffffff


	//   ....[184]....
        /*461c*/ 	.word	0xffffffff


	//   ....[185]....
        /*4620*/ 	.word	0xffffffff


	//   ....[186]....
        /*4624*/ 	.word	0xffffffff


	//   ....[187]....
        /*4628*/ 	.word	0xffffffff


	//   ....[188]....
        /*462c*/ 	.word	0xffffffff


	//   ....[189]....
        /*4630*/ 	.word	0xffffffff


	//   ....[190]....
        /*4634*/ 	.word	0xffffffff


	//   ....[191]....
        /*4638*/ 	.word	0xffffffff


	//   ....[192]....
        /*463c*/ 	.word	0xffffffff


	//   ....[193]....
        /*4640*/ 	.word	0xffffffff


	//   ....[194]....
        /*4644*/ 	.word	0xffffffff


	//   ....[195]....
        /*4648*/ 	.word	0xffffffff


	//   ....[196]....
        /*464c*/ 	.word	0xffffffff


	//   ....[197]....
        /*4650*/ 	.word	0xffffffff


	//   ....[198]....
        /*4654*/ 	.word	0xffffffff


	//   ....[199]....
        /*4658*/ 	.word	0xffffffff


	//   ....[200]....
        /*465c*/ 	.word	0xffffffff


	//   ....[201]....
        /*4660*/ 	.word	0xffffffff


	//   ....[202]....
        /*4664*/ 	.word	0xffffffff


	//   ....[203]....
        /*4668*/ 	.word	0xffffffff


	//   ....[204]....
        /*466c*/ 	.word	0xffffffff


	//   ....[205]....
        /*4670*/ 	.word	0xffffffff


	//   ....[206]....
        /*4674*/ 	.word	0xffffffff


	//   ....[207]....
        /*4678*/ 	.word	0xffffffff


	//   ....[208]....
        /*467c*/ 	.word	0xffffffff


	//   ....[209]....
        /*4680*/ 	.word	0xffffffff


	//   ....[210]....
        /*4684*/ 	.word	0xffffffff


	//   ....[211]....
        /*4688*/ 	.word	0xffffffff


	//   ....[212]....
        /*468c*/ 	.word	0xffffffff


	//   ....[213]....
        /*4690*/ 	.word	0xffffffff


	//   ....[214]....
        /*4694*/ 	.word	0xffffffff


	//   ....[215]....
        /*4698*/ 	.word	0xffffffff


	//   ....[216]....
        /*469c*/ 	.word	0xffffffff


	//   ....[217]....
        /*46a0*/ 	.word	0xffffffff


	//   ....[218]....
        /*46a4*/ 	.word	0xffffffff


	//   ....[219]....
        /*46a8*/ 	.word	0xffffffff


	//   ....[220]....
        /*46ac*/ 	.word	0xffffffff


	//   ....[221]....
        /*46b0*/ 	.word	0xffffffff


	//   ....[222]....
        /*46b4*/ 	.word	0xffffffff


	//   ....[223]....
        /*46b8*/ 	.word	0xffffffff


	//   ....[224]....
        /*46bc*/ 	.word	0xffffffff


	//   ....[225]....
        /*46c0*/ 	.word	0xffffffff


	//   ....[226]....
        /*46c4*/ 	.word	0xffffffff


	//   ....[227]....
        /*46c8*/ 	.word	0xffffffff


	//   ....[228]....
        /*46cc*/ 	.word	0xffffffff


	//   ....[229]....
        /*46d0*/ 	.word	0xffffffff


	//   ....[230]....
        /*46d4*/ 	.word	0xffffffff


	//   ....[231]....
        /*46d8*/ 	.word	0xffffffff


	//   ....[232]....
        /*46dc*/ 	.word	0xffffffff


	//   ....[233]....
        /*46e0*/ 	.word	0xffffffff


	//   ....[234]....
        /*46e4*/ 	.word	0xffffffff


	//   ....[235]....
        /*46e8*/ 	.word	0xffffffff


	//   ....[236]....
        /*46ec*/ 	.word	0xffffffff


	//   ....[237]....
        /*46f0*/ 	.word	0xffffffff


	//   ....[238]....
        /*46f4*/ 	.word	0xffffffff


	//   ....[239]....
        /*46f8*/ 	.word	0xffffffff


	//   ....[240]....
        /*46fc*/ 	.word	0xffffffff


	//   ....[241]....
        /*4700*/ 	.word	0xffffffff


	//   ....[242]....
        /*4704*/ 	.word	0xffffffff


	//   ....[243]....
        /*4708*/ 	.word	0xffffffff


	//   ....[244]....
        /*470c*/ 	.word	0xffffffff


	//   ....[245]....
        /*4710*/ 	.word	0xffffffff


	//   ....[246]....
        /*4714*/ 	.word	0xffffffff


	//   ....[247]....
        /*4718*/ 	.word	0xffffffff


	//   ....[248]....
        /*471c*/ 	.word	0xffffffff


	//   ....[249]....
        /*4720*/ 	.word	0xffffffff


	//   ....[250]....
        /*4724*/ 	.word	0xffffffff


	//   ....[251]....
        /*4728*/ 	.word	0xffffffff


	//   ....[252]....
        /*472c*/ 	.word	0xffffffff


	//   ....[253]....
        /*4730*/ 	.word	0xffffffff


	//   ....[254]....
        /*4734*/ 	.word	0xffffffff


	//----- nvinfo : EIATTR_COOP_GROUP_INSTR_OFFSETS
	.align		4
.L_39:
        /*4738*/ 	.byte	0x04, 0x28
        /*473a*/ 	.short	(.L_41 - .L_40)


	//   ....[0]....
.L_40:
        /*473c*/ 	.word	0x001a9f80


	//   ....[1]....
        /*4740*/ 	.word	0x001a9fe0


	//   ....[2]....
        /*4744*/ 	.word	0x001aa460


	//   ....[3]....
        /*4748*/ 	.word	0x001aa480


	//   ....[4]....
        /*474c*/ 	.word	0x001aa4f0


	//   ....[5]....
        /*4750*/ 	.word	0x001aa520


	//   ....[6]....
        /*4754*/ 	.word	0x001aa5a0


	//   ....[7]....
        /*4758*/ 	.word	0x001aa5c0


	//   ....[8]....
        /*475c*/ 	.word	0x001aa630


	//   ....[9]....
        /*4760*/ 	.word	0x001aa660


	//   ....[10]....
        /*4764*/ 	.word	0x001aa6e0


	//   ....[11]....
        /*4768*/ 	.word	0x001aa700


	//   ....[12]....
        /*476c*/ 	.word	0x001aa770


	//   ....[13]....
        /*4770*/ 	.word	0x001aa7a0


	//   ....[14]....
        /*4774*/ 	.word	0x001aa820


	//   ....[15]....
        /*4778*/ 	.word	0x001aa840


	//   ....[16]....
        /*477c*/ 	.word	0x001aa8b0


	//   ....[17]....
        /*4780*/ 	.word	0x001aa8e0


	//   ....[18]....
        /*4784*/ 	.word	0x001aa960


	//   ....[19]....
        /*4788*/ 	.word	0x001aa980


	//   ....[20]....
        /*478c*/ 	.word	0x001aa9f0


	//   ....[21]....
        /*4790*/ 	.word	0x001aaa20


	//   ....[22]....
        /*4794*/ 	.word	0x001aaaa0


	//   ....[23]....
        /*4798*/ 	.word	0x001aaac0


	//   ....[24]....
        /*479c*/ 	.word	0x001aab30


	//   ....[25]....
        /*47a0*/ 	.word	0x001aab60


	//   ....[26]....
        /*47a4*/ 	.word	0x001aabe0


	//   ....[27]....
        /*47a8*/ 	.word	0x001aac00


	//   ....[28]....
        /*47ac*/ 	.word	0x001aac50


	//   ....[29]....
        /*47b0*/ 	.word	0x001aacd0


	//   ....[30]....
        /*47b4*/ 	.word	0x001aad20


	//   ....[31]....
        /*47b8*/ 	.word	0x001aad40


	//   ....[32]....
        /*47bc*/ 	.word	0x001aadc0


	//   ....[33]....
        /*47c0*/ 	.word	0x001aade0


	//   ....[34]....
        /*47c4*/ 	.word	0x001aae60


	//   ....[35]....
        /*47c8*/ 	.word	0x001aae80


	//   ....[36]....
        /*47cc*/ 	.word	0x001aaf00


	//   ....[37]....
        /*47d0*/ 	.word	0x001aaf20


	//   ....[38]....
        /*47d4*/ 	.word	0x001aafa0


	//   ....[39]....
        /*47d8*/ 	.word	0x001aafc0


	//   ....[40]....
        /*47dc*/ 	.word	0x001ab040


	//   ....[41]....
        /*47e0*/ 	.word	0x001ab060


	//   ....[42]....
        /*47e4*/ 	.word	0x001ab0e0


	//   ....[43]....
        /*47e8*/ 	.word	0x001ab100


	//   ....[44]....
        /*47ec*/ 	.word	0x001ab180


	//   ....[45]....
        /*47f0*/ 	.word	0x001ab1a0


	//   ....[46]....
        /*47f4*/ 	.word	0x001ab220


	//   ....[47]....
        /*47f8*/ 	.word	0x001ab240


	//   ....[48]....
        /*47fc*/ 	.word	0x001ab2c0


	//   ....[49]....
        /*4800*/ 	.word	0x001ab2e0


	//   ....[50]....
        /*4804*/ 	.word	0x001ab360


	//   ....[51]....
        /*4808*/ 	.word	0x001ab380


	//   ....[52]....
        /*480c*/ 	.word	0x001ab400


	//   ....[53]....
        /*4810*/ 	.word	0x001ab420


	//   ....[54]....
        /*4814*/ 	.word	0x001ab4a0


	//   ....[55]....
        /*4818*/ 	.word	0x001ab4c0


	//   ....[56]....
        /*481c*/ 	.word	0x001ab560


	//   ....[57]....
        /*4820*/ 	.word	0x001ab5a0


	//   ....[58]....
        /*4824*/ 	.word	0x001ab620


	//   ....[59]....
        /*4828*/ 	.word	0x001ab640


	//   ....[60]....
        /*482c*/ 	.word	0x001ab680


	//   ....[61]....
        /*4830*/ 	.word	0x001ab6c0


	//   ....[62]....
        /*4834*/ 	.word	0x001ab740


	//   ....[63]....
        /*4838*/ 	.word	0x001ab760


	//   ....[64]....
        /*483c*/ 	.word	0x001ab7c0


	//   ....[65]....
        /*4840*/ 	.word	0x001ab7e0


	//   ....[66]....
        /*4844*/ 	.word	0x001ab860


	//   ....[67]....
        /*4848*/ 	.word	0x001ab880


	//   ....[68]....
        /*484c*/ 	.word	0x001ab900


	//   ....[69]....
        /*4850*/ 	.word	0x001ab920


	//   ....[70]....
        /*4854*/ 	.word	0x001ab9a0


	//   ....[71]....
        /*4858*/ 	.word	0x001ab9c0


	//   ....[72]....
        /*485c*/ 	.word	0x001aba40


	//   ....[73]....
        /*4860*/ 	.word	0x001aba60


	//   ....[74]....
        /*4864*/ 	.word	0x001abae0


	//   ....[75]....
        /*4868*/ 	.word	0x001abb00


	//   ....[76]....
        /*486c*/ 	.word	0x001abb80


	//   ....[77]....
        /*4870*/ 	.word	0x001abba0


	//   ....[78]....
        /*4874*/ 	.word	0x001abc20


	//   ....[79]....
        /*4878*/ 	.word	0x001abc40


	//   ....[80]....
        /*487c*/ 	.word	0x001abcc0


	//   ....[81]....
        /*4880*/ 	.word	0x001abce0


	//   ....[82]....
        /*4884*/ 	.word	0x001abd60


	//   ....[83]....
        /*4888*/ 	.word	0x001abd80


	//   ....[84]....
        /*488c*/ 	.word	0x001abe00


	//   ....[85]....
        /*4890*/ 	.word	0x001abe20


	//   ....[86]....
        /*4894*/ 	.word	0x001abea0


	//   ....[87]....
        /*4898*/ 	.word	0x001abec0


	//   ....[88]....
        /*489c*/ 	.word	0x001abf40


	//   ....[89]....
        /*48a0*/ 	.word	0x001abf60


	//   ....[90]....
        /*48a4*/ 	.word	0x001abfe0


	//   ....[91]....
        /*48a8*/ 	.word	0x001ac000


	//   ....[92]....
        /*48ac*/ 	.word	0x001ac060


	//   ....[93]....
        /*48b0*/ 	.word	0x001ac0e0


	//   ....[94]....
        /*48b4*/ 	.word	0x001ac120


	//   ....[95]....
        /*48b8*/ 	.word	0x001ac140


	//   ....[96]....
        /*48bc*/ 	.word	0x001ac1c0


	//   ....[97]....
        /*48c0*/ 	.word	0x001ac1e0


	//   ....[98]....
        /*48c4*/ 	.word	0x001ac260


	//   ....[99]....
        /*48c8*/ 	.word	0x001ac280


	//   ....[100]....
        /*48cc*/ 	.word	0x001ac300


	//   ....[101]....
        /*48d0*/ 	.word	0x001ac320


	//   ....[102]....
        /*48d4*/ 	.word	0x001ac3a0


	//   ....[103]....
        /*48d8*/ 	.word	0x001ac3c0


	//   ....[104]....
        /*48dc*/ 	.word	0x001ac440


	//   ....[105]....
        /*48e0*/ 	.word	0x001ac460


	//   ....[106]....
        /*48e4*/ 	.word	0x001ac4e0


	//   ....[107]....
        /*48e8*/ 	.word	0x001ac500


	//   ....[108]....
        /*48ec*/ 	.word	0x001ac580


	//   ....[109]....
        /*48f0*/ 	.word	0x001ac5a0


	//   ....[110]....
        /*48f4*/ 	.word	0x001ac620


	//   ....[111]....
        /*48f8*/ 	.word	0x001ac640


	//   ....[112]....
        /*48fc*/ 	.word	0x001ac6c0


	//   ....[113]....
        /*4900*/ 	.word	0x001ac6e0


	//   ....[114]....
        /*4904*/ 	.word	0x001ac760


	//   ....[115]....
        /*4908*/ 	.word	0x001ac780


	//   ....[116]....
        /*490c*/ 	.word	0x001ac800


	//   ....[117]....
        /*4910*/ 	.word	0x001ac820


	//   ....[118]....
        /*4914*/ 	.word	0x001ac8a0


	//   ....[119]....
        /*4918*/ 	.word	0x001ac8c0


	//   ....[120]....
        /*491c*/ 	.word	0x001ac940


	//   ....[121]....
        /*4920*/ 	.word	0x001ac960


	//   ....[122]....
        /*4924*/ 	.word	0x001ac9e0


	//   ....[123]....
        /*4928*/ 	.word	0x001aca00


	//   ....[124]....
        /*492c*/ 	.word	0x001acab0


	//   ....[125]....
        /*4930*/ 	.word	0x001acae0


	//   ....[126]....
        /*4934*/ 	.word	0x001acb00


	//   ....[127]....
        /*4938*/ 	.word	0x001acb20


	//   ....[128]....
        /*493c*/ 	.word	0x001acb80


	//   ....[129]....
        /*4940*/ 	.word	0x001acba0


	//   ....[130]....
        /*4944*/ 	.word	0x001acc20


	//   ....[131]....
        /*4948*/ 	.word	0x001acc40


	//   ....[132]....
        /*494c*/ 	.word	0x001accc0


	//   ....[133]....
        /*4950*/ 	.word	0x001acce0


	//   ....[134]....
        /*4954*/ 	.word	0x001acd60


	//   ....[135]....
        /*4958*/ 	.word	0x001acd80


	//   ....[136]....
        /*495c*/ 	.word	0x001ace00


	//   ....[137]....
        /*4960*/ 	.word	0x001ace20


	//   ....[138]....
        /*4964*/ 	.word	0x001acea0


	//   ....[139]....
        /*4968*/ 	.word	0x001acec0


	//   ....[140]....
        /*496c*/ 	.word	0x001acf40


	//   ....[141]....
        /*4970*/ 	.word	0x001acf60


	//   ....[142]....
        /*4974*/ 	.word	0x001acfe0


	//   ....[143]....
        /*4978*/ 	.word	0x001ad000


	//   ....[144]....
        /*497c*/ 	.word	0x001ad080


	//   ....[145]....
        /*4980*/ 	.word	0x001ad0a0


	//   ....[146]....
        /*4984*/ 	.word	0x001ad120


	//   ....[147]....
        /*4988*/ 	.word	0x001ad140


	//   ....[148]....
        /*498c*/ 	.word	0x001ad1c0


	//   ....[149]....
        /*4990*/ 	.word	0x001ad1e0


	//   ....[150]....
        /*4994*/ 	.word	0x001ad260


	//   ....[151]....
        /*4998*/ 	.word	0x001ad280


	//   ....[152]....
        /*499c*/ 	.word	0x001ad300


	//   ....[153]....
        /*49a0*/ 	.word	0x001ad320


	//   ....[154]....
        /*49a4*/ 	.word	0x001ad3a0


	//   ....[155]....
        /*49a8*/ 	.word	0x001ad3c0


	//   ....[156]....
        /*49ac*/ 	.word	0x001ad420


	//   ....[157]....
        /*49b0*/ 	.word	0x001ad4a0


	//   ....[158]....
        /*49b4*/ 	.word	0x001ad4e0


	//   ....[159]....
        /*49b8*/ 	.word	0x001ad500


	//   ....[160]....
        /*49bc*/ 	.word	0x001ad580


	//   ....[161]....
        /*49c0*/ 	.word	0x001ad5a0


	//   ....[162]....
        /*49c4*/ 	.word	0x001ad620


	//   ....[163]....
        /*49c8*/ 	.word	0x001ad640


	//   ....[164]....
        /*49cc*/ 	.word	0x001ad6c0


	//   ....[165]....
        /*49d0*/ 	.word	0x001ad6e0


	//   ....[166]....
        /*49d4*/ 	.word	0x001ad760


	//   ....[167]....
        /*49d8*/ 	.word	0x001ad780


	//   ....[168]....
        /*49dc*/ 	.word	0x001ad800


	//   ....[169]....
        /*49e0*/ 	.word	0x001ad820


	//   ....[170]....
        /*49e4*/ 	.word	0x001ad8a0


	//   ....[171]....
        /*49e8*/ 	.word	0x001ad8c0


	//   ....[172]....
        /*49ec*/ 	.word	0x001ad940


	//   ....[173]....
        /*49f0*/ 	.word	0x001ad960


	//   ....[174]....
        /*49f4*/ 	.word	0x001ad9e0


	//   ....[175]....
        /*49f8*/ 	.word	0x001ada00


	//   ....[176]....
        /*49fc*/ 	.word	0x001ada80


	//   ....[177]....
        /*4a00*/ 	.word	0x001adaa0


	//   ....[178]....
        /*4a04*/ 	.word	0x001adb20


	//   ....[179]....
        /*4a08*/ 	.word	0x001adb40


	//   ....[180]....
        /*4a0c*/ 	.word	0x001adbc0


	//   ....[181]....
        /*4a10*/ 	.word	0x001adbe0


	//   ....[182]....
        /*4a14*/ 	.word	0x001adc60


	//   ....[183]....
        /*4a18*/ 	.word	0x001adc80


	//   ....[184]....
        /*4a1c*/ 	.word	0x001add00


	//   ....[185]....
        /*4a20*/ 	.word	0x001add20


	//   ....[186]....
        /*4a24*/ 	.word	0x001adda0


	//   ....[187]....
        /*4a28*/ 	.word	0x001addc0


	//   ....[188]....
        /*4a2c*/ 	.word	0x001ade20


	//   ....[189]....
        /*4a30*/ 	.word	0x001adea0


	//   ....[190]....
        /*4a34*/ 	.word	0x001adee0


	//   ....[191]....
        /*4a38*/ 	.word	0x001adf00


	//   ....[192]....
        /*4a3c*/ 	.word	0x001adf60


	//   ....[193]....
        /*4a40*/ 	.word	0x001adf80


	//   ....[194]....
        /*4a44*/ 	.word	0x001ae000


	//   ....[195]....
        /*4a48*/ 	.word	0x001ae020


	//   ....[196]....
        /*4a4c*/ 	.word	0x001ae0a0


	//   ....[197]....
        /*4a50*/ 	.word	0x001ae0c0


	//   ....[198]....
        /*4a54*/ 	.word	0x001ae140


	//   ....[199]....
        /*4a58*/ 	.word	0x001ae160


	//   ....[200]....
        /*4a5c*/ 	.word	0x001ae1e0


	//   ....[201]....
        /*4a60*/ 	.word	0x001ae200


	//   ....[202]....
        /*4a64*/ 	.word	0x001ae280


	//   ....[203]....
        /*4a68*/ 	.word	0x001ae2a0


	//   ....[204]....
        /*4a6c*/ 	.word	0x001ae320


	//   ....[205]....
        /*4a70*/ 	.word	0x001ae340


	//   ....[206]....
        /*4a74*/ 	.word	0x001ae3c0


	//   ....[207]....
        /*4a78*/ 	.word	0x001ae3e0


	//   ....[208]....
        /*4a7c*/ 	.word	0x001ae460


	//   ....[209]....
        /*4a80*/ 	.word	0x001ae480


	//   ....[210]....
        /*4a84*/ 	.word	0x001ae500


	//   ....[211]....
        /*4a88*/ 	.word	0x001ae520


	//   ....[212]....
        /*4a8c*/ 	.word	0x001ae5a0


	//   ....[213]....
        /*4a90*/ 	.word	0x001ae5c0


	//   ....[214]....
        /*4a94*/ 	.word	0x001ae640


	//   ....[215]....
        /*4a98*/ 	.word	0x001ae660


	//   ....[216]....
        /*4a9c*/ 	.word	0x001ae6e0


	//   ....[217]....
        /*4aa0*/ 	.word	0x001ae700


	//   ....[218]....
        /*4aa4*/ 	.word	0x001ae780


	//   ....[219]....
        /*4aa8*/ 	.word	0x001ae7a0


	//   ....[220]....
        /*4aac*/ 	.word	0x001ae800


	//   ....[221]....
        /*4ab0*/ 	.word	0x001ae870


	//   ....[222]....
        /*4ab4*/ 	.word	0x001ae8c0


	//   ....[223]....
        /*4ab8*/ 	.word	0x001ae8e0


	//   ....[224]....
        /*4abc*/ 	.word	0x001ae960


	//   ....[225]....
        /*4ac0*/ 	.word	0x001ae980


	//   ....[226]....
        /*4ac4*/ 	.word	0x001aea00


	//   ....[227]....
        /*4ac8*/ 	.word	0x001aea20


	//   ....[228]....
        /*4acc*/ 	.word	0x001aeaa0


	//   ....[229]....
        /*4ad0*/ 	.word	0x001aeac0


	//   ....[230]....
        /*4ad4*/ 	.word	0x001aeb40


	//   ....[231]....
        /*4ad8*/ 	.word	0x001aeb60


	//   ....[232]....
        /*4adc*/ 	.word	0x001aebe0


	//   ....[233]....
        /*4ae0*/ 	.word	0x001aec00


	//   ....[234]....
        /*4ae4*/ 	.word	0x001aec80


	//   ....[235]....
        /*4ae8*/ 	.word	0x001aeca0


	//   ....[236]....
        /*4aec*/ 	.word	0x001aed20


	//   ....[237]....
        /*4af0*/ 	.word	0x001aed40


	//   ....[238]....
        /*4af4*/ 	.word	0x001aedc0


	//   ....[239]....
        /*4af8*/ 	.word	0x001aede0


	//   ....[240]....
        /*4afc*/ 	.word	0x001aee60


	//   ....[241]....
        /*4b00*/ 	.word	0x001aee80


	//   ....[242]....
        /*4b04*/ 	.word	0x001aef00


	//   ....[243]....
        /*4b08*/ 	.word	0x001aef20


	//   ....[244]....
        /*4b0c*/ 	.word	0x001aefa0


	//   ....[245]....
        /*4b10*/ 	.word	0x001aefc0


	//   ....[246]....
        /*4b14*/ 	.word	0x001af040


	//   ....[247]....
        /*4b18*/ 	.word	0x001af060


	//   ....[248]....
        /*4b1c*/ 	.word	0x001af0e0


	//   ....[249]....
        /*4b20*/ 	.word	0x001af100


	//   ....[250]....
        /*4b24*/ 	.word	0x001af180


	//   ....[251]....
        /*4b28*/ 	.word	0x001af1a0


	//   ....[252]....
        /*4b2c*/ 	.word	0x001af200


	//   ....[253]....
        /*4b30*/ 	.word	0x001af280


	//   ....[254]....
        /*4b34*/ 	.word	0x001af2c0


	//   ....[255]....
        /*4b38*/ 	.word	0x001af2e0


	//   ....[0]....
        /*4b3c*/ 	.word	0x001af340


	//   ....[1]....
        /*4b40*/ 	.word	0x001af360


	//   ....[2]....
        /*4b44*/ 	.word	0x001af3e0


	//   ....[3]....
        /*4b48*/ 	.word	0x001af400


	//   ....[4]....
        /*4b4c*/ 	.word	0x001af480


	//   ....[5]....
        /*4b50*/ 	.word	0x001af4a0


	//   ....[6]....
        /*4b54*/ 	.word	0x001af520


	//   ....[7]....
        /*4b58*/ 	.word	0x001af540


	//   ....[8]....
        /*4b5c*/ 	.word	0x001af5c0


	//   ....[9]....
        /*4b60*/ 	.word	0x001af5e0


	//   ....[10]....
        /*4b64*/ 	.word	0x001af660


	//   ....[11]....
        /*4b68*/ 	.word	0x001af680


	//   ....[12]....
        /*4b6c*/ 	.word	0x001af700


	//   ....[13]....
        /*4b70*/ 	.word	0x001af720


	//   ....[14]....
        /*4b74*/ 	.word	0x001af7a0


	//   ....[15]....
        /*4b78*/ 	.word	0x001af7c0


	//   ....[16]....
        /*4b7c*/ 	.word	0x001af840


	//   ....[17]....
        /*4b80*/ 	.word	0x001af860


	//   ....[18]....
        /*4b84*/ 	.word	0x001af8e0


	//   ....[19]....
        /*4b88*/ 	.word	0x001af900


	//   ....[20]....
        /*4b8c*/ 	.word	0x001af980


	//   ....[21]....
        /*4b90*/ 	.word	0x001af9a0


	//   ....[22]....
        /*4b94*/ 	.word	0x001afa20


	//   ....[23]....
        /*4b98*/ 	.word	0x001afa40


	//   ....[24]....
        /*4b9c*/ 	.word	0x001afac0


	//   ....[25]....
        /*4ba0*/ 	.word	0x001afae0


	//   ....[26]....
        /*4ba4*/ 	.word	0x001afb60


	//   ....[27]....
        /*4ba8*/ 	.word	0x001afb80


	//   ....[28]....
        /*4bac*/ 	.word	0x001afbe0


	//   ....[29]....
        /*4bb0*/ 	.word	0x001afc60


	//   ....[30]....
        /*4bb4*/ 	.word	0x001afca0


	//   ....[31]....
        /*4bb8*/ 	.word	0x001afcc0


	//   ....[32]....
        /*4bbc*/ 	.word	0x001afd40


	//   ....[33]....
        /*4bc0*/ 	.word	0x001afd60


	//   ....[34]....
        /*4bc4*/ 	.word	0x001afde0


	//   ....[35]....
        /*4bc8*/ 	.word	0x001afe00


	//   ....[36]....
        /*4bcc*/ 	.word	0x001afe80


	//   ....[37]....
        /*4bd0*/ 	.word	0x001afea0


	//   ....[38]....
        /*4bd4*/ 	.word	0x001aff20


	//   ....[39]....
        /*4bd8*/ 	.word	0x001aff40


	//   ....[40]....
        /*4bdc*/ 	.word	0x001affc0


	//   ....[41]....
        /*4be0*/ 	.word	0x001affe0


	//   ....[42]....
        /*4be4*/ 	.word	0x001b0060


	//   ....[43]....
        /*4be8*/ 	.word	0x001b0080


	//   ....[44]....
        /*4bec*/ 	.word	0x001b0100


	//   ....[45]....
        /*4bf0*/ 	.word	0x001b0120


	//   ....[46]....
        /*4bf4*/ 	.word	0x001b01a0


	//   ....[47]....
        /*4bf8*/ 	.word	0x001b01c0


	//   ....[48]....
        /*4bfc*/ 	.word	0x001b0240


	//   ....[49]....
        /*4c00*/ 	.word	0x001b0260


	//   ....[50]....
        /*4c04*/ 	.word	0x001b02e0


	//   ....[51]....
        /*4c08*/ 	.word	0x001b0300


	//   ....[52]....
        /*4c0c*/ 	.word	0x001b0380


	//   ....[53]....
        /*4c10*/ 	.word	0x001b03a0


	//   ....[54]....
        /*4c14*/ 	.word	0x001b0420


	//   ....[55]....
        /*4c18*/ 	.word	0x001b0440


	//   ....[56]....
        /*4c1c*/ 	.word	0x001b04c0


	//   ....[57]....
        /*4c20*/ 	.word	0x001b04e0


	//   ....[58]....
        /*4c24*/ 	.word	0x001b0560


	//   ....[59]....
        /*4c28*/ 	.word	0x001b0580


	//   ....[60]....
        /*4c2c*/ 	.word	0x001b05e0


	//   ....[61]....
        /*4c30*/ 	.word	0x001b0650


	//   ....[62]....
        /*4c34*/ 	.word	0x001b06a0


	//   ....[63]....
        /*4c38*/ 	.word	0x001b06c0


	//   ....[64]....
        /*4c3c*/ 	.word	0x001b0720


	//   ....[65]....
        /*4c40*/ 	.word	0x001b0740


	//   ....[66]....
        /*4c44*/ 	.word	0x001b07c0


	//   ....[67]....
        /*4c48*/ 	.word	0x001b07e0


	//   ....[68]....
        /*4c4c*/ 	.word	0x001b0860


	//   ....[69]....
        /*4c50*/ 	.word	0x001b0880


	//   ....[70]....
        /*4c54*/ 	.word	0x001b0900


	//   ....[71]....
        /*4c58*/ 	.word	0x001b0920


	//   ....[72]....
        /*4c5c*/ 	.word	0x001b09a0


	//   ....[73]....
        /*4c60*/ 	.word	0x001b09c0


	//   ....[74]....
        /*4c64*/ 	.word	0x001b0a40


	//   ....[75]....
        /*4c68*/ 	.word	0x001b0a60


	//   ....[76]....
        /*4c6c*/ 	.word	0x001b0ae0


	//   ....[77]....
        /*4c70*/ 	.word	0x001b0b00


	//   ....[78]....
        /*4c74*/ 	.word	0x001b0b80


	//   ....[79]....
        /*4c78*/ 	.word	0x001b0ba0


	//   ....[80]....
        /*4c7c*/ 	.word	0x001b0c20


	//   ....[81]....
        /*4c80*/ 	.word	0x001b0c40


	//   ....[82]....
        /*4c84*/ 	.word	0x001b0cc0


	//   ....[83]....
        /*4c88*/ 	.word	0x001b0ce0


	//   ....[84]....
        /*4c8c*/ 	.word	0x001b0d60


	//   ....[85]....
        /*4c90*/ 	.word	0x001b0d80


	//   ....[86]....
        /*4c94*/ 	.word	0x001b0e00


	//   ....[87]....
        /*4c98*/ 	.word	0x001b0e20


	//   ....[88]....
        /*4c9c*/ 	.word	0x001b0ea0


	//   ....[89]....
        /*4ca0*/ 	.word	0x001b0ec0


	//   ....[90]....
        /*4ca4*/ 	.word	0x001b0f40


	//   ....[91]....
        /*4ca8*/ 	.word	0x001b0f60


	//   ....[92]....
        /*4cac*/ 	.word	0x001b0fc0


	//   ....[93]....
        /*4cb0*/ 	.word	0x001b1040


	//   ....[94]....
        /*4cb4*/ 	.word	0x001b1080


	//   ....[95]....
        /*4cb8*/ 	.word	0x001b10a0


	//   ....[96]....
        /*4cbc*/ 	.word	0x001b1120


	//   ....[97]....
        /*4cc0*/ 	.word	0x001b1140


	//   ....[98]....
        /*4cc4*/ 	.word	0x001b11c0


	//   ....[99]....
        /*4cc8*/ 	.word	0x001b11e0


	//   ....[100]....
        /*4ccc*/ 	.word	0x001b1260


	//   ....[101]....
        /*4cd0*/ 	.word	0x001b1280


	//   ....[102]....
        /*4cd4*/ 	.word	0x001b1300


	//   ....[103]....
        /*4cd8*/ 	.word	0x001b1320


	//   ....[104]....
        /*4cdc*/ 	.word	0x001b13a0


	//   ....[105]....
        /*4ce0*/ 	.word	0x001b13c0


	//   ....[106]....
        /*4ce4*/ 	.word	0x001b1440


	//   ....[107]....
        /*4ce8*/ 	.word	0x001b1460


	//   ....[108]....
        /*4cec*/ 	.word	0x001b14e0


	//   ....[109]....
        /*4cf0*/ 	.word	0x001b1500


	//   ....[110]....
        /*4cf4*/ 	.word	0x001b1580


	//   ....[111]....
        /*4cf8*/ 	.word	0x001b15a0


	//   ....[112]....
        /*4cfc*/ 	.word	0x001b1620


	//   ....[113]....
        /*4d00*/ 	.word	0x001b1640


	//   ....[114]....
        /*4d04*/ 	.word	0x001b16c0


	//   ....[115]....
        /*4d08*/ 	.word	0x001b16e0


	//   ....[116]....
        /*4d0c*/ 	.word	0x001b1760


	//   ....[117]....
        /*4d10*/ 	.word	0x001b1780


	//   ....[118]....
        /*4d14*/ 	.word	0x001b1800


	//   ....[119]....
        /*4d18*/ 	.word	0x001b1820


	//   ....[120]....
        /*4d1c*/ 	.word	0x001b18a0


	//   ....[121]....
        /*4d20*/ 	.word	0x001b18c0


	//   ....[122]....
        /*4d24*/ 	.word	0x001b1940


	//   ....[123]....
        /*4d28*/ 	.word	0x001b1960


	//   ....[124]....
        /*4d2c*/ 	.word	0x001b19c0


	//   ....[125]....
        /*4d30*/ 	.word	0x001b1a40


	//   ....[126]....
        /*4d34*/ 	.word	0x001b1a80


	//   ....[127]....
        /*4d38*/ 	.word	0x001b1aa0


	//   ....[128]....
        /*4d3c*/ 	.word	0x001b1b00


	//   ....[129]....
        /*4d40*/ 	.word	0x001b1b20


	//   ....[130]....
        /*4d44*/ 	.word	0x001b1ba0


	//   ....[131]....
        /*4d48*/ 	.word	0x001b1bc0


	//   ....[132]....
        /*4d4c*/ 	.word	0x001b1c40


	//   ....[133]....
        /*4d50*/ 	.word	0x001b1c60


	//   ....[134]....
        /*4d54*/ 	.word	0x001b1ce0


	//   ....[135]....
        /*4d58*/ 	.word	0x001b1d00


	//   ....[136]....
        /*4d5c*/ 	.word	0x001b1d80


	//   ....[137]....
        /*4d60*/ 	.word	0x001b1da0


	//   ....[138]....
        /*4d64*/ 	.word	0x001b1e20


	//   ....[139]....
        /*4d68*/ 	.word	0x001b1e40


	//   ....[140]....
        /*4d6c*/ 	.word	0x001b1ec0


	//   ....[141]....
        /*4d70*/ 	.word	0x001b1ee0


	//   ....[142]....
        /*4d74*/ 	.word	0x001b1f60


	//   ....[143]....
        /*4d78*/ 	.word	0x001b1f80


	//   ....[144]....
        /*4d7c*/ 	.word	0x001b2000


	//   ....[145]....
        /*4d80*/ 	.word	0x001b2020


	//   ....[146]....
        /*4d84*/ 	.word	0x001b20a0


	//   ....[147]....
        /*4d88*/ 	.word	0x001b20c0


	//   ....[148]....
        /*4d8c*/ 	.word	0x001b2140


	//   ....[149]....
        /*4d90*/ 	.word	0x001b2160


	//   ....[150]....
        /*4d94*/ 	.word	0x001b21e0


	//   ....[151]....
        /*4d98*/ 	.word	0x001b2200


	//   ....[152]....
        /*4d9c*/ 	.word	0x001b2280


	//   ....[153]....
        /*4da0*/ 	.word	0x001b22a0


	//   ....[154]....
        /*4da4*/ 	.word	0x001b2320


	//   ....[155]....
        /*4da8*/ 	.word	0x001b2340


	//   ....[156]....
        /*4dac*/ 	.word	0x001b23a0


	//   ....[157]....
        /*4db0*/ 	.word	0x001b2410


	//   ....[158]....
        /*4db4*/ 	.word	0x001b2460


	//   ....[159]....
        /*4db8*/ 	.word	0x001b2480


	//   ....[160]....
        /*4dbc*/ 	.word	0x001b2500


	//   ....[161]....
        /*4dc0*/ 	.word	0x001b2520


	//   ....[162]....
        /*4dc4*/ 	.word	0x001b25a0


	//   ....[163]....
        /*4dc8*/ 	.word	0x001b25c0


	//   ....[164]....
        /*4dcc*/ 	.word	0x001b2640


	//   ....[165]....
        /*4dd0*/ 	.word	0x001b2660


	//   ....[166]....
        /*4dd4*/ 	.word	0x001b26e0


	//   ....[167]....
        /*4dd8*/ 	.word	0x001b2700


	//   ....[168]....
        /*4ddc*/ 	.word	0x001b2780


	//   ....[169]....
        /*4de0*/ 	.word	0x001b27a0


	//   ....[170]....
        /*4de4*/ 	.word	0x001b2820


	//   ....[171]....
        /*4de8*/ 	.word	0x001b2840


	//   ....[172]....
        /*4dec*/ 	.word	0x001b28c0


	//   ....[173]....
        /*4df0*/ 	.word	0x001b28e0


	//   ....[174]....
        /*4df4*/ 	.word	0x001b2960


	//   ....[175]....
        /*4df8*/ 	.word	0x001b2980


	//   ....[176]....
        /*4dfc*/ 	.word	0x001b2a00


	//   ....[177]....
        /*4e00*/ 	.word	0x001b2a20


	//   ....[178]....
        /*4e04*/ 	.word	0x001b2aa0


	//   ....[179]....
        /*4e08*/ 	.word	0x001b2ac0


	//   ....[180]....
        /*4e0c*/ 	.word	0x001b2b40


	//   ....[181]....
        /*4e10*/ 	.word	0x001b2b60


	//   ....[182]....
        /*4e14*/ 	.word	0x001b2be0


	//   ....[183]....
        /*4e18*/ 	.word	0x001b2c00


	//   ....[184]....
        /*4e1c*/ 	.word	0x001b2c80


	//   ....[185]....
        /*4e20*/ 	.word	0x001b2ca0


	//   ....[186]....
        /*4e24*/ 	.word	0x001b2d20


	//   ....[187]....
        /*4e28*/ 	.word	0x001b2d40


	//   ....[188]....
        /*4e2c*/ 	.word	0x001b2da0


	//   ....[189]....
        /*4e30*/ 	.word	0x001b2e20


	//   ....[190]....
        /*4e34*/ 	.word	0x001b2e60


	//   ....[191]....
        /*4e38*/ 	.word	0x001b2e80


	//   ....[192]....
        /*4e3c*/ 	.word	0x001b2f00


	//   ....[193]....
        /*4e40*/ 	.word	0x001b2f20


	//   ....[194]....
        /*4e44*/ 	.word	0x001b2fa0


	//   ....[195]....
        /*4e48*/ 	.word	0x001b2fc0


	//   ....[196]....
        /*4e4c*/ 	.word	0x001b3040


	//   ....[197]....
        /*4e50*/ 	.word	0x001b3060


	//   ....[198]....
        /*4e54*/ 	.word	0x001b30e0


	//   ....[199]....
        /*4e58*/ 	.word	0x001b3100


	//   ....[200]....
        /*4e5c*/ 	.word	0x001b3180


	//   ....[201]....
        /*4e60*/ 	.word	0x001b31a0


	//   ....[202]....
        /*4e64*/ 	.word	0x001b3220


	//   ....[203]....
        /*4e68*/ 	.word	0x001b3240


	//   ....[204]....
        /*4e6c*/ 	.word	0x001b32c0


	//   ....[205]....
        /*4e70*/ 	.word	0x001b32e0


	//   ....[206]....
        /*4e74*/ 	.word	0x001b3360


	//   ....[207]....
        /*4e78*/ 	.word	0x001b3380


	//   ....[208]....
        /*4e7c*/ 	.word	0x001b3400


	//   ....[209]....
        /*4e80*/ 	.word	0x001b3420


	//   ....[210]....
        /*4e84*/ 	.word	0x001b34a0


	//   ....[211]....
        /*4e88*/ 	.word	0x001b34c0


	//   ....[212]....
        /*4e8c*/ 	.word	0x001b3540


	//   ....[213]....
        /*4e90*/ 	.word	0x001b3560


	//   ....[214]....
        /*4e94*/ 	.word	0x001b35e0


	//   ....[215]....
        /*4e98*/ 	.word	0x001b3600


	//   ....[216]....
        /*4e9c*/ 	.word	0x001b3680


	//   ....[217]....
        /*4ea0*/ 	.word	0x001b36a0


	//   ....[218]....
        /*4ea4*/ 	.word	0x001b3720


	//   ....[219]....
        /*4ea8*/ 	.word	0x001b3740


	//   ....[220]....
        /*4eac*/ 	.word	0x001b37a0


	//   ....[221]....
        /*4eb0*/ 	.word	0x001b3820


	//   ....[222]....
        /*4eb4*/ 	.word	0x001b3860


	//   ....[223]....
        /*4eb8*/ 	.word	0x001b3880


	//   ....[224]....
        /*4ebc*/ 	.word	0x001b3900


	//   ....[225]....
        /*4ec0*/ 	.word	0x001b3920


	//   ....[226]....
        /*4ec4*/ 	.word	0x001b39a0


	//   ....[227]....
        /*4ec8*/ 	.word	0x001b39c0


	//   ....[228]....
        /*4ecc*/ 	.word	0x001b3a40


	//   ....[229]....
        /*4ed0*/ 	.word	0x001b3a60


	//   ....[230]....
        /*4ed4*/ 	.word	0x001b3ae0


	//   ....[231]....
        /*4ed8*/ 	.word	0x001b3b00


	//   ....[232]....
        /*4edc*/ 	.word	0x001b3b80


	//   ....[233]....
        /*4ee0*/ 	.word	0x001b3ba0


	//   ....[234]....
        /*4ee4*/ 	.word	0x001b3c20


	//   ....[235]....
        /*4ee8*/ 	.word	0x001b3c40


	//   ....[236]....
        /*4eec*/ 	.word	0x001b3cc0


	//   ....[237]....
        /*4ef0*/ 	.word	0x001b3ce0


	//   ....[238]....
        /*4ef4*/ 	.word	0x001b3d60


	//   ....[239]....
        /*4ef8*/ 	.word	0x001b3d80


	//   ....[240]....
        /*4efc*/ 	.word	0x001b3e00


	//   ....[241]....
        /*4f00*/ 	.word	0x001b3e20


	//   ....[242]....
        /*4f04*/ 	.word	0x001b3ea0


	//   ....[243]....
        /*4f08*/ 	.word	0x001b3ec0


	//   ....[244]....
        /*4f0c*/ 	.word	0x001b3f40


	//   ....[245]....
        /*4f10*/ 	.word	0x001b3f60


	//   ....[246]....
        /*4f14*/ 	.word	0x001b3fe0


	//   ....[247]....
        /*4f18*/ 	.word	0x001b4000


	//   ....[248]....
        /*4f1c*/ 	.word	0x001b4080


	//   ....[249]....
        /*4f20*/ 	.word	0x001b40a0


	//   ....[250]....
        /*4f24*/ 	.word	0x001b4120


	//   ....[251]....
        /*4f28*/ 	.word	0x001b4140


	//   ....[252]....
        /*4f2c*/ 	.word	0x001b41a0


	//   ....[253]....
        /*4f30*/ 	.word	0x001b4210


	//   ....[254]....
        /*4f34*/ 	.word	0x001b4260


	//   ....[255]....
        /*4f38*/ 	.word	0x001b4280


	//   ....[0]....
        /*4f3c*/ 	.word	0x001b4300


	//   ....[1]....
        /*4f40*/ 	.word	0x001b4320


	//   ....[2]....
        /*4f44*/ 	.word	0x001b43a0


	//   ....[3]....
        /*4f48*/ 	.word	0x001b43c0


	//   ....[4]....
        /*4f4c*/ 	.word	0x001b4440


	//   ....[5]....
        /*4f50*/ 	.word	0x001b4460


	//   ....[6]....
        /*4f54*/ 	.word	0x001b44e0


	//   ....[7]....
        /*4f58*/ 	.word	0x001b4500


	//   ....[8]....
        /*4f5c*/ 	.word	0x001b4580


	//   ....[9]....
        /*4f60*/ 	.word	0x001b45a0


	//   ....[10]....
        /*4f64*/ 	.word	0x001b4620


	//   ....[11]....
        /*4f68*/ 	.word	0x001b4640


	//   ....[12]....
        /*4f6c*/ 	.word	0x001b46c0


	//   ....[13]....
        /*4f70*/ 	.word	0x001b46e0


	//   ....[14]....
        /*4f74*/ 	.word	0x001b4760


	//   ....[15]....
        /*4f78*/ 	.word	0x001b4780


	//   ....[16]....
        /*4f7c*/ 	.word	0x001b4800


	//   ....[17]....
        /*4f80*/ 	.word	0x001b4820


	//   ....[18]....
        /*4f84*/ 	.word	0x001b48a0


	//   ....[19]....
        /*4f88*/ 	.word	0x001b48c0


	//   ....[20]....
        /*4f8c*/ 	.word	0x001b4940


	//   ....[21]....
        /*4f90*/ 	.word	0x001b4960


	//   ....[22]....
        /*4f94*/ 	.word	0x001b49e0


	//   ....[23]....
        /*4f98*/ 	.word	0x001b4a00


	//   ....[24]....
        /*4f9c*/ 	.word	0x001b4a80


	//   ....[25]....
        /*4fa0*/ 	.word	0x001b4aa0


	//   ....[26]....
        /*4fa4*/ 	.word	0x001b4b20


	//   ....[27]....
        /*4fa8*/ 	.word	0x001b4b40


	//   ....[28]....
        /*4fac*/ 	.word	0x001b4ba0


	//   ....[29]....
        /*4fb0*/ 	.word	0x001b4c20


	//   ....[30]....
        /*4fb4*/ 	.word	0x001b4c60


	//   ....[31]....
        /*4fb8*/ 	.word	0x001b4c80


	//   ....[32]....
        /*4fbc*/ 	.word	0x001b4d00


	//   ....[33]....
        /*4fc0*/ 	.word	0x001b4d20


	//   ....[34]....
        /*4fc4*/ 	.word	0x001b4da0


	//   ....[35]....
        /*4fc8*/ 	.word	0x001b4dc0


	//   ....[36]....
        /*4fcc*/ 	.word	0x001b4e40


	//   ....[37]....
        /*4fd0*/ 	.word	0x001b4e60


	//   ....[38]....
        /*4fd4*/ 	.word	0x001b4ee0


	//   ....[39]....
        /*4fd8*/ 	.word	0x001b4f00


	//   ....[40]....
        /*4fdc*/ 	.word	0x001b4f80


	//   ....[41]....
        /*4fe0*/ 	.word	0x001b4fa0


	//   ....[42]....
        /*4fe4*/ 	.word	0x001b5020


	//   ....[43]....
        /*4fe8*/ 	.word	0x001b5040


	//   ....[44]....
        /*4fec*/ 	.word	0x001b50c0


	//   ....[45]....
        /*4ff0*/ 	.word	0x001b50e0


	//   ....[46]....
        /*4ff4*/ 	.word	0x001b5160


	//   ....[47]....
        /*4ff8*/ 	.word	0x001b5180


	//   ....[48]....
        /*4ffc*/ 	.word	0x001b5200


	//   ....[49]....
        /*5000*/ 	.word	0x001b5220


	//   ....[50]....
        /*5004*/ 	.word	0x001b52a0


	//   ....[51]....
        /*5008*/ 	.word	0x001b52c0


	//   ....[52]....
        /*500c*/ 	.word	0x001b5340


	//   ....[53]....
        /*5010*/ 	.word	0x001b5360


	//   ....[54]....
        /*5014*/ 	.word	0x001b53e0


	//   ....[55]....
        /*5018*/ 	.word	0x001b5400


	//   ....[56]....
        /*501c*/ 	.word	0x001b5480


	//   ....[57]....
        /*5020*/ 	.word	0x001b54a0


	//   ....[58]....
        /*5024*/ 	.word	0x001b5500


	//   ....[59]....
        /*5028*/ 	.word	0x001b5540


	//   ....[60]....
        /*502c*/ 	.word	0x001b55a0


	//   ....[61]....
        /*5030*/ 	.word	0x001b5620


	//   ....[62]....
        /*5034*/ 	.word	0x001b5660


	//   ....[63]....
        /*5038*/ 	.word	0x001b5680


	//   ....[64]....
        /*503c*/ 	.word	0x001b5700


	//   ....[65]....
        /*5040*/ 	.word	0x001b5720


	//   ....[66]....
        /*5044*/ 	.word	0x001b57a0


	//   ....[67]....
        /*5048*/ 	.word	0x001b57c0


	//   ....[68]....
        /*504c*/ 	.word	0x001b5840


	//   ....[69]....
        /*5050*/ 	.word	0x001b5860


	//   ....[70]....
        /*5054*/ 	.word	0x001b58e0


	//   ....[71]....
        /*5058*/ 	.word	0x001b5900


	//   ....[72]....
        /*505c*/ 	.word	0x001b5980


	//   ....[73]....
        /*5060*/ 	.word	0x001b59a0


	//   ....[74]....
        /*5064*/ 	.word	0x001b5a20


	//   ....[75]....
        /*5068*/ 	.word	0x001b5a40


	//   ....[76]....
        /*506c*/ 	.word	0x001b5ac0


	//   ....[77]....
        /*5070*/ 	.word	0x001b5ae0


	//   ....[78]....
        /*5074*/ 	.word	0x001b5b60


	//   ....[79]....
        /*5078*/ 	.word	0x001b5b80


	//   ....[80]....
        /*507c*/ 	.word	0x001b5c00


	//   ....[81]....
        /*5080*/ 	.word	0x001b5c20


	//   ....[82]....
        /*5084*/ 	.word	0x001b5ca0


	//   ....[83]....
        /*5088*/ 	.word	0x001b5cc0


	//   ....[84]....
        /*508c*/ 	.word	0x001b5d40


	//   ....[85]....
        /*5090*/ 	.word	0x001b5d60


	//   ....[86]....
        /*5094*/ 	.word	0x001b5de0


	//   ....[87]....
        /*5098*/ 	.word	0x001b5e00


	//   ....[88]....
        /*509c*/ 	.word	0x001b5e60


	//   ....[89]....
        /*50a0*/ 	.word	0x001b5ec0


	//   ....[90]....
        /*50a4*/ 	.word	0x001b5f00


	//   ....[91]....
        /*50a8*/ 	.word	0x001b5f40


	//   ....[92]....
        /*50ac*/ 	.word	0x001b5fa0


	//   ....[93]....
        /*50b0*/ 	.word	0x001b6020


	//   ....[94]....
        /*50b4*/ 	.word	0x001b6060


	//   ....[95]....
        /*50b8*/ 	.word	0x001b6080


	//   ....[96]....
        /*50bc*/ 	.word	0x001b6100


	//   ....[97]....
        /*50c0*/ 	.word	0x001b6120


	//   ....[98]....
        /*50c4*/ 	.word	0x001b61a0


	//   ....[99]....
        /*50c8*/ 	.word	0x001b61c0


	//   ....[100]....
        /*50cc*/ 	.word	0x001b6240


	//   ....[101]....
        /*50d0*/ 	.word	0x001b6260


	//   ....[102]....
        /*50d4*/ 	.word	0x001b62e0


	//   ....[103]....
        /*50d8*/ 	.word	0x001b6300


	//   ....[104]....
        /*50dc*/ 	.word	0x001b6380


	//   ....[105]....
        /*50e0*/ 	.word	0x001b63a0


	//   ....[106]....
        /*50e4*/ 	.word	0x001b6420


	//   ....[107]....
        /*50e8*/ 	.word	0x001b6440


	//   ....[108]....
        /*50ec*/ 	.word	0x001b64c0


	//   ....[109]....
        /*50f0*/ 	.word	0x001b64e0


	//   ....[110]....
        /*50f4*/ 	.word	0x001b6560


	//   ....[111]....
        /*50f8*/ 	.word	0x001b6580


	//   ....[112]....
        /*50fc*/ 	.word	0x001b6600


	//   ....[113]....
        /*5100*/ 	.word	0x001b6620


	//   ....[114]....
        /*5104*/ 	.word	0x001b66a0


	//   ....[115]....
        /*5108*/ 	.word	0x001b66c0


	//   ....[116]....
        /*510c*/ 	.word	0x001b6740


	//   ....[117]....
        /*5110*/ 	.word	0x001b6760


	//   ....[118]....
        /*5114*/ 	.word	0x001b67e0


	//   ....[119]....
        /*5118*/ 	.word	0x001b6800


	//   ....[120]....
        /*511c*/ 	.word	0x001b6880


	//   ....[121]....
        /*5120*/ 	.word	0x001b6900


	//   ....[122]....
        /*5124*/ 	.word	0x001b6920


	//   ....[123]....
        /*5128*/ 	.word	0x001b6940


	//   ....[124]....
        /*512c*/ 	.word	0x001b69a0


	//   ....[125]....
        /*5130*/ 	.word	0x001b6a20


	//   ....[126]....
        /*5134*/ 	.word	0x001b6a60


	//   ....[127]....
        /*5138*/ 	.word	0x001b6a80


	//   ....[128]....
        /*513c*/ 	.word	0x001b6b00


	//   ....[129]....
        /*5140*/ 	.word	0x001b6b20


	//   ....[130]....
        /*5144*/ 	.word	0x001b6ba0


	//   ....[131]....
        /*5148*/ 	.word	0x001b6bc0


	//   ....[132]....
        /*514c*/ 	.word	0x001b6c40


	//   ....[133]....
        /*5150*/ 	.word	0x001b6c60


	//   ....[134]....
        /*5154*/ 	.word	0x001b6ce0


	//   ....[135]....
        /*5158*/ 	.word	0x001b6d00


	//   ....[136]....
        /*515c*/ 	.word	0x001b6d80


	//   ....[137]....
        /*5160*/ 	.word	0x001b6da0


	//   ....[138]....
        /*5164*/ 	.word	0x001b6e20


	//   ....[139]....
        /*5168*/ 	.word	0x001b6e40


	//   ....[140]....
        /*516c*/ 	.word	0x001b6ec0


	//   ....[141]....
        /*5170*/ 	.word	0x001b6ee0


	//   ....[142]....
        /*5174*/ 	.word	0x001b6f60


	//   ....[143]....
        /*5178*/ 	.word	0x001b6f80


	//   ....[144]....
        /*517c*/ 	.word	0x001b7000


	//   ....[145]....
        /*5180*/ 	.word	0x001b7020


	//   ....[146]....
        /*5184*/ 	.word	0x001b70a0


	//   ....[147]....
        /*5188*/ 	.word	0x001b70c0


	//   ....[148]....
        /*518c*/ 	.word	0x001b7140


	//   ....[149]....
        /*5190*/ 	.word	0x001b7160


	//   ....[150]....
        /*5194*/ 	.word	0x001b71e0


	//   ....[151]....
        /*5198*/ 	.word	0x001b7200


	//   ....[152]....
        /*519c*/ 	.word	0x001b7260


	//   ....[153]....
        /*51a0*/ 	.word	0x001b72c0


	//   ....[154]....
        /*51a4*/ 	.word	0x001b7300


	//   ....[155]....
        /*51a8*/ 	.word	0x001b7340


	//   ....[156]....
        /*51ac*/ 	.word	0x001b73a0


	//   ....[157]....
        /*51b0*/ 	.word	0x001b7420


	//   ....[158]....
        /*51b4*/ 	.word	0x001b7460


	//   ....[159]....
        /*51b8*/ 	.word	0x001b7480


	//   ....[160]....
        /*51bc*/ 	.word	0x001b7500


	//   ....[161]....
        /*51c0*/ 	.word	0x001b7520


	//   ....[162]....
        /*51c4*/ 	.word	0x001b75a0


	//   ....[163]....
        /*51c8*/ 	.word	0x001b75c0


	//   ....[164]....
        /*51cc*/ 	.word	0x001b7640


	//   ....[165]....
        /*51d0*/ 	.word	0x001b7660


	//   ....[166]....
        /*51d4*/ 	.word	0x001b76e0


	//   ....[167]....
        /*51d8*/ 	.word	0x001b7700


	//   ....[168]....
        /*51dc*/ 	.word	0x001b7780


	//   ....[169]....
        /*51e0*/ 	.word	0x001b77a0


	//   ....[170]....
        /*51e4*/ 	.word	0x001b7820


	//   ....[171]....
        /*51e8*/ 	.word	0x001b7840


	//   ....[172]....
        /*51ec*/ 	.word	0x001b78c0


	//   ....[173]....
        /*51f0*/ 	.word	0x001b78e0


	//   ....[174]....
        /*51f4*/ 	.word	0x001b7960


	//   ....[175]....
        /*51f8*/ 	.word	0x001b7980


	//   ....[176]....
        /*51fc*/ 	.word	0x001b7a00


	//   ....[177]....
        /*5200*/ 	.word	0x001b7a20


	//   ....[178]....
        /*5204*/ 	.word	0x001b7aa0


	//   ....[179]....
        /*5208*/ 	.word	0x001b7ac0


	//   ....[180]....
        /*520c*/ 	.word	0x001b7b40


	//   ....[181]....
        /*5210*/ 	.word	0x001b7b60


	//   ....[182]....
        /*5214*/ 	.word	0x001b7be0


	//   ....[183]....
        /*5218*/ 	.word	0x001b7c00


	//   ....[184]....
        /*521c*/ 	.word	0x001b7c60


	//   ....[185]....
        /*5220*/ 	.word	0x001b7cc0


	//   ....[186]....
        /*5224*/ 	.word	0x001b7d00


	//   ....[187]....
        /*5228*/ 	.word	0x001b7d40


	//   ....[188]....
        /*522c*/ 	.word	0x001b7da0


	//   ....[189]....
        /*5230*/ 	.word	0x001b7e20


	//   ....[190]....
        /*5234*/ 	.word	0x001b7e60


	//   ....[191]....
        /*5238*/ 	.word	0x001b7e80


	//   ....[192]....
        /*523c*/ 	.word	0x001b7f00


	//   ....[193]....
        /*5240*/ 	.word	0x001b7f20


	//   ....[194]....
        /*5244*/ 	.word	0x001b7fa0


	//   ....[195]....
        /*5248*/ 	.word	0x001b7fc0


	//   ....[196]....
        /*524c*/ 	.word	0x001b8040


	//   ....[197]....
        /*5250*/ 	.word	0x001b8060


	//   ....[198]....
        /*5254*/ 	.word	0x001b80e0


	//   ....[199]....
        /*5258*/ 	.word	0x001b8100


	//   ....[200]....
        /*525c*/ 	.word	0x001b8180


	//   ....[201]....
        /*5260*/ 	.word	0x001b81a0


	//   ....[202]....
        /*5264*/ 	.word	0x001b8220


	//   ....[203]....
        /*5268*/ 	.word	0x001b8240


	//   ....[204]....
        /*526c*/ 	.word	0x001b82c0


	//   ....[205]....
        /*5270*/ 	.word	0x001b82e0


	//   ....[206]....
        /*5274*/ 	.word	0x001b8360


	//   ....[207]....
        /*5278*/ 	.word	0x001b8380


	//   ....[208]....
        /*527c*/ 	.word	0x001b8400


	//   ....[209]....
        /*5280*/ 	.word	0x001b8420


	//   ....[210]....
        /*5284*/ 	.word	0x001b84a0


	//   ....[211]....
        /*5288*/ 	.word	0x001b84c0


	//   ....[212]....
        /*528c*/ 	.word	0x001b8540


	//   ....[213]....
        /*5290*/ 	.word	0x001b8560


	//   ....[214]....
        /*5294*/ 	.word	0x001b85e0


	//   ....[215]....
        /*5298*/ 	.word	0x001b8600


	//   ....[216]....
        /*529c*/ 	.word	0x001b8660


	//   ....[217]....
        /*52a0*/ 	.word	0x001b86c0


	//   ....[218]....
        /*52a4*/ 	.word	0x001b8700


	//   ....[219]....
        /*52a8*/ 	.word	0x001b8740


	//   ....[220]....
        /*52ac*/ 	.word	0x001b87a0


	//   ....[221]....
        /*52b0*/ 	.word	0x001b8820


	//   ....[222]....
        /*52b4*/ 	.word	0x001b8860


	//   ....[223]....
        /*52b8*/ 	.word	0x001b8880


	//   ....[224]....
        /*52bc*/ 	.word	0x001b8900


	//   ....[225]....
        /*52c0*/ 	.word	0x001b8920


	//   ....[226]....
        /*52c4*/ 	.word	0x001b89a0


	//   ....[227]....
        /*52c8*/ 	.word	0x001b89c0


	//   ....[228]....
        /*52cc*/ 	.word	0x001b8a40


	//   ....[229]....
        /*52d0*/ 	.word	0x001b8a60


	//   ....[230]....
        /*52d4*/ 	.word	0x001b8ae0


	//   ....[231]....
        /*52d8*/ 	.word	0x001b8b00


	//   ....[232]....
        /*52dc*/ 	.word	0x001b8b80


	//   ....[233]....
        /*52e0*/ 	.word	0x001b8ba0


	//   ....[234]....
        /*52e4*/ 	.word	0x001b8c20


	//   ....[235]....
        /*52e8*/ 	.word	0x001b8c40


	//   ....[236]....
        /*52ec*/ 	.word	0x001b8cc0


	//   ....[237]....
        /*52f0*/ 	.word	0x001b8ce0


	//   ....[238]....
        /*52f4*/ 	.word	0x001b8d60


	//   ....[239]....
        /*52f8*/ 	.word	0x001b8d80


	//   ....[240]....
        /*52fc*/ 	.word	0x001b8e00


	//   ....[241]....
        /*5300*/ 	.word	0x001b8e20


	//   ....[242]....
        /*5304*/ 	.word	0x001b8ea0


	//   ....[243]....
        /*5308*/ 	.word	0x001b8ec0


	//   ....[244]....
        /*530c*/ 	.word	0x001b8f40


	//   ....[245]....
        /*5310*/ 	.word	0x001b8f60


	//   ....[246]....
        /*5314*/ 	.word	0x001b8fe0


	//   ....[247]....
        /*5318*/ 	.word	0x001b9000


	//   ....[248]....
        /*531c*/ 	.word	0x001b9080


	//   ....[249]....
        /*5320*/ 	.word	0x001b90e0


	//   ....[250]....
        /*5324*/ 	.word	0x001b9120


	//   ....[251]....
        /*5328*/ 	.word	0x001b9140


	//   ....[252]....
        /*532c*/ 	.word	0x001b91a0


	//   ....[253]....
        /*5330*/ 	.word	0x001b9220


	//   ....[254]....
        /*5334*/ 	.word	0x001b9260


	//   ....[255]....
        /*5338*/ 	.word	0x001b9280


	//   ....[0]....
        /*533c*/ 	.word	0x001b9300


	//   ....[1]....
        /*5340*/ 	.word	0x001b9320


	//   ....[2]....
        /*5344*/ 	.word	0x001b93a0


	//   ....[3]....
        /*5348*/ 	.word	0x001b93c0


	//   ....[4]....
        /*534c*/ 	.word	0x001b9440


	//   ....[5]....
        /*5350*/ 	.word	0x001b9460


	//   ....[6]....
        /*5354*/ 	.word	0x001b94e0


	//   ....[7]....
        /*5358*/ 	.word	0x001b9500


	//   ....[8]....
        /*535c*/ 	.word	0x001b9580


	//   ....[9]....
        /*5360*/ 	.word	0x001b95a0


	//   ....[10]....
        /*5364*/ 	.word	0x001b9620


	//   ....[11]....
        /*5368*/ 	.word	0x001b9640


	//   ....[12]....
        /*536c*/ 	.word	0x001b96c0


	//   ....[13]....
        /*5370*/ 	.word	0x001b96e0


	//   ....[14]....
        /*5374*/ 	.word	0x001b9760


	//   ....[15]....
        /*5378*/ 	.word	0x001b9780


	//   ....[16]....
        /*537c*/ 	.word	0x001b97c0


	//   ....[17]....
        /*5380*/ 	.word	0x001b9820


	//   ....[18]....
        /*5384*/ 	.word	0x001b9860


	//   ....[19]....
        /*5388*/ 	.word	0x001b98c0


	//   ....[20]....
        /*538c*/ 	.word	0x001b9900


	//   ....[21]....
        /*5390*/ 	.word	0x001b9960


	//   ....[22]....
        /*5394*/ 	.word	0x001b99a0


	//   ....[23]....
        /*5398*/ 	.word	0x001b9a00


	//   ....[24]....
        /*539c*/ 	.word	0x001b9a40


	//   ....[25]....
        /*53a0*/ 	.word	0x001b9aa0


	//   ....[26]....
        /*53a4*/ 	.word	0x001b9ae0


	//   ....[27]....
        /*53a8*/ 	.word	0x001b9b40


	//   ....[28]....
        /*53ac*/ 	.word	0x001b9b80


	//   ....[29]....
        /*53b0*/ 	.word	0x001b9be0


	//   ....[30]....
        /*53b4*/ 	.word	0x001b9c20


	//   ....[31]....
        /*53b8*/ 	.word	0x001b9c80


	//   ....[32]....
        /*53bc*/ 	.word	0x001b9cc0


	//   ....[33]....
        /*53c0*/ 	.word	0x001b9d20


	//   ....[34]....
        /*53c4*/ 	.word	0x001b9d60


	//   ....[35]....
        /*53c8*/ 	.word	0x001b9dc0


	//   ....[36]....
        /*53cc*/ 	.word	0x001b9e00


	//   ....[37]....
        /*53d0*/ 	.word	0x001b9e60


	//   ....[38]....
        /*53d4*/ 	.word	0x001b9ea0


	//   ....[39]....
        /*53d8*/ 	.word	0x001b9f00


	//   ....[40]....
        /*53dc*/ 	.word	0x001b9f40


	//   ....[41]....
        /*53e0*/ 	.word	0x001b9fa0


	//   ....[42]....
        /*53e4*/ 	.word	0x001b9fe0


	//   ....[43]....
        /*53e8*/ 	.word	0x001ba040


	//   ....[44]....
        /*53ec*/ 	.word	0x001ba080


	//   ....[45]....
        /*53f0*/ 	.word	0x001ba0e0


	//   ....[46]....
        /*53f4*/ 	.word	0x001ba120


	//   ....[47]....
        /*53f8*/ 	.word	0x001ba180


	//   ....[48]....
        /*53fc*/ 	.word	0x001ba1c0


	//   ....[49]....
        /*5400*/ 	.word	0x001ba220


	//   ....[50]....
        /*5404*/ 	.word	0x001ba260


	//   ....[51]....
        /*5408*/ 	.word	0x001ba2c0


	//   ....[52]....
        /*540c*/ 	.word	0x001ba300


	//   ....[53]....
        /*5410*/ 	.word	0x001ba360


	//   ....[54]....
        /*5414*/ 	.word	0x001ba3a0


	//   ....[55]....
        /*5418*/ 	.word	0x001ba400


	//   ....[56]....
        /*541c*/ 	.word	0x001ba440


	//   ....[57]....
        /*5420*/ 	.word	0x001ba4a0


	//   ....[58]....
        /*5424*/ 	.word	0x001ba4e0


	//   ....[59]....
        /*5428*/ 	.word	0x001ba540


	//   ....[60]....
        /*542c*/ 	.word	0x001ba580


	//   ....[61]....
        /*5430*/ 	.word	0x001ba5e0


	//   ....[62]....
        /*5434*/ 	.word	0x001ba630


	//   ....[63]....
        /*5438*/ 	.word	0x001ba690


	//   ....[64]....
        /*543c*/ 	.word	0x001ba6d0


	//   ....[65]....
        /*5440*/ 	.word	0x001ba730


	//   ....[66]....
        /*5444*/ 	.word	0x001ba770


	//   ....[67]....
        /*5448*/ 	.word	0x001ba7d0


	//   ....[68]....
        /*544c*/ 	.word	0x001ba810


	//   ....[69]....
        /*5450*/ 	.word	0x001ba870


	//   ....[70]....
        /*5454*/ 	.word	0x001ba8b0


	//   ....[71]....
        /*5458*/ 	.word	0x001ba910


	//   ....[72]....
        /*545c*/ 	.word	0x001ba950


	//   ....[73]....
        /*5460*/ 	.word	0x001ba9b0


	//   ....[74]....
        /*5464*/ 	.word	0x001ba9f0


	//   ....[75]....
        /*5468*/ 	.word	0x001baa50


	//   ....[76]....
        /*546c*/ 	.word	0x001baa90


	//   ....[77]....
        /*5470*/ 	.word	0x001baaf0


	//   ....[78]....
        /*5474*/ 	.word	0x001bab50


	//   ....[79]....
        /*5478*/ 	.word	0x001babc0


	//   ....[80]....
        /*547c*/ 	.word	0x001bac40


	//   ....[81]....
        /*5480*/ 	.word	0x001baca0


	//   ....[82]....
        /*5484*/ 	.word	0x001bad70


	//   ....[83]....
        /*5488*/ 	.word	0x001bae80


	//   ....[84]....
        /*548c*/ 	.word	0x001bb560


	//   ....[85]....
        /*5490*/ 	.word	0x001bb9b0


	//   ....[86]....
        /*5494*/ 	.word	0x001bc280


	//   ....[87]....
        /*5498*/ 	.word	0x001bc6b0


	//   ....[88]....
        /*549c*/ 	.word	0x001bcf50


	//   ....[89]....
        /*54a0*/ 	.word	0x001bd380


	//   ....[90]....
        /*54a4*/ 	.word	0x001be070


	//   ....[91]....
        /*54a8*/ 	.word	0x001be0e0


	//   ....[92]....
        /*54ac*/ 	.word	0x001bf6c0


	//   ....[93]....
        /*54b0*/ 	.word	0x001bfc80


	//   ....[94]....
        /*54b4*/ 	.word	0x001bfdb0


	//   ....[95]....
        /*54b8*/ 	.word	0x001bfdd0


	//   ....[96]....
        /*54bc*/ 	.word	0x001bfe70


	//   ....[97]....
        /*54c0*/ 	.word	0x001bfe90


	//   ....[98]....
        /*54c4*/ 	.word	0x001bfef0


	//   ....[99]....
        /*54c8*/ 	.word	0x001bff10


	//   ....[100]....
        /*54cc*/ 	.word	0x001bff90


	//   ....[101]....
        /*54d0*/ 	.word	0x001bffb0


	//   ....[102]....
        /*54d4*/ 	.word	0x001c0030


	//   ....[103]....
        /*54d8*/ 	.word	0x001c0050


	//   ....[104]....
        /*54dc*/ 	.word	0x001c00d0


	//   ....[105]....
        /*54e0*/ 	.word	0x001c00f0


	//   ....[106]....
        /*54e4*/ 	.word	0x001c0170


	//   ....[107]....
        /*54e8*/ 	.word	0x001c0190


	//   ....[108]....
        /*54ec*/ 	.word	0x001c0210


	//   ....[109]....
        /*54f0*/ 	.word	0x001c0230


	//   ....[110]....
        /*54f4*/ 	.word	0x001c02b0


	//   ....[111]....
        /*54f8*/ 	.word	0x001c02d0


	//   ....[112]....
        /*54fc*/ 	.word	0x001c0350


	//   ....[113]....
        /*5500*/ 	.word	0x001c0370


	//   ....[114]....
        /*5504*/ 	.word	0x001c03f0


	//   ....[115]....
        /*5508*/ 	.word	0x001c0410


	//   ....[116]....
        /*550c*/ 	.word	0x001c0490


	//   ....[117]....
        /*5510*/ 	.word	0x001c04b0


	//   ....[118]....
        /*5514*/ 	.word	0x001c0530


	//   ....[119]....
        /*5518*/ 	.word	0x001c0550


	//   ....[120]....
        /*551c*/ 	.word	0x001c05d0


	//   ....[121]....
        /*5520*/ 	.word	0x001c05f0


	//   ....[122]....
        /*5524*/ 	.word	0x001c0650


	//   ....[123]....
        /*5528*/ 	.word	0x001c0690


	//   ....[124]....
        /*552c*/ 	.word	0x001c06f0


	//   ....[125]....
        /*5530*/ 	.word	0x001c0770


	//   ....[126]....
        /*5534*/ 	.word	0x001c07b0


	//   ....[127]....
        /*5538*/ 	.word	0x001c07d0


	//   ....[128]....
        /*553c*/ 	.word	0x001c0850


	//   ....[129]....
        /*5540*/ 	.word	0x001c0870


	//   ....[130]....
        /*5544*/ 	.word	0x001c08f0


	//   ....[131]....
        /*5548*/ 	.word	0x001c0910


	//   ....[132]....
        /*554c*/ 	.word	0x001c0990


	//   ....[133]....
        /*5550*/ 	.word	0x001c09b0


	//   ....[134]....
        /*5554*/ 	.word	0x001c0a30


	//   ....[135]....
        /*5558*/ 	.word	0x001c0a50


	//   ....[136]....
        /*555c*/ 	.word	0x001c0ad0


	//   ....[137]....
        /*5560*/ 	.word	0x001c0af0


	//   ....[138]....
        /*5564*/ 	.word	0x001c0b70


	//   ....[139]....
        /*5568*/ 	.word	0x001c0b90


	//   ....[140]....
        /*556c*/ 	.word	0x001c0c10


	//   ....[141]....
        /*5570*/ 	.word	0x001c0c30


	//   ....[142]....
        /*5574*/ 	.word	0x001c0cb0


	//   ....[143]....
        /*5578*/ 	.word	0x001c0cd0


	//   ....[144]....
        /*557c*/ 	.word	0x001c0d50


	//   ....[145]....
        /*5580*/ 	.word	0x001c0d70


	//   ....[146]....
        /*5584*/ 	.word	0x001c0df0


	//   ....[147]....
        /*5588*/ 	.word	0x001c0e10


	//   ....[148]....
        /*558c*/ 	.word	0x001c0e90


	//   ....[149]....
        /*5590*/ 	.word	0x001c0eb0


	//   ....[150]....
        /*5594*/ 	.word	0x001c0f30


	//   ....[151]....
        /*5598*/ 	.word	0x001c0f50


	//   ....[152]....
        /*559c*/ 	.word	0x001c0fd0


	//   ....[153]....
        /*55a0*/ 	.word	0x001c0ff0


	//   ....[154]....
        /*55a4*/ 	.word	0x001c1050


	//   ....[155]....
        /*55a8*/ 	.word	0x001c10b0


	//   ....[156]....
        /*55ac*/ 	.word	0x001c1110


	//   ....[157]....
        /*55b0*/ 	.word	0x001c1130


	//   ....[158]....
        /*55b4*/ 	.word	0x001c11b0


	//   ....[159]....
        /*55b8*/ 	.word	0x001c11d0


	//   ....[160]....
        /*55bc*/ 	.word	0x001c1250


	//   ....[161]....
        /*55c0*/ 	.word	0x001c1270


	//   ....[162]....
        /*55c4*/ 	.word	0x001c12f0


	//   ....[163]....
        /*55c8*/ 	.word	0x001c1310


	//   ....[164]....
        /*55cc*/ 	.word	0x001c1390


	//   ....[165]....
        /*55d0*/ 	.word	0x001c13b0


	//   ....[166]....
        /*55d4*/ 	.word	0x001c1430


	//   ....[167]....
        /*55d8*/ 	.word	0x001c1450


	//   ....[168]....
        /*55dc*/ 	.word	0x001c14d0


	//   ....[169]....
        /*55e0*/ 	.word	0x001c14f0


	//   ....[170]....
        /*55e4*/ 	.word	0x001c1570


	//   ....[171]....
        /*55e8*/ 	.word	0x001c1590


	//   ....[172]....
        /*55ec*/ 	.word	0x001c1610


	//   ....[173]....
        /*55f0*/ 	.word	0x001c1630


	//   ....[174]....
        /*55f4*/ 	.word	0x001c16b0


	//   ....[175]....
        /*55f8*/ 	.word	0x001c16d0


	//   ....[176]....
        /*55fc*/ 	.word	0x001c1750


	//   ....[177]....
        /*5600*/ 	.word	0x001c1770


	//   ....[178]....
        /*5604*/ 	.word	0x001c17f0


	//   ....[179]....
        /*5608*/ 	.word	0x001c1810


	//   ....[180]....
        /*560c*/ 	.word	0x001c1890


	//   ....[181]....
        /*5610*/ 	.word	0x001c18b0


	//   ....[182]....
        /*5614*/ 	.word	0x001c1930


	//   ....[183]....
        /*5618*/ 	.word	0x001c1950


	//   ....[184]....
        /*561c*/ 	.word	0x001c19d0


	//   ....[185]....
        /*5620*/ 	.word	0x001c19f0


	//   ....[186]....
        /*5624*/ 	.word	0x001c1a50


	//   ....[187]....
        /*5628*/ 	.word	0x001c1a90


	//   ....[188]....
        /*562c*/ 	.word	0x001c1b10


	//   ....[189]....
        /*5630*/ 	.word	0x001c1b30


	//   ....[190]....
        /*5634*/ 	.word	0x001c1bb0


	//   ....[191]....
        /*5638*/ 	.word	0x001c1bd0


	//   ....[192]....
        /*563c*/ 	.word	0x001c1c50


	//   ....[193]....
        /*5640*/ 	.word	0x001c1c70


	//   ....[194]....
        /*5644*/ 	.word	0x001c1cf0


	//   ....[195]....
        /*5648*/ 	.word	0x001c1d10


	//   ....[196]....
        /*564c*/ 	.word	0x001c1d90


	//   ....[197]....
        /*5650*/ 	.word	0x001c1db0


	//   ....[198]....
        /*5654*/ 	.word	0x001c1e30


	//   ....[199]....
        /*5658*/ 	.word	0x001c1e50


	//   ....[200]....
        /*565c*/ 	.word	0x001c1ed0


	//   ....[201]....
        /*5660*/ 	.word	0x001c1ef0


	//   ....[202]....
        /*5664*/ 	.word	0x001c1f70


	//   ....[203]....
        /*5668*/ 	.word	0x001c1f90


	//   ....[204]....
        /*566c*/ 	.word	0x001c2010


	//   ....[205]....
        /*5670*/ 	.word	0x001c2030


	//   ....[206]....
        /*5674*/ 	.word	0x001c2090


	//   ....[207]....
        /*5678*/ 	.word	0x001c20b0


	//   ....[208]....
        /*567c*/ 	.word	0x001c2110


	//   ....[209]....
        /*5680*/ 	.word	0x001c2130


	//   ....[210]....
        /*5684*/ 	.word	0x001c2190


	//   ....[211]....
        /*5688*/ 	.word	0x001c21b0


	//   ....[212]....
        /*568c*/ 	.word	0x001c2210


	//   ....[213]....
        /*5690*/ 	.word	0x001c2230


	//   ....[214]....
        /*5694*/ 	.word	0x001c2290


	//   ....[215]....
        /*5698*/ 	.word	0x001c22b0


	//   ....[216]....
        /*569c*/ 	.word	0x001c2310


	//   ....[217]....
        /*56a0*/ 	.word	0x001c2330


	//   ....[218]....
        /*56a4*/ 	.word	0x001c2390


	//   ....[219]....
        /*56a8*/ 	.word	0x001c23b0


	//   ....[220]....
        /*56ac*/ 	.word	0x001c2450


	//   ....[221]....
        /*56b0*/ 	.word	0x001c2470


	//   ....[222]....
        /*56b4*/ 	.word	0x001c24d0


	//   ....[223]....
        /*56b8*/ 	.word	0x001c24f0


	//   ....[224]....
        /*56bc*/ 	.word	0x001c2550


	//   ....[225]....
        /*56c0*/ 	.word	0x001c2570


	//   ....[226]....
        /*56c4*/ 	.word	0x001c2590


	//   ....[227]....
        /*56c8*/ 	.word	0x001c25b0


	//   ....[228]....
        /*56cc*/ 	.word	0x001c2610


	//   ....[229]....
        /*56d0*/ 	.word	0x001c2630


	//   ....[230]....
        /*56d4*/ 	.word	0x001c2690


	//   ....[231]....
        /*56d8*/ 	.word	0x001c26b0


	//   ....[232]....
        /*56dc*/ 	.word	0x001c2710


	//   ....[233]....
        /*56e0*/ 	.word	0x001c2730


	//   ....[234]....
        /*56e4*/ 	.word	0x001c2790


	//   ....[235]....
        /*56e8*/ 	.word	0x001c27b0


	//   ....[236]....
        /*56ec*/ 	.word	0x001c2810


	//   ....[237]....
        /*56f0*/ 	.word	0x001c2830


	//   ....[238]....
        /*56f4*/ 	.word	0x001c2890


	//   ....[239]....
        /*56f8*/ 	.word	0x001c28b0


	//   ....[240]....
        /*56fc*/ 	.word	0x001c2910


	//   ....[241]....
        /*5700*/ 	.word	0x001c2930


	//   ....[242]....
        /*5704*/ 	.word	0x001c2990


	//   ....[243]....
        /*5708*/ 	.word	0x001c29b0


	//   ....[244]....
        /*570c*/ 	.word	0x001c2a10


	//   ....[245]....
        /*5710*/ 	.word	0x001c2a30


	//   ....[246]....
        /*5714*/ 	.word	0x001c2aa0


	//   ....[247]....
        /*5718*/ 	.word	0x001c2ac0


	//   ....[248]....
        /*571c*/ 	.word	0x001c2b40


	//   ....[249]....
        /*5720*/ 	.word	0x001c2b60


	//   ....[250]....
        /*5724*/ 	.word	0x001c2c40


	//   ....[251]....
        /*5728*/ 	.word	0x001c2c60


	//   ....[252]....
        /*572c*/ 	.word	0x001c2cd0


	//   ....[253]....
        /*5730*/ 	.word	0x001c2cf0


	//   ....[254]....
        /*5734*/ 	.word	0x001c2d10


	//----- nvinfo : EIATTR_VRC_CTA_INIT_COUNT
	.align		4
.L_41:
        /*5738*/ 	.byte	0x02, 0x4a
	.zero		1
	.zero		1


	//----- nvinfo : EIATTR_EXIT_INSTR_OFFSETS
	.align		4
        /*573c*/ 	.byte	0x04, 0x1c
        /*573e*/ 	.short	(.L_43 - .L_42)


	//   ....[0]....
.L_42:
        /*5740*/ 	.word	0x001ea8a0


	//   ....[1]....
        /*5744*/ 	.word	0x001ea8c0


	//----- nvinfo : EIATTR_REQNTID
	.align		4
.L_43:
        /*5748*/ 	.byte	0x04, 0x10
        /*574a*/ 	.short	(.L_45 - .L_44)
.L_44:
        /*574c*/ 	.word	0x00000020
        /*5750*/ 	.word	0x00000001
        /*5754*/ 	.word	0x00000001


	//----- nvinfo : EIATTR_CBANK_PARAM_SIZE
	.align		4
.L_45:
        /*5758*/ 	.byte	0x03, 0x19
        /*575a*/ 	.short	0x0050


	//----- nvinfo : EIATTR_PARAM_CBANK
	.align		4
        /*575c*/ 	.byte	0x04, 0x0a
        /*575e*/ 	.short	(.L_47 - .L_46)
	.align		4
.L_46:
        /*5760*/ 	.word	index@(.nv.constant0.matmul_kernel)
        /*5764*/ 	.short	0x0380
        /*5766*/ 	.short	0x0050


	//----- nvinfo : EIATTR_SW_WAR
	.align		4
.L_47:
        /*5768*/ 	.byte	0x04, 0x36
        /*576a*/ 	.short	(.L_49 - .L_48)
.L_48:
        /*576c*/ 	.word	0x00000008
.L_49:


//--------------------- .nv.compat                --------------------------
	.section	.nv.compat,"",@"SHT_CUDA_COMPAT_INFO"
	.align	4
        /*0000*/ 	.byte	0x02, 0x02, 0x01, 0x00, 0x02, 0x05, 0x05, 0x00, 0x02, 0x03, 0x00, 0x00, 0x02, 0x06, 0x01, 0x00


//--------------------- .nv.callgraph             --------------------------
	.section	.nv.callgraph,"",@"SHT_CUDA_CALLGRAPH"
	.align	4
	.sectionentsize	8
	.align		4
        /*0000*/ 	.word	0x00000000
	.align		4
        /*0004*/ 	.word	0xffffffff
	.align		4
        /*0008*/ 	.word	0x00000000
	.align		4
        /*000c*/ 	.word	0xfffffffe
	.align		4
        /*0010*/ 	.word	0x00000000
	.align		4
        /*0014*/ 	.word	0xfffffffd
	.align		4
        /*0018*/ 	.word	0x00000000
	.align		4
        /*001c*/ 	.word	0xfffffffc


//--------------------- .text.matmul_kernel       --------------------------
	.section	.text.matmul_kernel,"ax",@progbits
	.align	128
        .global         matmul_kernel
        .type           matmul_kernel,@function
        .size           matmul_kernel,(.L_x_3 - matmul_kernel)
        .other          matmul_kernel,@"STO_CUDA_ENTRY STV_DEFAULT"
matmul_kernel:
.text.matmul_kernel:
[----:B------:R-:W1:Y:S08]  /*0000*/  LDC R1, c[0x0][0x37c] ;  /* 0x0000df00ff017b82 */ /* 0x000e700000000800 */
[----:B------:R-:W2:Y:S01]  /*0010*/  LDC.64 R6, c[0x0][0x398] ;  /* 0x0000e600ff067b82 */ /* 0x000ea20000000a00 */
[----:B------:R-:W3:Y:S01]  /*0020*/  S2R R5, SR_CTAID.X ;  /* 0x0000000000057919 */ /* 0x000ee20000002500 */
[----:B------:R-:W4:Y:S01]  /*0030*/  LDCU UR6, c[0x0][0x3a0] ;  /* 0x00007400ff0677ac */ /* 0x000f220008000800 */
[----:B-1----:R-:W-:Y:S01]  /*0040*/  VIADD R1, R1, 0xffff3940 ;  /* 0xffff394001017836 */ /* 0x002fe20000000000 */
[----:B------:R-:W1:Y:S01]  /*0050*/  S2R R14, SR_TID.X ;  /* 0x00000000000e7919 */ /* 0x000e620000002100 */
[----:B------:R-:W-:Y:S01]  /*0060*/  UMOV UR4, 0x400 ;  /* 0x0000040000047882 */ /* 0x000fe20000000000 */
[----:B------:R-:W1:Y:S02]  /*0070*/  LDCU UR7, c[0x0][0x3a0] ;  /* 0x00007400ff0777ac */ /* 0x000e640008000800 */
[----:B------:R-:W4:Y:S01]  /*0080*/  S2UR UR5, SR_CgaCtaId ;  /* 0x00000000000579c3 */ /* 0x000f220000008800 */
[----:B------:R-:W1:Y:S01]  /*0090*/  LDCU.64 UR38, c[0x0][0x358] ;  /* 0x00006b00ff2677ac */ /* 0x000e620008000a00 */
[----:B------:R-:W1:Y:S01]  /*00a0*/  LDCU UR42, c[0x0][0x3ac] ;  /* 0x00007580ff2a77ac */ /* 0x000e620008000800 */
[----:B------:R-:W1:Y:S01]  /*00b0*/  LDCU.64 UR40, c[0x0][0x388] ;  /* 0x00007100ff2877ac */ /* 0x000e620008000a00 */
[----:B------:R-:W1:Y:S01]  /*00c0*/  LDCU UR77, c[0x0][0x3b0] ;  /* 0x00007600ff4d77ac */ /* 0x000e620008000800 */
[----:B--2---:R-:W-:Y:S01]  /*00d0*/  VIADD R0, R7, 0x7f ;  /* 0x0000007f07007836 */ /* 0x004fe20000000000 */
[----:B------:R-:W-:Y:S01]  /*00e0*/  IABS R19, R6 ;  /* 0x0000000600137213 */ /* 0x000fe20000000000 */
[----:B------:R-:W2:Y:S03]  /*00f0*/  LDCU UR45, c[0x0][0x3b0] ;  /* 0x00007600ff2d77ac */ /* 0x000ea60008000800 */
[----:B------:R-:W-:Y:S01]  /*0100*/  SHF.R.S32.HI R3, RZ, 0x1f, R0 ;  /* 0x0000001fff037819 */ /* 0x000fe20000011400 */
[----:B------:R-:W2:Y:S03]  /*0110*/  LDCU UR44, c[0x0][0x3b0] ;  /* 0x00007600ff2c77ac */ /* 0x000ea60008000800 */
[----:B------:R-:W-:-:S02]  /*0120*/  LEA.HI R3, R3, R0, RZ, 0x7 ;  /* 0x0000000003037211 */ /* 0x000fc400078f38ff */
[----:B---3--:R-:W-:Y:S01]  /*0130*/  IABS R10, R5 ;  /* 0x00000005000a7213 */ /* 0x008fe20000000000 */
[----:B----4-:R-:W-:Y:S01]  /*0140*/  ULEA UR4, UR5, UR4, 0x18 ;  /* 0x0000000405047291 */ /* 0x010fe2000f8ec0ff */
[----:B------:R-:W-:Y:S01]  /*0150*/  SHF.R.S32.HI R3, RZ, 0x7, R3 ;  /* 0x00000007ff037819 */ /* 0x000fe20000011403 */
[----:B------:R-:W-:Y:S01]  /*0160*/  UIADD3 UR5, UPT, UPT, UR6, 0x7f, URZ ;  /* 0x0000007f06057890 */ /* 0x000fe2000fffe0ff */
[----:B-1----:R-:W-:Y:S01]  /*0170*/  LOP3.LUT R101, R14, 0x1f, RZ, 0xc0, !PT ;  /* 0x0000001f0e657812 */ /* 0x002fe200078ec0ff */
[----:B------:R-:W1:Y:S02]  /*0180*/  LDCU UR37, c[0x0][0x3b0] ;  /* 0x00007600ff2577ac */ /* 0x000e640008000800 */
[----:B------:R-:W-:Y:S02]  /*0190*/  IMAD.SHL.U32 R4, R3, 0x8, RZ ;  /* 0x0000000803047824 */ /* 0x000fe400078e00ff */
[----:B------:R-:W-:Y:S01]  /*01a0*/  IMAD.U32 R15, RZ, RZ, UR4 ;  /* 0x00000004ff0f7e24 */ /* 0x000fe2000f8e00ff */
[----:B------:R-:W-:-:S02]  /*01b0*/  UISETP.GT.AND UP0, UPT, UR5, 0x7f, UPT ;  /* 0x0000007f0500788c */ /* 0x000fc4000bf04270 */
[-C--:B------:R-:W-:Y:S01]  /*01c0*/  IABS R9, R4.reuse ;  /* 0x0000000400097213 */ /* 0x080fe20000000000 */
[----:B------:R-:W3:Y:S01]  /*01d0*/  LDCU UR36, c[0x0][0x3b0] ;  /* 0x00007600ff2477ac */ /* 0x000ee20008000800 */
[----:B------:R-:W-:Y:S02]  /*01e0*/  IABS R12, R4 ;  /* 0x00000004000c7213 */ /* 0x000fe40000000000 */
[----:B------:R-:W4:Y:S01]  /*01f0*/  I2F.RP R0, R9 ;  /* 0x0000000900007306 */ /* 0x000f220000209400 */
[----:B------:R-:W-:Y:S01]  /*0200*/  USEL UR6, URZ, 0x4, !UP0 ;  /* 0x00000004ff067887 */ /* 0x000fe2000c000000 */
[----:B------:R-:W1:Y:S01]  /*0210*/  LDCU UR35, c[0x0][0x3b0] ;  /* 0x00007600ff2377ac */ /* 0x000e620008000800 */
[----:B------:R-:W1:Y:S01]  /*0220*/  LDCU UR34, c[0x0][0x3b0] ;  /* 0x00007600ff2277ac */ /* 0x000e620008000800 */
[----:B------:R-:W1:Y:S04]  /*0230*/  LDCU UR33, c[0x0][0x3b0] ;  /* 0x00007600ff2177ac */ /* 0x000e680008000800 */
[----:B----4-:R-:W4:Y:S01]  /*0240*/  MUFU.RCP R0, R0 ;  /* 0x0000000000007308 */ /* 0x010f220000001000 */
[----:B------:R-:W1:Y:S01]  /*0250*/  LDCU UR32, c[0x0][0x3b0] ;  /* 0x00007600ff2077ac */ /* 0x000e620008000800 */
[----:B------:R-:W1:Y:S01]  /*0260*/  LDCU UR31, c[0x0][0x3b0] ;  /* 0x00007600ff1f77ac */ /* 0x000e620008000800 */
[----:B------:R-:W1:Y:S01]  /*0270*/  LDCU UR27, c[0x0][0x3b0] ;  /* 0x00007600ff1b77ac */ /* 0x000e620008000800 */
[----:B------:R-:W1:Y:S01]  /*0280*/  LDCU UR28, c[0x0][0x3b0] ;  /* 0x00007600ff1c77ac */ /* 0x000e620008000800 */
[----:B----4-:R-:W-:Y:S01]  /*0290*/  IADD3 R2, PT, PT, R0, 0xffffffe, RZ ;  /* 0x0ffffffe00027810 */ /* 0x010fe20007ffe0ff */
[----:B------:R-:W4:Y:S01]  /*02a0*/  LDCU UR30, c[0x0][0x3b0] ;  /* 0x00007600ff1e77ac */ /* 0x000f220008000800 */
[----:B------:R-:W-:-:S02]  /*02b0*/  IADD3 R0, PT, PT, RZ, -R12, RZ ;  /* 0x8000000cff007210 */ /* 0x000fc40007ffe0ff */
[----:B------:R1:W2:Y:S01]  /*02c0*/  F2I.FTZ.U32.TRUNC.NTZ R3, R2 ;  /* 0x0000000200037305 */ /* 0x0002a2000021f000 */
[----:B------:R-:W3:Y:S01]  /*02d0*/  LDCU UR29, c[0x0][0x3b0] ;  /* 0x00007600ff1d77ac */ /* 0x000ee20008000800 */
[----:B------:R-:W3:Y:S01]  /*02e0*/  LDCU UR26, c[0x0][0x3b0] ;  /* 0x00007600ff1a77ac */ /* 0x000ee20008000800 */
[----:B-1----:R-:W-:Y:S01]  /*02f0*/  IMAD.MOV.U32 R2, RZ, RZ, RZ ;  /* 0x000000ffff027224 */ /* 0x002fe200078e00ff */
[----:B------:R-:W1:Y:S01]  /*0300*/  LDCU UR25, c[0x0][0x3b0] ;  /* 0x00007600ff1977ac */ /* 0x000e620008000800 */
[----:B------:R-:W1:Y:S01]  /*0310*/  LDCU UR24, c[0x0][0x3b0] ;  /* 0x00007600ff1877ac */ /* 0x000e620008000800 */
[----:B--2---:R-:W-:Y:S01]  /*0320*/  IMAD.MOV R8, RZ, RZ, -R3 ;  /* 0x000000ffff087224 */ /* 0x004fe200078e0a03 */
[----:B------:R-:W2:Y:S03]  /*0330*/  LDCU UR23, c[0x0][0x3b0] ;  /* 0x00007600ff1777ac */ /* 0x000ea60008000800 */
[----:B------:R-:W-:-:S02]  /*0340*/  IMAD R11, R8, R9, RZ ;  /* 0x00000009080b7224 */ /* 0x000fc400078e02ff */
[----:B------:R-:W-:Y:S01]  /*0350*/  IMAD.MOV.U32 R8, RZ, RZ, R10 ;  /* 0x000000ffff087224 */ /* 0x000fe200078e000a */
[----:B------:R-:W1:Y:S01]  /*0360*/  LDCU UR22, c[0x0][0x3b0] ;  /* 0x00007600ff1677ac */ /* 0x000e620008000800 */
[----:B------:R-:W-:Y:S01]  /*0370*/  IMAD.HI.U32 R3, R3, R11, R2 ;  /* 0x0000000b03037227 */ /* 0x000fe200078e0002 */
[----:B------:R-:W1:Y:S05]  /*0380*/  LDCU UR21, c[0x0][0x3b0] ;  /* 0x00007600ff1577ac */ /* 0x000e6a0008000800 */
[----:B------:R-:W-:Y:S01]  /*0390*/  IMAD.HI.U32 R3, R3, R8, RZ ;  /* 0x0000000803037227 */ /* 0x000fe200078e00ff */
[----:B------:R-:W1:Y:S03]  /*03a0*/  LDCU UR20, c[0x0][0x3b0] ;  /* 0x00007600ff1477ac */ /* 0x000e660008000800 */
[----:B------:R-:W-:Y:S01]  /*03b0*/  IMAD R0, R3, R0, R8 ;  /* 0x0000000003007224 */ /* 0x000fe200078e0208 */
[----:B------:R-:W1:Y:S04]  /*03c0*/  LDCU UR19, c[0x0][0x3b0] ;  /* 0x00007600ff1377ac */ /* 0x000e680008000800 */
[----:B------:R-:W-:Y:S01]  /*03d0*/  ISETP.GT.U32.AND P1, PT, R9, R0, PT ;  /* 0x000000000900720c */ /* 0x000fe20003f24070 */
[----:B------:R-:W1:Y:S01]  /*03e0*/  LDCU UR18, c[0x0][0x3b0] ;  /* 0x00007600ff1277ac */ /* 0x000e620008000800 */
[----:B------:R-:W1:Y:S01]  /*03f0*/  LDCU UR17, c[0x0][0x3b0] ;  /* 0x00007600ff1177ac */ /* 0x000e620008000800 */
[----:B------:R-:W1:Y:S10]  /*0400*/  LDCU UR16, c[0x0][0x3b0] ;  /* 0x00007600ff1077ac */ /* 0x000e740008000800 */
[----:B------:R-:W-:Y:S01]  /*0410*/  @!P1 IMAD.IADD R0, R0, 0x1, -R9 ;  /* 0x0000000100009824 */ /* 0x000fe200078e0a09 */
[----:B------:R-:W1:Y:S01]  /*0420*/  LDCU UR15, c[0x0][0x3b0] ;  /* 0x00007600ff0f77ac */ /* 0x000e620008000800 */
[----:B------:R-:W-:Y:S01]  /*0430*/  @!P1 VIADD R3, R3, 0x1 ;  /* 0x0000000103039836 */ /* 0x000fe20000000000 */
[----:B------:R-:W-:-:S02]  /*0440*/  ISETP.NE.AND P1, PT, R4, RZ, PT ;  /* 0x000000ff0400720c */ /* 0x000fc40003f25270 */
[----:B------:R-:W-:Y:S01]  /*0450*/  ISETP.GE.U32.AND P0, PT, R0, R9, PT ;  /* 0x000000090000720c */ /* 0x000fe20003f06070 */
[----:B------:R-:W1:Y:S01]  /*0460*/  LDCU UR14, c[0x0][0x3b0] ;  /* 0x00007600ff0e77ac */ /* 0x000e620008000800 */
[----:B------:R-:W-:Y:S02]  /*0470*/  LOP3.LUT R0, R5, R4, RZ, 0x3c, !PT ;  /* 0x0000000405007212 */ /* 0x000fe400078e3cff */
[----:B------:R-:W-:Y:S01]  /*0480*/  IABS R9, R7 ;  /* 0x0000000700097213 */ /* 0x000fe20000000000 */
[----:B------:R-:W1:Y:S01]  /*0490*/  LDCU UR13, c[0x0][0x3b0] ;  /* 0x00007600ff0d77ac */ /* 0x000e620008000800 */
[----:B------:R-:W-:Y:S01]  /*04a0*/  ISETP.GE.AND P2, PT, R0, RZ, PT ;  /* 0x000000ff0000720c */ /* 0x000fe20003f46270 */
[----:B------:R-:W-:Y:S01]  /*04b0*/  VIADD R0, R6, 0x1ff ;  /* 0x000001ff06007836 */ /* 0x000fe20000000000 */
[----:B------:R-:W1:Y:S05]  /*04c0*/  LDCU UR12, c[0x0][0x3b0] ;  /* 0x00007600ff0c77ac */ /* 0x000e6a0008000800 */
[----:B------:R-:W-:Y:S01]  /*04d0*/  @P0 VIADD R3, R3, 0x1 ;  /* 0x0000000103030836 */ /* 0x000fe20000000000 */
[----:B------:R-:W1:Y:S04]  /*04e0*/  LDCU UR11, c[0x0][0x3b0] ;  /* 0x00007600ff0b77ac */ /* 0x000e680008000800 */
[----:B------:R-:W-:Y:S01]  /*04f0*/  MOV R2, R3 ;  /* 0x0000000300027202 */ /* 0x000fe20000000f00 */
[----:B------:R-:W1:Y:S01]  /*0500*/  LDCU UR10, c[0x0][0x3b0] ;  /* 0x00007600ff0a77ac */ /* 0x000e620008000800 */
[----:B------:R-:W-:-:S03]  /*0510*/  SHF.R.S32.HI R3, RZ, 0x1f, R0 ;  /* 0x0000001fff037819 */ /* 0x000fc60000011400 */
[----:B------:R-:W-:Y:S01]  /*0520*/  @!P2 IMAD.MOV R2, RZ, RZ, -R2 ;  /* 0x000000ffff02a224 */ /* 0x000fe200078e0a02 */
[----:B------:R-:W-:Y:S01]  /*0530*/  @!P1 LOP3.LUT R2, RZ, R4, RZ, 0x33, !PT ;  /* 0x00000004ff029212 */ /* 0x000fe200078e33ff */
[----:B------:R-:W1:Y:S01]  /*0540*/  LDCU UR9, c[0x0][0x3b0] ;  /* 0x00007600ff0977ac */ /* 0x000e620008000800 */
[----:B------:R-:W-:-:S03]  /*0550*/  LEA.HI R3, R3, R0, RZ, 0x9 ;  /* 0x0000000003037211 */ /* 0x000fc600078f48ff */
[----:B------:R-:W-:Y:S01]  /*0560*/  IMAD.SHL.U32 R12, R2, 0x8, RZ ;  /* 0x00000008020c7824 */ /* 0x000fe200078e00ff */
[----:B------:R-:W1:Y:S01]  /*0570*/  LDCU UR8, c[0x0][0x3b0] ;  /* 0x00007600ff0877ac */ /* 0x000e620008000800 */
[----:B------:R-:W-:-:S03]  /*0580*/  IMAD.MOV R2, RZ, RZ, -R2 ;  /* 0x000000ffff027224 */ /* 0x000fc600078e0a02 */
[----:B------:R-:W-:Y:S01]  /*0590*/  LEA.HI.SX32 R3, R3, -R12, 0x17 ;  /* 0x8000000c03037211 */ /* 0x000fe200078fbaff */
[----:B------:R-:W-:Y:S01]  /*05a0*/  IMAD R17, R4, R2, R5 ;  /* 0x0000000204117224 */ /* 0x000fe200078e0205 */
[----:B------:R-:W1:Y:S01]  /*05b0*/  LDCU UR46, c[0x0][0x3b0] ;  /* 0x00007600ff2e77ac */ /* 0x000e620008000800 */
[----:B------:R-:W-:Y:S01]  /*05c0*/  IMAD.MOV.U32 R2, RZ, RZ, RZ ;  /* 0x000000ffff027224 */ /* 0x000fe200078e00ff */
[----:B------:R-:W-:Y:S01]  /*05d0*/  VIMNMX R20, PT, PT, R3, 0x8, PT ;  /* 0x0000000803147848 */ /* 0x000fe20003fe0100 */
[----:B------:R-:W1:Y:S01]  /*05e0*/  I2F.RP R4, R9 ;  /* 0x0000000900047306 */ /* 0x000e620000209400 */
[----:B------:R-:W2:Y:S02]  /*05f0*/  LDCU UR68, c[0x0][0x3b0] ;  /* 0x00007600ff4477ac */ /* 0x000ea40008000800 */
[-C--:B------:R-:W-:Y:S01]  /*0600*/  IABS R11, R20.reuse ;  /* 0x00000014000b7213 */ /* 0x080fe20000000000 */
[----:B------:R-:W2:Y:S04]  /*0610*/  LDCU UR65, c[0x0][0x3b0] ;  /* 0x00007600ff4177ac */ /* 0x000ea80008000800 */
[----:B------:R-:W2:Y:S01]  /*0620*/  I2F.RP R0, R11 ;  /* 0x0000000b00007306 */ /* 0x000ea20000209400 */
[----:B------:R-:W3:Y:S01]  /*0630*/  LDCU UR64, c[0x0][0x3b0] ;  /* 0x00007600ff4077ac */ /* 0x000ee20008000800 */
[----:B------:R-:W3:Y:S06]  /*0640*/  LDCU UR63, c[0x0][0x3b0] ;  /* 0x00007600ff3f77ac */ /* 0x000eec0008000800 */
[----:B-1----:R-:W1:Y:S01]  /*0650*/  MUFU.RCP R4, R4 ;  /* 0x0000000400047308 */ /* 0x002e620000001000 */
[----:B------:R-:W3:Y:S01]  /*0660*/  LDCU UR62, c[0x0][0x3b0] ;  /* 0x00007600ff3e77ac */ /* 0x000ee20008000800 */
[----:B------:R-:W3:Y:S06]  /*0670*/  LDCU UR61, c[0x0][0x3b0] ;  /* 0x00007600ff3d77ac */ /* 0x000eec0008000800 */
[----:B--2---:R-:W2:Y:S01]  /*0680*/  MUFU.RCP R0, R0 ;  /* 0x0000000000007308 */ /* 0x004ea20000001000 */
[----:B------:R-:W3:Y:S01]  /*0690*/  LDCU UR57, c[0x0][0x3b0] ;  /* 0x00007600ff3977ac */ /* 0x000ee20008000800 */
[----:B------:R-:W3:Y:S01]  /*06a0*/  LDCU UR56, c[0x0][0x3b0] ;  /* 0x00007600ff3877ac */ /* 0x000ee20008000800 */
[----:B-1----:R-:W-:Y:S01]  /*06b0*/  VIADD R10, R4, 0xffffffe ;  /* 0x0ffffffe040a7836 */ /* 0x002fe20000000000 */
[----:B------:R-:W1:Y:S01]  /*06c0*/  LDCU UR55, c[0x0][0x3b0] ;  /* 0x00007600ff3777ac */ /* 0x000e620008000800 */
[----:B------:R-:W1:Y:S01]  /*06d0*/  LDCU UR54, c[0x0][0x3b0] ;  /* 0x00007600ff3677ac */ /* 0x000e620008000800 */
[----:B--2---:R-:W-:Y:S01]  /*06e0*/  IADD3 R3, PT, PT, R0, 0xffffffe, RZ ;  /* 0x0ffffffe00037810 */ /* 0x004fe20007ffe0ff */
[----:B------:R-:W2:Y:S01]  /*06f0*/  LDCU UR53, c[0x0][0x3b0] ;  /* 0x00007600ff3577ac */ /* 0x000ea20008000800 */
[----:B------:R-:W-:Y:S01]  /*0700*/  IABS R0, R20 ;  /* 0x0000001400007213 */ /* 0x000fe20000000000 */
[----:B------:R-:W1:Y:S03]  /*0710*/  LDCU UR49, c[0x0][0x3b0] ;  /* 0x00007600ff3177ac */ /* 0x000e660008000800 */
[----:B------:R-:W1:Y:S01]  /*0720*/  F2I.FTZ.U32.TRUNC.NTZ R3, R3 ;  /* 0x0000000300037305 */ /* 0x000e62000021f000 */
[----:B------:R-:W2:Y:S01]  /*0730*/  LDCU UR47, c[0x0][0x3b0] ;  /* 0x00007600ff2f77ac */ /* 0x000ea20008000800 */
[----:B------:R-:W2:Y:S01]  /*0740*/  LDCU UR69, c[0x0][0x3b0] ;  /* 0x00007600ff4577ac */ /* 0x000ea20008000800 */
[----:B------:R-:W2:Y:S01]  /*0750*/  LDCU UR48, c[0x0][0x3b0] ;  /* 0x00007600ff3077ac */ /* 0x000ea20008000800 */
[--C-:B-1----:R-:W-:Y:S01]  /*0760*/  IMAD.MOV R8, RZ, RZ, -R3.reuse ;  /* 0x000000ffff087224 */ /* 0x102fe200078e0a03 */
[----:B------:R-:W1:Y:S03]  /*0770*/  LDCU UR75, c[0x0][0x3b0] ;  /* 0x00007600ff4b77ac */ /* 0x000e660008000800 */
[----:B------:R-:W-:Y:S01]  /*0780*/  IMAD R5, R8, R11, RZ ;  /* 0x0000000b08057224 */ /* 0x000fe200078e02ff */
[----:B------:R-:W-:Y:S01]  /*0790*/  IABS R8, R17 ;  /* 0x0000001100087213 */ /* 0x000fe20000000000 */
[----:B------:R-:W1:Y:S02]  /*07a0*/  LDCU UR71, c[0x0][0x3b0] ;  /* 0x00007600ff4777ac */ /* 0x000e640008000800 */
[----:B------:R-:W-:Y:S01]  /*07b0*/  IMAD.HI.U32 R2, R3, R5, R2 ;  /* 0x0000000503027227 */ /* 0x000fe200078e0002 */
[----:B------:R-:W-:Y:S01]  /*07c0*/  MOV R5, R8 ;  /* 0x0000000800057202 */ /* 0x000fe20000000f00 */
[----:B------:R-:W1:Y:S01]  /*07d0*/  I2F.RP R3, R19 ;  /* 0x0000001300037306 */ /* 0x000e620000209400 */
[----:B------:R-:W2:Y:S01]  /*07e0*/  LDCU UR70, c[0x0][0x3b0] ;  /* 0x00007600ff4677ac */ /* 0x000ea20008000800 */
[----:B------:R-:W-:-:S02]  /*07f0*/  IMAD.MOV R8, RZ, RZ, -R0 ;  /* 0x000000ffff087224 */ /* 0x000fc400078e0a00 */
[----:B------:R-:W-:Y:S01]  /*0800*/  IMAD.HI.U32 R0, R2, R5, RZ ;  /* 0x0000000502007227 */ /* 0x000fe200078e00ff */
[----:B------:R-:W2:Y:S03]  /*0810*/  LDCU UR76, c[0x0][0x3b0] ;  /* 0x00007600ff4c77ac */ /* 0x000ea60008000800 */
[----:B------:R-:W-:Y:S01]  /*0820*/  IMAD R2, R0, R8, R5 ;  /* 0x0000000800027224 */ /* 0x000fe200078e0205 */
[----:B------:R-:W2:Y:S04]  /*0830*/  LDCU UR52, c[0x0][0x3b0] ;  /* 0x00007600ff3477ac */ /* 0x000ea80008000800 */
[----:B------:R-:W-:Y:S01]  /*0840*/  ISETP.GT.U32.AND P1, PT, R11, R2, PT ;  /* 0x000000020b00720c */ /* 0x000fe20003f24070 */
[----:B------:R-:W2:Y:S01]  /*0850*/  LDCU UR51, c[0x0][0x3b0] ;  /* 0x00007600ff3377ac */ /* 0x000ea20008000800 */
[----:B-1----:R-:W1:Y:S01]  /*0860*/  MUFU.RCP R3, R3 ;  /* 0x0000000300037308 */ /* 0x002e620000001000 */
[----:B------:R-:W2:Y:S01]  /*0870*/  LDCU UR60, c[0x0][0x3b0] ;  /* 0x00007600ff3c77ac */ /* 0x000ea20008000800 */
[----:B------:R-:W2:Y:S09]  /*0880*/  LDCU UR67, c[0x0][0x3b0] ;  /* 0x00007600ff4377ac */ /* 0x000eb20008000800 */
[----:B------:R-:W-:Y:S01]  /*0890*/  @!P1 IMAD.IADD R2, R2, 0x1, -R11 ;  /* 0x0000000102029824 */ /* 0x000fe200078e0a0b */
[----:B------:R-:W2:Y:S01]  /*08a0*/  LDCU UR59, c[0x0][0x3b0] ;  /* 0x00007600ff3b77ac */ /* 0x000ea20008000800 */
[----:B------:R-:W-:Y:S01]  /*08b0*/  @!P1 VIADD R0, R0, 0x1 ;  /* 0x0000000100009836 */ /* 0x000fe20000000000 */
[----:B------:R-:W-:-:S02]  /*08c0*/  ISETP.NE.AND P1, PT, R20, RZ, PT ;  /* 0x000000ff1400720c */ /* 0x000fc40003f25270 */
[----:B------:R-:W-:Y:S01]  /*08d0*/  ISETP.GE.U32.AND P0, PT, R2, R11, PT ;  /* 0x0000000b0200720c */ /* 0x000fe20003f06070 */
[----:B-1----:R-:W-:Y:S01]  /*08e0*/  VIADD R3, R3, 0xffffffe ;  /* 0x0ffffffe03037836 */ /* 0x002fe20000000000 */
[----:B------:R-:W-:Y:S01]  /*08f0*/  LOP3.LUT R2, R17, R20, RZ, 0x3c, !PT ;  /* 0x0000001411027212 */ /* 0x000fe200078e3cff */
[----:B------:R-:W1:Y:S01]  /*0900*/  F2I.FTZ.U32.TRUNC.NTZ R11, R10 ;  /* 0x0000000a000b7305 */ /* 0x000e62000021f000 */
[----:B------:R-:W2:Y:S02]  /*0910*/  LDCU UR66, c[0x0][0x3b0] ;  /* 0x00007600ff4277ac */ /* 0x000ea40008000800 */
[----:B------:R-:W-:Y:S02]  /*0920*/  ISETP.GE.AND P2, PT, R2, RZ, PT ;  /* 0x000000ff0200720c */ /* 0x000fe40003f46270 */
[----:B------:R-:W-:Y:S01]  /*0930*/  SHF.L.U32 R2, R101, 0x2, RZ ;  /* 0x0000000265027819 */ /* 0x000fe200000006ff */
[----:B------:R-:W2:Y:S02]  /*0940*/  LDCU UR58, c[0x0][0x3b0] ;  /* 0x00007600ff3a77ac */ /* 0x000ea40008000800 */
[----:B------:R2:W2:Y:S01]  /*0950*/  F2I.FTZ.U32.TRUNC.NTZ R13, R3 ;  /* 0x00000003000d7305 */ /* 0x0004a2000021f000 */
[----:B------:R-:W-:Y:S01]  /*0960*/  LOP3.LUT R249, R2, 0x10, RZ, 0x3c, !PT ;  /* 0x0000001002f97812 */ /* 0x000fe200078e3cff */
[----:B------:R-:W-:Y:S01]  /*0970*/  @P0 VIADD R0, R0, 0x1 ;  /* 0x0000000100000836 */ /* 0x000fe20000000000 */
[C---:B------:R-:W-:Y:S01]  /*0980*/  LOP3.LUT R248, R2.reuse, 0x30, RZ, 0x3c, !PT ;  /* 0x0000003002f87812 */ /* 0x040fe200078e3cff */
[----:B------:R-:W3:Y:S01]  /*0990*/  LDCU UR50, c[0x0][0x3b0] ;  /* 0x00007600ff3277ac */ /* 0x000ee20008000800 */
[----:B------:R-:W-:-:S02]  /*09a0*/  LOP3.LUT R5, R2, 0x50, RZ, 0x3c, !PT ;  /* 0x0000005002057812 */ /* 0x000fc400078e3cff */
[----:B------:R-:W-:Y:S01]  /*09b0*/  MOV R8, R0 ;  /* 0x0000000000087202 */ /* 0x000fe20000000f00 */
[----:B-1----:R-:W-:Y:S01]  /*09c0*/  IMAD.MOV R10, RZ, RZ, -R11 ;  /* 0x000000ffff0a7224 */ /* 0x002fe200078e0a0b */
[----:B------:R-:W-:Y:S01]  /*09d0*/  LOP3.LUT R4, R2, 0x70, RZ, 0x3c, !PT ;  /* 0x0000007002047812 */ /* 0x000fe200078e3cff */
[----:B------:R-:W1:Y:S01]  /*09e0*/  LDCU UR74, c[0x0][0x3b0] ;  /* 0x00007600ff4a77ac */ /* 0x000e620008000800 */
[C---:B------:R-:W-:Y:S01]  /*09f0*/  IADD3 R249, PT, PT, R15.reuse, 0x100000, R249 ;  /* 0x001000000ff97810 */ /* 0x040fe20007ffe0f9 */
[----:B------:R-:W-:Y:S01]  /*0a00*/  @!P2 IMAD.MOV R8, RZ, RZ, -R8 ;  /* 0x000000ffff08a224 */ /* 0x000fe200078e0a08 */
[----:B------:R-:W-:Y:S01]  /*0a10*/  @!P1 LOP3.LUT R8, RZ, R20, RZ, 0x33, !PT ;  /* 0x00000014ff089212 */ /* 0x000fe200078e33ff */
[----:B------:R-:W1:Y:S01]  /*0a20*/  LDCU UR73, c[0x0][0x3b0] ;  /* 0x00007600ff4977ac */ /* 0x000e620008000800 */
[C---:B------:R-:W-:Y:S02]  /*0a30*/  IADD3 R248, PT, PT, R15.reuse, 0x100000, R248 ;  /* 0x001000000ff87810 */ /* 0x040fe40007ffe0f8 */
[C---:B------:R-:W-:Y:S01]  /*0a40*/  IADD3 R5, PT, PT, R15.reuse, 0x100000, R5 ;  /* 0x001000000f057810 */ /* 0x040fe20007ffe005 */
[----:B------:R-:W1:Y:S01]  /*0a50*/  LDCU UR72, c[0x0][0x3b0] ;  /* 0x00007600ff4877ac */ /* 0x000e620008000800 */
[----:B------:R-:W-:Y:S01]  /*0a60*/  IADD3 R0, PT, PT, R15, 0x100000, R4 ;  /* 0x001000000f007810 */ /* 0x000fe20007ffe004 */
[----:B------:R-:W-:Y:S01]  /*0a70*/  IMAD R15, R10, R9, RZ ;  /* 0x000000090a0f7224 */ /* 0x000fe200078e02ff */
[C---:B--2---:R-:W-:Y:S01]  /*0a80*/  IADD3 R3, PT, PT, -R8.reuse, RZ, RZ ;  /* 0x000000ff08037210 */ /* 0x044fe20007ffe1ff */
[----:B------:R-:W-:Y:S01]  /*0a90*/  IMAD.MOV.U32 R10, RZ, RZ, RZ ;  /* 0x000000ffff0a7224 */ /* 0x000fe200078e00ff */
[----:B------:R-:W-:Y:S01]  /*0aa0*/  SHF.L.U32 R87, R8, 0x7, RZ ;  /* 0x0000000708577819 */ /* 0x000fe200000006ff */
[----:B------:R-:W-:Y:S01]  /*0ab0*/  IMAD.MOV R4, RZ, RZ, -R13 ;  /* 0x000000ffff047224 */ /* 0x000fe200078e0a0d */
[----:B------:R-:W-:Y:S01]  /*0ac0*/  ISETP.GE.AND P0, PT, R101, UR7, PT ;  /* 0x0000000765007c0c */ /* 0x000fe2000bf06270 */
[----:B------:R-:W-:Y:S01]  /*0ad0*/  IMAD R3, R20, R3, R17 ;  /* 0x0000000314037224 */ /* 0x000fe200078e0211 */
[----:B------:R-:W-:Y:S01]  /*0ae0*/  STL.64 [R1+0xa080], R248 ;  /* 0x00a080f801007387 */ /* 0x000fe20000100a00 */
[----:B------:R-:W-:Y:S01]  /*0af0*/  IMAD.HI.U32 R11, R11, R15, R10 ;  /* 0x0000000f0b0b7227 */ /* 0x000fe200078e000a */
[C---:B------:R-:W-:Y:S01]  /*0b00*/  IADD3 R39, PT, PT, R87.reuse, 0x9, RZ ;  /* 0x0000000957277810 */ /* 0x040fe20007ffe0ff */
[----:B------:R-:W2:Y:S01]  /*0b10*/  LDCU UR7, c[0x0][0x3a0] ;  /* 0x00007400ff0777ac */ /* 0x000ea20008000800 */
[----:B------:R-:W-:Y:S01]  /*0b20*/  IADD3 R3, PT, PT, R12, R3, RZ ;  /* 0x000000030c037210 */ /* 0x000fe20007ffe0ff */
[----:B------:R-:W-:Y:S01]  /*0b30*/  IMAD.U32 R10, RZ, RZ, UR6 ;  /* 0x00000006ff0a7e24 */ /* 0x000fe2000f8e00ff */
[----:B------:R1:W-:Y:S01]  /*0b40*/  STL [R1+0xa110], R0 ;  /* 0x00a1100001007387 */ /* 0x0003e20000100800 */
[----:B------:R-:W-:Y:S01]  /*0b50*/  VIADD R21, R87, 0x1 ;  /* 0x0000000157157836 */ /* 0x000fe20000000000 */
[----:B------:R-:W-:Y:S01]  /*0b60*/  SHF.L.U32 R3, R3, 0x9, RZ ;  /* 0x0000000903037819 */ /* 0x000fe200000006ff */
[----:B------:R-:W-:Y:S01]  /*0b70*/  IMAD.MOV.U32 R20, RZ, RZ, R4 ;  /* 0x000000ffff147224 */ /* 0x000fe200078e0004 */
[----:B------:R-:W-:Y:S01]  /*0b80*/  SEL R15, R10, RZ, !P0 ;  /* 0x000000ff0a0f7207 */ /* 0x000fe20004000000 */
[----:B------:R-:W-:Y:S01]  /*0b90*/  IMAD.MOV.U32 R12, RZ, RZ, RZ ;  /* 0x000000ffff0c7224 */ /* 0x000fe200078e00ff */
[----:B------:R-:W-:Y:S01]  /*0ba0*/  IABS R16, R21 ;  /* 0x0000001500107213 */ /* 0x000fe20000000000 */
[----:B------:R-:W-:Y:S01]  /*0bb0*/  VIADD R36, R87, 0x7f ;  /* 0x0000007f57247836 */ /* 0x000fe20000000000 */
[----:B------:R-:W-:Y:S01]  /*0bc0*/  ISETP.NE.U32.AND P0, PT, R15, RZ, PT ;  /* 0x000000ff0f00720c */ /* 0x000fe20003f05070 */
[----:B------:R-:W-:Y:S01]  /*0bd0*/  IMAD R15, R20, R19, RZ ;  /* 0x00000013140f7224 */ /* 0x000fe200078e02ff */
[----:B------:R-:W-:Y:S01]  /*0be0*/  LOP3.LUT R109, R3, 0x1f, R14, 0xf8, !PT ;  /* 0x0000001f036d7812 */ /* 0x000fe200078ef80e */
[----:B------:R-:W-:Y:S01]  /*0bf0*/  IMAD.HI.U32 R4, R11, R16, RZ ;  /* 0x000000100b047227 */ /* 0x000fe200078e00ff */
[C-C-:B------:R-:W-:Y:S01]  /*0c00*/  LOP3.LUT R107, R3.reuse, 0x20, R101.reuse, 0xfe, !PT ;  /* 0x00000020036b7812 */ /* 0x140fe200078efe65 */
[----:B------:R-:W-:Y:S01]  /*0c10*/  STL [R1+0x3210], R87 ;  /* 0x0032105701007387 */ /* 0x000fe20000100800 */
[----:B------:R-:W-:Y:S01]  /*0c20*/  LOP3.LUT R103, R3, 0x40, R101, 0xfe, !PT ;  /* 0x0000004003677812 */ /* 0x000fe200078efe65 */
[----:B------:R-:W-:Y:S01]  /*0c30*/  IMAD.HI.U32 R12, R13, R15, R12 ;  /* 0x0000000f0d0c7227 */ /* 0x000fe200078e000c */
[----:B------:R-:W-:Y:S01]  /*0c40*/  IABS R15, R109 ;  /* 0x0000006d000f7213 */ /* 0x000fe20000000000 */
[----:B------:R1:W-:Y:S01]  /*0c50*/  STL [R1+0xa064], R36 ;  /* 0x00a0642401007387 */ /* 0x0003e20000100800 */
[----:B------:R-:W-:Y:S01]  /*0c60*/  LOP3.LUT R97, R3, 0x60, R101, 0xfe, !PT ;  /* 0x0000006003617812 */ /* 0x000fe200078efe65 */
[----:B------:R-:W-:Y:S01]  /*0c70*/  IMAD.MOV R4, RZ, RZ, -R4 ;  /* 0x000000ffff047224 */ /* 0x000fe200078e0a04 */
[----:B------:R-:W-:Y:S01]  /*0c80*/  IABS R18, R36 ;  /* 0x0000002400127213 */ /* 0x000fe20000000000 */
[C---:B------:R-:W-:Y:S01]  /*0c90*/  IMAD.HI.U32 R3, R12.reuse, R15, RZ ;  /* 0x0000000f0c037227 */ /* 0x040fe200078e00ff */
[----:B------:R-:W-:Y:S01]  /*0ca0*/  LOP3.LUT R93, R109, 0x80, RZ, 0xfc, !PT ;  /* 0x000000806d5d7812 */ /* 0x000fe200078efcff */
[----:B------:R-:W1:Y:S01]  /*0cb0*/  LDCU UR6, c[0x0][0x3a0] ;  /* 0x00007400ff0677ac */ /* 0x000e620008000800 */
[----:B------:R-:W-:Y:S01]  /*0cc0*/  IABS R23, R97 ;  /* 0x0000006100177213 */ /* 0x000fe20000000000 */
[----:B------:R-:W-:Y:S01]  /*0cd0*/  IMAD R51, R9, R4, R16 ;  /* 0x0000000409337224 */ /* 0x000fe200078e0210 */
[----:B------:R-:W-:Y:S01]  /*0ce0*/  IABS R24, R93 ;  /* 0x0000005d00187213 */ /* 0x000fe20000000000 */
[----:B------:R-:W-:Y:S01]  /*0cf0*/  IMAD.MOV R16, RZ, RZ, -R3 ;  /* 0x000000ffff107224 */ /* 0x000fe200078e0a03 */
[----:B------:R-:W-:Y:S01]  /*0d00*/  IABS R20, R103 ;  /* 0x0000006700147213 */ /* 0x000fe20000000000 */
[----:B------:R-:W-:Y:S01]  /*0d10*/  IMAD.HI.U32 R8, R11, R18, RZ ;  /* 0x000000120b087227 */ /* 0x000fe200078e00ff */
[----:B------:R-:W-:Y:S01]  /*0d20*/  IABS R17, R107 ;  /* 0x0000006b00117213 */ /* 0x000fe20000000000 */
[----:B------:R-:W-:Y:S01]  /*0d30*/  STL [R1+0x5690], R109 ;  /* 0x0056906d01007387 */ /* 0x000fe20000100800 */
[----:B------:R-:W-:Y:S01]  /*0d40*/  LOP3.LUT R91, R109, 0xa0, RZ, 0xfc, !PT ;  /* 0x000000a06d5b7812 */ /* 0x000fe200078efcff */
[----:B------:R-:W-:Y:S01]  /*0d50*/  IMAD R3, R19, R16, R15 ;  /* 0x0000001013037224 */ /* 0x000fe200078e020f */
[----:B------:R-:W-:Y:S01]  /*0d60*/  LOP3.LUT R89, R109, 0xc0, RZ, 0xfc, !PT ;  /* 0x000000c06d597812 */ /* 0x000fe200078efcff */
[----:B------:R-:W-:Y:S01]  /*0d70*/  IMAD.MOV R8, RZ, RZ, -R8 ;  /* 0x000000ffff087224 */ /* 0x000fe200078e0a08 */
[----:B------:R-:W-:Y:S01]  /*0d80*/  IABS R25, R91 ;  /* 0x0000005b00197213 */ /* 0x000fe20000000000 */
[C---:B------:R-:W-:Y:S01]  /*0d90*/  IMAD.HI.U32 R13, R12.reuse, R23, RZ ;  /* 0x000000170c0d7227 */ /* 0x040fe200078e00ff */
[----:B------:R-:W-:Y:S01]  /*0da0*/  ISETP.GT.U32.AND P1, PT, R19, R3, PT ;  /* 0x000000031300720c */ /* 0x000fe20003f24070 */
[----:B------:R-:W-:Y:S01]  /*0db0*/  STL [R1+0x5e9c], R107 ;  /* 0x005e9c6b01007387 */ /* 0x000fe20000100800 */
[----:B------:R-:W-:Y:S01]  /*0dc0*/  IABS R26, R89 ;  /* 0x00000059001a7213 */ /* 0x000fe20000000000 */
[----:B------:R-:W-:Y:S01]  /*0dd0*/  IMAD R18, R9, R8, R18 ;  /* 0x0000000809127224 */ /* 0x000fe200078e0212 */
[----:B------:R-:W-:Y:S01]  /*0de0*/  IADD3 R22, PT, PT, -R13, RZ, RZ ;  /* 0x000000ff0d167210 */ /* 0x000fe20007ffe1ff */
[C---:B------:R-:W-:Y:S01]  /*0df0*/  IMAD.HI.U32 R14, R12.reuse, R24, RZ ;  /* 0x000000180c0e7227 */ /* 0x040fe200078e00ff */
[----:B------:R-:W-:Y:S01]  /*0e00*/  LOP3.LUT R83, R109, 0xe0, RZ, 0xfc, !PT ;  /* 0x000000e06d537812 */ /* 0x000fe200078efcff */
[----:B------:R-:W-:Y:S01]  /*0e10*/  STL [R1+0x5e98], R103 ;  /* 0x005e986701007387 */ /* 0x000fe20000100800 */
[----:B------:R-:W-:Y:S01]  /*0e20*/  ISETP.GT.U32.AND P2, PT, R9, R18, PT ;  /* 0x000000120900720c */ /* 0x000fe20003f44070 */
[C---:B------:R-:W-:Y:S01]  /*0e30*/  IMAD.HI.U32 R8, R12.reuse, R20, RZ ;  /* 0x000000140c087227 */ /* 0x040fe200078e00ff */
[C---:B------:R-:W-:Y:S01]  /*0e40*/  LOP3.LUT R71, R109.reuse, 0x120, RZ, 0xfc, !PT ;  /* 0x000001206d477812 */ /* 0x040fe200078efcff */
[----:B------:R-:W-:Y:S01]  /*0e50*/  STL [R1+0x5694], R97 ;  /* 0x0056946101007387 */ /* 0x000fe20000100800 */
[----:B------:R-:W-:Y:S01]  /*0e60*/  LOP3.LUT R81, R109, 0x100, RZ, 0xfc, !PT ;  /* 0x000001006d517812 */ /* 0x000fe200078efcff */
[C---:B------:R-:W-:Y:S01]  /*0e70*/  IMAD.HI.U32 R4, R12.reuse, R17, RZ ;  /* 0x000000110c047227 */ /* 0x040fe200078e00ff */
[----:B------:R-:W-:Y:S01]  /*0e80*/  @!P1 IADD3 R3, PT, PT, R3, -R19, RZ ;  /* 0x8000001303039210 */ /* 0x000fe20007ffe0ff */
[----:B------:R-:W-:Y:S01]  /*0e90*/  STL [R1+0x5eb4], R93 ;  /* 0x005eb45d01007387 */ /* 0x000fe20000100800 */
[----:B------:R-:W-:Y:S01]  /*0ea0*/  IABS R27, R83 ;  /* 0x00000053001b7213 */ /* 0x000fe20000000000 */
[----:B------:R-:W-:Y:S01]  /*0eb0*/  IMAD.MOV R14, RZ, RZ, -R14 ;  /* 0x000000ffff0e7224 */ /* 0x000fe200078e0a0e */
[----:B------:R-:W-:Y:S01]  /*0ec0*/  ISETP.GT.U32.AND P4, PT, R19, R3, PT ;  /* 0x000000031300720c */ /* 0x000fe20003f84070 */
[----:B------:R-:W-:Y:S01]  /*0ed0*/  IMAD.MOV R8, RZ, RZ, -R8 ;  /* 0x000000ffff087224 */ /* 0x000fe200078e0a08 */
[----:B------:R-:W-:Y:S01]  /*0ee0*/  IABS R29, R71 ;  /* 0x00000047001d7213 */ /* 0x000fe20000000000 */
[----:B------:R-:W-:Y:S01]  /*0ef0*/  IMAD.MOV R4, RZ, RZ, -R4 ;  /* 0x000000ffff047224 */ /* 0x000fe200078e0a04 */
[----:B------:R-:W-:Y:S01]  /*0f00*/  IABS R28, R81 ;  /* 0x00000051001c7213 */ /* 0x000fe20000000000 */
[C---:B------:R-:W-:Y:S01]  /*0f10*/  IMAD.HI.U32 R13, R12.reuse, R25, RZ ;  /* 0x000000190c0d7227 */ /* 0x040fe200078e00ff */
[C---:B------:R-:W-:Y:S01]  /*0f20*/  LOP3.LUT R67, R109.reuse, 0x160, RZ, 0xfc, !PT ;  /* 0x000001606d437812 */ /* 0x040fe200078efcff */
[----:B------:R-:W-:Y:S01]  /*0f30*/  STL [R1+0x5eb0], R91 ;  /* 0x005eb05b01007387 */ /* 0x000fe20000100800 */
[----:B------:R-:W-:Y:S01]  /*0f40*/  LOP3.LUT R65, R109, 0x180, RZ, 0xfc, !PT ;  /* 0x000001806d417812 */ /* 0x000fe200078efcff */
[----:B------:R-:W-:Y:S01]  /*0f50*/  IMAD R24, R19, R14, R24 ;  /* 0x0000000e13187224 */ /* 0x000fe200078e0218 */
[----:B------:R-:W-:Y:S01]  /*0f60*/  LOP3.LUT R69, R109, 0x140, RZ, 0xfc, !PT ;  /* 0x000001406d457812 */ /* 0x000fe200078efcff */
[C---:B------:R-:W-:Y:S01]  /*0f70*/  IMAD R8, R19.reuse, R8, R20 ;  /* 0x0000000813087224 */ /* 0x040fe200078e0214 */
[----:B------:R-:W-:Y:S01]  /*0f80*/  IABS R31, R67 ;  /* 0x00000043001f7213 */ /* 0x000fe20000000000 */
[----:B------:R-:W-:Y:S01]  /*0f90*/  IMAD R23, R19, R22, R23 ;  /* 0x0000001613177224 */ /* 0x000fe200078e0217 */
[----:B------:R-:W-:Y:S01]  /*0fa0*/  @!P4 IADD3 R3, PT, PT, R3, -R19, RZ ;  /* 0x800000130303c210 */ /* 0x000fe20007ffe0ff */
[C---:B------:R-:W-:Y:S01]  /*0fb0*/  IMAD.HI.U32 R14, R12.reuse, R26, RZ ;  /* 0x0000001a0c0e7227 */ /* 0x040fe200078e00ff */
[C---:B------:R-:W-:Y:S01]  /*0fc0*/  ISETP.GT.U32.AND P1, PT, R19.reuse, R8, PT ;  /* 0x000000081300720c */ /* 0x040fe20003f24070 */
[----:B------:R-:W-:Y:S01]  /*0fd0*/  STL [R1+0x5eac], R89 ;  /* 0x005eac5901007387 */ /* 0x000fe20000100800 */
[C---:B------:R-:W-:Y:S01]  /*0fe0*/  ISETP.GT.U32.AND P5, PT, R19.reuse, R23, PT ;  /* 0x000000171300720c */ /* 0x040fe20003fa4070 */
[C---:B------:R-:W-:Y:S01]  /*0ff0*/  IMAD R4, R19.reuse, R4, R17 ;  /* 0x0000000413047224 */ /* 0x040fe200078e0211 */
[C---:B------:R-:W-:Y:S01]  /*1000*/  ISETP.GT.U32.AND P6, PT, R19.reuse, R24, PT ;  /* 0x000000181300720c */ /* 0x040fe20003fc4070 */
[----:B------:R-:W-:Y:S01]  /*1010*/  IMAD.MOV R20, RZ, RZ, -R13 ;  /* 0x000000ffff147224 */ /* 0x000fe200078e0a0d */
[----:B------:R-:W-:Y:S01]  /*1020*/  IABS R32, R65 ;  /* 0x0000004100207213 */ /* 0x000fe20000000000 */
[----:B------:R-:W-:Y:S01]  /*1030*/  IMAD.MOV R14, RZ, RZ, -R14 ;  /* 0x000000ffff0e7224 */ /* 0x000fe200078e0a0e */
[----:B------:R-:W-:Y:S01]  /*1040*/  ISETP.GT.U32.AND P3, PT, R19, R4, PT ;  /* 0x000000041300720c */ /* 0x000fe20003f64070 */
[C---:B------:R-:W-:Y:S01]  /*1050*/  IMAD.HI.U32 R15, R12.reuse, R27, RZ ;  /* 0x0000001b0c0f7227 */ /* 0x040fe200078e00ff */
[C---:B------:R-:W-:Y:S01]  /*1060*/  LOP3.LUT R61, R109.reuse, 0x1c0, RZ, 0xfc, !PT ;  /* 0x000001c06d3d7812 */ /* 0x040fe200078efcff */
[----:B------:R-:W-:Y:S01]  /*1070*/  STL [R1+0x5ea8], R83 ;  /* 0x005ea85301007387 */ /* 0x000fe20000100800 */
[----:B------:R-:W-:Y:S01]  /*1080*/  LOP3.LUT R63, R109, 0x1a0, RZ, 0xfc, !PT ;  /* 0x000001a06d3f7812 */ /* 0x000fe200078efcff */
[----:B------:R-:W-:Y:S01]  /*1090*/  IMAD R25, R19, R20, R25 ;  /* 0x0000001413197224 */ /* 0x000fe200078e0219 */
[----:B------:R-:W-:Y:S01]  /*10a0*/  IADD3 R22, PT, PT, -R15, RZ, RZ ;  /* 0x000000ff0f167210 */ /* 0x000fe20007ffe1ff */
[----:B------:R-:W-:Y:S01]  /*10b0*/  IMAD.HI.U32 R17, R12, R29, RZ ;  /* 0x0000001d0c117227 */ /* 0x000fe200078e00ff */
[----:B------:R-:W-:Y:S01]  /*10c0*/  IABS R34, R61 ;  /* 0x0000003d00227213 */ /* 0x000fe20000000000 */
[----:B------:R-:W-:Y:S01]  /*10d0*/  STL [R1+0x5ea4], R81 ;  /* 0x005ea45101007387 */ /* 0x000fe20000100800 */
[----:B------:R-:W-:Y:S01]  /*10e0*/  IABS R33, R63 ;  /* 0x0000003f00217213 */ /* 0x000fe20000000000 */
[----:B------:R-:W-:Y:S01]  /*10f0*/  IMAD R26, R19, R14, R26 ;  /* 0x0000000e131a7224 */ /* 0x000fe200078e021a */
[----:B------:R-:W-:Y:S01]  /*1100*/  @!P6 IADD3 R24, PT, PT, R24, -R19, RZ ;  /* 0x800000131818e210 */ /* 0x000fe20007ffe0ff */
[----:B------:R-:W-:Y:S01]  /*1110*/  IMAD.HI.U32 R16, R12, R28, RZ ;  /* 0x0000001c0c107227 */ /* 0x000fe200078e00ff */
[----:B------:R-:W-:Y:S01]  /*1120*/  LOP3.LUT R59, R109, 0x1e0, RZ, 0xfc, !PT ;  /* 0x000001e06d3b7812 */ /* 0x000fe200078efcff */
[----:B------:R-:W-:Y:S01]  /*1130*/  STL [R1+0x5ea0], R71 ;  /* 0x005ea04701007387 */ /* 0x000fe20000100800 */
[C---:B------:R-:W-:Y:S01]  /*1140*/  ISETP.GT.U32.AND P4, PT, R19.reuse, R26, PT ;  /* 0x0000001a1300720c */ /* 0x040fe20003f84070 */
[----:B------:R-:W-:Y:S01]  /*1150*/  @!P2 IMAD.IADD R18, R18, 0x1, -R9 ;  /* 0x000000011212a824 */ /* 0x000fe200078e0a09 */
[C---:B------:R-:W-:Y:S01]  /*1160*/  ISETP.GT.U32.AND P2, PT, R19.reuse, R25, PT ;  /* 0x000000191300720c */ /* 0x040fe20003f44070 */
[----:B------:R-:W-:Y:S01]  /*1170*/  IMAD.MOV R30, RZ, RZ, -R17 ;  /* 0x000000ffff1e7224 */ /* 0x000fe200078e0a11 */
[----:B------:R-:W-:Y:S01]  /*1180*/  IABS R35, R59 ;  /* 0x0000003b00237213 */ /* 0x000fe20000000000 */
[----:B------:R-:W-:Y:S01]  /*1190*/  IMAD.MOV R16, RZ, RZ, -R16 ;  /* 0x000000ffff107224 */ /* 0x000fe200078e0a10 */
[----:B------:R-:W-:Y:S01]  /*11a0*/  IABS R38, R39 ;  /* 0x0000002700267213 */ /* 0x000fe20000000000 */
[C---:B------:R-:W-:Y:S01]  /*11b0*/  IMAD R29, R19.reuse, R30, R29 ;  /* 0x0000001e131d7224 */ /* 0x040fe200078e021d */
[----:B------:R-:W-:Y:S01]  /*11c0*/  IABS R30, R69 ;  /* 0x00000045001e7213 */ /* 0x000fe20000000000 */
[----:B------:R-:W-:Y:S01]  /*11d0*/  IMAD R27, R19, R22, R27 ;  /* 0x00000016131b7224 */ /* 0x000fe200078e021b */
[----:B------:R-:W-:Y:S01]  /*11e0*/  IADD3 R46, PT, PT, R87, 0xe, RZ ;  /* 0x0000000e572e7810 */ /* 0x000fe20007ffe0ff */
[----:B------:R-:W-:Y:S01]  /*11f0*/  IMAD R28, R19, R16, R28 ;  /* 0x00000010131c7224 */ /* 0x000fe200078e021c */
[----:B------:R-:W-:Y:S01]  /*1200*/  IADD3 R52, PT, PT, R87, 0x4f, RZ ;  /* 0x0000004f57347810 */ /* 0x000fe20007ffe0ff */
[--C-:B------:R-:W-:Y:S01]  /*1210*/  @!P5 IMAD.IADD R23, R23, 0x1, -R19.reuse ;  /* 0x000000011717d824 */ /* 0x100fe200078e0a13 */
[C---:B------:R-:W-:Y:S01]  /*1220*/  ISETP.GT.U32.AND P5, PT, R19.reuse, R29, PT ;  /* 0x0000001d1300720c */ /* 0x040fe20003fa4070 */
[--C-:B------:R-:W-:Y:S01]  /*1230*/  @!P3 IMAD.IADD R4, R4, 0x1, -R19.reuse ;  /* 0x000000010404b824 */ /* 0x100fe200078e0a13 */
[C---:B------:R-:W-:Y:S01]  /*1240*/  ISETP.GT.U32.AND P3, PT, R19.reuse, R27, PT ;  /* 0x0000001b1300720c */ /* 0x040fe20003f64070 */
[--C-:B------:R-:W-:Y:S01]  /*1250*/  @!P1 IMAD.IADD R8, R8, 0x1, -R19.reuse ;  /* 0x0000000108089824 */ /* 0x100fe200078e0a13 */
[----:B------:R-:W-:Y:S01]  /*1260*/  ISETP.GT.U32.AND P1, PT, R19, R28, PT ;  /* 0x0000001c1300720c */ /* 0x000fe20003f24070 */
[--C-:B------:R-:W-:Y:S01]  /*1270*/  @!P2 IMAD.IADD R25, R25, 0x1, -R19.reuse ;  /* 0x000000011919a824 */ /* 0x100fe200078e0a13 */
[C---:B------:R-:W-:Y:S01]  /*1280*/  ISETP.GT.U32.AND P6, PT, R19.reuse, R4, PT ;  /* 0x000000041300720c */ /* 0x040fe20003fc4070 */
[--C-:B------:R-:W-:Y:S01]  /*1290*/  @!P4 IMAD.IADD R26, R26, 0x1, -R19.reuse ;  /* 0x000000011a1ac824 */ /* 0x100fe200078e0a13 */
[C---:B------:R-:W-:Y:S01]  /*12a0*/  ISETP.GT.U32.AND P2, PT, R19.reuse, R8, PT ;  /* 0x000000081300720c */ /* 0x040fe20003f44070 */
[C---:B------:R-:W-:Y:S01]  /*12b0*/  IMAD.HI.U32 R14, R12.reuse, R31, RZ ;  /* 0x0000001f0c0e7227 */ /* 0x040fe200078e00ff */
[----:B------:R-:W-:Y:S01]  /*12c0*/  ISETP.GT.U32.AND P4, PT, R19, R23, PT ;  /* 0x000000171300720c */ /* 0x000fe20003f84070 */
[----:B------:R-:W-:Y:S01]  /*12d0*/  STL [R1+0x5eb8], R69 ;  /* 0x005eb84501007387 */ /* 0x000fe20000100800 */
[----:B------:R-:W-:Y:S01]  /*12e0*/  IABS R42, R46 ;  /* 0x0000002e002a7213 */ /* 0x000fe20000000000 */
[----:B------:R-:W-:Y:S01]  /*12f0*/  IMAD.HI.U32 R15, R12, R32, RZ ;  /* 0x000000200c0f7227 */ /* 0x000fe200078e00ff */
[----:B------:R-:W-:Y:S01]  /*1300*/  IADD3 R20, PT, PT, -R14, RZ, RZ ;  /* 0x000000ff0e147210 */ /* 0x000fe20007ffe1ff */
[----:B------:R-:W-:Y:S01]  /*1310*/  STL [R1+0x5ec0], R67 ;  /* 0x005ec04301007387 */ /* 0x000fe20000100800 */
[----:B------:R-:W-:Y:S01]  /*1320*/  IABS R132, R52 ;  /* 0x0000003400847213 */ /* 0x000fe20000000000 */
[--C-:B------:R-:W-:Y:S01]  /*1330*/  @!P5 IMAD.IADD R29, R29, 0x1, -R19.reuse ;  /* 0x000000011d1dd824 */ /* 0x100fe200078e0a13 */
[----:B------:R-:W-:Y:S01]  /*1340*/  ISETP.GT.U32.AND P5, PT, R19, R26, PT ;  /* 0x0000001a1300720c */ /* 0x000fe20003fa4070 */
[----:B------:R-:W-:Y:S01]  /*1350*/  @!P3 IMAD.IADD R27, R27, 0x1, -R19 ;  /* 0x000000011b1bb824 */ /* 0x000fe200078e0a13 */
[----:B------:R-:W-:Y:S01]  /*1360*/  @!P1 IADD3 R28, PT, PT, R28, -R19, RZ ;  /* 0x800000131c1c9210 */ /* 0x000fe20007ffe0ff */
[----:B------:R-:W-:Y:S01]  /*1370*/  IMAD.HI.U32 R13, R12, R30, RZ ;  /* 0x0000001e0c0d7227 */ /* 0x000fe200078e00ff */
[C---:B------:R-:W-:Y:S01]  /*1380*/  ISETP.GT.U32.AND P1, PT, R19.reuse, R25, PT ;  /* 0x000000191300720c */ /* 0x040fe20003f24070 */
[----:B------:R-:W-:Y:S01]  /*1390*/  STL [R1+0x5ebc], R65 ;  /* 0x005ebc4101007387 */ /* 0x000fe20000100800 */
[----:B------:R-:W-:Y:S01]  /*13a0*/  @!P2 IADD3 R8, PT, PT, R8, -R19, RZ ;  /* 0x800000130808a210 */ /* 0x000fe20007ffe0ff */
[----:B------:R-:W-:Y:S01]  /*13b0*/  IMAD.MOV R15, RZ, RZ, -R15 ;  /* 0x000000ffff0f7224 */ /* 0x000fe200078e0a0f */
[C---:B------:R-:W-:Y:S01]  /*13c0*/  ISETP.GT.U32.AND P2, PT, R19.reuse, R27, PT ;  /* 0x0000001b1300720c */ /* 0x040fe20003f44070 */
[C---:B------:R-:W-:Y:S01]  /*13d0*/  IMAD.HI.U32 R14, R12.reuse, R34, RZ ;  /* 0x000000220c0e7227 */ /* 0x040fe200078e00ff */
[----:B------:R-:W-:Y:S01]  /*13e0*/  ISETP.GT.U32.AND P3, PT, R19, R24, PT ;  /* 0x000000181300720c */ /* 0x000fe20003f64070 */
[----:B------:R-:W-:Y:S01]  /*13f0*/  STL [R1+0x5ecc], R63 ;  /* 0x005ecc3f01007387 */ /* 0x000fe20000100800 */
[----:B-1----:R-:W-:Y:S01]  /*1400*/  LOP3.LUT R0, R101, 0x20, RZ, 0xfc, !PT ;  /* 0x0000002065007812 */ /* 0x002fe200078efcff */
[----:B------:R-:W-:Y:S01]  /*1410*/  IMAD.MOV R16, RZ, RZ, -R13 ;  /* 0x000000ffff107224 */ /* 0x000fe200078e0a0d */
[C---:B------:R-:W-:Y:S01]  /*1420*/  IADD3 R129, PT, PT, R87.reuse, 0x65, RZ ;  /* 0x0000006557817810 */ /* 0x040fe20007ffe0ff */
[----:B------:R-:W-:Y:S01]  /*1430*/  IMAD.HI.U32 R13, R12, R33, RZ ;  /* 0x000000210c0d7227 */ /* 0x000fe200078e00ff */
[----:B------:R-:W-:Y:S01]  /*1440*/  IADD3 R79, PT, PT, R87, 0x67, RZ ;  /* 0x00000067574f7810 */ /* 0x000fe20007ffe0ff */
[----:B------:R-:W-:Y:S01]  /*1450*/  STL [R1+0x5ec8], R61 ;  /* 0x005ec83d01007387 */ /* 0x000fe20000100800 */
[----:B------:R-:W-:Y:S01]  /*1460*/  IABS R88, R129 ;  /* 0x0000008100587213 */ /* 0x000fe20000000000 */
[----:B------:R-:W-:Y:S01]  /*1470*/  IMAD R32, R19, R15, R32 ;  /* 0x0000000f13207224 */ /* 0x000fe200078e0220 */
[----:B------:R-:W-:Y:S01]  /*1480*/  IABS R84, R79 ;  /* 0x0000004f00547213 */ /* 0x000fe20000000000 */
[----:B------:R-:W-:Y:S01]  /*1490*/  @!P4 IMAD.IADD R23, R23, 0x1, -R19 ;  /* 0x000000011717c824 */ /* 0x000fe200078e0a13 */
[----:B------:R-:W-:Y:S01]  /*14a0*/  ISETP.GT.U32.AND P4, PT, R19, R28, PT ;  /* 0x0000001c1300720c */ /* 0x000fe20003f84070 */
[----:B------:R-:W-:Y:S01]  /*14b0*/  IMAD.MOV R14, RZ, RZ, -R14 ;  /* 0x000000ffff0e7224 */ /* 0x000fe200078e0a0e */
[C---:B------:R-:W-:Y:S01]  /*14c0*/  IADD3 R117, PT, PT, R87.reuse, 0x6c, RZ ;  /* 0x0000006c57757810 */ /* 0x040fe20007ffe0ff */
[C---:B------:R-:W-:Y:S01]  /*14d0*/  VIADD R15, R87.reuse, 0x2 ;  /* 0x00000002570f7836 */ /* 0x040fe20000000000 */
[----:B------:R-:W-:Y:S01]  /*14e0*/  IADD3 R119, PT, PT, R87, 0x6b, RZ ;  /* 0x0000006b57777810 */ /* 0x000fe20007ffe0ff */
[C---:B------:R-:W-:Y:S01]  /*14f0*/  IMAD R30, R19.reuse, R16, R30 ;  /* 0x00000010131e7224 */ /* 0x040fe200078e021e */
[----:B------:R-:W-:Y:S01]  /*1500*/  IABS R74, R117 ;  /* 0x00000075004a7213 */ /* 0x000fe20000000000 */
[----:B------:R-:W-:Y:S01]  /*1510*/  IMAD.MOV R16, RZ, RZ, -R13 ;  /* 0x000000ffff107224 */ /* 0x000fe200078e0a0d */
[----:B------:R-:W-:Y:S01]  /*1520*/  IABS R76, R119 ;  /* 0x00000077004c7213 */ /* 0x000fe20000000000 */
[----:B------:R-:W-:Y:S01]  /*1530*/  IMAD R31, R19, R20, R31 ;  /* 0x00000014131f7224 */ /* 0x000fe200078e021f */
[----:B------:R-:W-:Y:S01]  /*1540*/  IADD3 R113, PT, PT, R87, 0x70, RZ ;  /* 0x0000007057717810 */ /* 0x000fe20007ffe0ff */
[C---:B------:R-:W-:Y:S01]  /*1550*/  IMAD R34, R19.reuse, R14, R34 ;  /* 0x0000000e13227224 */ /* 0x040fe200078e0222 */
[----:B------:R-:W-:Y:S01]  /*1560*/  IABS R14, R15 ;  /* 0x0000000f000e7213 */ /* 0x000fe20000000000 */
[----:B------:R-:W-:Y:S01]  /*1570*/  @!P5 IMAD.IADD R26, R26, 0x1, -R19 ;  /* 0x000000011a1ad824 */ /* 0x000fe200078e0a13 */
[C---:B------:R-:W-:Y:S01]  /*1580*/  ISETP.GT.U32.AND P5, PT, R19.reuse, R32, PT ;  /* 0x000000201300720c */ /* 0x040fe20003fa4070 */
[----:B------:R-:W-:Y:S01]  /*1590*/  IMAD R33, R19, R16, R33 ;  /* 0x0000001013217224 */ /* 0x000fe200078e0221 */
[----:B------:R-:W-:Y:S01]  /*15a0*/  IABS R66, R113 ;  /* 0x0000007100427213 */ /* 0x000fe20000000000 */
[--C-:B------:R-:W-:Y:S01]  /*15b0*/  @!P1 IMAD.IADD R25, R25, 0x1, -R19.reuse ;  /* 0x0000000119199824 */ /* 0x100fe200078e0a13 */
[----:B------:R-:W-:Y:S01]  /*15c0*/  ISETP.GT.U32.AND P1, PT, R19, R31, PT ;  /* 0x0000001f1300720c */ /* 0x000fe20003f24070 */
[----:B------:R-:W-:Y:S01]  /*15d0*/  IMAD.HI.U32 R13, R11, R14, RZ ;  /* 0x0000000e0b0d7227 */ /* 0x000fe200078e00ff */
[C---:B------:R-:W-:Y:S01]  /*15e0*/  IADD3 R111, PT, PT, R87.reuse, 0x71, RZ ;  /* 0x00000071576f7810 */ /* 0x040fe20007ffe0ff */
[----:B------:R-:W-:Y:S01]  /*15f0*/  STL [R1+0x5ec4], R59 ;  /* 0x005ec43b01007387 */ /* 0x000fe20000100800 */
[----:B------:R-:W-:Y:S01]  /*1600*/  IADD3 R95, PT, PT, R87, 0x75, RZ ;  /* 0x00000075575f7810 */ /* 0x000fe20007ffe0ff */
[--C-:B------:R-:W-:Y:S01]  /*1610*/  @!P2 IMAD.IADD R27, R27, 0x1, -R19.reuse ;  /* 0x000000011b1ba824 */ /* 0x100fe200078e0a13 */
[C---:B------:R-:W-:Y:S01]  /*1620*/  ISETP.GT.U32.AND P2, PT, R19.reuse, R33, PT ;  /* 0x000000211300720c */ /* 0x040fe20003f44070 */
[--C-:B------:R-:W-:Y:S01]  /*1630*/  @!P3 IMAD.IADD R24, R24, 0x1, -R19.reuse ;  /* 0x000000011818b824 */ /* 0x100fe200078e0a13 */
[C---:B------:R-:W-:Y:S01]  /*1640*/  ISETP.GT.U32.AND P3, PT, R19.reuse, R30, PT ;  /* 0x0000001e1300720c */ /* 0x040fe20003f64070 */
[--C-:B------:R-:W-:Y:S01]  /*1650*/  @!P4 IMAD.IADD R28, R28, 0x1, -R19.reuse ;  /* 0x000000011c1cc824 */ /* 0x100fe200078e0a13 */
[----:B------:R-:W-:Y:S01]  /*1660*/  ISETP.GT.U32.AND P4, PT, R19, R34, PT ;  /* 0x000000221300720c */ /* 0x000fe20003f84070 */
[----:B------:R-:W-:Y:S01]  /*1670*/  IMAD.HI.U32 R12, R12, R35, RZ ;  /* 0x000000230c0c7227 */ /* 0x000fe200078e00ff */
[----:B------:R-:W-:Y:S01]  /*1680*/  IADD3 R13, PT, PT, -R13, RZ, RZ ;  /* 0x000000ff0d0d7210 */ /* 0x000fe20007ffe1ff */
[----:B------:R-:W1:Y:S01]  /*1690*/  LDC R248, c[0x0][0x3a8] ;  /* 0x0000ea00fff87b82 */ /* 0x000e620000000800 */
[----:B------:R-:W-:Y:S01]  /*16a0*/  @!P5 IADD3 R32, PT, PT, R32, -R19, RZ ;  /* 0x800000132020d210 */ /* 0x000fe20007ffe0ff */
[----:B------:R-:W-:Y:S01]  /*16b0*/  @!P6 IMAD.IADD R4, R4, 0x1, -R19 ;  /* 0x000000010404e824 */ /* 0x000fe200078e0a13 */
[----:B------:R-:W-:Y:S01]  /*16c0*/  ISETP.GT.U32.AND P6, PT, R19, R29, PT ;  /* 0x0000001d1300720c */ /* 0x000fe20003fc4070 */
[----:B------:R-:W-:Y:S01]  /*16d0*/  IMAD.MOV R12, RZ, RZ, -R12 ;  /* 0x000000ffff0c7224 */ /* 0x000fe200078e0a0c */
[C---:B------:R-:W-:Y:S01]  /*16e0*/  ISETP.GT.U32.AND P5, PT, R9.reuse, R51, PT ;  /* 0x000000330900720c */ /* 0x040fe20003fa4070 */
[----:B------:R-:W-:Y:S01]  /*16f0*/  IMAD R53, R9, R13, R14 ;  /* 0x0000000d09357224 */ /* 0x000fe200078e020e */
[----:B------:R-:W-:Y:S01]  /*1700*/  IABS R64, R111 ;  /* 0x0000006f00407213 */ /* 0x000fe20000000000 */
[----:B------:R-:W-:Y:S01]  /*1710*/  IMAD R35, R19, R12, R35 ;  /* 0x0000000c13237224 */ /* 0x000fe200078e0223 */
[----:B------:R-:W-:Y:S01]  /*1720*/  @!P3 IADD3 R30, PT, PT, R30, -R19, RZ ;  /* 0x800000131e1eb210 */ /* 0x000fe20007ffe0ff */
[--C-:B------:R-:W-:Y:S01]  /*1730*/  @!P1 IMAD.IADD R31, R31, 0x1, -R19.reuse ;  /* 0x000000011f1f9824 */ /* 0x100fe200078e0a13 */
[----:B------:R-:W-:Y:S01]  /*1740*/  IABS R56, R95 ;  /* 0x0000005f00387213 */ /* 0x000fe20000000000 */
[--C-:B------:R-:W-:Y:S01]  /*1750*/  @!P2 IMAD.IADD R33, R33, 0x1, -R19.reuse ;  /* 0x000000012121a824 */ /* 0x100fe200078e0a13 */
[----:B------:R-:W-:Y:S01]  /*1760*/  ISETP.GT.U32.AND P2, PT, R9, R53, PT ;  /* 0x000000350900720c */ /* 0x000fe20003f44070 */
[--C-:B------:R-:W-:Y:S01]  /*1770*/  @!P4 IMAD.IADD R34, R34, 0x1, -R19.reuse ;  /* 0x000000012222c824 */ /* 0x100fe200078e0a13 */
[----:B------:R-:W-:Y:S01]  /*1780*/  ISETP.GT.U32.AND P3, PT, R19, R35, PT ;  /* 0x000000231300720c */ /* 0x000fe20003f64070 */
[----:B------:R-:W-:Y:S01]  /*1790*/  @!P6 IMAD.IADD R29, R29, 0x1, -R19 ;  /* 0x000000011d1de824 */ /* 0x000fe200078e0a13 */
[----:B------:R-:W-:Y:S01]  /*17a0*/  ISETP.GT.U32.AND P1, PT, R19, R31, PT ;  /* 0x0000001f1300720c */ /* 0x000fe20003f24070 */
[----:B------:R-:W-:Y:S01]  /*17b0*/  VIADD R17, R87, 0x3 ;  /* 0x0000000357117836 */ /* 0x000fe20000000000 */
[----:B------:R-:W-:Y:S01]  /*17c0*/  ISETP.GT.U32.AND P4, PT, R19, R32, PT ;  /* 0x000000201300720c */ /* 0x000fe20003f84070 */
[----:B------:R-:W-:Y:S01]  /*17d0*/  @!P5 IMAD.IADD R51, R51, 0x1, -R9 ;  /* 0x000000013333d824 */ /* 0x000fe200078e0a09 */
[----:B------:R-:W-:Y:S01]  /*17e0*/  ISETP.GT.U32.AND P6, PT, R19, R30, PT ;  /* 0x0000001e1300720c */ /* 0x000fe20003fc4070 */
[----:B------:R-:W-:Y:S01]  /*17f0*/  VIADD R13, R87, 0x4 ;  /* 0x00000004570d7836 */ /* 0x000fe20000000000 */
[----:B------:R-:W-:Y:S01]  /*1800*/  ISETP.GT.U32.AND P5, PT, R9, R18, PT ;  /* 0x000000120900720c */ /* 0x000fe20003fa4070 */
[C---:B------:R-:W-:Y:S01]  /*1810*/  VIADD R37, R87.reuse, 0x8 ;  /* 0x0000000857257836 */ /* 0x040fe20000000000 */
[----:B------:R-:W-:Y:S01]  /*1820*/  IABS R16, R17 ;  /* 0x0000001100107213 */ /* 0x000fe20000000000 */
[----:B------:R-:W-:Y:S01]  /*1830*/  VIADD R43, R87, 0xb ;  /* 0x0000000b572b7836 */ /* 0x000fe20000000000 */
[----:B------:R-:W-:Y:S01]  /*1840*/  @!P2 IADD3 R53, PT, PT, R53, -R9, RZ ;  /* 0x800000093535a210 */ /* 0x000fe20007ffe0ff */
[----:B------:R-:W-:Y:S01]  /*1850*/  VIADD R41, R87, 0xa ;  /* 0x0000000a57297836 */ /* 0x000fe20000000000 */
[----:B------:R-:W-:Y:S01]  /*1860*/  @!P3 IADD3 R35, PT, PT, R35, -R19, RZ ;  /* 0x800000132323b210 */ /* 0x000fe20007ffe0ff */
[----:B------:R-:W-:Y:S01]  /*1870*/  IMAD.HI.U32 R12, R11, R16, RZ ;  /* 0x000000100b0c7227 */ /* 0x000fe200078e00ff */
[----:B------:R-:W-:-:S02]  /*1880*/  IABS R14, R13 ;  /* 0x0000000d000e7213 */ /* 0x000fc40000000000 */
[----:B------:R-:W-:Y:S01]  /*1890*/  ISETP.GT.U32.AND P3, PT, R19, R33, PT ;  /* 0x000000211300720c */ /* 0x000fe20003f64070 */
[--C-:B------:R-:W-:Y:S01]  /*18a0*/  @!P1 IMAD.IADD R31, R31, 0x1, -R19.reuse ;  /* 0x000000011f1f9824 */ /* 0x100fe200078e0a13 */
[----:B------:R-:W-:Y:S01]  /*18b0*/  ISETP.GT.U32.AND P1, PT, R19, R34, PT ;  /* 0x000000221300720c */ /* 0x000fe20003f24070 */
[--C-:B------:R-:W-:Y:S01]  /*18c0*/  @!P4 IMAD.IADD R32, R32, 0x1, -R19.reuse ;  /* 0x000000012020c824 */ /* 0x100fe200078e0a13 */
[----:B------:R-:W-:Y:S01]  /*18d0*/  ISETP.GT.U32.AND P4, PT, R9, R53, PT ;  /* 0x000000350900720c */ /* 0x000fe20003f84070 */
[----:B------:R-:W-:Y:S01]  /*18e0*/  @!P6 IMAD.IADD R30, R30, 0x1, -R19 ;  /* 0x000000011e1ee824 */ /* 0x000fe200078e0a13 */
[----:B------:R-:W-:Y:S01]  /*18f0*/  ISETP.GT.U32.AND P6, PT, R19, R35, PT ;  /* 0x000000231300720c */ /* 0x000fe20003fc4070 */
[----:B------:R-:W-:Y:S01]  /*1900*/  IMAD.MOV R12, RZ, RZ, -R12 ;  /* 0x000000ffff0c7224 */ /* 0x000fe200078e0a0c */
[----:B------:R-:W-:Y:S01]  /*1910*/  ISETP.GT.U32.AND P2, PT, R9, R51, PT ;  /* 0x000000330900720c */ /* 0x000fe20003f44070 */
[----:B------:R-:W-:Y:S01]  /*1920*/  @!P5 IMAD.IADD R18, R18, 0x1, -R9 ;  /* 0x000000011212d824 */ /* 0x000fe200078e0a09 */
[----:B------:R-:W-:Y:S01]  /*1930*/  ISETP.GE.AND P5, PT, R15, RZ, PT ;  /* 0x000000ff0f00720c */ /* 0x000fe20003fa6270 */
[----:B------:R-:W-:Y:S01]  /*1940*/  IMAD R55, R9, R12, R16 ;  /* 0x0000000c09377224 */ /* 0x000fe200078e0210 */
[----:B------:R-:W-:Y:S01]  /*1950*/  LOP3.LUT R249, R101, 0x60, RZ, 0xfc, !PT ;  /* 0x0000006065f97812 */ /* 0x000fe200078efcff */
[----:B------:R-:W-:-:S04]  /*1960*/  IMAD.HI.U32 R12, R11, R14, RZ ;  /* 0x0000000e0b0c7227 */ /* 0x000fc800078e00ff */
[----:B------:R-:W-:Y:S01]  /*1970*/  IMAD.MOV R12, RZ, RZ, -R12 ;  /* 0x000000ffff0c7224 */ /* 0x000fe200078e0a0c */
[----:B------:R-:W-:Y:S01]  /*1980*/  @!P4 IADD3 R53, PT, PT, R53, -R9, RZ ;  /* 0x800000093535c210 */ /* 0x000fe20007ffe0ff */
[--C-:B------:R-:W-:Y:S01]  /*1990*/  @!P1 IMAD.IADD R34, R34, 0x1, -R19.reuse ;  /* 0x0000000122229824 */ /* 0x100fe200078e0a13 */
[----:B------:R-:W-:Y:S01]  /*19a0*/  ISETP.GT.U32.AND P1, PT, R9, R55, PT ;  /* 0x000000370900720c */ /* 0x000fe20003f24070 */
[----:B------:R-:W-:Y:S01]  /*19b0*/  @!P3 IMAD.IADD R33, R33, 0x1, -R19 ;  /* 0x000000012121b824 */ /* 0x000fe200078e0a13 */
[----:B------:R-:W-:Y:S01]  /*19c0*/  ISETP.GE.AND P4, PT, R13, RZ, PT ;  /* 0x000000ff0d00720c */ /* 0x000fe20003f86270 */
[----:B------:R-:W-:Y:S01]  /*19d0*/  IMAD R13, R9, R12, R14 ;  /* 0x0000000c090d7224 */ /* 0x000fe200078e020e */
[----:B------:R-:W-:Y:S01]  /*19e0*/  @!P6 IADD3 R35, PT, PT, R35, -R19, RZ ;  /* 0x800000132323e210 */ /* 0x000fe20007ffe0ff */
[----:B------:R-:W-:Y:S01]  /*19f0*/  @!P5 IMAD.MOV R53, RZ, RZ, -R53 ;  /* 0x000000ffff35d224 */ /* 0x000fe200078e0a35 */
[----:B------:R-:W-:Y:S01]  /*1a00*/  ISETP.GE.AND P6, PT, R36, RZ, PT ;  /* 0x000000ff2400720c */ /* 0x000fe20003fc6270 */
[----:B------:R-:W-:Y:S01]  /*1a10*/  VIADD R14, R87, 0x5 ;  /* 0x00000005570e7836 */ /* 0x000fe20000000000 */
[----:B------:R-:W-:Y:S01]  /*1a20*/  ISETP.GT.U32.AND P5, PT, R9, R13, PT ;  /* 0x0000000d0900720c */ /* 0x000fe20003fa4070 */
[----:B------:R-:W-:Y:S01]  /*1a30*/  IMAD.MOV.U32 R12, RZ, RZ, R18 ;  /* 0x000000ffff0c7224 */ /* 0x000fe200078e0012 */
[----:B------:R-:W-:Y:S01]  /*1a40*/  ISETP.GE.AND P3, PT, R21, RZ, PT ;  /* 0x000000ff1500720c */ /* 0x000fe20003f66270 */
[----:B------:R-:W-:Y:S01]  /*1a50*/  VIADD R15, R87, 0x6 ;  /* 0x00000006570f7836 */ /* 0x000fe20000000000 */
[----:B------:R-:W-:Y:S01]  /*1a60*/  IABS R16, R14 ;  /* 0x0000000e00107213 */ /* 0x000fe20000000000 */
[----:B------:R-:W-:Y:S01]  /*1a70*/  @!P2 IMAD.IADD R51, R51, 0x1, -R9 ;  /* 0x000000013333a824 */ /* 0x000fe200078e0a09 */
[----:B------:R-:W-:Y:S01]  /*1a80*/  @!P1 IADD3 R55, PT, PT, R55, -R9, RZ ;  /* 0x8000000937379210 */ /* 0x000fe20007ffe0ff */
[----:B------:R-:W-:Y:S01]  /*1a90*/  IMAD.HI.U32 R18, R11, R38, RZ ;  /* 0x000000260b127227 */ /* 0x000fe200078e00ff */
[----:B------:R-:W-:-:S02]  /*1aa0*/  ISETP.GE.AND P1, PT, R14, RZ, PT ;  /* 0x000000ff0e00720c */ /* 0x000fc40003f26270 */
[----:B------:R-:W-:Y:S01]  /*1ab0*/  ISETP.GE.AND P2, PT, R17, RZ, PT ;  /* 0x000000ff1100720c */ /* 0x000fe20003f46270 */
[----:B------:R-:W-:Y:S01]  /*1ac0*/  @!P6 IMAD.MOV R12, RZ, RZ, -R12 ;  /* 0x000000ffff0ce224 */ /* 0x000fe200078e0a0c */
[----:B------:R-:W-:Y:S01]  /*1ad0*/  ISETP.GT.U32.AND P6, PT, R9, R55, PT ;  /* 0x000000370900720c */ /* 0x000fe20003fc4070 */
[----:B------:R-:W-:Y:S01]  /*1ae0*/  IMAD.HI.U32 R14, R11, R16, RZ ;  /* 0x000000100b0e7227 */ /* 0x000fe200078e00ff */
[----:B------:R-:W-:Y:S02]  /*1af0*/  IABS R20, R15 ;  /* 0x0000000f00147213 */ /* 0x000fe40000000000 */
[----:B------:R-:W-:Y:S01]  /*1b00*/  IABS R36, R37 ;  /* 0x0000002500247213 */ /* 0x000fe20000000000 */
[----:B------:R-:W-:Y:S01]  /*1b10*/  @!P5 IMAD.IADD R13, R13, 0x1, -R9 ;  /* 0x000000010d0dd824 */ /* 0x000fe200078e0a09 */
[----:B------:R-:W-:Y:S01]  /*1b20*/  IADD3 R14, PT, PT, -R14, RZ, RZ ;  /* 0x000000ff0e0e7210 */ /* 0x000fe20007ffe1ff */
[----:B------:R-:W-:Y:S01]  /*1b30*/  @!P3 IMAD.MOV R51, RZ, RZ, -R51 ;  /* 0x000000ffff33b224 */ /* 0x000fe200078e0a33 */
[----:B------:R-:W-:Y:S01]  /*1b40*/  ISETP.GE.AND P3, PT, R15, RZ, PT ;  /* 0x000000ff0f00720c */ /* 0x000fe20003f66270 */
[----:B------:R-:W-:Y:S01]  /*1b50*/  IMAD.HI.U32 R15, R11, R20, RZ ;  /* 0x000000140b0f7227 */ /* 0x000fe200078e00ff */
[----:B------:R-:W-:-:S03]  /*1b60*/  ISETP.GT.U32.AND P5, PT, R9, R13, PT ;  /* 0x0000000d0900720c */ /* 0x000fc60003fa4070 */
[----:B------:R-:W-:Y:S02]  /*1b70*/  VIADD R17, R87, 0x7 ;  /* 0x0000000757117836 */ /* 0x000fe40000000000 */
[----:B------:R-:W-:Y:S02]  /*1b80*/  @!P6 IMAD.IADD R55, R55, 0x1, -R9 ;  /* 0x000000013737e824 */ /* 0x000fe400078e0a09 */
[----:B------:R-:W-:Y:S01]  /*1b90*/  IMAD R14, R9, R14, R16 ;  /* 0x0000000e090e7224 */ /* 0x000fe200078e0210 */
[----:B------:R-:W-:Y:S01]  /*1ba0*/  IABS R22, R17 ;  /* 0x0000001100167213 */ /* 0x000fe20000000000 */
[----:B------:R-:W-:Y:S01]  /*1bb0*/  IMAD.MOV R15, RZ, RZ, -R15 ;  /* 0x000000ffff0f7224 */ /* 0x000fe200078e0a0f */
[----:B------:R-:W-:Y:S01]  /*1bc0*/  ISETP.GE.AND P6, PT, R17, RZ, PT ;  /* 0x000000ff1100720c */ /* 0x000fe20003fc6270 */
[----:B------:R-:W-:Y:S01]  /*1bd0*/  @!P2 IMAD.MOV R55, RZ, RZ, -R55 ;  /* 0x000000ffff37a224 */ /* 0x000fe200078e0a37 */
[C---:B------:R-:W-:Y:S01]  /*1be0*/  ISETP.GT.U32.AND P2, PT, R9.reuse, R14, PT ;  /* 0x0000000e0900720c */ /* 0x040fe20003f44070 */
[----:B------:R-:W-:Y:S01]  /*1bf0*/  IMAD R15, R9, R15, R20 ;  /* 0x0000000f090f7224 */ /* 0x000fe200078e0214 */
[----:B------:R-:W-:Y:S01]  /*1c00*/  @!P5 IADD3 R13, PT, PT, R13, -R9, RZ ;  /* 0x800000090d0dd210 */ /* 0x000fe20007ffe0ff */
[----:B------:R-:W-:-:S03]  /*1c10*/  IMAD.HI.U32 R16, R11, R22, RZ ;  /* 0x000000160b107227 */ /* 0x000fc600078e00ff */
[----:B------:R-:W-:Y:S01]  /*1c20*/  ISETP.GT.U32.AND P5, PT, R9, R15, PT ;  /* 0x0000000f0900720c */ /* 0x000fe20003fa4070 */
[----:B------:R-:W-:Y:S02]  /*1c30*/  IMAD.MOV R16, RZ, RZ, -R16 ;  /* 0x000000ffff107224 */ /* 0x000fe400078e0a10 */
[----:B------:R-:W-:-:S04]  /*1c40*/  IMAD.HI.U32 R17, R11, R36, RZ ;  /* 0x000000240b117227 */ /* 0x000fc800078e00ff */
[----:B------:R-:W-:Y:S01]  /*1c50*/  IMAD R16, R9, R16, R22 ;  /* 0x0000001009107224 */ /* 0x000fe200078e0216 */
[----:B------:R-:W-:Y:S01]  /*1c60*/  IADD3 R17, PT, PT, -R17, RZ, RZ ;  /* 0x000000ff11117210 */ /* 0x000fe20007ffe1ff */
[--C-:B------:R-:W-:Y:S01]  /*1c70*/  @!P2 IMAD.IADD R14, R14, 0x1, -R9.reuse ;  /* 0x000000010e0ea824 */ /* 0x100fe200078e0a09 */
[----:B------:R-:W-:Y:S01]  /*1c80*/  IABS R22, R41 ;  /* 0x0000002900167213 */ /* 0x000fe20000000000 */
[----:B------:R-:W-:Y:S01]  /*1c90*/  IMAD.MOV R18, RZ, RZ, -R18 ;  /* 0x000000ffff127224 */ /* 0x000fe200078e0a12 */
[----:B------:R-:W-:Y:S01]  /*1ca0*/  ISETP.GT.U32.AND P2, PT, R9, R16, PT ;  /* 0x000000100900720c */ /* 0x000fe20003f44070 */
[----:B------:R-:W-:Y:S01]  /*1cb0*/  @!P5 IMAD.IADD R15, R15, 0x1, -R9 ;  /* 0x000000010f0fd824 */ /* 0x000fe200078e0a09 */
[C---:B------:R-:W-:Y:S01]  /*1cc0*/  ISETP.GT.U32.AND P5, PT, R9.reuse, R14, PT ;  /* 0x0000000e0900720c */ /* 0x040fe20003fa4070 */
[----:B------:R-:W-:Y:S01]  /*1cd0*/  IMAD R17, R9, R17, R36 ;  /* 0x0000001109117224 */ /* 0x000fe200078e0224 */
[----:B------:R-:W-:Y:S01]  /*1ce0*/  IABS R36, R43 ;  /* 0x0000002b00247213 */ /* 0x000fe20000000000 */
[----:B------:R-:W-:-:S02]  /*1cf0*/  VIADD R44, R87, 0xc ;  /* 0x0000000c572c7836 */ /* 0x000fc40000000000 */
[----:B------:R-:W-:-:S04]  /*1d00*/  IMAD.HI.U32 R19, R11, R22, RZ ;  /* 0x000000160b137227 */ /* 0x000fc800078e00ff */
[----:B------:R-:W-:Y:S02]  /*1d10*/  IMAD.HI.U32 R20, R11, R36, RZ ;  /* 0x000000240b147227 */ /* 0x000fe400078e00ff */
[----:B------:R-:W-:Y:S02]  /*1d20*/  @!P2 IADD3 R16, PT, PT, R16, -R9, RZ ;  /* 0x800000091010a210 */ /* 0x000fe40007ffe0ff */
[----:B------:R-:W-:Y:S01]  /*1d30*/  @!P5 IMAD.IADD R14, R14, 0x1, -R9 ;  /* 0x000000010e0ed824 */ /* 0x000fe200078e0a09 */
[C---:B------:R-:W-:Y:S01]  /*1d40*/  ISETP.GT.U32.AND P5, PT, R9.reuse, R17, PT ;  /* 0x000000110900720c */ /* 0x040fe20003fa4070 */
[C---:B------:R-:W-:Y:S01]  /*1d50*/  IMAD R18, R9.reuse, R18, R38 ;  /* 0x0000001209127224 */ /* 0x040fe200078e0226 */
[C---:B------:R-:W-:Y:S01]  /*1d60*/  ISETP.GT.U32.AND P2, PT, R9.reuse, R16, PT ;  /* 0x000000100900720c */ /* 0x040fe20003f44070 */
[----:B------:R-:W-:Y:S01]  /*1d70*/  @!P4 IMAD.MOV R13, RZ, RZ, -R13 ;  /* 0x000000ffff0dc224 */ /* 0x000fe200078e0a0d */
[----:B------:R-:W-:Y:S01]  /*1d80*/  IABS R38, R44 ;  /* 0x0000002c00267213 */ /* 0x000fe20000000000 */
[----:B------:R-:W-:Y:S01]  /*1d90*/  IMAD.MOV R20, RZ, RZ, -R20 ;  /* 0x000000ffff147224 */ /* 0x000fe200078e0a14 */
[----:B------:R-:W-:Y:S01]  /*1da0*/  ISETP.GT.U32.AND P4, PT, R9, R15, PT ;  /* 0x0000000f0900720c */ /* 0x000fe20003f84070 */
[----:B------:R-:W-:-:S02]  /*1db0*/  IMAD.MOV R19, RZ, RZ, -R19 ;  /* 0x000000ffff137224 */ /* 0x000fc400078e0a13 */
[----:B------:R-:W-:Y:S02]  /*1dc0*/  VIADD R45, R87, 0xd ;  /* 0x0000000d572d7836 */ /* 0x000fe40000000000 */
[----:B------:R-:W-:Y:S02]  /*1dd0*/  IMAD R20, R9, R20, R36 ;  /* 0x0000001409147224 */ /* 0x000fe400078e0224 */
[----:B------:R-:W-:Y:S01]  /*1de0*/  IMAD.HI.U32 R21, R11, R38, RZ ;  /* 0x000000260b157227 */ /* 0x000fe200078e00ff */
[----:B------:R-:W-:-:S03]  /*1df0*/  IABS R40, R45 ;  /* 0x0000002d00287213 */ /* 0x000fc60000000000 */
[----:B------:R-:W-:Y:S02]  /*1e00*/  IMAD R19, R9, R19, R22 ;  /* 0x0000001309137224 */ /* 0x000fe400078e0216 */
[----:B------:R-:W-:Y:S01]  /*1e10*/  IMAD.MOV R21, RZ, RZ, -R21 ;  /* 0x000000ffff157224 */ /* 0x000fe200078e0a15 */
[----:B------:R-:W-:Y:S01]  /*1e20*/  @!P4 IADD3 R15, PT, PT, R15, -R9, RZ ;  /* 0x800000090f0fc210 */ /* 0x000fe20007ffe0ff */
[--C-:B------:R-:W-:Y:S01]  /*1e30*/  @!P5 IMAD.IADD R17, R17, 0x1, -R9.reuse ;  /* 0x000000011111d824 */ /* 0x100fe200078e0a09 */
[C---:B------:R-:W-:Y:S01]  /*1e40*/  ISETP.GT.U32.AND P5, PT, R9.reuse, R20, PT ;  /* 0x000000140900720c */ /* 0x040fe20003fa4070 */
[----:B------:R-:W-:Y:S01]  /*1e50*/  @!P2 IMAD.IADD R16, R16, 0x1, -R9 ;  /* 0x000000011010a824 */ /* 0x000fe200078e0a09 */
[C---:B------:R-:W-:Y:S01]  /*1e60*/  ISETP.GT.U32.AND P2, PT, R9.reuse, R19, PT ;  /* 0x000000130900720c */ /* 0x040fe20003f44070 */
[C---:B------:R-:W-:Y:S01]  /*1e70*/  IMAD R21, R9.reuse, R21, R38 ;  /* 0x0000001509157224 */ /* 0x040fe200078e0226 */
[----:B------:R-:W-:Y:S01]  /*1e80*/  ISETP.GT.U32.AND P4, PT, R9, R18, PT ;  /* 0x000000120900720c */ /* 0x000fe20003f84070 */
[----:B------:R-:W-:-:S04]  /*1e90*/  IMAD.HI.U32 R22, R11, R40, RZ ;  /* 0x000000280b167227 */ /* 0x000fc800078e00ff */
[----:B------:R-:W-:Y:S01]  /*1ea0*/  @!P6 IMAD.MOV R16, RZ, RZ, -R16 ;  /* 0x000000ffff10e224 */ /* 0x000fe200078e0a10 */
[----:B------:R-:W-:Y:S01]  /*1eb0*/  ISETP.GT.U32.AND P6, PT, R9, R21, PT ;  /* 0x000000150900720c */ /* 0x000fe20003fc4070 */
[----:B------:R-:W-:Y:S02]  /*1ec0*/  IMAD.MOV R22, RZ, RZ, -R22 ;  /* 0x000000ffff167224 */ /* 0x000fe400078e0a16 */
[----:B------:R-:W-:Y:S02]  /*1ed0*/  IMAD.HI.U32 R36, R11, R42, RZ ;  /* 0x0000002a0b247227 */ /* 0x000fe400078e00ff */
[----:B------:R-:W-:Y:S02]  /*1ee0*/  @!P2 IADD3 R19, PT, PT, R19, -R9, RZ ;  /* 0x800000091313a210 */ /* 0x000fe40007ffe0ff */
[C---:B------:R-:W-:Y:S01]  /*1ef0*/  IMAD R22, R9.reuse, R22, R40 ;  /* 0x0000001609167224 */ /* 0x040fe200078e0228 */
[----:B------:R-:W-:Y:S01]  /*1f00*/  ISETP.GT.U32.AND P2, PT, R9, R17, PT ;  /* 0x000000110900720c */ /* 0x000fe20003f44070 */
[----:B------:R-:W-:Y:S01]  /*1f10*/  VIADD R40, R87, 0xf ;  /* 0x0000000f57287836 */ /* 0x000fe20000000000 */
[----:B------:R-:W-:Y:S01]  /*1f20*/  IADD3 R36, PT, PT, -R36, RZ, RZ ;  /* 0x000000ff24247210 */ /* 0x000fe20007ffe1ff */
[----:B------:R-:W-:Y:S01]  /*1f30*/  @!P5 IMAD.IADD R20, R20, 0x1, -R9 ;  /* 0x000000011414d824 */ /* 0x000fe200078e0a09 */
[C---:B------:R-:W-:Y:S01]  /*1f40*/  ISETP.GT.U32.AND P5, PT, R9.reuse, R19, PT ;  /* 0x000000130900720c */ /* 0x040fe20003fa4070 */
[----:B------:R-:W-:Y:S01]  /*1f50*/  @!P3 IMAD.MOV R15, RZ, RZ, -R15 ;  /* 0x000000ffff0fb224 */ /* 0x000fe200078e0a0f */
[----:B------:R-:W-:Y:S01]  /*1f60*/  IABS R250, R40 ;  /* 0x0000002800fa7213 */ /* 0x000fe20000000000 */
[--C-:B------:R-:W-:Y:S01]  /*1f70*/  @!P4 IMAD.IADD R18, R18, 0x1, -R9.reuse ;  /* 0x000000011212c824 */ /* 0x100fe200078e0a09 */
[----:B------:R-:W-:Y:S01]  /*1f80*/  ISETP.GT.U32.AND P3, PT, R9, R20, PT ;  /* 0x000000140900720c */ /* 0x000fe20003f64070 */
[----:B------:R-:W-:Y:S01]  /*1f90*/  @!P6 IMAD.IADD R21, R21, 0x1, -R9 ;  /* 0x000000011515e824 */ /* 0x000fe200078e0a09 */
[----:B------:R-:W-:Y:S01]  /*1fa0*/  ISETP.GE.AND P6, PT, R43, RZ, PT ;  /* 0x000000ff2b00720c */ /* 0x000fe20003fc6270 */
[----:B------:R-:W-:Y:S01]  /*1fb0*/  IMAD R251, R9, R36, R42 ;  /* 0x0000002409fb7224 */ /* 0x000fe200078e022a */
[----:B------:R-:W-:Y:S01]  /*1fc0*/  ISETP.GE.AND P4, PT, R37, RZ, PT ;  /* 0x000000ff2500720c */ /* 0x000fe20003f86270 */
[----:B------:R-:W-:Y:S01]  /*1fd0*/  @!P1 IMAD.MOV R14, RZ, RZ, -R14 ;  /* 0x000000ffff0e9224 */ /* 0x000fe200078e0a0e */
[----:B------:R-:W-:Y:S01]  /*1fe0*/  ISETP.GT.U32.AND P1, PT, R9, R18, PT ;  /* 0x000000120900720c */ /* 0x000fe20003f24070 */
[----:B------:R-:W-:Y:S01]  /*1ff0*/  IMAD.HI.U32 R36, R11, R250, RZ ;  /* 0x000000fa0b247227 */ /* 0x000fe200078e00ff */
[----:B------:R-:W-:-:S02]  /*2000*/  IADD3 R42, PT, PT, R87, 0x10, RZ ;  /* 0x00000010572a7810 */ /* 0x000fc40007ffe0ff */
[----:B------:R-:W-:Y:S01]  /*2010*/  @!P5 IADD3 R19, PT, PT, R19, -R9, RZ ;  /* 0x800000091313d210 */ /* 0x000fe20007ffe0ff */
[----:B------:R-:W-:Y:S01]  /*2020*/  IMAD.MOV R37, RZ, RZ, -R36 ;  /* 0x000000ffff257224 */ /* 0x000fe200078e0a24 */
[----:B------:R-:W-:Y:S01]  /*2030*/  ISETP.GT.U32.AND P5, PT, R9, R251, PT ;  /* 0x000000fb0900720c */ /* 0x000fe20003fa4070 */
[--C-:B------:R-:W-:Y:S01]  /*2040*/  @!P2 IMAD.IADD R17, R17, 0x1, -R9.reuse ;  /* 0x000000011111a824 */ /* 0x100fe200078e0a09 */
[C---:B------:R-:W-:Y:S01]  /*2050*/  ISETP.GT.U32.AND P2, PT, R9.reuse, R22, PT ;  /* 0x000000160900720c */ /* 0x040fe20003f44070 */
[--C-:B------:R-:W-:Y:S01]  /*2060*/  @!P3 IMAD.IADD R20, R20, 0x1, -R9.reuse ;  /* 0x000000011414b824 */ /* 0x100fe200078e0a09 */
[----:B------:R-:W-:Y:S01]  /*2070*/  IABS R38, R42 ;  /* 0x0000002a00267213 */ /* 0x000fe20000000000 */
[----:B------:R-:W-:Y:S01]  /*2080*/  IMAD R250, R9, R37, R250 ;  /* 0x0000002509fa7224 */ /* 0x000fe200078e02fa */
[----:B------:R-:W-:Y:S01]  /*2090*/  ISETP.GE.AND P3, PT, R41, RZ, PT ;  /* 0x000000ff2900720c */ /* 0x000fe20003f66270 */
[----:B------:R-:W-:Y:S02]  /*20a0*/  @!P6 IMAD.MOV R20, RZ, RZ, -R20 ;  /* 0x000000ffff14e224 */ /* 0x000fe400078e0a14 */
[----:B------:R-:W-:Y:S01]  /*20b0*/  @!P1 IMAD.IADD R18, R18, 0x1, -R9 ;  /* 0x0000000112129824 */ /* 0x000fe200078e0a09 */
[----:B------:R-:W-:Y:S01]  /*20c0*/  ISETP.GT.U32.AND P6, PT, R9, R250, PT ;  /* 0x000000fa0900720c */ /* 0x000fe20003fc4070 */
[----:B------:R-:W-:Y:S01]  /*20d0*/  IMAD.HI.U32 R36, R11, R38, RZ ;  /* 0x000000260b247227 */ /* 0x000fe200078e00ff */
[----:B------:R-:W-:-:S03]  /*20e0*/  ISETP.GE.AND P1, PT, R39, RZ, PT ;  /* 0x000000ff2700720c */ /* 0x000fc60003f26270 */
[-C--:B------:R-:W-:Y:S01]  /*20f0*/  @!P2 IADD3 R22, PT, PT, R22, -R9.reuse, RZ ;  /* 0x800000091616a210 */ /* 0x080fe20007ffe0ff */
[----:B------:R-:W-:Y:S01]  /*2100*/  IMAD.MOV R36, RZ, RZ, -R36 ;  /* 0x000000ffff247224 */ /* 0x000fe200078e0a24 */
[----:B------:R-:W-:Y:S01]  /*2110*/  ISETP.GE.AND P2, PT, R44, RZ, PT ;  /* 0x000000ff2c00720c */ /* 0x000fe20003f46270 */
[----:B------:R-:W-:Y:S02]  /*2120*/  VIADD R37, R87, 0x11 ;  /* 0x0000001157257836 */ /* 0x000fe40000000000 */
[----:B------:R-:W-:Y:S01]  /*2130*/  @!P4 IMAD.MOV R17, RZ, RZ, -R17 ;  /* 0x000000ffff11c224 */ /* 0x000fe200078e0a11 */
[----:B------:R-:W-:Y:S01]  /*2140*/  ISETP.GT.U32.AND P4, PT, R9, R22, PT ;  /* 0x000000160900720c */ /* 0x000fe20003f84070 */
[----:B------:R-:W-:Y:S01]  /*2150*/  @!P5 IMAD.IADD R251, R251, 0x1, -R9 ;  /* 0x00000001fbfbd824 */ /* 0x000fe200078e0a09 */
[----:B------:R-:W-:Y:S01]  /*2160*/  @!P6 IADD3 R250, PT, PT, R250, -R9, RZ ;  /* 0x80000009fafae210 */ /* 0x000fe20007ffe0ff */
[----:B------:R-:W-:Y:S01]  /*2170*/  IMAD R49, R9, R36, R38 ;  /* 0x0000002409317224 */ /* 0x000fe200078e0226 */
[----:B------:R-:W-:Y:S01]  /*2180*/  IABS R38, R37 ;  /* 0x0000002500267213 */ /* 0x000fe20000000000 */
[----:B------:R-:W-:Y:S01]  /*2190*/  VIADD R39, R87, 0x12 ;  /* 0x0000001257277836 */ /* 0x000fe20000000000 */
[----:B------:R-:W-:Y:S01]  /*21a0*/  @!P1 IADD3 R18, PT, PT, -R18, RZ, RZ ;  /* 0x000000ff12129210 */ /* 0x000fe20007ffe1ff */
[----:B------:R-:W-:Y:S01]  /*21b0*/  @!P3 IMAD.MOV R19, RZ, RZ, -R19 ;  /* 0x000000ffff13b224 */ /* 0x000fe200078e0a13 */
[----:B------:R-:W-:Y:S01]  /*21c0*/  ISETP.GT.U32.AND P1, PT, R9, R251, PT ;  /* 0x000000fb0900720c */ /* 0x000fe20003f24070 */
[----:B------:R-:W-:Y:S01]  /*21d0*/  IMAD.HI.U32 R36, R11, R38, RZ ;  /* 0x000000260b247227 */ /* 0x000fe200078e00ff */
[----:B------:R-:W-:-:S02]  /*21e0*/  ISETP.GT.U32.AND P6, PT, R9, R250, PT ;  /* 0x000000fa0900720c */ /* 0x000fc40003fc4070 */
[----:B------:R-:W-:Y:S01]  /*21f0*/  ISETP.GE.AND P3, PT, R45, RZ, PT ;  /* 0x000000ff2d00720c */ /* 0x000fe20003f66270 */
[----:B------:R-:W-:Y:S01]  /*2200*/  IMAD.MOV R47, RZ, RZ, -R36 ;  /* 0x000000ffff2f7224 */ /* 0x000fe200078e0a24 */
[C---:B------:R-:W-:Y:S01]  /*2210*/  ISETP.GT.U32.AND P5, PT, R9.reuse, R21, PT ;  /* 0x000000150900720c */ /* 0x040fe20003fa4070 */
[--C-:B------:R-:W-:Y:S01]  /*2220*/  @!P4 IMAD.IADD R22, R22, 0x1, -R9.reuse ;  /* 0x000000011616c824 */ /* 0x100fe200078e0a09 */
[C---:B------:R-:W-:Y:S01]  /*2230*/  ISETP.GT.U32.AND P4, PT, R9.reuse, R49, PT ;  /* 0x000000310900720c */ /* 0x040fe20003f84070 */
[----:B------:R-:W-:Y:S02]  /*2240*/  IMAD R47, R9, R47, R38 ;  /* 0x0000002f092f7224 */ /* 0x000fe400078e0226 */
[----:B------:R-:W-:Y:S02]  /*2250*/  VIADD R44, R87, 0x15 ;  /* 0x00000015572c7836 */ /* 0x000fe40000000000 */
[----:B------:R-:W-:Y:S01]  /*2260*/  @!P1 IMAD.IADD R251, R251, 0x1, -R9 ;  /* 0x00000001fbfb9824 */ /* 0x000fe200078e0a09 */
[----:B------:R-:W-:Y:S01]  /*2270*/  ISETP.GE.AND P1, PT, R40, RZ, PT ;  /* 0x000000ff2800720c */ /* 0x000fe20003f26270 */
[C---:B------:R-:W-:Y:S01]  /*2280*/  VIADD R48, R87.reuse, 0x39 ;  /* 0x0000003957307836 */ /* 0x040fe20000000000 */
[----:B------:R-:W-:Y:S01]  /*2290*/  IABS R40, R39 ;  /* 0x0000002700287213 */ /* 0x000fe20000000000 */
[C---:B------:R-:W-:Y:S01]  /*22a0*/  VIADD R50, R87.reuse, 0x4e ;  /* 0x0000004e57327836 */ /* 0x040fe20000000000 */
[----:B------:R-:W-:Y:S01]  /*22b0*/  @!P6 IADD3 R250, PT, PT, R250, -R9, RZ ;  /* 0x80000009fafae210 */ /* 0x000fe20007ffe0ff */
[----:B------:R-:W-:Y:S01]  /*22c0*/  VIADD R54, R87, 0x61 ;  /* 0x0000006157367836 */ /* 0x000fe20000000000 */
[----:B------:R-:W-:Y:S01]  /*22d0*/  ISETP.GT.U32.AND P6, PT, R9, R47, PT ;  /* 0x0000002f0900720c */ /* 0x000fe20003fc4070 */
[----:B------:R-:W-:Y:S01]  /*22e0*/  IMAD.HI.U32 R36, R11, R40, RZ ;  /* 0x000000280b247227 */ /* 0x000fe200078e00ff */
[----:B------:R-:W-:-:S02]  /*22f0*/  @!P3 IADD3 R22, PT, PT, -R22, RZ, RZ ;  /* 0x000000ff1616b210 */ /* 0x000fc40007ffe1ff */
[----:B------:R-:W-:Y:S01]  /*2300*/  @!P5 IADD3 R21, PT, PT, R21, -R9, RZ ;  /* 0x800000091515d210 */ /* 0x000fe20007ffe0ff */
[----:B------:R-:W-:Y:S01]  /*2310*/  @!P4 IMAD.IADD R49, R49, 0x1, -R9 ;  /* 0x000000013131c824 */ /* 0x000fe200078e0a09 */
[----:B------:R-:W-:Y:S01]  /*2320*/  ISETP.GE.AND P4, PT, R37, RZ, PT ;  /* 0x000000ff2500720c */ /* 0x000fe20003f86270 */
[----:B------:R-:W-:Y:S01]  /*2330*/  IMAD.MOV R36, RZ, RZ, -R36 ;  /* 0x000000ffff247224 */ /* 0x000fe200078e0a24 */
[----:B------:R-:W-:Y:S01]  /*2340*/  ISETP.GE.AND P5, PT, R46, RZ, PT ;  /* 0x000000ff2e00720c */ /* 0x000fe20003fa6270 */
[----:B------:R-:W-:Y:S01]  /*2350*/  VIADD R37, R87, 0x13 ;  /* 0x0000001357257836 */ /* 0x000fe20000000000 */
[C---:B------:R-:W-:Y:S01]  /*2360*/  ISETP.GT.U32.AND P3, PT, R9.reuse, R49, PT ;  /* 0x000000310900720c */ /* 0x040fe20003f64070 */
[----:B------:R-:W-:Y:S01]  /*2370*/  IMAD R45, R9, R36, R40 ;  /* 0x00000024092d7224 */ /* 0x000fe200078e0228 */
[----:B------:R-:W-:Y:S01]  /*2380*/  IABS R252, R44 ;  /* 0x0000002c00fc7213 */ /* 0x000fe20000000000 */
[----:B------:R-:W-:Y:S01]  /*2390*/  @!P2 IMAD.MOV R21, RZ, RZ, -R21 ;  /* 0x000000ffff15a224 */ /* 0x000fe200078e0a15 */
[----:B------:R-:W-:Y:S01]  /*23a0*/  IABS R40, R37 ;  /* 0x0000002500287213 */ /* 0x000fe20000000000 */
[----:B------:R-:W-:Y:S01]  /*23b0*/  @!P1 IMAD.MOV R250, RZ, RZ, -R250 ;  /* 0x000000fffffa9224 */ /* 0x000fe200078e0afa */
[----:B------:R-:W-:Y:S01]  /*23c0*/  @!P6 IADD3 R47, PT, PT, R47, -R9, RZ ;  /* 0x800000092f2fe210 */ /* 0x000fe20007ffe0ff */
[----:B------:R-:W-:Y:S01]  /*23d0*/  IMAD.HI.U32 R38, R11, R252, RZ ;  /* 0x000000fc0b267227 */ /* 0x000fe200078e00ff */
[----:B------:R-:W-:Y:S01]  /*23e0*/  ISETP.GE.AND P2, PT, R42, RZ, PT ;  /* 0x000000ff2a00720c */ /* 0x000fe20003f46270 */
[----:B------:R1:W-:Y:S01]  /*23f0*/  STL [R1+0xa000], R54 ;  /* 0x00a0003601007387 */ /* 0x0003e20000100800 */
[----:B------:R-:W-:Y:S01]  /*2400*/  ISETP.GT.U32.AND P6, PT, R9, R47, PT ;  /* 0x0000002f0900720c */ /* 0x000fe20003fc4070 */
[----:B------:R-:W-:Y:S01]  /*2410*/  IMAD.HI.U32 R36, R11, R40, RZ ;  /* 0x000000280b247227 */ /* 0x000fe200078e00ff */
[----:B------:R-:W-:-:S02]  /*2420*/  ISETP.GE.AND P1, PT, R37, RZ, PT ;  /* 0x000000ff2500720c */ /* 0x000fc40003f26270 */
[----:B------:R-:W-:Y:S01]  /*2430*/  IADD3 R46, PT, PT, R87, 0x19, RZ ;  /* 0x00000019572e7810 */ /* 0x000fe20007ffe0ff */
[----:B------:R-:W-:Y:S01]  /*2440*/  IMAD.MOV R36, RZ, RZ, -R36 ;  /* 0x000000ffff247224 */ /* 0x000fe200078e0a24 */
[----:B------:R-:W-:Y:S01]  /*2450*/  IABS R176, R48 ;  /* 0x0000003000b07213 */ /* 0x000fe20000000000 */
[----:B------:R-:W-:Y:S01]  /*2460*/  @!P3 IMAD.IADD R49, R49, 0x1, -R9 ;  /* 0x000000013131b824 */ /* 0x000fe200078e0a09 */
[----:B------:R-:W-:Y:S01]  /*2470*/  ISETP.GT.U32.AND P3, PT, R9, R45, PT ;  /* 0x0000002d0900720c */ /* 0x000fe20003f64070 */
[----:B------:R-:W-:Y:S01]  /*2480*/  @!P5 IMAD.MOV R251, RZ, RZ, -R251 ;  /* 0x000000fffffbd224 */ /* 0x000fe200078e0afb */
[----:B------:R-:W-:Y:S01]  /*2490*/  ISETP.GE.AND P5, PT, R39, RZ, PT ;  /* 0x000000ff2700720c */ /* 0x000fe20003fa6270 */
[----:B------:R-:W-:Y:S01]  /*24a0*/  IMAD R43, R9, R36, R40 ;  /* 0x00000024092b7224 */ /* 0x000fe200078e0228 */
[----:B------:R-:W-:Y:S01]  /*24b0*/  IABS R240, R46 ;  /* 0x0000002e00f07213 */ /* 0x000fe20000000000 */
[----:B------:R-:W-:Y:S01]  /*24c0*/  VIADD R39, R87, 0x14 ;  /* 0x0000001457277836 */ /* 0x000fe20000000000 */
[----:B------:R-:W-:Y:S01]  /*24d0*/  @!P6 IADD3 R47, PT, PT, R47, -R9, RZ ;  /* 0x800000092f2fe210 */ /* 0x000fe20007ffe0ff */
[----:B------:R-:W-:Y:S01]  /*24e0*/  IMAD.MOV R38, RZ, RZ, -R38 ;  /* 0x000000ffff267224 */ /* 0x000fe200078e0a26 */
[C---:B------:R-:W-:Y:S01]  /*24f0*/  ISETP.GT.U32.AND P6, PT, R9.reuse, R43, PT ;  /* 0x0000002b0900720c */ /* 0x040fe20003fc4070 */
[----:B------:R-:W-:Y:S01]  /*2500*/  @!P2 IMAD.MOV R49, RZ, RZ, -R49 ;  /* 0x000000ffff31a224 */ /* 0x000fe200078e0a31 */
[----:B------:R-:W-:Y:S01]  /*2510*/  IABS R42, R39 ;  /* 0x00000027002a7213 */ /* 0x000fe20000000000 */
[----:B------:R-:W-:Y:S01]  /*2520*/  IMAD R252, R9, R38, R252 ;  /* 0x0000002609fc7224 */ /* 0x000fe200078e02fc */
[----:B------:R-:W-:Y:S01]  /*2530*/  ISETP.GE.AND P2, PT, R39, RZ, PT ;  /* 0x000000ff2700720c */ /* 0x000fe20003f46270 */
[----:B------:R-:W-:Y:S01]  /*2540*/  VIADD R39, R87, 0x16 ;  /* 0x0000001657277836 */ /* 0x000fe20000000000 */
[----:B------:R-:W-:Y:S01]  /*2550*/  IABS R134, R50 ;  /* 0x0000003200867213 */ /* 0x000fe20000000000 */
[----:B------:R-:W-:Y:S01]  /*2560*/  IMAD.HI.U32 R37, R11, R42, RZ ;  /* 0x0000002a0b257227 */ /* 0x000fe200078e00ff */
[----:B------:R-:W-:-:S02]  /*2570*/  IABS R96, R54 ;  /* 0x0000003600607213 */ /* 0x000fc40000000000 */
[----:B------:R-:W-:Y:S01]  /*2580*/  IABS R246, R39 ;  /* 0x0000002700f67213 */ /* 0x000fe20000000000 */
[----:B------:R-:W-:Y:S01]  /*2590*/  @!P3 IMAD.IADD R45, R45, 0x1, -R9 ;  /* 0x000000012d2db824 */ /* 0x000fe200078e0a09 */
[----:B------:R-:W-:Y:S01]  /*25a0*/  IADD3 R37, PT, PT, -R37, RZ, RZ ;  /* 0x000000ff25257210 */ /* 0x000fe20007ffe1ff */
[----:B------:R-:W-:Y:S01]  /*25b0*/  @!P4 IMAD.MOV R47, RZ, RZ, -R47 ;  /* 0x000000ffff2fc224 */ /* 0x000fe200078e0a2f */
[----:B------:R-:W-:Y:S01]  /*25c0*/  ISETP.GT.U32.AND P4, PT, R9, R252, PT ;  /* 0x000000fc0900720c */ /* 0x000fe20003f84070 */
[----:B------:R-:W-:Y:S01]  /*25d0*/  @!P6 IMAD.IADD R43, R43, 0x1, -R9 ;  /* 0x000000012b2be824 */ /* 0x000fe200078e0a09 */
[C---:B------:R-:W-:Y:S01]  /*25e0*/  ISETP.GT.U32.AND P3, PT, R9.reuse, R45, PT ;  /* 0x0000002d0900720c */ /* 0x040fe20003f64070 */
[----:B------:R-:W-:Y:S02]  /*25f0*/  IMAD R41, R9, R37, R42 ;  /* 0x0000002509297224 */ /* 0x000fe400078e022a */
[----:B------:R-:W-:Y:S01]  /*2600*/  IMAD.HI.U32 R36, R11, R246, RZ ;  /* 0x000000f60b247227 */ /* 0x000fe200078e00ff */
[----:B------:R-:W-:-:S03]  /*2610*/  ISETP.GT.U32.AND P6, PT, R9, R43, PT ;  /* 0x0000002b0900720c */ /* 0x000fc60003fc4070 */
[C---:B------:R-:W-:Y:S01]  /*2620*/  VIADD R42, R87.reuse, 0x18 ;  /* 0x00000018572a7836 */ /* 0x040fe20000000000 */
[----:B------:R-:W-:Y:S01]  /*2630*/  IADD3 R36, PT, PT, -R36, RZ, RZ ;  /* 0x000000ff24247210 */ /* 0x000fe20007ffe1ff */
[----:B------:R-:W-:Y:S02]  /*2640*/  VIADD R40, R87, 0x17 ;  /* 0x0000001757287836 */ /* 0x000fe40000000000 */
[--C-:B------:R-:W-:Y:S01]  /*2650*/  @!P4 IMAD.IADD R252, R252, 0x1, -R9.reuse ;  /* 0x00000001fcfcc824 */ /* 0x100fe200078e0a09 */
[----:B------:R-:W-:Y:S01]  /*2660*/  IABS R242, R42 ;  /* 0x0000002a00f27213 */ /* 0x000fe20000000000 */
[----:B------:R-:W-:Y:S01]  /*2670*/  @!P3 IMAD.IADD R45, R45, 0x1, -R9 ;  /* 0x000000012d2db824 */ /* 0x000fe200078e0a09 */
[----:B------:R-:W-:Y:S01]  /*2680*/  IABS R244, R40 ;  /* 0x0000002800f47213 */ /* 0x000fe20000000000 */
[C---:B------:R-:W-:Y:S01]  /*2690*/  IMAD R246, R9.reuse, R36, R246 ;  /* 0x0000002409f67224 */ /* 0x040fe200078e02f6 */
[----:B------:R-:W-:Y:S01]  /*26a0*/  ISETP.GT.U32.AND P3, PT, R9, R41, PT ;  /* 0x000000290900720c */ /* 0x000fe20003f64070 */
[----:B------:R-:W-:Y:S01]  /*26b0*/  IMAD.HI.U32 R37, R11, R242, RZ ;  /* 0x000000f20b257227 */ /* 0x000fe200078e00ff */
[----:B------:R-:W-:-:S03]  /*26c0*/  ISETP.GT.U32.AND P4, PT, R9, R252, PT ;  /* 0x000000fc0900720c */ /* 0x000fc60003f84070 */
[----:B------:R-:W-:Y:S01]  /*26d0*/  @!P5 IMAD.MOV R45, RZ, RZ, -R45 ;  /* 0x000000ffff2dd224 */ /* 0x000fe200078e0a2d */
[----:B------:R-:W-:Y:S01]  /*26e0*/  ISETP.GE.AND P5, PT, R44, RZ, PT ;  /* 0x000000ff2c00720c */ /* 0x000fe20003fa6270 */
[----:B------:R-:W-:-:S04]  /*26f0*/  IMAD.HI.U32 R36, R11, R244, RZ ;  /* 0x000000f40b247227 */ /* 0x000fc800078e00ff */
[----:B------:R-:W-:Y:S01]  /*2700*/  @!P6 IMAD.IADD R43, R43, 0x1, -R9 ;  /* 0x000000012b2be824 */ /* 0x000fe200078e0a09 */
[----:B------:R-:W-:Y:S01]  /*2710*/  ISETP.GT.U32.AND P6, PT, R9, R246, PT ;  /* 0x000000f60900720c */ /* 0x000fe20003fc4070 */
[----:B------:R-:W-:Y:S01]  /*2720*/  IMAD.HI.U32 R38, R11, R240, RZ ;  /* 0x000000f00b267227 */ /* 0x000fe200078e00ff */
[----:B------:R-:W-:-:S03]  /*2730*/  IADD3 R36, PT, PT, -R36, RZ, RZ ;  /* 0x000000ff24247210 */ /* 0x000fc60007ffe1ff */
[----:B------:R-:W-:Y:S02]  /*2740*/  IMAD.MOV R37, RZ, RZ, -R37 ;  /* 0x000000ffff257224 */ /* 0x000fe400078e0a25 */
[----:B------:R-:W-:Y:S02]  /*2750*/  IMAD.MOV R38, RZ, RZ, -R38 ;  /* 0x000000ffff267224 */ /* 0x000fe400078e0a26 */
[----:B------:R-:W-:Y:S01]  /*2760*/  IMAD R242, R9, R37, R242 ;  /* 0x0000002509f27224 */ /* 0x000fe200078e02f2 */
[----:B------:R-:W-:Y:S01]  /*2770*/  IADD3 R37, PT, PT, R87, 0x1a, RZ ;  /* 0x0000001a57257810 */ /* 0x000fe20007ffe0ff */
[--C-:B------:R-:W-:Y:S02]  /*2780*/  @!P3 IMAD.IADD R41, R41, 0x1, -R9.reuse ;  /* 0x000000012929b824 */ /* 0x100fe400078e0a09 */
[C---:B------:R-:W-:Y:S01]  /*2790*/  IMAD R240, R9.reuse, R38, R240 ;  /* 0x0000002609f07224 */ /* 0x040fe200078e02f0 */
[----:B------:R-:W-:Y:S01]  /*27a0*/  IABS R238, R37 ;  /* 0x0000002500ee7213 */ /* 0x000fe20000000000 */
[--C-:B------:R-:W-:Y:S01]  /*27b0*/  @!P4 IMAD.IADD R252, R252, 0x1, -R9.reuse ;  /* 0x00000001fcfcc824 */ /* 0x100fe200078e0a09 */
[C---:B------:R-:W-:Y:S01]  /*27c0*/  ISETP.GT.U32.AND P4, PT, R9.reuse, R242, PT ;  /* 0x000000f20900720c */ /* 0x040fe20003f84070 */
[C---:B------:R-:W-:Y:S01]  /*27d0*/  IMAD R244, R9.reuse, R36, R244 ;  /* 0x0000002409f47224 */ /* 0x040fe200078e02f4 */
[C---:B------:R-:W-:Y:S01]  /*27e0*/  ISETP.GT.U32.AND P3, PT, R9.reuse, R41, PT ;  /* 0x000000290900720c */ /* 0x040fe20003f64070 */
[----:B------:R-:W-:Y:S01]  /*27f0*/  @!P5 IMAD.MOV R252, RZ, RZ, -R252 ;  /* 0x000000fffffcd224 */ /* 0x000fe200078e0afc */
[C---:B------:R-:W-:Y:S01]  /*2800*/  ISETP.GT.U32.AND P5, PT, R9.reuse, R240, PT ;  /* 0x000000f00900720c */ /* 0x040fe20003fa4070 */
[----:B------:R-:W-:Y:S01]  /*2810*/  @!P6 IMAD.IADD R246, R246, 0x1, -R9 ;  /* 0x00000001f6f6e824 */ /* 0x000fe200078e0a09 */
[----:B------:R-:W-:Y:S01]  /*2820*/  ISETP.GT.U32.AND P6, PT, R9, R244, PT ;  /* 0x000000f40900720c */ /* 0x000fe20003fc4070 */
[----:B------:R-:W-:-:S02]  /*2830*/  VIADD R38, R87, 0x1b ;  /* 0x0000001b57267836 */ /* 0x000fc40000000000 */
[----:B------:R-:W-:-:S03]  /*2840*/  IMAD.HI.U32 R36, R11, R238, RZ ;  /* 0x000000ee0b247227 */ /* 0x000fc600078e00ff */
[----:B------:R-:W-:Y:S01]  /*2850*/  IABS R236, R38 ;  /* 0x0000002600ec7213 */ /* 0x000fe20000000000 */
[----:B------:R-:W-:Y:S01]  /*2860*/  @!P1 IMAD.MOV R43, RZ, RZ, -R43 ;  /* 0x000000ffff2b9224 */ /* 0x000fe200078e0a2b */
[----:B------:R-:W-:Y:S01]  /*2870*/  ISETP.GT.U32.AND P1, PT, R9, R246, PT ;  /* 0x000000f60900720c */ /* 0x000fe20003f24070 */
[--C-:B------:R-:W-:Y:S02]  /*2880*/  @!P4 IMAD.IADD R242, R242, 0x1, -R9.reuse ;  /* 0x00000001f2f2c824 */ /* 0x100fe400078e0a09 */
[----:B------:R-:W-:Y:S02]  /*2890*/  IMAD.MOV R36, RZ, RZ, -R36 ;  /* 0x000000ffff247224 */ /* 0x000fe400078e0a24 */
[--C-:B------:R-:W-:Y:S01]  /*28a0*/  @!P3 IMAD.IADD R41, R41, 0x1, -R9.reuse ;  /* 0x000000012929b824 */ /* 0x100fe200078e0a09 */
[----:B------:R-:W-:Y:S01]  /*28b0*/  ISETP.GE.AND P3, PT, R39, RZ, PT ;  /* 0x000000ff2700720c */ /* 0x000fe20003f66270 */
[----:B------:R-:W-:Y:S01]  /*28c0*/  @!P5 IMAD.IADD R240, R240, 0x1, -R9 ;  /* 0x00000001f0f0d824 */ /* 0x000fe200078e0a09 */
[----:B------:R-:W-:Y:S01]  /*28d0*/  @!P6 IADD3 R244, PT, PT, R244, -R9, RZ ;  /* 0x80000009f4f4e210 */ /* 0x000fe20007ffe0ff */
[C---:B------:R-:W-:Y:S01]  /*28e0*/  IMAD R238, R9.reuse, R36, R238 ;  /* 0x0000002409ee7224 */ /* 0x040fe200078e02ee */
[----:B------:R-:W-:Y:S01]  /*28f0*/  ISETP.GT.U32.AND P5, PT, R9, R242, PT ;  /* 0x000000f20900720c */ /* 0x000fe20003fa4070 */
[----:B------:R-:W-:Y:S01]  /*2900*/  IMAD.HI.U32 R36, R11, R236, RZ ;  /* 0x000000ec0b247227 */ /* 0x000fe200078e00ff */
[----:B------:R-:W-:-:S02]  /*2910*/  ISETP.GT.U32.AND P4, PT, R9, R244, PT ;  /* 0x000000f40900720c */ /* 0x000fc40003f84070 */
[----:B------:R-:W-:Y:S01]  /*2920*/  @!P2 IADD3 R41, PT, PT, -R41, RZ, RZ ;  /* 0x000000ff2929a210 */ /* 0x000fe20007ffe1ff */
[----:B------:R-:W-:Y:S01]  /*2930*/  IMAD.MOV R36, RZ, RZ, -R36 ;  /* 0x000000ffff247224 */ /* 0x000fe200078e0a24 */
[----:B------:R-:W-:Y:S01]  /*2940*/  ISETP.GE.AND P2, PT, R40, RZ, PT ;  /* 0x000000ff2800720c */ /* 0x000fe20003f46270 */
[--C-:B------:R-:W-:Y:S01]  /*2950*/  @!P1 IMAD.IADD R246, R246, 0x1, -R9.reuse ;  /* 0x00000001f6f69824 */ /* 0x100fe200078e0a09 */
[----:B------:R-:W-:Y:S01]  /*2960*/  ISETP.GE.AND P1, PT, R42, RZ, PT ;  /* 0x000000ff2a00720c */ /* 0x000fe20003f26270 */
[----:B------:R-:W-:Y:S01]  /*2970*/  IMAD R236, R9, R36, R236 ;  /* 0x0000002409ec7224 */ /* 0x000fe200078e02ec */
[C---:B------:R-:W-:Y:S01]  /*2980*/  IADD3 R42, PT, PT, R87.reuse, 0x1e, RZ ;  /* 0x0000001e572a7810 */ /* 0x040fe20007ffe0ff */
[----:B------:R-:W-:Y:S01]  /*2990*/  VIADD R40, R87, 0x1d ;  /* 0x0000001d57287836 */ /* 0x000fe20000000000 */
[----:B------:R-:W-:Y:S01]  /*29a0*/  @!P3 IADD3 R246, PT, PT, -R246, RZ, RZ ;  /* 0x000000fff6f6b210 */ /* 0x000fe20007ffe1ff */
[--C-:B------:R-:W-:Y:S01]  /*29b0*/  @!P5 IMAD.IADD R242, R242, 0x1, -R9.reuse ;  /* 0x00000001f2f2d824 */ /* 0x100fe200078e0a09 */
[C---:B------:R-:W-:Y:S01]  /*29c0*/  ISETP.GT.U32.AND P3, PT, R9.reuse, R240, PT ;  /* 0x000000f00900720c */ /* 0x040fe20003f64070 */
[--C-:B------:R-:W-:Y:S01]  /*29d0*/  @!P4 IMAD.IADD R244, R244, 0x1, -R9.reuse ;  /* 0x00000001f4f4c824 */ /* 0x100fe200078e0a09 */
[----:B------:R-:W-:Y:S01]  /*29e0*/  ISETP.GT.U32.AND P5, PT, R9, R236, PT ;  /* 0x000000ec0900720c */ /* 0x000fe20003fa4070 */
[----:B------:R-:W-:Y:S01]  /*29f0*/  VIADD R39, R87, 0x1c ;  /* 0x0000001c57277836 */ /* 0x000fe20000000000 */
[----:B------:R-:W-:Y:S01]  /*2a00*/  ISETP.GT.U32.AND P4, PT, R9, R238, PT ;  /* 0x000000ee0900720c */ /* 0x000fe20003f84070 */
[C---:B------:R-:W-:Y:S01]  /*2a10*/  VIADD R44, R87.reuse, 0x22 ;  /* 0x00000022572c7836 */ /* 0x040fe20000000000 */
[----:B------:R-:W-:Y:S01]  /*2a20*/  IABS R232, R40 ;  /* 0x0000002800e87213 */ /* 0x000fe20000000000 */
[----:B------:R-:W-:Y:S01]  /*2a30*/  @!P1 IMAD.MOV R242, RZ, RZ, -R242 ;  /* 0x000000fffff29224 */ /* 0x000fe200078e0af2 */
[----:B------:R-:W-:Y:S01]  /*2a40*/  ISETP.GE.AND P6, PT, R46, RZ, PT ;  /* 0x000000ff2e00720c */ /* 0x000fe20003fc6270 */
[C---:B------:R-:W-:Y:S01]  /*2a50*/  VIADD R46, R87.reuse, 0x23 ;  /* 0x00000023572e7836 */ /* 0x040fe20000000000 */
[----:B------:R-:W-:Y:S01]  /*2a60*/  IABS R230, R42 ;  /* 0x0000002a00e67213 */ /* 0x000fe20000000000 */
[----:B------:R-:W-:Y:S01]  /*2a70*/  VIADD R135, R87, 0x62 ;  /* 0x0000006257877836 */ /* 0x000fe20000000000 */
[----:B------:R-:W-:Y:S01]  /*2a80*/  @!P2 IADD3 R244, PT, PT, -R244, RZ, RZ ;  /* 0x000000fff4f4a210 */ /* 0x000fe20007ffe1ff */
[--C-:B------:R-:W-:Y:S01]  /*2a90*/  @!P3 IMAD.IADD R240, R240, 0x1, -R9.reuse ;  /* 0x00000001f0f0b824 */ /* 0x100fe200078e0a09 */
[----:B------:R-:W-:Y:S01]  /*2aa0*/  ISETP.GE.AND P3, PT, R37, RZ, PT ;  /* 0x000000ff2500720c */ /* 0x000fe20003f66270 */
[----:B------:R-:W-:Y:S01]  /*2ab0*/  @!P5 IMAD.IADD R236, R236, 0x1, -R9 ;  /* 0x00000001ececd824 */ /* 0x000fe200078e0a09 */
[----:B------:R-:W-:Y:S01]  /*2ac0*/  IABS R234, R39 ;  /* 0x0000002700ea7213 */ /* 0x000fe20000000000 */
[C---:B------:R-:W-:Y:S01]  /*2ad0*/  IMAD.HI.U32 R37, R11.reuse, R232, RZ ;  /* 0x000000e80b257227 */ /* 0x040fe200078e00ff */
[----:B------:R-:W-:Y:S01]  /*2ae0*/  @!P4 IADD3 R238, PT, PT, R238, -R9, RZ ;  /* 0x80000009eeeec210 */ /* 0x000fe20007ffe0ff */
[----:B------:R-:W-:Y:S01]  /*2af0*/  STL [R1+0xa004], R135 ;  /* 0x00a0048701007387 */ /* 0x000fe20000100800 */
[----:B------:R-:W-:Y:S01]  /*2b00*/  ISETP.GE.AND P4, PT, R38, RZ, PT ;  /* 0x000000ff2600720c */ /* 0x000fe20003f86270 */
[----:B------:R-:W-:Y:S01]  /*2b10*/  IMAD.HI.U32 R38, R11, R230, RZ ;  /* 0x000000e60b267227 */ /* 0x000fe200078e00ff */
[----:B------:R-:W-:-:S02]  /*2b20*/  ISETP.GT.U32.AND P5, PT, R9, R236, PT ;  /* 0x000000ec0900720c */ /* 0x000fc40003fa4070 */
[C---:B------:R-:W-:Y:S01]  /*2b30*/  ISETP.GT.U32.AND P2, PT, R9.reuse, R238, PT ;  /* 0x000000ee0900720c */ /* 0x040fe20003f44070 */
[----:B------:R-:W-:Y:S01]  /*2b40*/  IMAD.MOV R37, RZ, RZ, -R37 ;  /* 0x000000ffff257224 */ /* 0x000fe200078e0a25 */
[----:B------:R-:W-:Y:S01]  /*2b50*/  @!P6 IADD3 R240, PT, PT, -R240, RZ, RZ ;  /* 0x000000fff0f0e210 */ /* 0x000fe20007ffe1ff */
[----:B------:R-:W-:Y:S01]  /*2b60*/  IMAD.MOV R38, RZ, RZ, -R38 ;  /* 0x000000ffff267224 */ /* 0x000fe200078e0a26 */
[----:B------:R-:W-:Y:S01]  /*2b70*/  IABS R222, R44 ;  /* 0x0000002c00de7213 */ /* 0x000fe20000000000 */
[C---:B------:R-:W-:Y:S01]  /*2b80*/  IMAD R232, R9.reuse, R37, R232 ;  /* 0x0000002509e87224 */ /* 0x040fe200078e02e8 */
[----:B------:R-:W-:Y:S01]  /*2b90*/  IABS R220, R46 ;  /* 0x0000002e00dc7213 */ /* 0x000fe20000000000 */
[----:B------:R-:W-:Y:S01]  /*2ba0*/  IMAD R230, R9, R38, R230 ;  /* 0x0000002609e67224 */ /* 0x000fe200078e02e6 */
[----:B------:R-:W-:Y:S01]  /*2bb0*/  IABS R94, R135 ;  /* 0x00000087005e7213 */ /* 0x000fe20000000000 */
[----:B------:R-:W-:Y:S01]  /*2bc0*/  VIADD R38, R87, 0x1f ;  /* 0x0000001f57267836 */ /* 0x000fe20000000000 */
[C---:B------:R-:W-:Y:S01]  /*2bd0*/  ISETP.GT.U32.AND P6, PT, R9.reuse, R232, PT ;  /* 0x000000e80900720c */ /* 0x040fe20003fc4070 */
[----:B------:R-:W-:Y:S01]  /*2be0*/  @!P5 IMAD.IADD R236, R236, 0x1, -R9 ;  /* 0x00000001ececd824 */ /* 0x000fe200078e0a09 */
[----:B------:R-:W-:Y:S01]  /*2bf0*/  ISETP.GT.U32.AND P5, PT, R9, R230, PT ;  /* 0x000000e60900720c */ /* 0x000fe20003fa4070 */
[----:B------:R-:W-:Y:S01]  /*2c00*/  IMAD.HI.U32 R36, R11, R234, RZ ;  /* 0x000000ea0b247227 */ /* 0x000fe200078e00ff */
[----:B------:R-:W-:-:S02]  /*2c10*/  IABS R228, R38 ;  /* 0x0000002600e47213 */ /* 0x000fc40000000000 */
[----:B------:R-:W-:Y:S01]  /*2c20*/  @!P4 IADD3 R236, PT, PT, -R236, RZ, RZ ;  /* 0x000000ffececc210 */ /* 0x000fe20007ffe1ff */
[--C-:B------:R-:W-:Y:S01]  /*2c30*/  @!P2 IMAD.IADD R238, R238, 0x1, -R9.reuse ;  /* 0x00000001eeeea824 */ /* 0x100fe200078e0a09 */
[----:B------:R-:W-:Y:S01]  /*2c40*/  ISETP.GE.AND P2, PT, R39, RZ, PT ;  /* 0x000000ff2700720c */ /* 0x000fe20003f46270 */
[----:B------:R-:W-:Y:S02]  /*2c50*/  IMAD.MOV R36, RZ, RZ, -R36 ;  /* 0x000000ffff247224 */ /* 0x000fe400078e0a24 */
[----:B------:R-:W-:Y:S02]  /*2c60*/  VIADD R39, R87, 0x20 ;  /* 0x0000002057277836 */ /* 0x000fe40000000000 */
[----:B------:R-:W-:Y:S02]  /*2c70*/  IMAD R234, R9, R36, R234 ;  /* 0x0000002409ea7224 */ /* 0x000fe400078e02ea */
[----:B------:R-:W-:Y:S01]  /*2c80*/  @!P6 IMAD.IADD R232, R232, 0x1, -R9 ;  /* 0x00000001e8e8e824 */ /* 0x000fe200078e0a09 */
[----:B------:R-:W-:Y:S01]  /*2c90*/  IABS R226, R39 ;  /* 0x0000002700e27213 */ /* 0x000fe20000000000 */
[----:B------:R-:W-:Y:S01]  /*2ca0*/  IMAD.HI.U32 R36, R11, R228, RZ ;  /* 0x000000e40b247227 */ /* 0x000fe200078e00ff */
[----:B------:R-:W-:-:S02]  /*2cb0*/  @!P5 IADD3 R230, PT, PT, R230, -R9, RZ ;  /* 0x80000009e6e6d210 */ /* 0x000fc40007ffe0ff */
[C---:B------:R-:W-:Y:S01]  /*2cc0*/  ISETP.GT.U32.AND P5, PT, R9.reuse, R232, PT ;  /* 0x000000e80900720c */ /* 0x040fe20003fa4070 */
[----:B------:R-:W-:Y:S01]  /*2cd0*/  IMAD.MOV R37, RZ, RZ, -R36 ;  /* 0x000000ffff257224 */ /* 0x000fe200078e0a24 */
[----:B------:R-:W-:Y:S01]  /*2ce0*/  ISETP.GT.U32.AND P1, PT, R9, R234, PT ;  /* 0x000000ea0900720c */ /* 0x000fe20003f24070 */
[----:B------:R-:W-:-:S04]  /*2cf0*/  IMAD.HI.U32 R36, R11, R226, RZ ;  /* 0x000000e20b247227 */ /* 0x000fc800078e00ff */
[----:B------:R-:W-:Y:S02]  /*2d00*/  IMAD.MOV R36, RZ, RZ, -R36 ;  /* 0x000000ffff247224 */ /* 0x000fe400078e0a24 */
[C---:B------:R-:W-:Y:S02]  /*2d10*/  IMAD R228, R9.reuse, R37, R228 ;  /* 0x0000002509e47224 */ /* 0x040fe400078e02e4 */
[C---:B------:R-:W-:Y:S02]  /*2d20*/  IMAD R226, R9.reuse, R36, R226 ;  /* 0x0000002409e27224 */ /* 0x040fe400078e02e2 */
[--C-:B------:R-:W-:Y:S02]  /*2d30*/  @!P5 IMAD.IADD R232, R232, 0x1, -R9.reuse ;  /* 0x00000001e8e8d824 */ /* 0x100fe400078e0a09 */
[----:B------:R-:W-:Y:S01]  /*2d40*/  @!P1 IADD3 R234, PT, PT, R234, -R9, RZ ;  /* 0x80000009eaea9210 */ /* 0x000fe20007ffe0ff */
[----:B------:R-:W-:Y:S01]  /*2d50*/  @!P3 IMAD.MOV R238, RZ, RZ, -R238 ;  /* 0x000000ffffeeb224 */ /* 0x000fe200078e0aee */
[----:B------:R-:W-:Y:S01]  /*2d60*/  ISETP.GT.U32.AND P5, PT, R9, R226, PT ;  /* 0x000000e20900720c */ /* 0x000fe20003fa4070 */
[C---:B------:R-:W-:Y:S01]  /*2d70*/  VIADD R133, R87.reuse, 0x63 ;  /* 0x0000006357857836 */ /* 0x040fe20000000000 */
[----:B------:R-:W-:Y:S01]  /*2d80*/  ISETP.GE.AND P1, PT, R40, RZ, PT ;  /* 0x000000ff2800720c */ /* 0x000fe20003f26270 */
[----:B------:R-:W-:Y:S01]  /*2d90*/  VIADD R40, R87, 0x21 ;  /* 0x0000002157287836 */ /* 0x000fe20000000000 */
[----:B------:R-:W-:Y:S01]  /*2da0*/  ISETP.GT.U32.AND P6, PT, R9, R234, PT ;  /* 0x000000ea0900720c */ /* 0x000fe20003fc4070 */
[----:B------:R-:W-:Y:S01]  /*2db0*/  VIADD R131, R87, 0x64 ;  /* 0x0000006457837836 */ /* 0x000fe20000000000 */
[----:B------:R-:W-:Y:S01]  /*2dc0*/  ISETP.GT.U32.AND P3, PT, R9, R230, PT ;  /* 0x000000e60900720c */ /* 0x000fe20003f64070 */
[C---:B------:R-:W-:Y:S01]  /*2dd0*/  VIADD R127, R87.reuse, 0x66 ;  /* 0x00000066577f7836 */ /* 0x040fe20000000000 */
[----:B------:R-:W-:Y:S01]  /*2de0*/  IABS R224, R40 ;  /* 0x0000002800e07213 */ /* 0x000fe20000000000 */
[C---:B------:R-:W-:Y:S01]  /*2df0*/  VIADD R125, R87.reuse, 0x68 ;  /* 0x00000068577d7836 */ /* 0x040fe20000000000 */
[----:B------:R-:W-:Y:S01]  /*2e00*/  IABS R92, R133 ;  /* 0x00000085005c7213 */ /* 0x000fe20000000000 */
[----:B------:R-:W-:Y:S01]  /*2e10*/  VIADD R123, R87, 0x69 ;  /* 0x00000069577b7836 */ /* 0x000fe20000000000 */
[----:B------:R-:W-:Y:S01]  /*2e20*/  IABS R90, R131 ;  /* 0x00000083005a7213 */ /* 0x000fe20000000000 */
[C---:B------:R-:W-:Y:S01]  /*2e30*/  IMAD.HI.U32 R36, R11.reuse, R224, RZ ;  /* 0x000000e00b247227 */ /* 0x040fe200078e00ff */
[----:B------:R-:W-:Y:S01]  /*2e40*/  IABS R86, R127 ;  /* 0x0000007f00567213 */ /* 0x000fe20000000000 */
[----:B------:R-:W-:Y:S01]  /*2e50*/  STL [R1+0xa008], R133 ;  /* 0x00a0088501007387 */ /* 0x000fe20000100800 */
[----:B------:R-:W-:Y:S01]  /*2e60*/  IABS R82, R125 ;  /* 0x0000007d00527213 */ /* 0x000fe20000000000 */
[--C-:B------:R-:W-:Y:S01]  /*2e70*/  @!P5 IMAD.IADD R226, R226, 0x1, -R9.reuse ;  /* 0x00000001e2e2d824 */ /* 0x100fe200078e0a09 */
[----:B------:R-:W-:Y:S01]  /*2e80*/  IADD3 R37, PT, PT, -R36, RZ, RZ ;  /* 0x000000ff24257210 */ /* 0x000fe20007ffe1ff */
[----:B------:R-:W-:Y:S01]  /*2e90*/  IMAD.HI.U32 R36, R11, R222, RZ ;  /* 0x000000de0b247227 */ /* 0x000fe200078e00ff */
[----:B------:R-:W-:Y:S01]  /*2ea0*/  @!P6 IADD3 R234, PT, PT, R234, -R9, RZ ;  /* 0x80000009eaeae210 */ /* 0x000fe20007ffe0ff */
[----:B------:R-:W-:Y:S01]  /*2eb0*/  STL [R1+0xa00c], R131 ;  /* 0x00a00c8301007387 */ /* 0x000fe20000100800 */
[C---:B------:R-:W-:Y:S01]  /*2ec0*/  ISETP.GT.U32.AND P5, PT, R9.reuse, R226, PT ;  /* 0x000000e20900720c */ /* 0x040fe20003fa4070 */
[C---:B------:R-:W-:Y:S01]  /*2ed0*/  IMAD R224, R9.reuse, R37, R224 ;  /* 0x0000002509e07224 */ /* 0x040fe200078e02e0 */
[----:B------:R-:W-:Y:S01]  /*2ee0*/  ISETP.GT.U32.AND P6, PT, R9, R228, PT ;  /* 0x000000e40900720c */ /* 0x000fe20003fc4070 */
[----:B------:R-:W-:Y:S01]  /*2ef0*/  IMAD.MOV R37, RZ, RZ, -R36 ;  /* 0x000000ffff257224 */ /* 0x000fe200078e0a24 */
[----:B------:R-:W-:Y:S01]  /*2f00*/  IABS R80, R123 ;  /* 0x0000007b00507213 */ /* 0x000fe20000000000 */
[----:B------:R-:W-:Y:S01]  /*2f10*/  @!P1 IMAD.MOV R232, RZ, RZ, -R232 ;  /* 0x000000ffffe89224 */ /* 0x000fe200078e0ae8 */
[----:B------:R-:W-:Y:S01]  /*2f20*/  ISETP.GE.AND P1, PT, R39, RZ, PT ;  /* 0x000000ff2700720c */ /* 0x000fe20003f26270 */
[----:B------:R-:W-:Y:S01]  /*2f30*/  IMAD R222, R9, R37, R222 ;  /* 0x0000002509de7224 */ /* 0x000fe200078e02de */
[----:B------:R-:W-:Y:S01]  /*2f40*/  IADD3 R37, PT, PT, R87, 0x24, RZ ;  /* 0x0000002457257810 */ /* 0x000fe20007ffe0ff */
[----:B------:R-:W-:Y:S01]  /*2f50*/  IMAD.HI.U32 R36, R11, R220, RZ ;  /* 0x000000dc0b247227 */ /* 0x000fe200078e00ff */
[----:B------:R-:W-:Y:S02]  /*2f60*/  STL [R1+0xa010], R129 ;  /* 0x00a0108101007387 */ /* 0x000fe40000100800 */
[----:B------:R-:W-:Y:S01]  /*2f70*/  IABS R218, R37 ;  /* 0x0000002500da7213 */ /* 0x000fe20000000000 */
[--C-:B------:R-:W-:Y:S01]  /*2f80*/  @!P5 IMAD.IADD R226, R226, 0x1, -R9.reuse ;  /* 0x00000001e2e2d824 */ /* 0x100fe200078e0a09 */
[C---:B------:R-:W-:Y:S01]  /*2f90*/  ISETP.GT.U32.AND P5, PT, R9.reuse, R222, PT ;  /* 0x000000de0900720c */ /* 0x040fe20003fa4070 */
[----:B------:R-:W-:Y:S01]  /*2fa0*/  IMAD.MOV R36, RZ, RZ, -R36 ;  /* 0x000000ffff247224 */ /* 0x000fe200078e0a24 */
[----:B------:R-:W-:Y:S01]  /*2fb0*/  STL [R1+0xa014], R127 ;  /* 0x00a0147f01007387 */ /* 0x000fe20000100800 */
[----:B------:R-:W-:Y:S01]  /*2fc0*/  @!P3 IMAD.IADD R230, R230, 0x1, -R9 ;  /* 0x00000001e6e6b824 */ /* 0x000fe200078e0a09 */
[----:B------:R-:W-:Y:S01]  /*2fd0*/  ISETP.GE.AND P3, PT, R42, RZ, PT ;  /* 0x000000ff2a00720c */ /* 0x000fe20003f66270 */
[----:B------:R-:W-:Y:S01]  /*2fe0*/  IMAD R220, R9, R36, R220 ;  /* 0x0000002409dc7224 */ /* 0x000fe200078e02dc */
[----:B------:R1:W-:Y:S01]  /*2ff0*/  STL [R1+0xa018], R79 ;  /* 0x00a0184f01007387 */ /* 0x0003e20000100800 */
[----:B------:R-:W-:-:S03]  /*3000*/  IMAD.HI.U32 R36, R11, R218, RZ ;  /* 0x000000da0b247227 */ /* 0x000fc600078e00ff */
[----:B------:R-:W-:Y:S01]  /*3010*/  STL [R1+0xa01c], R125 ;  /* 0x00a01c7d01007387 */ /* 0x000fe20000100800 */
[----:B------:R-:W-:Y:S01]  /*3020*/  @!P1 IMAD.MOV R226, RZ, RZ, -R226 ;  /* 0x000000ffffe29224 */ /* 0x000fe200078e0ae2 */
[C---:B------:R-:W-:Y:S01]  /*3030*/  ISETP.GT.U32.AND P1, PT, R9.reuse, R220, PT ;  /* 0x000000dc0900720c */ /* 0x040fe20003f24070 */
[----:B------:R-:W-:Y:S01]  /*3040*/  IMAD.MOV R36, RZ, RZ, -R36 ;  /* 0x000000ffff247224 */ /* 0x000fe200078e0a24 */
[-C--:B------:R-:W-:Y:S01]  /*3050*/  @!P5 IADD3 R222, PT, PT, R222, -R9.reuse, RZ ;  /* 0x80000009deded210 */ /* 0x080fe20007ffe0ff */
[--C-:B------:R-:W-:Y:S01]  /*3060*/  @!P6 IMAD.IADD R228, R228, 0x1, -R9.reuse ;  /* 0x00000001e4e4e824 */ /* 0x100fe200078e0a09 */
[----:B------:R-:W-:Y:S01]  /*3070*/  ISETP.GE.AND P6, PT, R38, RZ, PT ;  /* 0x000000ff2600720c */ /* 0x000fe20003fc6270 */
[C---:B------:R-:W-:Y:S01]  /*3080*/  IMAD R218, R9.reuse, R36, R218 ;  /* 0x0000002409da7224 */ /* 0x040fe200078e02da */
[----:B------:R-:W-:Y:S01]  /*3090*/  ISETP.GT.U32.AND P5, PT, R9, R222, PT ;  /* 0x000000de0900720c */ /* 0x000fe20003fa4070 */
[----:B------:R-:W-:Y:S01]  /*30a0*/  VIADD R38, R87, 0x25 ;  /* 0x0000002557267836 */ /* 0x000fe20000000000 */
[C---:B------:R-:W-:Y:S01]  /*30b0*/  ISETP.GT.U32.AND P4, PT, R9.reuse, R228, PT ;  /* 0x000000e40900720c */ /* 0x040fe20003f84070 */
[----:B------:R-:W-:Y:S01]  /*30c0*/  @!P2 IMAD.MOV R234, RZ, RZ, -R234 ;  /* 0x000000ffffeaa224 */ /* 0x000fe200078e0aea */
[----:B------:R-:W-:Y:S01]  /*30d0*/  ISETP.GT.U32.AND P2, PT, R9, R224, PT ;  /* 0x000000e00900720c */ /* 0x000fe20003f44070 */
[----:B------:R-:W-:Y:S01]  /*30e0*/  @!P3 IMAD.MOV R230, RZ, RZ, -R230 ;  /* 0x000000ffffe6b224 */ /* 0x000fe200078e0ae6 */
[----:B------:R-:W-:Y:S01]  /*30f0*/  IABS R216, R38 ;  /* 0x0000002600d87213 */ /* 0x000fe20000000000 */
[--C-:B------:R-:W-:Y:S01]  /*3100*/  @!P1 IMAD.IADD R220, R220, 0x1, -R9.reuse ;  /* 0x00000001dcdc9824 */ /* 0x100fe200078e0a09 */
[----:B------:R-:W-:Y:S01]  /*3110*/  ISETP.GE.AND P3, PT, R40, RZ, PT ;  /* 0x000000ff2800720c */ /* 0x000fe20003f66270 */
[C---:B------:R-:W-:Y:S01]  /*3120*/  VIADD R39, R87.reuse, 0x26 ;  /* 0x0000002657277836 */ /* 0x040fe20000000000 */
[----:B------:R-:W-:Y:S01]  /*3130*/  IADD3 R40, PT, PT, R87, 0x27, RZ ;  /* 0x0000002757287810 */ /* 0x000fe20007ffe0ff */
[----:B------:R-:W-:Y:S01]  /*3140*/  IMAD.HI.U32 R36, R11, R216, RZ ;  /* 0x000000d80b247227 */ /* 0x000fe200078e00ff */
[C---:B------:R-:W-:Y:S01]  /*3150*/  ISETP.GT.U32.AND P1, PT, R9.reuse, R220, PT ;  /* 0x000000dc0900720c */ /* 0x040fe20003f24070 */
[----:B------:R-:W-:Y:S01]  /*3160*/  STL [R1+0xa020], R123 ;  /* 0x00a0207b01007387 */ /* 0x000fe20000100800 */
[----:B------:R-:W-:Y:S01]  /*3170*/  IABS R212, R40 ;  /* 0x0000002800d47213 */ /* 0x000fe20000000000 */
[--C-:B------:R-:W-:Y:S01]  /*3180*/  @!P5 IMAD.IADD R222, R222, 0x1, -R9.reuse ;  /* 0x00000001deded824 */ /* 0x100fe200078e0a09 */
[----:B------:R-:W-:Y:S01]  /*3190*/  ISETP.GT.U32.AND P5, PT, R9, R218, PT ;  /* 0x000000da0900720c */ /* 0x000fe20003fa4070 */
[----:B------:R-:W-:Y:S01]  /*31a0*/  @!P4 IMAD.IADD R228, R228, 0x1, -R9 ;  /* 0x00000001e4e4c824 */ /* 0x000fe200078e0a09 */
[----:B------:R-:W-:Y:S01]  /*31b0*/  IADD3 R36, PT, PT, -R36, RZ, RZ ;  /* 0x000000ff24247210 */ /* 0x000fe20007ffe1ff */
[----:B------:R-:W-:Y:S01]  /*31c0*/  VIADD R42, R87, 0x29 ;  /* 0x00000029572a7836 */ /* 0x000fe20000000000 */
[----:B------:R-:W-:Y:S01]  /*31d0*/  @!P2 IADD3 R224, PT, PT, R224, -R9, RZ ;  /* 0x80000009e0e0a210 */ /* 0x000fe20007ffe0ff */
[----:B------:R-:W-:Y:S01]  /*31e0*/  @!P6 IMAD.MOV R228, RZ, RZ, -R228 ;  /* 0x000000ffffe4e224 */ /* 0x000fe200078e0ae4 */
[----:B------:R-:W-:Y:S01]  /*31f0*/  IABS R214, R39 ;  /* 0x0000002700d67213 */ /* 0x000fe20000000000 */
[C---:B------:R-:W-:Y:S01]  /*3200*/  IMAD R216, R9.reuse, R36, R216 ;  /* 0x0000002409d87224 */ /* 0x040fe200078e02d8 */
[----:B------:R-:W-:Y:S01]  /*3210*/  ISETP.GT.U32.AND P2, PT, R9, R224, PT ;  /* 0x000000e00900720c */ /* 0x000fe20003f44070 */
[----:B------:R-:W-:Y:S01]  /*3220*/  IMAD.HI.U32 R36, R11, R212, RZ ;  /* 0x000000d40b247227 */ /* 0x000fe200078e00ff */
[----:B------:R-:W-:-:S02]  /*3230*/  ISETP.GE.AND P6, PT, R46, RZ, PT ;  /* 0x000000ff2e00720c */ /* 0x000fc40003fc6270 */
[----:B------:R-:W-:Y:S01]  /*3240*/  ISETP.GE.AND P4, PT, R44, RZ, PT ;  /* 0x000000ff2c00720c */ /* 0x000fe20003f86270 */
[--C-:B------:R-:W-:Y:S01]  /*3250*/  @!P1 IMAD.IADD R220, R220, 0x1, -R9.reuse ;  /* 0x00000001dcdc9824 */ /* 0x100fe200078e0a09 */
[----:B------:R-:W-:Y:S01]  /*3260*/  @!P5 IADD3 R218, PT, PT, R218, -R9, RZ ;  /* 0x80000009dadad210 */ /* 0x000fe20007ffe0ff */
[----:B------:R-:W-:Y:S01]  /*3270*/  IMAD.MOV R36, RZ, RZ, -R36 ;  /* 0x000000ffff247224 */ /* 0x000fe200078e0a24 */
[----:B------:R-:W-:Y:S01]  /*3280*/  ISETP.GT.U32.AND P1, PT, R9, R216, PT ;  /* 0x000000d80900720c */ /* 0x000fe20003f24070 */
[----:B------:R-:W-:Y:S01]  /*3290*/  VIADD R44, R87, 0x2a ;  /* 0x0000002a572c7836 */ /* 0x000fe20000000000 */
[C---:B------:R-:W-:Y:S01]  /*32a0*/  ISETP.GT.U32.AND P5, PT, R9.reuse, R218, PT ;  /* 0x000000da0900720c */ /* 0x040fe20003fa4070 */
[----:B------:R-:W-:Y:S01]  /*32b0*/  IMAD R212, R9, R36, R212 ;  /* 0x0000002409d47224 */ /* 0x000fe200078e02d4 */
[----:B------:R-:W-:Y:S01]  /*32c0*/  IABS R208, R42 ;  /* 0x0000002a00d07213 */ /* 0x000fe20000000000 */
[----:B------:R-:W-:Y:S01]  /*32d0*/  @!P2 IMAD.IADD R224, R224, 0x1, -R9 ;  /* 0x00000001e0e0a824 */ /* 0x000fe200078e0a09 */
[----:B------:R-:W-:Y:S01]  /*32e0*/  ISETP.GE.AND P2, PT, R37, RZ, PT ;  /* 0x000000ff2500720c */ /* 0x000fe20003f46270 */
[----:B------:R-:W-:Y:S01]  /*32f0*/  IMAD.HI.U32 R37, R11, R214, RZ ;  /* 0x000000d60b257227 */ /* 0x000fe200078e00ff */
[----:B------:R-:W-:-:S02]  /*3300*/  IABS R206, R44 ;  /* 0x0000002c00ce7213 */ /* 0x000fc40000000000 */
[----:B------:R-:W-:Y:S01]  /*3310*/  @!P6 IADD3 R220, PT, PT, -R220, RZ, RZ ;  /* 0x000000ffdcdce210 */ /* 0x000fe20007ffe1ff */
[----:B------:R-:W-:Y:S02]  /*3320*/  IMAD.MOV R37, RZ, RZ, -R37 ;  /* 0x000000ffff257224 */ /* 0x000fe400078e0a25 */
[--C-:B------:R-:W-:Y:S02]  /*3330*/  @!P1 IMAD.IADD R216, R216, 0x1, -R9.reuse ;  /* 0x00000001d8d89824 */ /* 0x100fe400078e0a09 */
[----:B------:R-:W-:Y:S01]  /*3340*/  @!P5 IMAD.IADD R218, R218, 0x1, -R9 ;  /* 0x00000001dadad824 */ /* 0x000fe200078e0a09 */
[C---:B------:R-:W-:Y:S01]  /*3350*/  ISETP.GT.U32.AND P5, PT, R9.reuse, R212, PT ;  /* 0x000000d40900720c */ /* 0x040fe20003fa4070 */
[C---:B------:R-:W-:Y:S01]  /*3360*/  IMAD R214, R9.reuse, R37, R214 ;  /* 0x0000002509d67224 */ /* 0x040fe200078e02d6 */
[----:B------:R-:W-:Y:S01]  /*3370*/  ISETP.GT.U32.AND P1, PT, R9, R216, PT ;  /* 0x000000d80900720c */ /* 0x000fe20003f24070 */
[----:B------:R-:W-:Y:S01]  /*3380*/  @!P3 IMAD.MOV R224, RZ, RZ, -R224 ;  /* 0x000000ffffe0b224 */ /* 0x000fe200078e0ae0 */
[----:B------:R-:W-:Y:S01]  /*3390*/  ISETP.GE.AND P3, PT, R38, RZ, PT ;  /* 0x000000ff2600720c */ /* 0x000fe20003f66270 */
[----:B------:R-:W-:Y:S01]  /*33a0*/  IMAD.HI.U32 R37, R11, R208, RZ ;  /* 0x000000d00b257227 */ /* 0x000fe200078e00ff */
[----:B------:R-:W-:-:S03]  /*33b0*/  ISETP.GT.U32.AND P6, PT, R9, R214, PT ;  /* 0x000000d60900720c */ /* 0x000fc60003fc4070 */
[----:B------:R-:W-:-:S04]  /*33c0*/  IMAD.HI.U32 R38, R11, R206, RZ ;  /* 0x000000ce0b267227 */ /* 0x000fc800078e00ff */
[----:B------:R-:W-:Y:S02]  /*33d0*/  @!P5 IMAD.IADD R212, R212, 0x1, -R9 ;  /* 0x00000001d4d4d824 */ /* 0x000fe400078e0a09 */
[----:B------:R-:W-:Y:S01]  /*33e0*/  IMAD.MOV R37, RZ, RZ, -R37 ;  /* 0x000000ffff257224 */ /* 0x000fe200078e0a25 */
[----:B------:R-:W-:Y:S01]  /*33f0*/  @!P1 IADD3 R216, PT, PT, R216, -R9, RZ ;  /* 0x80000009d8d89210 */ /* 0x000fe20007ffe0ff */
[----:B------:R-:W-:Y:S01]  /*3400*/  @!P4 IMAD.MOV R222, RZ, RZ, -R222 ;  /* 0x000000ffffdec224 */ /* 0x000fe200078e0ade */
[----:B------:R-:W-:Y:S01]  /*3410*/  ISETP.GT.U32.AND P5, PT, R9, R212, PT ;  /* 0x000000d40900720c */ /* 0x000fe20003fa4070 */
[----:B------:R-:W-:Y:S01]  /*3420*/  IMAD.MOV R38, RZ, RZ, -R38 ;  /* 0x000000ffff267224 */ /* 0x000fe200078e0a26 */
[----:B------:R-:W-:Y:S01]  /*3430*/  ISETP.GE.AND P4, PT, R39, RZ, PT ;  /* 0x000000ff2700720c */ /* 0x000fe20003f86270 */
[----:B------:R-:W-:Y:S01]  /*3440*/  IMAD R208, R9, R37, R208 ;  /* 0x0000002509d07224 */ /* 0x000fe200078e02d0 */
[----:B------:R-:W-:Y:S01]  /*3450*/  @!P6 IADD3 R214, PT, PT, R214, -R9, RZ ;  /* 0x80000009d6d6e210 */ /* 0x000fe20007ffe0ff */
[----:B------:R-:W-:-:S02]  /*3460*/  VIADD R39, R87, 0x28 ;  /* 0x0000002857277836 */ /* 0x000fc40000000000 */
[C---:B------:R-:W-:Y:S01]  /*3470*/  IMAD R206, R9.reuse, R38, R206 ;  /* 0x0000002609ce7224 */ /* 0x040fe200078e02ce */
[C---:B------:R-:W-:Y:S01]  /*3480*/  ISETP.GT.U32.AND P6, PT, R9.reuse, R214, PT ;  /* 0x000000d60900720c */ /* 0x040fe20003fc4070 */
[----:B------:R-:W-:Y:S01]  /*3490*/  @!P3 IMAD.MOV R216, RZ, RZ, -R216 ;  /* 0x000000ffffd8b224 */ /* 0x000fe200078e0ad8 */
[----:B------:R-:W-:Y:S01]  /*34a0*/  ISETP.GT.U32.AND P3, PT, R9, R208, PT ;  /* 0x000000d00900720c */ /* 0x000fe20003f64070 */
[----:B------:R-:W-:Y:S01]  /*34b0*/  @!P2 IMAD.MOV R218, RZ, RZ, -R218 ;  /* 0x000000ffffdaa224 */ /* 0x000fe200078e0ada */
[----:B------:R-:W-:Y:S01]  /*34c0*/  IABS R210, R39 ;  /* 0x0000002700d27213 */ /* 0x000fe20000000000 */
[C---:B------:R-:W-:Y:S01]  /*34d0*/  VIADD R46, R87.reuse, 0x38 ;  /* 0x00000038572e7836 */ /* 0x040fe20000000000 */
[----:B------:R-:W-:Y:S01]  /*34e0*/  @!P5 IADD3 R212, PT, PT, R212, -R9, RZ ;  /* 0x80000009d4d4d210 */ /* 0x000fe20007ffe0ff */
[----:B------:R-:W-:Y:S01]  /*34f0*/  VIADD R121, R87, 0x6a ;  /* 0x0000006a57797836 */ /* 0x000fe20000000000 */
[----:B------:R-:W-:Y:S01]  /*3500*/  ISETP.GT.U32.AND P5, PT, R9, R206, PT ;  /* 0x000000ce0900720c */ /* 0x000fe20003fa4070 */
[----:B------:R-:W-:Y:S01]  /*3510*/  IMAD.HI.U32 R36, R11, R210, RZ ;  /* 0x000000d20b247227 */ /* 0x000fe200078e00ff */
[----:B------:R-:W-:-:S02]  /*3520*/  ISETP.GE.AND P1, PT, R39, RZ, PT ;  /* 0x000000ff2700720c */ /* 0x000fc40003f26270 */
[C---:B------:R-:W-:Y:S01]  /*3530*/  IADD3 R38, PT, PT, R87.reuse, 0x2b, RZ ;  /* 0x0000002b57267810 */ /* 0x040fe20007ffe0ff */
[----:B------:R-:W-:Y:S01]  /*3540*/  VIADD R39, R87, 0x2c ;  /* 0x0000002c57277836 */ /* 0x000fe20000000000 */
[----:B------:R-:W-:Y:S01]  /*3550*/  ISETP.GE.AND P2, PT, R40, RZ, PT ;  /* 0x000000ff2800720c */ /* 0x000fe20003f46270 */
[----:B------:R-:W-:Y:S01]  /*3560*/  IMAD.MOV R36, RZ, RZ, -R36 ;  /* 0x000000ffff247224 */ /* 0x000fe200078e0a24 */
[----:B------:R-:W-:Y:S01]  /*3570*/  IABS R204, R38 ;  /* 0x0000002600cc7213 */ /* 0x000fe20000000000 */
[--C-:B------:R-:W-:Y:S01]  /*3580*/  @!P3 IMAD.IADD R208, R208, 0x1, -R9.reuse ;  /* 0x00000001d0d0b824 */ /* 0x100fe200078e0a09 */
[----:B------:R-:W-:Y:S01]  /*3590*/  IABS R202, R39 ;  /* 0x0000002700ca7213 */ /* 0x000fe20000000000 */
[C---:B------:R-:W-:Y:S01]  /*35a0*/  IMAD R210, R9.reuse, R36, R210 ;  /* 0x0000002409d27224 */ /* 0x040fe200078e02d2 */
[----:B------:R-:W-:Y:S01]  /*35b0*/  IABS R178, R46 ;  /* 0x0000002e00b27213 */ /* 0x000fe20000000000 */
[--C-:B------:R-:W-:Y:S01]  /*35c0*/  @!P5 IMAD.IADD R206, R206, 0x1, -R9.reuse ;  /* 0x00000001ceced824 */ /* 0x100fe200078e0a09 */
[C---:B------:R-:W-:Y:S01]  /*35d0*/  ISETP.GT.U32.AND P5, PT, R9.reuse, R208, PT ;  /* 0x000000d00900720c */ /* 0x040fe20003fa4070 */
[----:B------:R-:W-:Y:S01]  /*35e0*/  @!P6 IMAD.IADD R214, R214, 0x1, -R9 ;  /* 0x00000001d6d6e824 */ /* 0x000fe200078e0a09 */
[----:B------:R-:W-:Y:S01]  /*35f0*/  ISETP.GT.U32.AND P6, PT, R9, R210, PT ;  /* 0x000000d20900720c */ /* 0x000fe20003fc4070 */
[----:B------:R-:W-:Y:S01]  /*3600*/  IMAD.HI.U32 R37, R11, R202, RZ ;  /* 0x000000ca0b257227 */ /* 0x000fe200078e00ff */
[----:B------:R-:W-:Y:S01]  /*3610*/  IABS R78, R121 ;  /* 0x00000079004e7213 */ /* 0x000fe20000000000 */
[----:B------:R-:W-:Y:S02]  /*3620*/  STL [R1+0xa024], R121 ;  /* 0x00a0247901007387 */ /* 0x000fe40000100800 */
[----:B------:R-:W-:-:S02]  /*3630*/  IMAD.MOV R37, RZ, RZ, -R37 ;  /* 0x000000ffff257224 */ /* 0x000fc400078e0a25 */
[----:B------:R-:W-:Y:S01]  /*3640*/  IMAD.HI.U32 R36, R11, R204, RZ ;  /* 0x000000cc0b247227 */ /* 0x000fe200078e00ff */
[----:B------:R-:W-:Y:S03]  /*3650*/  STL [R1+0xa028], R119 ;  /* 0x00a0287701007387 */ /* 0x000fe60000100800 */
[C---:B------:R-:W-:Y:S01]  /*3660*/  IMAD R202, R9.reuse, R37, R202 ;  /* 0x0000002509ca7224 */ /* 0x040fe200078e02ca */
[----:B------:R-:W-:Y:S01]  /*3670*/  IADD3 R36, PT, PT, -R36, RZ, RZ ;  /* 0x000000ff24247210 */ /* 0x000fe20007ffe1ff */
[--C-:B------:R-:W-:Y:S01]  /*3680*/  @!P5 IMAD.IADD R208, R208, 0x1, -R9.reuse ;  /* 0x00000001d0d0d824 */ /* 0x100fe200078e0a09 */
[----:B------:R-:W-:Y:S01]  /*3690*/  STL [R1+0xa02c], R117 ;  /* 0x00a02c7501007387 */ /* 0x000fe20000100800 */
[----:B------:R-:W-:Y:S01]  /*36a0*/  @!P6 IMAD.IADD R210, R210, 0x1, -R9 ;  /* 0x00000001d2d2e824 */ /* 0x000fe200078e0a09 */
[----:B------:R-:W-:Y:S01]  /*36b0*/  ISETP.GT.U32.AND P5, PT, R9, R202, PT ;  /* 0x000000ca0900720c */ /* 0x000fe20003fa4070 */
[----:B------:R-:W-:Y:S01]  /*36c0*/  VIADD R40, R87, 0x2d ;  /* 0x0000002d57287836 */ /* 0x000fe20000000000 */
[----:B------:R-:W-:Y:S01]  /*36d0*/  ISETP.GE.AND P6, PT, R44, RZ, PT ;  /* 0x000000ff2c00720c */ /* 0x000fe20003fc6270 */
[----:B------:R-:W-:Y:S01]  /*36e0*/  @!P4 IMAD.MOV R214, RZ, RZ, -R214 ;  /* 0x000000ffffd6c224 */ /* 0x000fe200078e0ad6 */
[C---:B------:R-:W-:Y:S01]  /*36f0*/  ISETP.GT.U32.AND P3, PT, R9.reuse, R210, PT ;  /* 0x000000d20900720c */ /* 0x040fe20003f64070 */
[----:B------:R-:W-:Y:S01]  /*3700*/  IMAD R204, R9, R36, R204 ;  /* 0x0000002409cc7224 */ /* 0x000fe200078e02cc */
[----:B------:R-:W-:Y:S01]  /*3710*/  ISETP.GE.AND P4, PT, R42, RZ, PT ;  /* 0x000000ff2a00720c */ /* 0x000fe20003f86270 */
[----:B------:R-:W-:Y:S01]  /*3720*/  @!P2 IMAD.MOV R212, RZ, RZ, -R212 ;  /* 0x000000ffffd4a224 */ /* 0x000fe200078e0ad4 */
[----:B------:R-:W-:Y:S01]  /*3730*/  IABS R200, R40 ;  /* 0x0000002800c87213 */ /* 0x000fe20000000000 */
[C---:B------:R-:W-:Y:S01]  /*3740*/  VIADD R44, R87.reuse, 0x2f ;  /* 0x0000002f572c7836 */ /* 0x040fe20000000000 */
[C---:B------:R-:W-:Y:S01]  /*3750*/  IADD3 R42, PT, PT, R87.reuse, 0x2e, RZ ;  /* 0x0000002e572a7810 */ /* 0x040fe20007ffe0ff */
[----:B------:R-:W-:Y:S01]  /*3760*/  VIADD R115, R87, 0x6d ;  /* 0x0000006d57737836 */ /* 0x000fe20000000000 */
[----:B------:R-:W-:Y:S01]  /*3770*/  ISETP.GT.U32.AND P2, PT, R9, R206, PT ;  /* 0x000000ce0900720c */ /* 0x000fe20003f44070 */
[----:B------:R-:W-:Y:S01]  /*3780*/  IMAD.HI.U32 R36, R11, R200, RZ ;  /* 0x000000c80b247227 */ /* 0x000fe200078e00ff */
[----:B------:R-:W-:-:S02]  /*3790*/  IABS R198, R42 ;  /* 0x0000002a00c67213 */ /* 0x000fc40000000000 */
[----:B------:R-:W-:Y:S01]  /*37a0*/  @!P5 IADD3 R202, PT, PT, R202, -R9, RZ ;  /* 0x80000009cacad210 */ /* 0x000fe20007ffe0ff */
[----:B------:R-:W-:Y:S01]  /*37b0*/  IMAD.MOV R37, RZ, RZ, -R36 ;  /* 0x000000ffff257224 */ /* 0x000fe200078e0a24 */
[----:B------:R-:W-:Y:S01]  /*37c0*/  IABS R196, R44 ;  /* 0x0000002c00c47213 */ /* 0x000fe20000000000 */
[----:B------:R-:W-:Y:S01]  /*37d0*/  IMAD.HI.U32 R36, R11, R198, RZ ;  /* 0x000000c60b247227 */ /* 0x000fe200078e00ff */
[C---:B------:R-:W-:Y:S01]  /*37e0*/  ISETP.GT.U32.AND P5, PT, R9.reuse, R202, PT ;  /* 0x000000ca0900720c */ /* 0x040fe20003fa4070 */
[----:B------:R-:W-:Y:S01]  /*37f0*/  STL [R1+0xa030], R115 ;  /* 0x00a0307301007387 */ /* 0x000fe20000100800 */
[----:B------:R-:W-:Y:S01]  /*3800*/  IABS R72, R115 ;  /* 0x0000007300487213 */ /* 0x000fe20000000000 */
[--C-:B------:R-:W-:Y:S01]  /*3810*/  @!P3 IMAD.IADD R210, R210, 0x1, -R9.reuse ;  /* 0x00000001d2d2b824 */ /* 0x100fe200078e0a09 */
[C---:B------:R-:W-:Y:S01]  /*3820*/  ISETP.GT.U32.AND P3, PT, R9.reuse, R204, PT ;  /* 0x000000cc0900720c */ /* 0x040fe20003f64070 */
[----:B------:R-:W-:Y:S01]  /*3830*/  IMAD.MOV R36, RZ, RZ, -R36 ;  /* 0x000000ffff247224 */ /* 0x000fe200078e0a24 */
[----:B------:R-:W-:Y:S01]  /*3840*/  @!P2 IADD3 R206, PT, PT, R206, -R9, RZ ;  /* 0x80000009cecea210 */ /* 0x000fe20007ffe0ff */
[C---:B------:R-:W-:Y:S01]  /*3850*/  IMAD R200, R9.reuse, R37, R200 ;  /* 0x0000002509c87224 */ /* 0x040fe200078e02c8 */
[----:B------:R-:W-:Y:S01]  /*3860*/  ISETP.GE.AND P2, PT, R38, RZ, PT ;  /* 0x000000ff2600720c */ /* 0x000fe20003f46270 */
[C---:B------:R-:W-:Y:S01]  /*3870*/  IMAD R198, R9.reuse, R36, R198 ;  /* 0x0000002409c67224 */ /* 0x040fe200078e02c6 */
[----:B------:R-:W-:Y:S01]  /*3880*/  @!P6 IADD3 R206, PT, PT, -R206, RZ, RZ ;  /* 0x000000ffcecee210 */ /* 0x000fe20007ffe1ff */
[----:B------:R-:W-:Y:S01]  /*3890*/  @!P4 IMAD.MOV R208, RZ, RZ, -R208 ;  /* 0x000000ffffd0c224 */ /* 0x000fe200078e0ad0 */
[----:B------:R-:W-:Y:S01]  /*38a0*/  ISETP.GT.U32.AND P4, PT, R9, R200, PT ;  /* 0x000000c80900720c */ /* 0x000fe20003f84070 */
[----:B------:R-:W-:Y:S01]  /*38b0*/  VIADD R38, R87, 0x30 ;  /* 0x0000003057267836 */ /* 0x000fe20000000000 */
[----:B------:R-:W-:Y:S01]  /*38c0*/  @!P5 IADD3 R202, PT, PT, R202, -R9, RZ ;  /* 0x80000009cacad210 */ /* 0x000fe20007ffe0ff */
[----:B------:R-:W-:Y:S01]  /*38d0*/  @!P1 IMAD.MOV R210, RZ, RZ, -R210 ;  /* 0x000000ffffd29224 */ /* 0x000fe200078e0ad2 */
[----:B------:R-:W-:Y:S01]  /*38e0*/  ISETP.GT.U32.AND P5, PT, R9, R198, PT ;  /* 0x000000c60900720c */ /* 0x000fe20003fa4070 */
[----:B------:R-:W-:Y:S01]  /*38f0*/  @!P3 IMAD.IADD R204, R204, 0x1, -R9 ;  /* 0x00000001ccccb824 */ /* 0x000fe200078e0a09 */
[----:B------:R-:W-:Y:S01]  /*3900*/  ISETP.GE.AND P1, PT, R39, RZ, PT ;  /* 0x000000ff2700720c */ /* 0x000fe20003f26270 */
[----:B------:R-:W-:Y:S01]  /*3910*/  IMAD.HI.U32 R37, R11, R196, RZ ;  /* 0x000000c40b257227 */ /* 0x000fe200078e00ff */
[----:B------:R-:W-:-:S02]  /*3920*/  IABS R194, R38 ;  /* 0x0000002600c27213 */ /* 0x000fc40000000000 */
[----:B------:R-:W-:Y:S01]  /*3930*/  ISETP.GT.U32.AND P3, PT, R9, R204, PT ;  /* 0x000000cc0900720c */ /* 0x000fe20003f64070 */
[----:B------:R-:W-:Y:S01]  /*3940*/  VIADD R39, R87, 0x31 ;  /* 0x0000003157277836 */ /* 0x000fe20000000000 */
[----:B------:R-:W-:Y:S01]  /*3950*/  ISETP.GE.AND P6, PT, R40, RZ, PT ;  /* 0x000000ff2800720c */ /* 0x000fe20003fc6270 */
[----:B------:R-:W-:Y:S02]  /*3960*/  @!P4 IMAD.IADD R200, R200, 0x1, -R9 ;  /* 0x00000001c8c8c824 */ /* 0x000fe400078e0a09 */
[----:B------:R-:W-:Y:S01]  /*3970*/  IMAD.MOV R37, RZ, RZ, -R37 ;  /* 0x000000ffff257224 */ /* 0x000fe200078e0a25 */
[----:B------:R-:W-:Y:S01]  /*3980*/  IABS R192, R39 ;  /* 0x0000002700c07213 */ /* 0x000fe20000000000 */
[----:B------:R-:W-:Y:S01]  /*3990*/  IMAD.HI.U32 R36, R11, R194, RZ ;  /* 0x000000c20b247227 */ /* 0x000fe200078e00ff */
[----:B------:R-:W-:Y:S02]  /*39a0*/  @!P5 IADD3 R198, PT, PT, R198, -R9, RZ ;  /* 0x80000009c6c6d210 */ /* 0x000fe40007ffe0ff */
[C---:B------:R-:W-:Y:S01]  /*39b0*/  ISETP.GT.U32.AND P4, PT, R9.reuse, R200, PT ;  /* 0x000000c80900720c */ /* 0x040fe20003f84070 */
[C---:B------:R-:W-:Y:S01]  /*39c0*/  IMAD R196, R9.reuse, R37, R196 ;  /* 0x0000002509c47224 */ /* 0x040fe200078e02c4 */
[----:B------:R-:W-:Y:S01]  /*39d0*/  ISETP.GT.U32.AND P5, PT, R9, R198, PT ;  /* 0x000000c60900720c */ /* 0x000fe20003fa4070 */
[----:B------:R-:W-:Y:S01]  /*39e0*/  @!P3 IMAD.IADD R204, R204, 0x1, -R9 ;  /* 0x00000001ccccb824 */ /* 0x000fe200078e0a09 */
[----:B------:R-:W-:Y:S01]  /*39f0*/  ISETP.GE.AND P3, PT, R42, RZ, PT ;  /* 0x000000ff2a00720c */ /* 0x000fe20003f66270 */
[----:B------:R-:W-:-:S04]  /*3a00*/  IMAD.HI.U32 R37, R11, R192, RZ ;  /* 0x000000c00b257227 */ /* 0x000fc800078e00ff */
[----:B------:R-:W-:Y:S02]  /*3a10*/  IMAD.MOV R36, RZ, RZ, -R36 ;  /* 0x000000ffff247224 */ /* 0x000fe400078e0a24 */
[----:B------:R-:W-:Y:S01]  /*3a20*/  @!P2 IMAD.MOV R204, RZ, RZ, -R204 ;  /* 0x000000ffffcca224 */ /* 0x000fe200078e0acc */
[C---:B------:R-:W-:Y:S01]  /*3a30*/  ISETP.GT.U32.AND P2, PT, R9.reuse, R196, PT ;  /* 0x000000c40900720c */ /* 0x040fe20003f44070 */
[----:B------:R-:W-:Y:S01]  /*3a40*/  IMAD.MOV R37, RZ, RZ, -R37 ;  /* 0x000000ffff257224 */ /* 0x000fe200078e0a25 */
[----:B------:R-:W-:Y:S01]  /*3a50*/  @!P4 IADD3 R200, PT, PT, R200, -R9, RZ ;  /* 0x80000009c8c8c210 */ /* 0x000fe20007ffe0ff */
[----:B------:R-:W-:Y:S01]  /*3a60*/  IMAD R194, R9, R36, R194 ;  /* 0x0000002409c27224 */ /* 0x000fe200078e02c2 */
[----:B------:R-:W-:Y:S01]  /*3a70*/  ISETP.GE.AND P4, PT, R38, RZ, PT ;  /* 0x000000ff2600720c */ /* 0x000fe20003f86270 */
[----:B------:R-:W-:Y:S02]  /*3a80*/  VIADD R40, R87, 0x32 ;  /* 0x0000003257287836 */ /* 0x000fe40000000000 */
[----:B------:R-:W-:-:S02]  /*3a90*/  IMAD R192, R9, R37, R192 ;  /* 0x0000002509c07224 */ /* 0x000fc400078e02c0 */
[--C-:B------:R-:W-:Y:S01]  /*3aa0*/  @!P5 IMAD.IADD R198, R198, 0x1, -R9.reuse ;  /* 0x00000001c6c6d824 */ /* 0x100fe200078e0a09 */
[C---:B------:R-:W-:Y:S01]  /*3ab0*/  ISETP.GT.U32.AND P5, PT, R9.reuse, R194, PT ;  /* 0x000000c20900720c */ /* 0x040fe20003fa4070 */
[----:B------:R-:W-:Y:S01]  /*3ac0*/  @!P6 IMAD.MOV R200, RZ, RZ, -R200 ;  /* 0x000000ffffc8e224 */ /* 0x000fe200078e0ac8 */
[----:B------:R-:W-:Y:S01]  /*3ad0*/  IABS R190, R40 ;  /* 0x0000002800be7213 */ /* 0x000fe20000000000 */
[--C-:B------:R-:W-:Y:S01]  /*3ae0*/  @!P2 IMAD.IADD R196, R196, 0x1, -R9.reuse ;  /* 0x00000001c4c4a824 */ /* 0x100fe200078e0a09 */
[----:B------:R-:W-:Y:S01]  /*3af0*/  ISETP.GT.U32.AND P6, PT, R9, R192, PT ;  /* 0x000000c00900720c */ /* 0x000fe20003fc4070 */
[----:B------:R-:W-:Y:S02]  /*3b00*/  VIADD R38, R87, 0x33 ;  /* 0x0000003357267836 */ /* 0x000fe40000000000 */
[----:B------:R-:W-:Y:S01]  /*3b10*/  IMAD.HI.U32 R36, R11, R190, RZ ;  /* 0x000000be0b247227 */ /* 0x000fe200078e00ff */
[----:B------:R-:W-:Y:S02]  /*3b20*/  ISETP.GT.U32.AND P2, PT, R9, R196, PT ;  /* 0x000000c40900720c */ /* 0x000fe40003f44070 */
[----:B------:R-:W-:Y:S01]  /*3b30*/  IABS R188, R38 ;  /* 0x0000002600bc7213 */ /* 0x000fe20000000000 */
[----:B------:R-:W-:Y:S01]  /*3b40*/  @!P3 IMAD.MOV R198, RZ, RZ, -R198 ;  /* 0x000000ffffc6b224 */ /* 0x000fe200078e0ac6 */
[----:B------:R-:W-:Y:S01]  /*3b50*/  IADD3 R36, PT, PT, -R36, RZ, RZ ;  /* 0x000000ff24247210 */ /* 0x000fe20007ffe1ff */
[--C-:B------:R-:W-:Y:S01]  /*3b60*/  @!P5 IMAD.IADD R194, R194, 0x1, -R9.reuse ;  /* 0x00000001c2c2d824 */ /* 0x100fe200078e0a09 */
[----:B------:R-:W-:Y:S01]  /*3b70*/  ISETP.GE.AND P3, PT, R39, RZ, PT ;  /* 0x000000ff2700720c */ /* 0x000fe20003f66270 */
[C---:B------:R-:W-:Y:S01]  /*3b80*/  VIADD R42, R87.reuse, 0x36 ;  /* 0x00000036572a7836 */ /* 0x040fe20000000000 */
[----:B------:R-:W-:Y:S01]  /*3b90*/  IADD3 R39, PT, PT, R87, 0x34, RZ ;  /* 0x0000003457277810 */ /* 0x000fe20007ffe0ff */
[----:B------:R-:W-:Y:S01]  /*3ba0*/  @!P6 IMAD.IADD R192, R192, 0x1, -R9 ;  /* 0x00000001c0c0e824 */ /* 0x000fe200078e0a09 */
[C---:B------:R-:W-:Y:S01]  /*3bb0*/  ISETP.GT.U32.AND P5, PT, R9.reuse, R194, PT ;  /* 0x000000c20900720c */ /* 0x040fe20003fa4070 */
[----:B------:R-:W-:Y:S01]  /*3bc0*/  IMAD R190, R9, R36, R190 ;  /* 0x0000002409be7224 */ /* 0x000fe200078e02be */
[----:B------:R-:W-:Y:S01]  /*3bd0*/  IABS R186, R39 ;  /* 0x0000002700ba7213 */ /* 0x000fe20000000000 */
[----:B------:R-:W-:Y:S01]  /*3be0*/  IMAD.HI.U32 R36, R11, R188, RZ ;  /* 0x000000bc0b247227 */ /* 0x000fe200078e00ff */
[----:B------:R-:W-:-:S02]  /*3bf0*/  ISETP.GT.U32.AND P6, PT, R9, R192, PT ;  /* 0x000000c00900720c */ /* 0x000fc40003fc4070 */
[----:B------:R-:W-:Y:S01]  /*3c00*/  IABS R182, R42 ;  /* 0x0000002a00b67213 */ /* 0x000fe20000000000 */
[----:B------:R-:W-:Y:S01]  /*3c10*/  @!P2 IMAD.IADD R196, R196, 0x1, -R9 ;  /* 0x00000001c4c4a824 */ /* 0x000fe200078e0a09 */
[----:B------:R-:W-:Y:S01]  /*3c20*/  IADD3 R36, PT, PT, -R36, RZ, RZ ;  /* 0x000000ff24247210 */ /* 0x000fe20007ffe1ff */
[----:B------:R-:W-:Y:S01]  /*3c30*/  @!P1 IMAD.MOV R202, RZ, RZ, -R202 ;  /* 0x000000ffffca9224 */ /* 0x000fe200078e0aca */
[----:B------:R-:W-:Y:S01]  /*3c40*/  ISETP.GE.AND P2, PT, R40, RZ, PT ;  /* 0x000000ff2800720c */ /* 0x000fe20003f46270 */
[----:B------:R-:W-:Y:S01]  /*3c50*/  VIADD R40, R87, 0x35 ;  /* 0x0000003557287836 */ /* 0x000fe20000000000 */
[----:B------:R-:W-:Y:S01]  /*3c60*/  ISETP.GE.AND P1, PT, R44, RZ, PT ;  /* 0x000000ff2c00720c */ /* 0x000fe20003f26270 */
[----:B------:R-:W-:Y:S02]  /*3c70*/  IMAD R188, R9, R36, R188 ;  /* 0x0000002409bc7224 */ /* 0x000fe400078e02bc */
[----:B------:R-:W-:Y:S01]  /*3c80*/  IMAD.HI.U32 R36, R11, R186, RZ ;  /* 0x000000ba0b247227 */ /* 0x000fe200078e00ff */
[----:B------:R-:W-:-:S03]  /*3c90*/  IABS R184, R40 ;  /* 0x0000002800b87213 */ /* 0x000fc60000000000 */
[--C-:B------:R-:W-:Y:S01]  /*3ca0*/  @!P5 IMAD.IADD R194, R194, 0x1, -R9.reuse ;  /* 0x00000001c2c2d824 */ /* 0x100fe200078e0a09 */
[----:B------:R-:W-:Y:S01]  /*3cb0*/  ISETP.GT.U32.AND P5, PT, R9, R190, PT ;  /* 0x000000be0900720c */ /* 0x000fe20003fa4070 */
[----:B------:R-:W-:Y:S01]  /*3cc0*/  @!P6 IMAD.IADD R192, R192, 0x1, -R9 ;  /* 0x00000001c0c0e824 */ /* 0x000fe200078e0a09 */
[----:B------:R-:W-:Y:S01]  /*3cd0*/  IADD3 R36, PT, PT, -R36, RZ, RZ ;  /* 0x000000ff24247210 */ /* 0x000fe20007ffe1ff */
[----:B------:R-:W-:Y:S01]  /*3ce0*/  IMAD.HI.U32 R37, R11, R184, RZ ;  /* 0x000000b80b257227 */ /* 0x000fe200078e00ff */
[----:B------:R-:W-:-:S03]  /*3cf0*/  ISETP.GT.U32.AND P6, PT, R9, R188, PT ;  /* 0x000000bc0900720c */ /* 0x000fc60003fc4070 */
[----:B------:R-:W-:Y:S02]  /*3d00*/  IMAD.MOV R37, RZ, RZ, -R37 ;  /* 0x000000ffff257224 */ /* 0x000fe400078e0a25 */
[C---:B------:R-:W-:Y:S02]  /*3d10*/  IMAD R186, R9.reuse, R36, R186 ;  /* 0x0000002409ba7224 */ /* 0x040fe400078e02ba */
[----:B------:R-:W-:Y:S02]  /*3d20*/  IMAD R184, R9, R37, R184 ;  /* 0x0000002509b87224 */ /* 0x000fe400078e02b8 */
[-C--:B------:R-:W-:Y:S01]  /*3d30*/  @!P5 IADD3 R190, PT, PT, R190, -R9.reuse, RZ ;  /* 0x80000009bebed210 */ /* 0x080fe20007ffe0ff */
[----:B------:R-:W-:Y:S01]  /*3d40*/  IMAD.HI.U32 R36, R11, R182, RZ ;  /* 0x000000b60b247227 */ /* 0x000fe200078e00ff */
[C---:B------:R-:W-:Y:S02]  /*3d50*/  ISETP.GT.U32.AND P5, PT, R9.reuse, R186, PT ;  /* 0x000000ba0900720c */ /* 0x040fe40003fa4070 */
[----:B------:R-:W-:Y:S01]  /*3d60*/  @!P6 IADD3 R188, PT, PT, R188, -R9, RZ ;  /* 0x80000009bcbce210 */ /* 0x000fe20007ffe0ff */
[----:B------:R-:W-:Y:S01]  /*3d70*/  IMAD.MOV R36, RZ, RZ, -R36 ;  /* 0x000000ffff247224 */ /* 0x000fe200078e0a24 */
[----:B------:R-:W-:Y:S01]  /*3d80*/  ISETP.GT.U32.AND P6, PT, R9, R184, PT ;  /* 0x000000b80900720c */ /* 0x000fe20003fc4070 */
[----:B------:R-:W-:-:S02]  /*3d90*/  VIADD R44, R87, 0x37 ;  /* 0x00000037572c7836 */ /* 0x000fc40000000000 */
[----:B------:R-:W-:Y:S02]  /*3da0*/  IMAD R182, R9, R36, R182 ;  /* 0x0000002409b67224 */ /* 0x000fe400078e02b6 */
[----:B------:R-:W-:Y:S01]  /*3db0*/  IMAD.HI.U32 R36, R11, R178, RZ ;  /* 0x000000b20b247227 */ /* 0x000fe200078e00ff */
[----:B------:R-:W-:-:S03]  /*3dc0*/  IABS R180, R44 ;  /* 0x0000002c00b47213 */ /* 0x000fc60000000000 */
[----:B------:R-:W-:Y:S01]  /*3dd0*/  @!P5 IMAD.IADD R186, R186, 0x1, -R9 ;  /* 0x00000001babad824 */ /* 0x000fe200078e0a09 */
[----:B------:R-:W-:Y:S01]  /*3de0*/  ISETP.GT.U32.AND P5, PT, R9, R188, PT ;  /* 0x000000bc0900720c */ /* 0x000fe20003fa4070 */
[----:B------:R-:W-:Y:S02]  /*3df0*/  IMAD.MOV R36, RZ, RZ, -R36 ;  /* 0x000000ffff247224 */ /* 0x000fe400078e0a24 */
[----:B------:R-:W-:Y:S01]  /*3e00*/  @!P6 IADD3 R184, PT, PT, R184, -R9, RZ ;  /* 0x80000009b8b8e210 */ /* 0x000fe20007ffe0ff */
[----:B------:R-:W-:Y:S01]  /*3e10*/  IMAD.HI.U32 R37, R11, R180, RZ ;  /* 0x000000b40b257227 */ /* 0x000fe200078e00ff */
[----:B------:R-:W-:-:S03]  /*3e20*/  ISETP.GT.U32.AND P6, PT, R9, R186, PT ;  /* 0x000000ba0900720c */ /* 0x000fc60003fc4070 */
[C---:B------:R-:W-:Y:S02]  /*3e30*/  IMAD R178, R9.reuse, R36, R178 ;  /* 0x0000002409b27224 */ /* 0x040fe400078e02b2 */
[----:B------:R-:W-:Y:S01]  /*3e40*/  @!P3 IMAD.MOV R192, RZ, RZ, -R192 ;  /* 0x000000ffffc0b224 */ /* 0x000fe200078e0ac0 */
[C---:B------:R-:W-:Y:S01]  /*3e50*/  ISETP.GT.U32.AND P3, PT, R9.reuse, R182, PT ;  /* 0x000000b60900720c */ /* 0x040fe20003f64070 */
[----:B------:R-:W-:Y:S01]  /*3e60*/  IMAD.MOV R37, RZ, RZ, -R37 ;  /* 0x000000ffff257224 */ /* 0x000fe200078e0a25 */
[----:B------:R-:W-:Y:S01]  /*3e70*/  @!P5 IADD3 R188, PT, PT, R188, -R9, RZ ;  /* 0x80000009bcbcd210 */ /* 0x000fe20007ffe0ff */
[----:B------:R-:W-:Y:S01]  /*3e80*/  @!P1 IMAD.MOV R196, RZ, RZ, -R196 ;  /* 0x000000ffffc49224 */ /* 0x000fe200078e0ac4 */
[C---:B------:R-:W-:Y:S01]  /*3e90*/  ISETP.GT.U32.AND P1, PT, R9.reuse, R190, PT ;  /* 0x000000be0900720c */ /* 0x040fe20003f24070 */
[C---:B------:R-:W-:Y:S01]  /*3ea0*/  IMAD R180, R9.reuse, R37, R180 ;  /* 0x0000002509b47224 */ /* 0x040fe200078e02b4 */
[----:B------:R-:W-:Y:S01]  /*3eb0*/  ISETP.GE.AND P5, PT, R38, RZ, PT ;  /* 0x000000ff2600720c */ /* 0x000fe20003fa6270 */
[----:B------:R-:W-:Y:S01]  /*3ec0*/  @!P6 IMAD.IADD R186, R186, 0x1, -R9 ;  /* 0x00000001babae824 */ /* 0x000fe200078e0a09 */
[----:B------:R-:W-:Y:S01]  /*3ed0*/  ISETP.GT.U32.AND P6, PT, R9, R178, PT ;  /* 0x000000b20900720c */ /* 0x000fe20003fc4070 */
[----:B------:R-:W-:-:S04]  /*3ee0*/  IMAD.HI.U32 R36, R11, R176, RZ ;  /* 0x000000b00b247227 */ /* 0x000fc800078e00ff */
[----:B------:R-:W-:Y:S01]  /*3ef0*/  VIADD R37, R87, 0x3a ;  /* 0x0000003a57257836 */ /* 0x000fe20000000000 */
[----:B------:R-:W-:Y:S01]  /*3f00*/  IADD3 R36, PT, PT, -R36, RZ, RZ ;  /* 0x000000ff24247210 */ /* 0x000fe20007ffe1ff */
[----:B------:R-:W-:Y:S01]  /*3f10*/  @!P4 IMAD.MOV R194, RZ, RZ, -R194 ;  /* 0x000000ffffc2c224 */ /* 0x000fe200078e0ac2 */
[C---:B------:R-:W-:Y:S01]  /*3f20*/  ISETP.GT.U32.AND P4, PT, R9.reuse, R184, PT ;  /* 0x000000b80900720c */ /* 0x040fe20003f84070 */
[--C-:B------:R-:W-:Y:S01]  /*3f30*/  @!P3 IMAD.IADD R182, R182, 0x1, -R9.reuse ;  /* 0x00000001b6b6b824 */ /* 0x100fe200078e0a09 */
[----:B------:R-:W-:Y:S01]  /*3f40*/  IABS R174, R37 ;  /* 0x0000002500ae7213 */ /* 0x000fe20000000000 */
[----:B------:R-:W-:Y:S01]  /*3f50*/  IMAD R176, R9, R36, R176 ;  /* 0x0000002409b07224 */ /* 0x000fe200078e02b0 */
[----:B------:R-:W-:Y:S01]  /*3f60*/  ISETP.GE.AND P3, PT, R40, RZ, PT ;  /* 0x000000ff2800720c */ /* 0x000fe20003f66270 */
[----:B------:R-:W-:Y:S01]  /*3f70*/  @!P1 IMAD.IADD R190, R190, 0x1, -R9 ;  /* 0x00000001bebe9824 */ /* 0x000fe200078e0a09 */
[----:B------:R-:W-:Y:S01]  /*3f80*/  @!P6 IADD3 R178, PT, PT, R178, -R9, RZ ;  /* 0x80000009b2b2e210 */ /* 0x000fe20007ffe0ff */
[----:B------:R-:W-:Y:S01]  /*3f90*/  IMAD.HI.U32 R36, R11, R174, RZ ;  /* 0x000000ae0b247227 */ /* 0x000fe200078e00ff */
[----:B------:R-:W-:-:S03]  /*3fa0*/  ISETP.GT.U32.AND P1, PT, R9, R180, PT ;  /* 0x000000b40900720c */ /* 0x000fc60003f24070 */
[----:B------:R-:W-:Y:S01]  /*3fb0*/  @!P5 IMAD.MOV R188, RZ, RZ, -R188 ;  /* 0x000000ffffbcd224 */ /* 0x000fe200078e0abc */
[C---:B------:R-:W-:Y:S01]  /*3fc0*/  ISETP.GT.U32.AND P5, PT, R9.reuse, R178, PT ;  /* 0x000000b20900720c */ /* 0x040fe20003fa4070 */
[--C-:B------:R-:W-:Y:S01]  /*3fd0*/  @!P4 IMAD.IADD R184, R184, 0x1, -R9.reuse ;  /* 0x00000001b8b8c824 */ /* 0x100fe200078e0a09 */
[----:B------:R-:W-:Y:S01]  /*3fe0*/  IADD3 R36, PT, PT, -R36, RZ, RZ ;  /* 0x000000ff24247210 */ /* 0x000fe20007ffe1ff */
[----:B------:R-:W-:Y:S01]  /*3ff0*/  @!P2 IMAD.MOV R190, RZ, RZ, -R190 ;  /* 0x000000ffffbea224 */ /* 0x000fe200078e0abe */
[C---:B------:R-:W-:Y:S01]  /*4000*/  ISETP.GT.U32.AND P2, PT, R9.reuse, R182, PT ;  /* 0x000000b60900720c */ /* 0x040fe20003f44070 */
[----:B------:R-:W-:Y:S01]  /*4010*/  @!P3 IMAD.MOV R184, RZ, RZ, -R184 ;  /* 0x000000ffffb8b224 */ /* 0x000fe200078e0ab8 */
[C---:B------:R-:W-:Y:S01]  /*4020*/  ISETP.GT.U32.AND P3, PT, R9.reuse, R176, PT ;  /* 0x000000b00900720c */ /* 0x040fe20003f64070 */
[----:B------:R-:W-:Y:S01]  /*4030*/  IMAD R174, R9, R36, R174 ;  /* 0x0000002409ae7224 */ /* 0x000fe200078e02ae */
[----:B------:R-:W-:Y:S01]  /*4040*/  ISETP.GE.AND P4, PT, R39, RZ, PT ;  /* 0x000000ff2700720c */ /* 0x000fe20003f86270 */
[----:B------:R-:W-:Y:S01]  /*4050*/  @!P1 IMAD.IADD R180, R180, 0x1, -R9 ;  /* 0x00000001b4b49824 */ /* 0x000fe200078e0a09 */
[----:B------:R-:W-:Y:S01]  /*4060*/  ISETP.GE.AND P1, PT, R42, RZ, PT ;  /* 0x000000ff2a00720c */ /* 0x000fe20003f26270 */
[----:B------:R-:W-:-:S02]  /*4070*/  VIADD R39, R87, 0x3b ;  /* 0x0000003b57277836 */ /* 0x000fc40000000000 */
[----:B------:R-:W-:Y:S01]  /*4080*/  @!P5 IADD3 R178, PT, PT, R178, -R9, RZ ;  /* 0x80000009b2b2d210 */ /* 0x000fe20007ffe0ff */
[----:B------:R-:W-:Y:S01]  /*4090*/  VIADD R40, R87, 0x3c ;  /* 0x0000003c57287836 */ /* 0x000fe20000000000 */
[----:B------:R-:W-:Y:S01]  /*40a0*/  ISETP.GT.U32.AND P5, PT, R9, R174, PT ;  /* 0x000000ae0900720c */ /* 0x000fe20003fa4070 */
[----:B------:R-:W-:Y:S01]  /*40b0*/  VIADD R42, R87, 0x3d ;  /* 0x0000003d572a7836 */ /* 0x000fe20000000000 */
[----:B------:R-:W-:Y:S01]  /*40c0*/  IABS R172, R39 ;  /* 0x0000002700ac7213 */ /* 0x000fe20000000000 */
[--C-:B------:R-:W-:Y:S01]  /*40d0*/  @!P2 IMAD.IADD R182, R182, 0x1, -R9.reuse ;  /* 0x00000001b6b6a824 */ /* 0x100fe200078e0a09 */
[----:B------:R-:W-:Y:S01]  /*40e0*/  IABS R170, R40 ;  /* 0x0000002800aa7213 */ /* 0x000fe20000000000 */
[----:B------:R-:W-:Y:S01]  /*40f0*/  @!P3 IMAD.IADD R176, R176, 0x1, -R9 ;  /* 0x00000001b0b0b824 */ /* 0x000fe200078e0a09 */
[----:B------:R-:W-:Y:S01]  /*4100*/  ISETP.GT.U32.AND P6, PT, R9, R180, PT ;  /* 0x000000b40900720c */ /* 0x000fe20003fc4070 */
[----:B------:R-:W-:Y:S01]  /*4110*/  IMAD.HI.U32 R36, R11, R172, RZ ;  /* 0x000000ac0b247227 */ /* 0x000fe200078e00ff */
[----:B------:R-:W-:-:S02]  /*4120*/  @!P1 IADD3 R182, PT, PT, -R182, RZ, RZ ;  /* 0x000000ffb6b69210 */ /* 0x000fc40007ffe1ff */
[C---:B------:R-:W-:Y:S01]  /*4130*/  ISETP.GT.U32.AND P1, PT, R9.reuse, R176, PT ;  /* 0x000000b00900720c */ /* 0x040fe20003f24070 */
[----:B------:R-:W-:Y:S01]  /*4140*/  IMAD.MOV R36, RZ, RZ, -R36 ;  /* 0x000000ffff247224 */ /* 0x000fe200078e0a24 */
[----:B------:R-:W-:Y:S01]  /*4150*/  ISETP.GE.AND P2, PT, R46, RZ, PT ;  /* 0x000000ff2e00720c */ /* 0x000fe20003f46270 */
[----:B------:R-:W-:Y:S01]  /*4160*/  @!P4 IMAD.MOV R186, RZ, RZ, -R186 ;  /* 0x000000ffffbac224 */ /* 0x000fe200078e0aba */
[----:B------:R-:W-:Y:S01]  /*4170*/  @!P5 IADD3 R174, PT, PT, R174, -R9, RZ ;  /* 0x80000009aeaed210 */ /* 0x000fe20007ffe0ff */
[----:B------:R-:W-:Y:S01]  /*4180*/  IMAD R172, R9, R36, R172 ;  /* 0x0000002409ac7224 */ /* 0x000fe200078e02ac */
[----:B------:R-:W-:Y:S01]  /*4190*/  ISETP.GE.AND P4, PT, R44, RZ, PT ;  /* 0x000000ff2c00720c */ /* 0x000fe20003f86270 */
[----:B------:R-:W-:Y:S01]  /*41a0*/  IMAD.HI.U32 R36, R11, R170, RZ ;  /* 0x000000aa0b247227 */ /* 0x000fe200078e00ff */
[----:B------:R-:W-:Y:S02]  /*41b0*/  ISETP.GT.U32.AND P5, PT, R9, R174, PT ;  /* 0x000000ae0900720c */ /* 0x000fe40003fa4070 */
[----:B------:R-:W-:Y:S01]  /*41c0*/  ISETP.GE.AND P3, PT, R37, RZ, PT ;  /* 0x000000ff2500720c */ /* 0x000fe20003f66270 */
[----:B------:R-:W-:Y:S01]  /*41d0*/  IMAD.MOV R36, RZ, RZ, -R36 ;  /* 0x000000ffff247224 */ /* 0x000fe200078e0a24 */
[----:B------:R-:W-:Y:S01]  /*41e0*/  IABS R168, R42 ;  /* 0x0000002a00a87213 */ /* 0x000fe20000000000 */
[----:B------:R-:W-:Y:S01]  /*41f0*/  @!P1 IMAD.IADD R176, R176, 0x1, -R9 ;  /* 0x00000001b0b09824 */ /* 0x000fe200078e0a09 */
[C---:B------:R-:W-:Y:S01]  /*4200*/  ISETP.GT.U32.AND P1, PT, R9.reuse, R172, PT ;  /* 0x000000ac0900720c */ /* 0x040fe20003f24070 */
[----:B------:R-:W-:-:S02]  /*4210*/  IMAD R170, R9, R36, R170 ;  /* 0x0000002409aa7224 */ /* 0x000fc400078e02aa */
[C---:B------:R-:W-:Y:S02]  /*4220*/  VIADD R44, R87.reuse, 0x3e ;  /* 0x0000003e572c7836 */ /* 0x040fe40000000000 */
[----:B------:R-:W-:Y:S02]  /*4230*/  VIADD R46, R87, 0x3f ;  /* 0x0000003f572e7836 */ /* 0x000fe40000000000 */
[-C--:B------:R-:W-:Y:S01]  /*4240*/  @!P5 IADD3 R174, PT, PT, R174, -R9.reuse, RZ ;  /* 0x80000009aeaed210 */ /* 0x080fe20007ffe0ff */
[----:B------:R-:W-:Y:S01]  /*4250*/  @!P6 IMAD.IADD R180, R180, 0x1, -R9 ;  /* 0x00000001b4b4e824 */ /* 0x000fe200078e0a09 */
[----:B------:R-:W-:Y:S01]  /*4260*/  ISETP.GT.U32.AND P5, PT, R9, R170, PT ;  /* 0x000000aa0900720c */ /* 0x000fe20003fa4070 */
[C---:B------:R-:W-:Y:S01]  /*4270*/  IMAD.HI.U32 R36, R11.reuse, R168, RZ ;  /* 0x000000a80b247227 */ /* 0x040fe200078e00ff */
[----:B------:R-:W-:Y:S02]  /*4280*/  IABS R166, R44 ;  /* 0x0000002c00a67213 */ /* 0x000fe40000000000 */
[----:B------:R-:W-:Y:S01]  /*4290*/  ISETP.GE.AND P6, PT, R48, RZ, PT ;  /* 0x000000ff3000720c */ /* 0x000fe20003fc6270 */
[----:B------:R-:W-:Y:S01]  /*42a0*/  IMAD.MOV R36, RZ, RZ, -R36 ;  /* 0x000000ffff247224 */ /* 0x000fe200078e0a24 */
[----:B------:R-:W-:Y:S01]  /*42b0*/  IABS R164, R46 ;  /* 0x0000002e00a47213 */ /* 0x000fe20000000000 */
[----:B------:R-:W-:Y:S01]  /*42c0*/  IMAD.HI.U32 R37, R11, R166, RZ ;  /* 0x000000a60b257227 */ /* 0x000fe200078e00ff */
[----:B------:R-:W-:-:S02]  /*42d0*/  @!P1 IADD3 R172, PT, PT, R172, -R9, RZ ;  /* 0x80000009acac9210 */ /* 0x000fc40007ffe0ff */
[----:B------:R-:W-:Y:S01]  /*42e0*/  ISETP.GE.AND P1, PT, R39, RZ, PT ;  /* 0x000000ff2700720c */ /* 0x000fe20003f26270 */
[----:B------:R-:W-:Y:S01]  /*42f0*/  IMAD.HI.U32 R38, R11, R164, RZ ;  /* 0x000000a40b267227 */ /* 0x000fe200078e00ff */
[----:B------:R-:W-:-:S03]  /*4300*/  IADD3 R39, PT, PT, R87, 0x42, RZ ;  /* 0x0000004257277810 */ /* 0x000fc60007ffe0ff */
[----:B------:R-:W-:Y:S01]  /*4310*/  @!P5 IMAD.IADD R170, R170, 0x1, -R9 ;  /* 0x00000001aaaad824 */ /* 0x000fe200078e0a09 */
[C---:B------:R-:W-:Y:S01]  /*4320*/  ISETP.GT.U32.AND P5, PT, R9.reuse, R172, PT ;  /* 0x000000ac0900720c */ /* 0x040fe20003fa4070 */
[----:B------:R-:W-:Y:S01]  /*4330*/  IMAD.MOV R37, RZ, RZ, -R37 ;  /* 0x000000ffff257224 */ /* 0x000fe200078e0a25 */
[----:B------:R-:W-:Y:S01]  /*4340*/  @!P6 IADD3 R176, PT, PT, -R176, RZ, RZ ;  /* 0x000000ffb0b0e210 */ /* 0x000fe20007ffe1ff */
[----:B------:R-:W-:Y:S01]  /*4350*/  IMAD.MOV R38, RZ, RZ, -R38 ;  /* 0x000000ffff267224 */ /* 0x000fe200078e0a26 */
[----:B------:R-:W-:Y:S01]  /*4360*/  IABS R158, R39 ;  /* 0x00000027009e7213 */ /* 0x000fe20000000000 */
[----:B------:R-:W-:Y:S02]  /*4370*/  IMAD R166, R9, R37, R166 ;  /* 0x0000002509a67224 */ /* 0x000fe400078e02a6 */
[----:B------:R-:W-:Y:S02]  /*4380*/  VIADD R48, R87, 0x40 ;  /* 0x0000004057307836 */ /* 0x000fe40000000000 */
[C---:B------:R-:W-:Y:S01]  /*4390*/  IMAD R168, R9.reuse, R36, R168 ;  /* 0x0000002409a87224 */ /* 0x040fe200078e02a8 */
[C---:B------:R-:W-:Y:S01]  /*43a0*/  ISETP.GT.U32.AND P6, PT, R9.reuse, R166, PT ;  /* 0x000000a60900720c */ /* 0x040fe20003fc4070 */
[----:B------:R-:W-:Y:S01]  /*43b0*/  IMAD R164, R9, R38, R164 ;  /* 0x0000002609a47224 */ /* 0x000fe200078e02a4 */
[----:B------:R-:W-:Y:S01]  /*43c0*/  IABS R162, R48 ;  /* 0x0000003000a27213 */ /* 0x000fe20000000000 */
[----:B------:R-:W-:Y:S01]  /*43d0*/  @!P4 IMAD.MOV R180, RZ, RZ, -R180 ;  /* 0x000000ffffb4c224 */ /* 0x000fe200078e0ab4 */
[----:B------:R-:W-:Y:S01]  /*43e0*/  @!P5 IADD3 R172, PT, PT, R172, -R9, RZ ;  /* 0x80000009acacd210 */ /* 0x000fe20007ffe0ff */
[----:B------:R-:W-:Y:S01]  /*43f0*/  VIADD R38, R87, 0x41 ;  /* 0x0000004157267836 */ /* 0x000fe20000000000 */
[----:B------:R-:W-:Y:S01]  /*4400*/  ISETP.GT.U32.AND P4, PT, R9, R168, PT ;  /* 0x000000a80900720c */ /* 0x000fe20003f84070 */
[----:B------:R-:W-:Y:S01]  /*4410*/  IMAD.HI.U32 R36, R11, R162, RZ ;  /* 0x000000a20b247227 */ /* 0x000fe200078e00ff */
[----:B------:R-:W-:-:S02]  /*4420*/  ISETP.GT.U32.AND P5, PT, R9, R164, PT ;  /* 0x000000a40900720c */ /* 0x000fc40003fa4070 */
[----:B------:R-:W-:Y:S01]  /*4430*/  IABS R160, R38 ;  /* 0x0000002600a07213 */ /* 0x000fe20000000000 */
[----:B------:R-:W-:Y:S02]  /*4440*/  IMAD.MOV R36, RZ, RZ, -R36 ;  /* 0x000000ffff247224 */ /* 0x000fe400078e0a24 */
[----:B------:R-:W-:Y:S02]  /*4450*/  @!P6 IMAD.IADD R166, R166, 0x1, -R9 ;  /* 0x00000001a6a6e824 */ /* 0x000fe400078e0a09 */
[----:B------:R-:W-:Y:S02]  /*4460*/  IMAD R162, R9, R36, R162 ;  /* 0x0000002409a27224 */ /* 0x000fe400078e02a2 */
[----:B------:R-:W-:-:S04]  /*4470*/  IMAD.HI.U32 R36, R11, R160, RZ ;  /* 0x000000a00b247227 */ /* 0x000fc800078e00ff */
[--C-:B------:R-:W-:Y:S01]  /*4480*/  @!P4 IMAD.IADD R168, R168, 0x1, -R9.reuse ;  /* 0x00000001a8a8c824 */ /* 0x100fe200078e0a09 */
[----:B------:R-:W-:Y:S01]  /*4490*/  IADD3 R36, PT, PT, -R36, RZ, RZ ;  /* 0x000000ff24247210 */ /* 0x000fe20007ffe1ff */
[----:B------:R-:W-:Y:S01]  /*44a0*/  @!P5 IMAD.IADD R164, R164, 0x1, -R9 ;  /* 0x00000001a4a4d824 */ /* 0x000fe200078e0a09 */
[C---:B------:R-:W-:Y:S01]  /*44b0*/  ISETP.GT.U32.AND P5, PT, R9.reuse, R166, PT ;  /* 0x000000a60900720c */ /* 0x040fe20003fa4070 */
[----:B------:R-:W-:Y:S01]  /*44c0*/  @!P2 IMAD.MOV R178, RZ, RZ, -R178 ;  /* 0x000000ffffb2a224 */ /* 0x000fe200078e0ab2 */
[C---:B------:R-:W-:Y:S01]  /*44d0*/  ISETP.GT.U32.AND P6, PT, R9.reuse, R168, PT ;  /* 0x000000a80900720c */ /* 0x040fe20003fc4070 */
[C---:B------:R-:W-:Y:S01]  /*44e0*/  IMAD R160, R9.reuse, R36, R160 ;  /* 0x0000002409a07224 */ /* 0x040fe200078e02a0 */
[----:B------:R-:W-:Y:S01]  /*44f0*/  ISETP.GT.U32.AND P2, PT, R9, R170, PT ;  /* 0x000000aa0900720c */ /* 0x000fe20003f44070 */
[----:B------:R-:W-:Y:S01]  /*4500*/  @!P3 IMAD.MOV R174, RZ, RZ, -R174 ;  /* 0x000000ffffaeb224 */ /* 0x000fe200078e0aae */
[----:B------:R-:W-:Y:S01]  /*4510*/  ISETP.GE.AND P3, PT, R40, RZ, PT ;  /* 0x000000ff2800720c */ /* 0x000fe20003f66270 */
[----:B------:R-:W-:Y:S01]  /*4520*/  VIADD R40, R87, 0x43 ;  /* 0x0000004357287836 */ /* 0x000fe20000000000 */
[----:B------:R-:W-:Y:S01]  /*4530*/  ISETP.GE.AND P4, PT, R44, RZ, PT ;  /* 0x000000ff2c00720c */ /* 0x000fe20003f86270 */
[----:B------:R-:W-:Y:S01]  /*4540*/  IMAD.HI.U32 R36, R11, R158, RZ ;  /* 0x0000009e0b247227 */ /* 0x000fe200078e00ff */
[----:B------:R-:W-:-:S02]  /*4550*/  IADD3 R44, PT, PT, R87, 0x4a, RZ ;  /* 0x0000004a572c7810 */ /* 0x000fc40007ffe0ff */
[----:B------:R-:W-:Y:S01]  /*4560*/  IABS R156, R40 ;  /* 0x00000028009c7213 */ /* 0x000fe20000000000 */
[--C-:B------:R-:W-:Y:S01]  /*4570*/  @!P5 IMAD.IADD R166, R166, 0x1, -R9.reuse ;  /* 0x00000001a6a6d824 */ /* 0x100fe200078e0a09 */
[C---:B------:R-:W-:Y:S01]  /*4580*/  ISETP.GT.U32.AND P5, PT, R9.reuse, R160, PT ;  /* 0x000000a00900720c */ /* 0x040fe20003fa4070 */
[--C-:B------:R-:W-:Y:S01]  /*4590*/  @!P6 IMAD.IADD R168, R168, 0x1, -R9.reuse ;  /* 0x00000001a8a8e824 */ /* 0x100fe200078e0a09 */
[----:B------:R-:W-:Y:S01]  /*45a0*/  ISETP.GT.U32.AND P6, PT, R9, R162, PT ;  /* 0x000000a20900720c */ /* 0x000fe20003fc4070 */
[----:B------:R-:W-:Y:S01]  /*45b0*/  @!P2 IMAD.IADD R170, R170, 0x1, -R9 ;  /* 0x00000001aaaaa824 */ /* 0x000fe200078e0a09 */
[----:B------:R-:W-:Y:S01]  /*45c0*/  ISETP.GE.AND P2, PT, R42, RZ, PT ;  /* 0x000000ff2a00720c */ /* 0x000fe20003f46270 */
[----:B------:R-:W-:Y:S01]  /*45d0*/  IMAD.MOV R37, RZ, RZ, -R36 ;  /* 0x000000ffff257224 */ /* 0x000fe200078e0a24 */
[----:B------:R-:W-:Y:S01]  /*45e0*/  IABS R142, R44 ;  /* 0x0000002c008e7213 */ /* 0x000fe20000000000 */
[----:B------:R-:W-:Y:S02]  /*45f0*/  VIADD R42, R87, 0x44 ;  /* 0x00000044572a7836 */ /* 0x000fe40000000000 */
[----:B------:R-:W-:-:S03]  /*4600*/  IMAD.HI.U32 R36, R11, R156, RZ ;  /* 0x0000009c0b247227 */ /* 0x000fc600078e00ff */
[----:B------:R-:W-:Y:S01]  /*4610*/  IABS R154, R42 ;  /* 0x0000002a009a7213 */ /* 0x000fe20000000000 */
[----:B------:R-:W-:Y:S01]  /*4620*/  @!P1 IMAD.MOV R172, RZ, RZ, -R172 ;  /* 0x000000ffffac9224 */ /* 0x000fe200078e0aac */
[----:B------:R-:W-:Y:S01]  /*4630*/  @!P5 IADD3 R160, PT, PT, R160, -R9, RZ ;  /* 0x80000009a0a0d210 */ /* 0x000fe20007ffe0ff */
[----:B------:R-:W-:Y:S01]  /*4640*/  @!P6 IMAD.IADD R162, R162, 0x1, -R9 ;  /* 0x00000001a2a2e824 */ /* 0x000fe200078e0a09 */
[C---:B------:R-:W-:Y:S01]  /*4650*/  ISETP.GT.U32.AND P1, PT, R9.reuse, R164, PT ;  /* 0x000000a40900720c */ /* 0x040fe20003f24070 */
[----:B------:R-:W-:Y:S01]  /*4660*/  @!P3 IMAD.MOV R170, RZ, RZ, -R170 ;  /* 0x000000ffffaab224 */ /* 0x000fe200078e0aaa */
[C---:B------:R-:W-:Y:S01]  /*4670*/  ISETP.GT.U32.AND P5, PT, R9.reuse, R160, PT ;  /* 0x000000a00900720c */ /* 0x040fe20003fa4070 */
[----:B------:R-:W-:Y:S01]  /*4680*/  IMAD.MOV R36, RZ, RZ, -R36 ;  /* 0x000000ffff247224 */ /* 0x000fe200078e0a24 */
[C---:B------:R-:W-:Y:S01]  /*4690*/  ISETP.GT.U32.AND P3, PT, R9.reuse, R162, PT ;  /* 0x000000a20900720c */ /* 0x040fe20003f64070 */
[C---:B------:R-:W-:Y:S01]  /*46a0*/  IMAD R158, R9.reuse, R37, R158 ;  /* 0x00000025099e7224 */ /* 0x040fe200078e029e */
[----:B------:R-:W-:Y:S01]  /*46b0*/  ISETP.GE.AND P6, PT, R48, RZ, PT ;  /* 0x000000ff3000720c */ /* 0x000fe20003fc6270 */
[----:B------:R-:W-:-:S02]  /*46c0*/  IMAD R156, R9, R36, R156 ;  /* 0x00000024099c7224 */ /* 0x000fc400078e029c */
[----:B------:R-:W-:-:S04]  /*46d0*/  IMAD.HI.U32 R37, R11, R154, RZ ;  /* 0x0000009a0b257227 */ /* 0x000fc800078e00ff */
[----:B------:R-:W-:Y:S01]  /*46e0*/  IMAD.MOV R37, RZ, RZ, -R37 ;  /* 0x000000ffff257224 */ /* 0x000fe200078e0a25 */
[-C--:B------:R-:W-:Y:S01]  /*46f0*/  @!P1 IADD3 R164, PT, PT, R164, -R9.reuse, RZ ;  /* 0x80000009a4a49210 */ /* 0x080fe20007ffe0ff */
[----:B------:R-:W-:Y:S01]  /*4700*/  @!P4 IMAD.MOV R166, RZ, RZ, -R166 ;  /* 0x000000ffffa6c224 */ /* 0x000fe200078e0aa6 */
[----:B------:R-:W-:Y:S01]  /*4710*/  @!P5 IADD3 R160, PT, PT, R160, -R9, RZ ;  /* 0x80000009a0a0d210 */ /* 0x000fe20007ffe0ff */
[--C-:B------:R-:W-:Y:S01]  /*4720*/  @!P3 IMAD.IADD R162, R162, 0x1, -R9.reuse ;  /* 0x00000001a2a2b824 */ /* 0x100fe200078e0a09 */
[C---:B------:R-:W-:Y:S01]  /*4730*/  ISETP.GT.U32.AND P5, PT, R9.reuse, R156, PT ;  /* 0x0000009c0900720c */ /* 0x040fe20003fa4070 */
[----:B------:R-:W-:Y:S01]  /*4740*/  IMAD R154, R9, R37, R154 ;  /* 0x00000025099a7224 */ /* 0x000fe200078e029a */
[----:B------:R-:W-:Y:S01]  /*4750*/  ISETP.GE.AND P1, PT, R46, RZ, PT ;  /* 0x000000ff2e00720c */ /* 0x000fe20003f26270 */
[----:B------:R-:W-:Y:S01]  /*4760*/  @!P2 IMAD.MOV R168, RZ, RZ, -R168 ;  /* 0x000000ffffa8a224 */ /* 0x000fe200078e0aa8 */
[----:B------:R-:W-:Y:S01]  /*4770*/  ISETP.GE.AND P4, PT, R38, RZ, PT ;  /* 0x000000ff2600720c */ /* 0x000fe20003f86270 */
[C---:B------:R-:W-:Y:S01]  /*4780*/  VIADD R38, R87.reuse, 0x45 ;  /* 0x0000004557267836 */ /* 0x040fe20000000000 */
[----:B------:R-:W-:Y:S01]  /*4790*/  @!P6 IADD3 R162, PT, PT, -R162, RZ, RZ ;  /* 0x000000ffa2a2e210 */ /* 0x000fe20007ffe1ff */
[----:B------:R-:W-:Y:S01]  /*47a0*/  VIADD R48, R87, 0x4d ;  /* 0x0000004d57307836 */ /* 0x000fe20000000000 */
[----:B------:R-:W-:Y:S01]  /*47b0*/  ISETP.GT.U32.AND P6, PT, R9, R154, PT ;  /* 0x0000009a0900720c */ /* 0x000fe20003fc4070 */
[----:B------:R-:W-:Y:S01]  /*47c0*/  VIADD R77, R87, 0x6e ;  /* 0x0000006e574d7836 */ /* 0x000fe20000000000 */
[----:B------:R-:W-:Y:S01]  /*47d0*/  ISETP.GT.U32.AND P2, PT, R9, R158, PT ;  /* 0x0000009e0900720c */ /* 0x000fe20003f44070 */
[C---:B------:R-:W-:Y:S01]  /*47e0*/  VIADD R75, R87.reuse, 0x6f ;  /* 0x0000006f574b7836 */ /* 0x040fe20000000000 */
[----:B------:R-:W-:Y:S01]  /*47f0*/  IABS R152, R38 ;  /* 0x0000002600987213 */ /* 0x000fe20000000000 */
[--C-:B------:R-:W-:Y:S01]  /*4800*/  @!P5 IMAD.IADD R156, R156, 0x1, -R9.reuse ;  /* 0x000000019c9cd824 */ /* 0x100fe200078e0a09 */
[----:B------:R-:W-:Y:S01]  /*4810*/  ISETP.GE.AND P3, PT, R40, RZ, PT ;  /* 0x000000ff2800720c */ /* 0x000fe20003f66270 */
[----:B------:R-:W-:Y:S01]  /*4820*/  VIADD R40, R87, 0x47 ;  /* 0x0000004757287836 */ /* 0x000fe20000000000 */
[----:B------:R-:W-:Y:S01]  /*4830*/  @!P1 IADD3 R164, PT, PT, -R164, RZ, RZ ;  /* 0x000000ffa4a49210 */ /* 0x000fe20007ffe1ff */
[----:B------:R-:W-:Y:S01]  /*4840*/  IMAD.HI.U32 R36, R11, R152, RZ ;  /* 0x000000980b247227 */ /* 0x000fe200078e00ff */
[----:B------:R-:W-:Y:S01]  /*4850*/  ISETP.GE.AND P1, PT, R39, RZ, PT ;  /* 0x000000ff2700720c */ /* 0x000fe20003f26270 */
[----:B------:R1:W-:Y:S01]  /*4860*/  STL [R1+0xa034], R77 ;  /* 0x00a0344d01007387 */ /* 0x0003e20000100800 */
[----:B------:R-:W-:Y:S01]  /*4870*/  ISETP.GT.U32.AND P5, PT, R9, R156, PT ;  /* 0x0000009c0900720c */ /* 0x000fe20003fa4070 */
[C---:B------:R-:W-:Y:S01]  /*4880*/  VIADD R39, R87.reuse, 0x46 ;  /* 0x0000004657277836 */ /* 0x040fe20000000000 */
[----:B------:R-:W-:Y:S01]  /*4890*/  IABS R148, R40 ;  /* 0x0000002800947213 */ /* 0x000fe20000000000 */
[----:B------:R-:W-:Y:S01]  /*48a0*/  IMAD.MOV R37, RZ, RZ, -R36 ;  /* 0x000000ffff257224 */ /* 0x000fe200078e0a24 */
[----:B------:R-:W-:Y:S01]  /*48b0*/  IADD3 R46, PT, PT, R87, 0x4c, RZ ;  /* 0x0000004c572e7810 */ /* 0x000fe20007ffe0ff */
[--C-:B------:R-:W-:Y:S01]  /*48c0*/  @!P6 IMAD.IADD R154, R154, 0x1, -R9.reuse ;  /* 0x000000019a9ae824 */ /* 0x100fe200078e0a09 */
[----:B------:R-:W-:Y:S01]  /*48d0*/  IABS R150, R39 ;  /* 0x0000002700967213 */ /* 0x000fe20000000000 */
[--C-:B------:R-:W-:Y:S01]  /*48e0*/  @!P2 IMAD.IADD R158, R158, 0x1, -R9.reuse ;  /* 0x000000019e9ea824 */ /* 0x100fe200078e0a09 */
[----:B------:R-:W-:Y:S01]  /*48f0*/  IABS R138, R46 ;  /* 0x0000002e008a7213 */ /* 0x000fe20000000000 */
[C---:B------:R-:W-:Y:S01]  /*4900*/  IMAD R152, R9.reuse, R37, R152 ;  /* 0x0000002509987224 */ /* 0x040fe200078e0298 */
[----:B------:R-:W-:Y:S01]  /*4910*/  ISETP.GT.U32.AND P6, PT, R9, R154, PT ;  /* 0x0000009a0900720c */ /* 0x000fe20003fc4070 */
[----:B------:R-:W-:Y:S01]  /*4920*/  IMAD.HI.U32 R36, R11, R150, RZ ;  /* 0x000000960b247227 */ /* 0x000fe200078e00ff */
[----:B------:R-:W-:Y:S01]  /*4930*/  ISETP.GT.U32.AND P2, PT, R9, R158, PT ;  /* 0x0000009e0900720c */ /* 0x000fe20003f44070 */
[----:B------:R1:W-:Y:S01]  /*4940*/  STL [R1+0xa038], R75 ;  /* 0x00a0384b01007387 */ /* 0x0003e20000100800 */
[----:B------:R-:W-:Y:S01]  /*4950*/  IABS R136, R48 ;  /* 0x0000003000887213 */ /* 0x000fe20000000000 */
[----:B------:R-:W-:Y:S01]  /*4960*/  IMAD.HI.U32 R37, R11, R148, RZ ;  /* 0x000000940b257227 */ /* 0x000fe200078e00ff */
[----:B------:R-:W-:Y:S01]  /*4970*/  IABS R70, R77 ;  /* 0x0000004d00467213 */ /* 0x000fe20000000000 */
[----:B------:R-:W-:Y:S01]  /*4980*/  STL [R1+0xa03c], R113 ;  /* 0x00a03c7101007387 */ /* 0x000fe20000100800 */
[----:B------:R-:W-:Y:S01]  /*4990*/  IABS R68, R75 ;  /* 0x0000004b00447213 */ /* 0x000fe20000000000 */
[--C-:B------:R-:W-:Y:S01]  /*49a0*/  @!P5 IMAD.IADD R156, R156, 0x1, -R9.reuse ;  /* 0x000000019c9cd824 */ /* 0x100fe200078e0a09 */
[----:B------:R-:W-:Y:S01]  /*49b0*/  ISETP.GT.U32.AND P5, PT, R9, R152, PT ;  /* 0x000000980900720c */ /* 0x000fe20003fa4070 */
[----:B------:R-:W-:Y:S01]  /*49c0*/  IMAD.MOV R36, RZ, RZ, -R36 ;  /* 0x000000ffff247224 */ /* 0x000fe200078e0a24 */
[----:B------:R-:W-:Y:S01]  /*49d0*/  IADD3 R37, PT, PT, -R37, RZ, RZ ;  /* 0x000000ff25257210 */ /* 0x000fe20007ffe1ff */
[--C-:B------:R-:W-:Y:S01]  /*49e0*/  @!P6 IMAD.IADD R154, R154, 0x1, -R9.reuse ;  /* 0x000000019a9ae824 */ /* 0x100fe200078e0a09 */
[----:B------:R-:W-:Y:S01]  /*49f0*/  STL [R1+0xa040], R111 ;  /* 0x00a0406f01007387 */ /* 0x000fe20000100800 */
[C---:B------:R-:W-:Y:S01]  /*4a00*/  IMAD R150, R9.reuse, R36, R150 ;  /* 0x0000002409967224 */ /* 0x040fe200078e0296 */
[----:B------:R-:W-:Y:S01]  /*4a10*/  @!P2 IADD3 R158, PT, PT, R158, -R9, RZ ;  /* 0x800000099e9ea210 */ /* 0x000fe20007ffe0ff */
[C---:B------:R-:W-:Y:S01]  /*4a20*/  IMAD R148, R9.reuse, R37, R148 ;  /* 0x0000002509947224 */ /* 0x040fe200078e0294 */
[----:B------:R-:W-:Y:S01]  /*4a30*/  ISETP.GE.AND P2, PT, R38, RZ, PT ;  /* 0x000000ff2600720c */ /* 0x000fe20003f46270 */
[----:B------:R-:W-:Y:S01]  /*4a40*/  @!P4 IMAD.MOV R160, RZ, RZ, -R160 ;  /* 0x000000ffffa0c224 */ /* 0x000fe200078e0aa0 */
[----:B------:R-:W-:Y:S01]  /*4a50*/  ISETP.GT.U32.AND P6, PT, R9, R150, PT ;  /* 0x000000960900720c */ /* 0x000fe20003fc4070 */
[----:B------:R-:W-:Y:S01]  /*4a60*/  @!P1 IMAD.MOV R158, RZ, RZ, -R158 ;  /* 0x000000ffff9e9224 */ /* 0x000fe200078e0a9e */
[----:B------:R-:W-:Y:S01]  /*4a70*/  ISETP.GE.AND P1, PT, R39, RZ, PT ;  /* 0x000000ff2700720c */ /* 0x000fe20003f26270 */
[----:B------:R-:W-:Y:S01]  /*4a80*/  @!P5 IMAD.IADD R152, R152, 0x1, -R9 ;  /* 0x000000019898d824 */ /* 0x000fe200078e0a09 */
[----:B------:R-:W-:Y:S01]  /*4a90*/  ISETP.GT.U32.AND P5, PT, R9, R148, PT ;  /* 0x000000940900720c */ /* 0x000fe20003fa4070 */
[C---:B------:R-:W-:Y:S01]  /*4aa0*/  VIADD R39, R87.reuse, 0x48 ;  /* 0x0000004857277836 */ /* 0x040fe20000000000 */
[----:B------:R-:W-:Y:S01]  /*4ab0*/  ISETP.GE.AND P4, PT, R42, RZ, PT ;  /* 0x000000ff2a00720c */ /* 0x000fe20003f86270 */
[----:B------:R-:W-:-:S02]  /*4ac0*/  VIADD R42, R87, 0x49 ;  /* 0x00000049572a7836 */ /* 0x000fc40000000000 */
[C---:B------:R-:W-:Y:S01]  /*4ad0*/  IMAD.HI.U32 R38, R11.reuse, R142, RZ ;  /* 0x0000008e0b267227 */ /* 0x040fe200078e00ff */
[----:B------:R-:W-:Y:S02]  /*4ae0*/  IABS R146, R39 ;  /* 0x0000002700927213 */ /* 0x000fe40000000000 */
[----:B------:R-:W-:Y:S01]  /*4af0*/  IABS R144, R42 ;  /* 0x0000002a00907213 */ /* 0x000fe20000000000 */
[----:B------:R-:W-:Y:S01]  /*4b00*/  @!P3 IMAD.MOV R156, RZ, RZ, -R156 ;  /* 0x000000ffff9cb224 */ /* 0x000fe200078e0a9c */
[----:B------:R-:W-:Y:S01]  /*4b10*/  @!P6 IADD3 R150, PT, PT, R150, -R9, RZ ;  /* 0x800000099696e210 */ /* 0x000fe20007ffe0ff */
[----:B------:R-:W-:Y:S01]  /*4b20*/  IMAD.HI.U32 R36, R11, R146, RZ ;  /* 0x000000920b247227 */ /* 0x000fe200078e00ff */
[----:B------:R-:W-:Y:S02]  /*4b30*/  IADD3 R38, PT, PT, -R38, RZ, RZ ;  /* 0x000000ff26267210 */ /* 0x000fe40007ffe1ff */
[C---:B------:R-:W-:Y:S01]  /*4b40*/  ISETP.GT.U32.AND P6, PT, R9.reuse, R150, PT ;  /* 0x000000960900720c */ /* 0x040fe20003fc4070 */
[----:B------:R-:W-:Y:S01]  /*4b50*/  @!P5 IMAD.IADD R148, R148, 0x1, -R9 ;  /* 0x000000019494d824 */ /* 0x000fe200078e0a09 */
[----:B------:R-:W-:Y:S01]  /*4b60*/  ISETP.GT.U32.AND P3, PT, R9, R152, PT ;  /* 0x000000980900720c */ /* 0x000fe20003f64070 */
[----:B------:R-:W-:-:S02]  /*4b70*/  IMAD.MOV R36, RZ, RZ, -R36 ;  /* 0x000000ffff247224 */ /* 0x000fc400078e0a24 */
[----:B------:R-:W-:Y:S01]  /*4b80*/  IMAD.HI.U32 R37, R11, R144, RZ ;  /* 0x000000900b257227 */ /* 0x000fe200078e00ff */
[----:B------:R-:W-:-:S03]  /*4b90*/  ISETP.GT.U32.AND P5, PT, R9, R148, PT ;  /* 0x000000940900720c */ /* 0x000fc60003fa4070 */
[----:B------:R-:W-:Y:S01]  /*4ba0*/  @!P4 IMAD.MOV R154, RZ, RZ, -R154 ;  /* 0x000000ffff9ac224 */ /* 0x000fe200078e0a9a */
[----:B------:R-:W-:Y:S01]  /*4bb0*/  ISETP.GE.AND P4, PT, R40, RZ, PT ;  /* 0x000000ff2800720c */ /* 0x000fe20003f86270 */
[----:B------:R-:W-:Y:S02]  /*4bc0*/  IMAD R146, R9, R36, R146 ;  /* 0x0000002409927224 */ /* 0x000fe400078e0292 */
[----:B------:R-:W-:Y:S02]  /*4bd0*/  IMAD.MOV R37, RZ, RZ, -R37 ;  /* 0x000000ffff257224 */ /* 0x000fe400078e0a25 */
[----:B------:R-:W-:Y:S02]  /*4be0*/  VIADD R40, R87, 0x4b ;  /* 0x0000004b57287836 */ /* 0x000fe40000000000 */
[--C-:B------:R-:W-:Y:S01]  /*4bf0*/  @!P6 IMAD.IADD R150, R150, 0x1, -R9.reuse ;  /* 0x000000019696e824 */ /* 0x100fe200078e0a09 */
[C---:B------:R-:W-:Y:S01]  /*4c00*/  ISETP.GT.U32.AND P6, PT, R9.reuse, R146, PT ;  /* 0x000000920900720c */ /* 0x040fe20003fc4070 */
[----:B------:R-:W-:Y:S01]  /*4c10*/  IMAD R144, R9, R37, R144 ;  /* 0x0000002509907224 */ /* 0x000fe200078e0290 */
[----:B------:R-:W-:Y:S01]  /*4c20*/  IABS R140, R40 ;  /* 0x00000028008c7213 */ /* 0x000fe20000000000 */
[----:B------:R-:W-:-:S02]  /*4c30*/  @!P5 IMAD.IADD R148, R148, 0x1, -R9 ;  /* 0x000000019494d824 */ /* 0x000fc400078e0a09 */
[C---:B------:R-:W-:Y:S01]  /*4c40*/  IMAD R142, R9.reuse, R38, R142 ;  /* 0x00000026098e7224 */ /* 0x040fe200078e028e */
[----:B------:R-:W-:Y:S01]  /*4c50*/  ISETP.GT.U32.AND P5, PT, R9, R144, PT ;  /* 0x000000900900720c */ /* 0x000fe20003fa4070 */
[----:B------:R-:W-:-:S04]  /*4c60*/  IMAD.HI.U32 R36, R11, R140, RZ ;  /* 0x0000008c0b247227 */ /* 0x000fc800078e00ff */
[----:B------:R-:W-:Y:S02]  /*4c70*/  IMAD.MOV R36, RZ, RZ, -R36 ;  /* 0x000000ffff247224 */ /* 0x000fe400078e0a24 */
[--C-:B------:R-:W-:Y:S01]  /*4c80*/  @!P6 IMAD.IADD R146, R146, 0x1, -R9.reuse ;  /* 0x000000019292e824 */ /* 0x100fe200078e0a09 */
[C---:B------:R-:W-:Y:S01]  /*4c90*/  ISETP.GT.U32.AND P6, PT, R9.reuse, R142, PT ;  /* 0x0000008e0900720c */ /* 0x040fe20003fc4070 */
[----:B------:R-:W-:Y:S02]  /*4ca0*/  IMAD R140, R9, R36, R140 ;  /* 0x00000024098c7224 */ /* 0x000fe400078e028c */
[----:B------:R-:W-:Y:S01]  /*4cb0*/  @!P3 IMAD.IADD R152, R152, 0x1, -R9 ;  /* 0x000000019898b824 */ /* 0x000fe200078e0a09 */
[----:B------:R-:W-:Y:S01]  /*4cc0*/  ISETP.GE.AND P3, PT, R39, RZ, PT ;  /* 0x000000ff2700720c */ /* 0x000fe20003f66270 */
[----:B------:R-:W-:Y:S01]  /*4cd0*/  IMAD.HI.U32 R36, R11, R138, RZ ;  /* 0x0000008a0b247227 */ /* 0x000fe200078e00ff */
[----:B------:R-:W-:Y:S02]  /*4ce0*/  @!P5 IADD3 R144, PT, PT, R144, -R9, RZ ;  /* 0x800000099090d210 */ /* 0x000fe40007ffe0ff */
[C---:B------:R-:W-:Y:S01]  /*4cf0*/  ISETP.GT.U32.AND P5, PT, R9.reuse, R140, PT ;  /* 0x0000008c0900720c */ /* 0x040fe20003fa4070 */
[----:B------:R-:W-:Y:S01]  /*4d00*/  @!P2 IMAD.MOV R152, RZ, RZ, -R152 ;  /* 0x000000ffff98a224 */ /* 0x000fe200078e0a98 */
[----:B------:R-:W-:Y:S01]  /*4d10*/  ISETP.GT.U32.AND P2, PT, R9, R146, PT ;  /* 0x000000920900720c */ /* 0x000fe20003f44070 */
[----:B------:R-:W-:Y:S01]  /*4d20*/  IMAD.HI.U32 R38, R11, R134, RZ ;  /* 0x000000860b267227 */ /* 0x000fe200078e00ff */
[----:B------:R-:W-:-:S03]  /*4d30*/  IADD3 R36, PT, PT, -R36, RZ, RZ ;  /* 0x000000ff24247210 */ /* 0x000fc60007ffe1ff */
[----:B------:R-:W-:Y:S02]  /*4d40*/  @!P6 IMAD.IADD R142, R142, 0x1, -R9 ;  /* 0x000000018e8ee824 */ /* 0x000fe400078e0a09 */
[----:B------:R-:W-:-:S03]  /*4d50*/  IMAD.HI.U32 R39, R11, R132, RZ ;  /* 0x000000840b277227 */ /* 0x000fc600078e00ff */
[----:B------:R-:W-:Y:S01]  /*4d60*/  ISETP.GT.U32.AND P6, PT, R9, R142, PT ;  /* 0x0000008e0900720c */ /* 0x000fe20003fc4070 */
[--C-:B------:R-:W-:Y:S01]  /*4d70*/  @!P5 IMAD.IADD R140, R140, 0x1, -R9.reuse ;  /* 0x000000018c8cd824 */ /* 0x100fe200078e0a09 */
[----:B------:R-:W-:Y:S01]  /*4d80*/  IADD3 R39, PT, PT, -R39, RZ, RZ ;  /* 0x000000ff27277210 */ /* 0x000fe20007ffe1ff */
[C---:B------:R-:W-:Y:S02]  /*4d90*/  IMAD R138, R9.reuse, R36, R138 ;  /* 0x00000024098a7224 */ /* 0x040fe400078e028a */
[----:B------:R-:W-:Y:S01]  /*4da0*/  IMAD.MOV R38, RZ, RZ, -R38 ;  /* 0x000000ffff267224 */ /* 0x000fe200078e0a26 */
[C---:B------:R-:W-:Y:S01]  /*4db0*/  ISETP.GT.U32.AND P5, PT, R9.reuse, R140, PT ;  /* 0x0000008c0900720c */ /* 0x040fe20003fa4070 */
[----:B------:R-:W-:Y:S01]  /*4dc0*/  @!P2 IMAD.IADD R146, R146, 0x1, -R9 ;  /* 0x000000019292a824 */ /* 0x000fe200078e0a09 */
[C---:B------:R-:W-:Y:S01]  /*4dd0*/  ISETP.GT.U32.AND P2, PT, R9.reuse, R138, PT ;  /* 0x0000008a0900720c */ /* 0x040fe20003f44070 */
[C---:B------:R-:W-:Y:S02]  /*4de0*/  IMAD R134, R9.reuse, R38, R134 ;  /* 0x0000002609867224 */ /* 0x040fe400078e0286 */
[----:B------:R-:W-:Y:S01]  /*4df0*/  @!P1 IMAD.MOV R150, RZ, RZ, -R150 ;  /* 0x000000ffff969224 */ /* 0x000fe200078e0a96 */
[C---:B------:R-:W-:Y:S01]  /*4e00*/  ISETP.GT.U32.AND P1, PT, R9.reuse, R144, PT ;  /* 0x000000900900720c */ /* 0x040fe20003f24070 */
[----:B------:R-:W-:Y:S01]  /*4e10*/  IMAD R132, R9, R39, R132 ;  /* 0x0000002709847224 */ /* 0x000fe200078e0284 */
[----:B------:R-:W-:Y:S01]  /*4e20*/  @!P6 IADD3 R142, PT, PT, R142, -R9, RZ ;  /* 0x800000098e8ee210 */ /* 0x000fe20007ffe0ff */
[----:B------:R-:W-:Y:S01]  /*4e30*/  IMAD.HI.U32 R37, R11, R136, RZ ;  /* 0x000000880b257227 */ /* 0x000fe200078e00ff */
[----:B------:R-:W-:-:S03]  /*4e40*/  ISETP.GT.U32.AND P6, PT, R9, R134, PT ;  /* 0x000000860900720c */ /* 0x000fc60003fc4070 */
[----:B------:R-:W-:Y:S01]  /*4e50*/  @!P5 IMAD.IADD R140, R140, 0x1, -R9 ;  /* 0x000000018c8cd824 */ /* 0x000fe200078e0a09 */
[----:B------:R-:W-:Y:S01]  /*4e60*/  ISETP.GT.U32.AND P5, PT, R9, R132, PT ;  /* 0x000000840900720c */ /* 0x000fe20003fa4070 */
[----:B------:R-:W-:Y:S02]  /*4e70*/  IMAD.MOV R37, RZ, RZ, -R37 ;  /* 0x000000ffff257224 */ /* 0x000fe400078e0a25 */
[----:B------:R-:W-:Y:S02]  /*4e80*/  VIADD R38, R87, 0x50 ;  /* 0x0000005057267836 */ /* 0x000fe40000000000 */
[--C-:B------:R-:W-:Y:S01]  /*4e90*/  @!P2 IMAD.IADD R138, R138, 0x1, -R9.reuse ;  /* 0x000000018a8aa824 */ /* 0x100fe200078e0a09 */
[----:B------:R-:W-:Y:S01]  /*4ea0*/  ISETP.GE.AND P2, PT, R42, RZ, PT ;  /* 0x000000ff2a00720c */ /* 0x000fe20003f46270 */
[----:B------:R-:W-:Y:S01]  /*4eb0*/  IMAD R136, R9, R37, R136 ;  /* 0x0000002509887224 */ /* 0x000fe200078e0288 */
[----:B------:R-:W-:Y:S01]  /*4ec0*/  IABS R130, R38 ;  /* 0x0000002600827213 */ /* 0x000fe20000000000 */
[--C-:B------:R-:W-:Y:S01]  /*4ed0*/  @!P1 IMAD.IADD R144, R144, 0x1, -R9.reuse ;  /* 0x0000000190909824 */ /* 0x100fe200078e0a09 */
[----:B------:R-:W-:Y:S01]  /*4ee0*/  IADD3 R42, PT, PT, R87, 0x53, RZ ;  /* 0x00000053572a7810 */ /* 0x000fe20007ffe0ff */
[----:B------:R-:W-:Y:S01]  /*4ef0*/  @!P6 IMAD.IADD R134, R134, 0x1, -R9 ;  /* 0x000000018686e824 */ /* 0x000fe200078e0a09 */
[----:B------:R-:W-:Y:S01]  /*4f00*/  ISETP.GT.U32.AND P1, PT, R9, R136, PT ;  /* 0x000000880900720c */ /* 0x000fe20003f24070 */
[----:B------:R-:W-:Y:S01]  /*4f10*/  IMAD.HI.U32 R36, R11, R130, RZ ;  /* 0x000000820b247227 */ /* 0x000fe200078e00ff */
[----:B------:R-:W-:-:S02]  /*4f20*/  ISETP.GE.AND P6, PT, R40, RZ, PT ;  /* 0x000000ff2800720c */ /* 0x000fc40003fc6270 */
[----:B------:R-:W-:Y:S01]  /*4f30*/  IADD3 R40, PT, PT, R87, 0x52, RZ ;  /* 0x0000005257287810 */ /* 0x000fe20007ffe0ff */
[----:B------:R-:W-:Y:S01]  /*4f40*/  @!P4 IMAD.MOV R148, RZ, RZ, -R148 ;  /* 0x000000ffff94c224 */ /* 0x000fe200078e0a94 */
[----:B------:R-:W-:Y:S01]  /*4f50*/  ISETP.GT.U32.AND P4, PT, R9, R138, PT ;  /* 0x0000008a0900720c */ /* 0x000fe20003f84070 */
[----:B------:R-:W-:Y:S01]  /*4f60*/  VIADD R39, R87, 0x51 ;  /* 0x0000005157277836 */ /* 0x000fe20000000000 */
[----:B------:R-:W-:Y:S01]  /*4f70*/  @!P2 IADD3 R144, PT, PT, -R144, RZ, RZ ;  /* 0x000000ff9090a210 */ /* 0x000fe20007ffe1ff */
[--C-:B------:R-:W-:Y:S01]  /*4f80*/  @!P5 IMAD.IADD R132, R132, 0x1, -R9.reuse ;  /* 0x000000018484d824 */ /* 0x100fe200078e0a09 */
[----:B------:R-:W-:Y:S01]  /*4f90*/  ISETP.GE.AND P5, PT, R0, UR6, PT ;  /* 0x0000000600007c0c */ /* 0x000fe2000bfa6270 */
[----:B------:R-:W-:Y:S01]  /*4fa0*/  IMAD.MOV R37, RZ, RZ, -R36 ;  /* 0x000000ffff257224 */ /* 0x000fe200078e0a24 */
[----:B------:R-:W-:Y:S01]  /*4fb0*/  IABS R128, R39 ;  /* 0x0000002700807213 */ /* 0x000fe20000000000 */
[----:B------:R-:W-:Y:S01]  /*4fc0*/  @!P3 IMAD.MOV R146, RZ, RZ, -R146 ;  /* 0x000000ffff92b224 */ /* 0x000fe200078e0a92 */
[C---:B------:R-:W-:Y:S01]  /*4fd0*/  ISETP.GT.U32.AND P3, PT, R9.reuse, R134, PT ;  /* 0x000000860900720c */ /* 0x040fe20003f64070 */
[C---:B------:R-:W-:Y:S01]  /*4fe0*/  IMAD R130, R9.reuse, R37, R130 ;  /* 0x0000002509827224 */ /* 0x040fe200078e0282 */
[----:B------:R-:W-:Y:S01]  /*4ff0*/  ISETP.GT.U32.AND P2, PT, R9, R132, PT ;  /* 0x000000840900720c */ /* 0x000fe20003f44070 */
[----:B------:R-:W-:Y:S01]  /*5000*/  @!P6 IMAD.MOV R140, RZ, RZ, -R140 ;  /* 0x000000ffff8ce224 */ /* 0x000fe200078e0a8c */
[----:B------:R-:W-:Y:S01]  /*5010*/  @!P1 IADD3 R136, PT, PT, R136, -R9, RZ ;  /* 0x8000000988889210 */ /* 0x000fe20007ffe0ff */
[----:B------:R-:W-:Y:S01]  /*5020*/  IMAD.HI.U32 R36, R11, R128, RZ ;  /* 0x000000800b247227 */ /* 0x000fe200078e00ff */
[C---:B------:R-:W-:Y:S01]  /*5030*/  ISETP.GT.U32.AND P6, PT, R9.reuse, R130, PT ;  /* 0x000000820900720c */ /* 0x040fe20003fc4070 */
[----:B------:R-:W1:Y:S01]  /*5040*/  LDCU UR6, c[0x0][0x3a0] ;  /* 0x00007400ff0677ac */ /* 0x000e620008000800 */
[----:B------:R-:W-:Y:S01]  /*5050*/  SEL R37, R10, RZ, !P5 ;  /* 0x000000ff0a257207 */ /* 0x000fe20006800000 */
[--C-:B------:R-:W-:Y:S01]  /*5060*/  @!P4 IMAD.IADD R138, R138, 0x1, -R9.reuse ;  /* 0x000000018a8ac824 */ /* 0x100fe200078e0a09 */
[C---:B------:R-:W-:Y:S01]  /*5070*/  ISETP.GT.U32.AND P5, PT, R9.reuse, R136, PT ;  /* 0x000000880900720c */ /* 0x040fe20003fa4070 */
[----:B------:R-:W-:Y:S01]  /*5080*/  IMAD.MOV R36, RZ, RZ, -R36 ;  /* 0x000000ffff247224 */ /* 0x000fe200078e0a24 */
[----:B------:R-:W-:Y:S01]  /*5090*/  IABS R126, R40 ;  /* 0x00000028007e7213 */ /* 0x000fe20000000000 */
[--C-:B------:R-:W-:Y:S01]  /*50a0*/  @!P3 IMAD.IADD R134, R134, 0x1, -R9.reuse ;  /* 0x000000018686b824 */ /* 0x100fe200078e0a09 */
[----:B------:R-:W-:Y:S01]  /*50b0*/  ISETP.GE.AND P4, PT, R46, RZ, PT ;  /* 0x000000ff2e00720c */ /* 0x000fe20003f86270 */
[----:B------:R-:W-:Y:S01]  /*50c0*/  IMAD R128, R9, R36, R128 ;  /* 0x0000002409807224 */ /* 0x000fe200078e0280 */
[----:B------:R-:W-:Y:S01]  /*50d0*/  ISETP.GE.AND P3, PT, R48, RZ, PT ;  /* 0x000000ff3000720c */ /* 0x000fe20003f66270 */
[----:B------:R-:W-:Y:S01]  /*50e0*/  @!P2 IMAD.IADD R132, R132, 0x1, -R9 ;  /* 0x000000018484a824 */ /* 0x000fe200078e0a09 */
[----:B------:R-:W-:Y:S01]  /*50f0*/  ISETP.GE.AND P2, PT, R50, RZ, PT ;  /* 0x000000ff3200720c */ /* 0x000fe20003f46270 */
[----:B------:R-:W-:Y:S01]  /*5100*/  IMAD.HI.U32 R36, R11, R126, RZ ;  /* 0x0000007e0b247227 */ /* 0x000fe200078e00ff */
[----:B------:R-:W-:-:S02]  /*5110*/  ISETP.GE.AND P1, PT, R44, RZ, PT ;  /* 0x000000ff2c00720c */ /* 0x000fc40003f26270 */
[----:B------:R-:W-:Y:S01]  /*5120*/  IABS R124, R42 ;  /* 0x0000002a007c7213 */ /* 0x000fe20000000000 */
[----:B------:R-:W-:Y:S01]  /*5130*/  IMAD.MOV R36, RZ, RZ, -R36 ;  /* 0x000000ffff247224 */ /* 0x000fe200078e0a24 */
[----:B------:R-:W-:Y:S01]  /*5140*/  @!P5 IADD3 R136, PT, PT, R136, -R9, RZ ;  /* 0x800000098888d210 */ /* 0x000fe20007ffe0ff */
[----:B------:R-:W-:Y:S01]  /*5150*/  @!P6 IMAD.IADD R130, R130, 0x1, -R9 ;  /* 0x000000018282e824 */ /* 0x000fe200078e0a09 */
[C---:B------:R-:W-:Y:S01]  /*5160*/  ISETP.GT.U32.AND P5, PT, R9.reuse, R128, PT ;  /* 0x000000800900720c */ /* 0x040fe20003fa4070 */
[C---:B------:R-:W-:Y:S01]  /*5170*/  IMAD R126, R9.reuse, R36, R126 ;  /* 0x00000024097e7224 */ /* 0x040fe200078e027e */
[----:B------:R-:W-:Y:S01]  /*5180*/  @!P4 IADD3 R138, PT, PT, -R138, RZ, RZ ;  /* 0x000000ff8a8ac210 */ /* 0x000fe20007ffe1ff */
[----:B------:R-:W-:Y:S01]  /*5190*/  @!P3 IMAD.MOV R136, RZ, RZ, -R136 ;  /* 0x000000ffff88b224 */ /* 0x000fe200078e0a88 */
[C---:B------:R-:W-:Y:S01]  /*51a0*/  ISETP.GT.U32.AND P4, PT, R9.reuse, R130, PT ;  /* 0x000000820900720c */ /* 0x040fe20003f84070 */
[----:B------:R-:W-:Y:S01]  /*51b0*/  @!P2 IMAD.MOV R134, RZ, RZ, -R134 ;  /* 0x000000ffff86a224 */ /* 0x000fe200078e0a86 */
[----:B------:R-:W-:Y:S01]  /*51c0*/  ISETP.GT.U32.AND P3, PT, R9, R126, PT ;  /* 0x0000007e0900720c */ /* 0x000fe20003f64070 */
[----:B------:R-:W-:Y:S01]  /*51d0*/  IMAD.HI.U32 R36, R11, R124, RZ ;  /* 0x0000007c0b247227 */ /* 0x000fe200078e00ff */
[----:B------:R-:W-:-:S02]  /*51e0*/  ISETP.GE.AND P2, PT, R38, RZ, PT ;  /* 0x000000ff2600720c */ /* 0x000fc40003f46270 */
[----:B------:R-:W-:Y:S01]  /*51f0*/  ISETP.GE.AND P6, PT, R52, RZ, PT ;  /* 0x000000ff3400720c */ /* 0x000fe20003fc6270 */
[----:B------:R-:W-:Y:S01]  /*5200*/  @!P1 IMAD.MOV R142, RZ, RZ, -R142 ;  /* 0x000000ffff8e9224 */ /* 0x000fe200078e0a8e */
[----:B------:R-:W-:Y:S01]  /*5210*/  ISETP.NE.U32.AND P1, PT, R37, RZ, PT ;  /* 0x000000ff2500720c */ /* 0x000fe20003f25070 */
[----:B------:R-:W-:Y:S01]  /*5220*/  IMAD.MOV R37, RZ, RZ, -R36 ;  /* 0x000000ffff257224 */ /* 0x000fe200078e0a24 */
[C---:B------:R-:W-:Y:S01]  /*5230*/  IADD3 R48, PT, PT, R87.reuse, 0x5c, RZ ;  /* 0x0000005c57307810 */ /* 0x040fe20007ffe0ff */
[----:B------:R-:W-:Y:S02]  /*5240*/  VIADD R44, R87, 0x54 ;  /* 0x00000054572c7836 */ /* 0x000fe40000000000 */
[----:B------:R-:W-:Y:S01]  /*5250*/  @!P4 IADD3 R130, PT, PT, R130, -R9, RZ ;  /* 0x800000098282c210 */ /* 0x000fe20007ffe0ff */
[C---:B------:R-:W-:Y:S01]  /*5260*/  IMAD R124, R9.reuse, R37, R124 ;  /* 0x00000025097c7224 */ /* 0x040fe200078e027c */
[----:B------:R-:W-:Y:S01]  /*5270*/  ISETP.GE.AND P4, PT, R40, RZ, PT ;  /* 0x000000ff2800720c */ /* 0x000fe20003f86270 */
[----:B------:R-:W-:Y:S01]  /*5280*/  @!P3 IMAD.IADD R126, R126, 0x1, -R9 ;  /* 0x000000017e7eb824 */ /* 0x000fe200078e0a09 */
[----:B------:R-:W-:Y:S01]  /*5290*/  IABS R122, R44 ;  /* 0x0000002c007a7213 */ /* 0x000fe20000000000 */
[----:B------:R-:W-:Y:S01]  /*52a0*/  @!P2 IMAD.MOV R130, RZ, RZ, -R130 ;  /* 0x000000ffff82a224 */ /* 0x000fe200078e0a82 */
[----:B------:R-:W-:Y:S01]  /*52b0*/  ISETP.GT.U32.AND P2, PT, R9, R124, PT ;  /* 0x0000007c0900720c */ /* 0x000fe20003f44070 */
[----:B------:R-:W-:Y:S01]  /*52c0*/  VIADD R37, R87, 0x55 ;  /* 0x0000005557257836 */ /* 0x000fe20000000000 */
[----:B------:R-:W-:Y:S01]  /*52d0*/  ISETP.GT.U32.AND P3, PT, R9, R126, PT ;  /* 0x0000007e0900720c */ /* 0x000fe20003f64070 */
[----:B------:R-:W-:Y:S01]  /*52e0*/  IMAD.HI.U32 R36, R11, R122, RZ ;  /* 0x0000007a0b247227 */ /* 0x000fe200078e00ff */
[----:B------:R-:W-:-:S02]  /*52f0*/  IABS R106, R48 ;  /* 0x00000030006a7213 */ /* 0x000fc40000000000 */
[----:B------:R-:W-:Y:S01]  /*5300*/  IABS R120, R37 ;  /* 0x0000002500787213 */ /* 0x000fe20000000000 */
[--C-:B------:R-:W-:Y:S01]  /*5310*/  @!P5 IMAD.IADD R128, R128, 0x1, -R9.reuse ;  /* 0x000000018080d824 */ /* 0x100fe200078e0a09 */
[----:B------:R-:W-:Y:S01]  /*5320*/  IADD3 R36, PT, PT, -R36, RZ, RZ ;  /* 0x000000ff24247210 */ /* 0x000fe20007ffe1ff */
[----:B------:R-:W-:Y:S01]  /*5330*/  @!P6 IMAD.MOV R132, RZ, RZ, -R132 ;  /* 0x000000ffff84e224 */ /* 0x000fe200078e0a84 */
[----:B------:R-:W-:Y:S01]  /*5340*/  ISETP.GE.AND P6, PT, R39, RZ, PT ;  /* 0x000000ff2700720c */ /* 0x000fe20003fc6270 */
[----:B------:R-:W-:Y:S01]  /*5350*/  VIADD R40, R87, 0x57 ;  /* 0x0000005757287836 */ /* 0x000fe20000000000 */
[C---:B------:R-:W-:Y:S01]  /*5360*/  ISETP.GT.U32.AND P5, PT, R9.reuse, R128, PT ;  /* 0x000000800900720c */ /* 0x040fe20003fa4070 */
[----:B------:R-:W-:Y:S01]  /*5370*/  IMAD R122, R9, R36, R122 ;  /* 0x00000024097a7224 */ /* 0x000fe200078e027a */
[----:B------:R-:W-:Y:S01]  /*5380*/  @!P2 IADD3 R124, PT, PT, R124, -R9, RZ ;  /* 0x800000097c7ca210 */ /* 0x000fe20007ffe0ff */
[----:B------:R-:W-:Y:S01]  /*5390*/  @!P3 IMAD.IADD R126, R126, 0x1, -R9 ;  /* 0x000000017e7eb824 */ /* 0x000fe200078e0a09 */
[----:B------:R-:W-:Y:S01]  /*53a0*/  IADD3 R39, PT, PT, R87, 0x56, RZ ;  /* 0x0000005657277810 */ /* 0x000fe20007ffe0ff */
[----:B------:R-:W-:Y:S01]  /*53b0*/  IMAD.HI.U32 R36, R11, R120, RZ ;  /* 0x000000780b247227 */ /* 0x000fe200078e00ff */
[----:B------:R-:W-:-:S02]  /*53c0*/  ISETP.GT.U32.AND P2, PT, R9, R124, PT ;  /* 0x0000007c0900720c */ /* 0x000fc40003f44070 */
[----:B------:R-:W-:Y:S01]  /*53d0*/  IABS R118, R39 ;  /* 0x0000002700767213 */ /* 0x000fe20000000000 */
[----:B------:R-:W-:Y:S01]  /*53e0*/  @!P4 IMAD.MOV R126, RZ, RZ, -R126 ;  /* 0x000000ffff7ec224 */ /* 0x000fe200078e0a7e */
[----:B------:R-:W-:Y:S01]  /*53f0*/  ISETP.GE.AND P4, PT, R37, RZ, PT ;  /* 0x000000ff2500720c */ /* 0x000fe20003f86270 */
[----:B------:R-:W-:Y:S01]  /*5400*/  IMAD.MOV R37, RZ, RZ, -R36 ;  /* 0x000000ffff257224 */ /* 0x000fe200078e0a24 */
[C---:B------:R-:W-:Y:S01]  /*5410*/  ISETP.GT.U32.AND P3, PT, R9.reuse, R122, PT ;  /* 0x0000007a0900720c */ /* 0x040fe20003f64070 */
[----:B------:R-:W-:Y:S01]  /*5420*/  @!P5 IMAD.IADD R128, R128, 0x1, -R9 ;  /* 0x000000018080d824 */ /* 0x000fe200078e0a09 */
[----:B------:R-:W-:Y:S01]  /*5430*/  ISETP.GE.AND P5, PT, R42, RZ, PT ;  /* 0x000000ff2a00720c */ /* 0x000fe20003fa6270 */
[----:B------:R-:W-:Y:S01]  /*5440*/  IMAD R120, R9, R37, R120 ;  /* 0x0000002509787224 */ /* 0x000fe200078e0278 */
[----:B------:R-:W-:Y:S01]  /*5450*/  IABS R116, R40 ;  /* 0x0000002800747213 */ /* 0x000fe20000000000 */
[----:B------:R-:W-:-:S04]  /*5460*/  IMAD.HI.U32 R36, R11, R118, RZ ;  /* 0x000000760b247227 */ /* 0x000fc800078e00ff */
[--C-:B------:R-:W-:Y:S01]  /*5470*/  @!P2 IMAD.IADD R124, R124, 0x1, -R9.reuse ;  /* 0x000000017c7ca824 */ /* 0x100fe200078e0a09 */
[----:B------:R-:W-:Y:S01]  /*5480*/  ISETP.GT.U32.AND P2, PT, R9, R120, PT ;  /* 0x000000780900720c */ /* 0x000fe20003f44070 */
[----:B------:R-:W-:Y:S01]  /*5490*/  VIADD R42, R87, 0x58 ;  /* 0x00000058572a7836 */ /* 0x000fe20000000000 */
[----:B------:R-:W-:Y:S01]  /*54a0*/  IADD3 R38, PT, PT, -R36, RZ, RZ ;  /* 0x000000ff24267210 */ /* 0x000fe20007ffe1ff */
[----:B------:R-:W-:Y:S02]  /*54b0*/  @!P3 IMAD.IADD R122, R122, 0x1, -R9 ;  /* 0x000000017a7ab824 */ /* 0x000fe400078e0a09 */
[----:B------:R-:W-:Y:S01]  /*54c0*/  @!P5 IMAD.MOV R124, RZ, RZ, -R124 ;  /* 0x000000ffff7cd224 */ /* 0x000fe200078e0a7c */
[----:B------:R-:W-:Y:S01]  /*54d0*/  IABS R114, R42 ;  /* 0x0000002a00727213 */ /* 0x000fe20000000000 */
[C---:B------:R-:W-:Y:S01]  /*54e0*/  IMAD R118, R9.reuse, R38, R118 ;  /* 0x0000002609767224 */ /* 0x040fe200078e0276 */
[----:B------:R-:W-:Y:S01]  /*54f0*/  ISETP.GT.U32.AND P3, PT, R9, R122, PT ;  /* 0x0000007a0900720c */ /* 0x000fe20003f64070 */
[----:B------:R-:W-:Y:S01]  /*5500*/  @!P6 IMAD.MOV R128, RZ, RZ, -R128 ;  /* 0x000000ffff80e224 */ /* 0x000fe200078e0a80 */
[----:B------:R-:W-:Y:S01]  /*5510*/  ISETP.GE.AND P6, PT, R44, RZ, PT ;  /* 0x000000ff2c00720c */ /* 0x000fe20003fc6270 */
[----:B------:R-:W-:Y:S01]  /*5520*/  IMAD.HI.U32 R37, R11, R114, RZ ;  /* 0x000000720b257227 */ /* 0x000fe200078e00ff */
[----:B------:R-:W-:-:S02]  /*5530*/  ISETP.GT.U32.AND P5, PT, R9, R118, PT ;  /* 0x000000760900720c */ /* 0x000fc40003fa4070 */
[----:B------:R-:W-:Y:S01]  /*5540*/  IABS R38, R87 ;  /* 0x0000005700267213 */ /* 0x000fe20000000000 */
[----:B------:R-:W-:Y:S01]  /*5550*/  @!P2 IMAD.IADD R120, R120, 0x1, -R9 ;  /* 0x000000017878a824 */ /* 0x000fe200078e0a09 */
[----:B------:R-:W-:Y:S01]  /*5560*/  IADD3 R37, PT, PT, -R37, RZ, RZ ;  /* 0x000000ff25257210 */ /* 0x000fe20007ffe1ff */
[----:B------:R-:W-:-:S03]  /*5570*/  IMAD.HI.U32 R36, R11, R116, RZ ;  /* 0x000000740b247227 */ /* 0x000fc600078e00ff */
[----:B------:R-:W-:Y:S01]  /*5580*/  ISETP.GT.U32.AND P2, PT, R9, R120, PT ;  /* 0x000000780900720c */ /* 0x000fe20003f44070 */
[----:B------:R-:W-:Y:S02]  /*5590*/  VIADD R44, R87, 0x59 ;  /* 0x00000059572c7836 */ /* 0x000fe40000000000 */
[----:B------:R-:W-:Y:S02]  /*55a0*/  IMAD.MOV R36, RZ, RZ, -R36 ;  /* 0x000000ffff247224 */ /* 0x000fe400078e0a24 */
[--C-:B------:R-:W-:Y:S01]  /*55b0*/  @!P5 IMAD.IADD R118, R118, 0x1, -R9.reuse ;  /* 0x000000017676d824 */ /* 0x100fe200078e0a09 */
[----:B------:R-:W-:Y:S01]  /*55c0*/  IABS R112, R44 ;  /* 0x0000002c00707213 */ /* 0x000fe20000000000 */
[C---:B------:R-:W-:Y:S02]  /*55d0*/  IMAD R114, R9.reuse, R37, R114 ;  /* 0x0000002509727224 */ /* 0x040fe400078e0272 */
[----:B------:R-:W-:Y:S01]  /*55e0*/  @!P3 IMAD.IADD R122, R122, 0x1, -R9 ;  /* 0x000000017a7ab824 */ /* 0x000fe200078e0a09 */
[C---:B------:R-:W-:Y:S01]  /*55f0*/  ISETP.GT.U32.AND P5, PT, R9.reuse, R118, PT ;  /* 0x000000760900720c */ /* 0x040fe20003fa4070 */
[----:B------:R-:W-:Y:S01]  /*5600*/  IMAD R116, R9, R36, R116 ;  /* 0x0000002409747224 */ /* 0x000fe200078e0274 */
[----:B------:R-:W-:Y:S01]  /*5610*/  ISETP.GE.AND P3, PT, R39, RZ, PT ;  /* 0x000000ff2700720c */ /* 0x000fe20003f66270 */
[----:B------:R-:W-:Y:S01]  /*5620*/  IMAD.HI.U32 R36, R11, R112, RZ ;  /* 0x000000700b247227 */ /* 0x000fe200078e00ff */
[----:B------:R-:W-:-:S03]  /*5630*/  IADD3 R39, PT, PT, R87, 0x5a, RZ ;  /* 0x0000005a57277810 */ /* 0x000fc60007ffe0ff */
[----:B------:R-:W-:Y:S01]  /*5640*/  @!P2 IMAD.IADD R120, R120, 0x1, -R9 ;  /* 0x000000017878a824 */ /* 0x000fe200078e0a09 */
[C---:B------:R-:W-:Y:S01]  /*5650*/  ISETP.GT.U32.AND P2, PT, R9.reuse, R114, PT ;  /* 0x000000720900720c */ /* 0x040fe20003f44070 */
[----:B------:R-:W-:Y:S01]  /*5660*/  @!P6 IMAD.MOV R122, RZ, RZ, -R122 ;  /* 0x000000ffff7ae224 */ /* 0x000fe200078e0a7a */
[----:B------:R-:W-:Y:S01]  /*5670*/  ISETP.GT.U32.AND P6, PT, R9, R116, PT ;  /* 0x000000740900720c */ /* 0x000fe20003fc4070 */
[----:B------:R-:W-:Y:S01]  /*5680*/  IMAD.MOV R36, RZ, RZ, -R36 ;  /* 0x000000ffff247224 */ /* 0x000fe200078e0a24 */
[----:B------:R-:W-:Y:S01]  /*5690*/  IABS R110, R39 ;  /* 0x00000027006e7213 */ /* 0x000fe20000000000 */
[----:B------:R-:W-:Y:S01]  /*56a0*/  VIADD R46, R87, 0x5b ;  /* 0x0000005b572e7836 */ /* 0x000fe20000000000 */
[----:B------:R-:W-:Y:S01]  /*56b0*/  @!P5 IADD3 R118, PT, PT, R118, -R9, RZ ;  /* 0x800000097676d210 */ /* 0x000fe20007ffe0ff */
[----:B------:R-:W-:Y:S02]  /*56c0*/  IMAD R112, R9, R36, R112 ;  /* 0x0000002409707224 */ /* 0x000fe400078e0270 */
[----:B------:R-:W-:Y:S01]  /*56d0*/  IMAD.HI.U32 R36, R11, R110, RZ ;  /* 0x0000006e0b247227 */ /* 0x000fe200078e00ff */
[----:B------:R-:W-:-:S02]  /*56e0*/  IABS R108, R46 ;  /* 0x0000002e006c7213 */ /* 0x000fc40000000000 */
[C---:B------:R-:W-:Y:S01]  /*56f0*/  ISETP.GT.U32.AND P5, PT, R9.reuse, R112, PT ;  /* 0x000000700900720c */ /* 0x040fe20003fa4070 */
[--C-:B------:R-:W-:Y:S02]  /*5700*/  @!P2 IMAD.IADD R114, R114, 0x1, -R9.reuse ;  /* 0x000000017272a824 */ /* 0x100fe400078e0a09 */
[----:B------:R-:W-:Y:S02]  /*5710*/  @!P6 IMAD.IADD R116, R116, 0x1, -R9 ;  /* 0x000000017474e824 */ /* 0x000fe400078e0a09 */
[----:B------:R-:W-:Y:S01]  /*5720*/  IMAD.MOV R37, RZ, RZ, -R36 ;  /* 0x000000ffff257224 */ /* 0x000fe200078e0a24 */
[----:B------:R-:W-:Y:S01]  /*5730*/  ISETP.GT.U32.AND P2, PT, R9, R114, PT ;  /* 0x000000720900720c */ /* 0x000fe20003f44070 */
[----:B------:R-:W-:Y:S01]  /*5740*/  IMAD.HI.U32 R36, R11, R108, RZ ;  /* 0x0000006c0b247227 */ /* 0x000fe200078e00ff */
[----:B------:R-:W-:-:S03]  /*5750*/  ISETP.GT.U32.AND P6, PT, R9, R116, PT ;  /* 0x000000740900720c */ /* 0x000fc60003fc4070 */
[----:B------:R-:W-:Y:S01]  /*5760*/  IMAD R110, R9, R37, R110 ;  /* 0x00000025096e7224 */ /* 0x000fe200078e026e */
[----:B------:R-:W-:Y:S01]  /*5770*/  IADD3 R36, PT, PT, -R36, RZ, RZ ;  /* 0x000000ff24247210 */ /* 0x000fe20007ffe1ff */
[--C-:B------:R-:W-:Y:S01]  /*5780*/  @!P5 IMAD.IADD R112, R112, 0x1, -R9.reuse ;  /* 0x000000017070d824 */ /* 0x100fe200078e0a09 */
[----:B------:R-:W-:Y:S01]  /*5790*/  ISETP.GE.AND P5, PT, R42, RZ, PT ;  /* 0x000000ff2a00720c */ /* 0x000fe20003fa6270 */
[----:B------:R-:W-:Y:S01]  /*57a0*/  @!P3 IMAD.MOV R118, RZ, RZ, -R118 ;  /* 0x000000ffff76b224 */ /* 0x000fe200078e0a76 */
[----:B------:R-:W-:Y:S01]  /*57b0*/  IADD3 R37, PT, PT, R87, 0x5e, RZ ;  /* 0x0000005e57257810 */ /* 0x000fe20007ffe0ff */
[C---:B------:R-:W-:Y:S01]  /*57c0*/  IMAD R108, R9.reuse, R36, R108 ;  /* 0x00000024096c7224 */ /* 0x040fe200078e026c */
[----:B------:R-:W-:Y:S01]  /*57d0*/  ISETP.GT.U32.AND P3, PT, R9, R112, PT ;  /* 0x000000700900720c */ /* 0x000fe20003f64070 */
[----:B------:R-:W-:Y:S01]  /*57e0*/  IMAD.HI.U32 R36, R11, R106, RZ ;  /* 0x0000006a0b247227 */ /* 0x000fe200078e00ff */
[----:B------:R-:W-:Y:S02]  /*57f0*/  @!P2 IADD3 R114, PT, PT, R114, -R9, RZ ;  /* 0x800000097272a210 */ /* 0x000fe40007ffe0ff */
[C---:B------:R-:W-:Y:S01]  /*5800*/  ISETP.GT.U32.AND P2, PT, R9.reuse, R108, PT ;  /* 0x0000006c0900720c */ /* 0x040fe20003f44070 */
[----:B------:R-:W-:Y:S01]  /*5810*/  @!P6 IMAD.IADD R116, R116, 0x1, -R9 ;  /* 0x000000017474e824 */ /* 0x000fe200078e0a09 */
[C---:B------:R-:W-:Y:S01]  /*5820*/  ISETP.GT.U32.AND P6, PT, R9.reuse, R110, PT ;  /* 0x0000006e0900720c */ /* 0x040fe20003fc4070 */
[----:B------:R-:W-:Y:S01]  /*5830*/  IMAD.MOV R36, RZ, RZ, -R36 ;  /* 0x000000ffff247224 */ /* 0x000fe200078e0a24 */
[----:B------:R-:W-:Y:S01]  /*5840*/  IABS R102, R37 ;  /* 0x0000002500667213 */ /* 0x000fe20000000000 */
[----:B------:R-:W-:Y:S01]  /*5850*/  @!P4 IMAD.MOV R120, RZ, RZ, -R120 ;  /* 0x000000ffff78c224 */ /* 0x000fe200078e0a78 */
[----:B------:R-:W-:Y:S01]  /*5860*/  ISETP.GE.AND P4, PT, R40, RZ, PT ;  /* 0x000000ff2800720c */ /* 0x000fe20003f86270 */
[----:B------:R-:W-:Y:S01]  /*5870*/  IMAD R106, R9, R36, R106 ;  /* 0x00000024096a7224 */ /* 0x000fe200078e026a */
[----:B------:R-:W-:Y:S01]  /*5880*/  IADD3 R42, PT, PT, R87, 0x78, RZ ;  /* 0x00000078572a7810 */ /* 0x000fe20007ffe0ff */
[----:B------:R-:W-:Y:S01]  /*5890*/  IMAD.HI.U32 R36, R11, R38, RZ ;  /* 0x000000260b247227 */ /* 0x000fe200078e00ff */
[----:B------:R-:W-:-:S02]  /*58a0*/  @!P3 IADD3 R112, PT, PT, R112, -R9, RZ ;  /* 0x800000097070b210 */ /* 0x000fc40007ffe0ff */
[----:B------:R-:W-:Y:S01]  /*58b0*/  ISETP.GT.U32.AND P3, PT, R9, R106, PT ;  /* 0x0000006a0900720c */ /* 0x000fe20003f64070 */
[--C-:B------:R-:W-:Y:S01]  /*58c0*/  @!P2 IMAD.IADD R108, R108, 0x1, -R9.reuse ;  /* 0x000000016c6ca824 */ /* 0x100fe200078e0a09 */
[----:B------:R-:W-:Y:S01]  /*58d0*/  ISETP.GE.AND P2, PT, R39, RZ, PT ;  /* 0x000000ff2700720c */ /* 0x000fe20003f46270 */
[----:B------:R-:W-:Y:S01]  /*58e0*/  @!P6 IMAD.IADD R110, R110, 0x1, -R9 ;  /* 0x000000016e6ee824 */ /* 0x000fe200078e0a09 */
[----:B------:R-:W-:Y:S01]  /*58f0*/  ISETP.GE.AND P6, PT, R44, RZ, PT ;  /* 0x000000ff2c00720c */ /* 0x000fe20003fc6270 */
[----:B------:R-:W-:Y:S01]  /*5900*/  @!P5 IMAD.MOV R114, RZ, RZ, -R114 ;  /* 0x000000ffff72d224 */ /* 0x000fe200078e0a72 */
[C---:B------:R-:W-:Y:S01]  /*5910*/  ISETP.GT.U32.AND P5, PT, R9.reuse, R108, PT ;  /* 0x0000006c0900720c */ /* 0x040fe20003fa4070 */
[----:B------:R-:W-:Y:S01]  /*5920*/  IMAD.MOV R36, RZ, RZ, -R36 ;  /* 0x000000ffff247224 */ /* 0x000fe200078e0a24 */
[----:B------:R-:W-:Y:S01]  /*5930*/  IABS R50, R42 ;  /* 0x0000002a00327213 */ /* 0x000fe20000000000 */
[----:B------:R-:W-:Y:S01]  /*5940*/  @!P4 IMAD.MOV R116, RZ, RZ, -R116 ;  /* 0x000000ffff74c224 */ /* 0x000fe200078e0a74 */
[C---:B------:R-:W-:Y:S01]  /*5950*/  ISETP.GT.U32.AND P4, PT, R9.reuse, R110, PT ;  /* 0x0000006e0900720c */ /* 0x040fe20003f84070 */
[----:B------:R-:W-:-:S02]  /*5960*/  IMAD R57, R9, R36, R38 ;  /* 0x0000002409397224 */ /* 0x000fc400078e0226 */
[C---:B------:R-:W-:Y:S02]  /*5970*/  VIADD R36, R87.reuse, 0x5d ;  /* 0x0000005d57247836 */ /* 0x040fe40000000000 */
[--C-:B------:R-:W-:Y:S02]  /*5980*/  @!P3 IMAD.IADD R106, R106, 0x1, -R9.reuse ;  /* 0x000000016a6ab824 */ /* 0x100fe400078e0a09 */
[----:B------:R-:W-:Y:S01]  /*5990*/  @!P6 IADD3 R112, PT, PT, -R112, RZ, RZ ;  /* 0x000000ff7070e210 */ /* 0x000fe20007ffe1ff */
[C---:B------:R-:W-:Y:S01]  /*59a0*/  VIADD R38, R87.reuse, 0x5f ;  /* 0x0000005f57267836 */ /* 0x040fe20000000000 */
[----:B------:R-:W-:Y:S01]  /*59b0*/  IABS R104, R36 ;  /* 0x0000002400687213 */ /* 0x000fe20000000000 */
[----:B------:R-:W-:Y:S01]  /*59c0*/  VIADD R39, R87, 0x60 ;  /* 0x0000006057277836 */ /* 0x000fe20000000000 */
[----:B------:R-:W-:Y:S01]  /*59d0*/  ISETP.GT.U32.AND P3, PT, R9, R106, PT ;  /* 0x0000006a0900720c */ /* 0x000fe20003f64070 */
[----:B------:R-:W-:Y:S01]  /*59e0*/  VIADD R105, R87, 0x72 ;  /* 0x0000007257697836 */ /* 0x000fe20000000000 */
[----:B------:R-:W-:Y:S01]  /*59f0*/  @!P5 IADD3 R108, PT, PT, R108, -R9, RZ ;  /* 0x800000096c6cd210 */ /* 0x000fe20007ffe0ff */
[----:B------:R-:W-:Y:S01]  /*5a00*/  @!P4 IMAD.IADD R110, R110, 0x1, -R9 ;  /* 0x000000016e6ec824 */ /* 0x000fe200078e0a09 */
[----:B------:R-:W-:Y:S01]  /*5a10*/  ISETP.GE.AND P5, PT, R36, RZ, PT ;  /* 0x000000ff2400720c */ /* 0x000fe20003fa6270 */
[C---:B------:R-:W-:Y:S01]  /*5a20*/  IMAD.HI.U32 R36, R11.reuse, R104, RZ ;  /* 0x000000680b247227 */ /* 0x040fe200078e00ff */
[----:B------:R-:W-:Y:S01]  /*5a30*/  ISETP.GE.AND P4, PT, R48, RZ, PT ;  /* 0x000000ff3000720c */ /* 0x000fe20003f86270 */
[----:B------:R-:W-:Y:S01]  /*5a40*/  STL [R1+0xa044], R105 ;  /* 0x00a0446901007387 */ /* 0x000fe20000100800 */
[----:B------:R-:W-:Y:S01]  /*5a50*/  ISETP.GE.AND P6, PT, R46, RZ, PT ;  /* 0x000000ff2e00720c */ /* 0x000fe20003fc6270 */
[----:B------:R-:W-:Y:S01]  /*5a60*/  @!P2 IMAD.MOV R110, RZ, RZ, -R110 ;  /* 0x000000ffff6ea224 */ /* 0x000fe200078e0a6e */
[----:B------:R-:W-:Y:S01]  /*5a70*/  IADD3 R40, PT, PT, -R36, RZ, RZ ;  /* 0x000000ff24287210 */ /* 0x000fe20007ffe1ff */
[----:B------:R-:W-:Y:S01]  /*5a80*/  IMAD.HI.U32 R36, R11, R96, RZ ;  /* 0x000000600b247227 */ /* 0x000fe200078e00ff */
[----:B------:R-:W-:-:S02]  /*5a90*/  ISETP.GE.AND P2, PT, R37, RZ, PT ;  /* 0x000000ff2500720c */ /* 0x000fc40003f46270 */
[----:B------:R-:W-:Y:S01]  /*5aa0*/  IABS R100, R38 ;  /* 0x0000002600647213 */ /* 0x000fe20000000000 */
[----:B------:R-:W-:Y:S01]  /*5ab0*/  @!P3 IMAD.IADD R106, R106, 0x1, -R9 ;  /* 0x000000016a6ab824 */ /* 0x000fe200078e0a09 */
[----:B------:R-:W-:Y:S01]  /*5ac0*/  IABS R98, R39 ;  /* 0x0000002700627213 */ /* 0x000fe20000000000 */
[----:B------:R-:W-:Y:S01]  /*5ad0*/  IMAD R104, R9, R40, R104 ;  /* 0x0000002809687224 */ /* 0x000fe200078e0268 */
[----:B------:R-:W-:Y:S01]  /*5ae0*/  ISETP.GE.AND P3, PT, R39, RZ, PT ;  /* 0x000000ff2700720c */ /* 0x000fe20003f66270 */
[----:B------:R-:W-:Y:S01]  /*5af0*/  @!P4 IMAD.MOV R106, RZ, RZ, -R106 ;  /* 0x000000ffff6ac224 */ /* 0x000fe200078e0a6a */
[----:B------:R-:W-:Y:S01]  /*5b00*/  IADD3 R36, PT, PT, -R36, RZ, RZ ;  /* 0x000000ff24247210 */ /* 0x000fe20007ffe1ff */
[----:B------:R-:W-:Y:S01]  /*5b10*/  IMAD.HI.U32 R37, R11, R102, RZ ;  /* 0x000000660b257227 */ /* 0x000fe200078e00ff */
[----:B------:R-:W-:Y:S02]  /*5b20*/  ISETP.GT.U32.AND P4, PT, R9, R104, PT ;  /* 0x000000680900720c */ /* 0x000fe40003f84070 */
[----:B------:R-:W-:Y:S01]  /*5b30*/  IABS R62, R105 ;  /* 0x00000069003e7213 */ /* 0x000fe20000000000 */
[----:B------:R-:W-:-:S02]  /*5b40*/  IMAD.MOV R37, RZ, RZ, -R37 ;  /* 0x000000ffff257224 */ /* 0x000fc400078e0a25 */
[----:B------:R-:W-:Y:S01]  /*5b50*/  @!P6 IMAD.MOV R108, RZ, RZ, -R108 ;  /* 0x000000ffff6ce224 */ /* 0x000fe200078e0a6c */
[----:B------:R-:W-:Y:S01]  /*5b60*/  ISETP.GE.AND P6, PT, R38, RZ, PT ;  /* 0x000000ff2600720c */ /* 0x000fe20003fc6270 */
[----:B------:R-:W-:Y:S02]  /*5b70*/  IMAD R102, R9, R37, R102 ;  /* 0x0000002509667224 */ /* 0x000fe400078e0266 */
[----:B------:R-:W-:-:S04]  /*5b80*/  IMAD.HI.U32 R38, R11, R100, RZ ;  /* 0x000000640b267227 */ /* 0x000fc800078e00ff */
[----:B------:R-:W-:Y:S02]  /*5b90*/  @!P4 IMAD.IADD R104, R104, 0x1, -R9 ;  /* 0x000000016868c824 */ /* 0x000fe400078e0a09 */
[----:B------:R-:W-:Y:S02]  /*5ba0*/  IMAD.MOV R38, RZ, RZ, -R38 ;  /* 0x000000ffff267224 */ /* 0x000fe400078e0a26 */
[----:B------:R-:W-:Y:S01]  /*5bb0*/  IMAD.HI.U32 R39, R11, R98, RZ ;  /* 0x000000620b277227 */ /* 0x000fe200078e00ff */
[----:B------:R-:W-:-:S03]  /*5bc0*/  ISETP.GT.U32.AND P4, PT, R9, R104, PT ;  /* 0x000000680900720c */ /* 0x000fc60003f84070 */
[C---:B------:R-:W-:Y:S02]  /*5bd0*/  IMAD R100, R9.reuse, R38, R100 ;  /* 0x0000002609647224 */ /* 0x040fe400078e0264 */
[----:B------:R-:W-:Y:S02]  /*5be0*/  IMAD.MOV R39, RZ, RZ, -R39 ;  /* 0x000000ffff277224 */ /* 0x000fe400078e0a27 */
[C---:B------:R-:W-:Y:S02]  /*5bf0*/  IMAD R96, R9.reuse, R36, R96 ;  /* 0x0000002409607224 */ /* 0x040fe400078e0260 */
[----:B------:R-:W-:Y:S02]  /*5c00*/  IMAD R98, R9, R39, R98 ;  /* 0x0000002709627224 */ /* 0x000fe400078e0262 */
[----:B------:R-:W-:-:S04]  /*5c10*/  IMAD.HI.U32 R36, R11, R94, RZ ;  /* 0x0000005e0b247227 */ /* 0x000fc800078e00ff */
[----:B------:R-:W-:Y:S01]  /*5c20*/  @!P4 IMAD.IADD R104, R104, 0x1, -R9 ;  /* 0x000000016868c824 */ /* 0x000fe200078e0a09 */
[----:B------:R-:W-:Y:S01]  /*5c30*/  ISETP.GT.U32.AND P4, PT, R9, R102, PT ;  /* 0x000000660900720c */ /* 0x000fe20003f84070 */
[----:B------:R-:W-:-:S04]  /*5c40*/  IMAD.HI.U32 R37, R11, R92, RZ ;  /* 0x0000005c0b257227 */ /* 0x000fc800078e00ff */
[----:B------:R-:W-:Y:S01]  /*5c50*/  @!P5 IMAD.MOV R104, RZ, RZ, -R104 ;  /* 0x000000ffff68d224 */ /* 0x000fe200078e0a68 */
[C---:B------:R-:W-:Y:S01]  /*5c60*/  ISETP.GT.U32.AND P5, PT, R9.reuse, R100, PT ;  /* 0x000000640900720c */ /* 0x040fe20003fa4070 */
[----:B------:R-:W-:Y:S02]  /*5c70*/  IMAD.MOV R40, RZ, RZ, -R36 ;  /* 0x000000ffff287224 */ /* 0x000fe400078e0a24 */
[----:B------:R-:W-:Y:S02]  /*5c80*/  IMAD.MOV R37, RZ, RZ, -R37 ;  /* 0x000000ffff257224 */ /* 0x000fe400078e0a25 */
[C---:B------:R-:W-:Y:S02]  /*5c90*/  IMAD R94, R9.reuse, R40, R94 ;  /* 0x00000028095e7224 */ /* 0x040fe400078e025e */
[----:B------:R-:W-:Y:S02]  /*5ca0*/  @!P4 IMAD.IADD R102, R102, 0x1, -R9 ;  /* 0x000000016666c824 */ /* 0x000fe400078e0a09 */
[----:B------:R-:W-:-:S02]  /*5cb0*/  IMAD R92, R9, R37, R92 ;  /* 0x00000025095c7224 */ /* 0x000fc400078e025c */
[----:B------:R-:W-:Y:S01]  /*5cc0*/  IMAD.HI.U32 R36, R11, R90, RZ ;  /* 0x0000005a0b247227 */ /* 0x000fe200078e00ff */
[----:B------:R-:W-:-:S03]  /*5cd0*/  ISETP.GT.U32.AND P4, PT, R9, R102, PT ;  /* 0x000000660900720c */ /* 0x000fc60003f84070 */
[----:B------:R-:W-:Y:S01]  /*5ce0*/  @!P5 IMAD.IADD R100, R100, 0x1, -R9 ;  /* 0x000000016464d824 */ /* 0x000fe200078e0a09 */
[----:B------:R-:W-:Y:S01]  /*5cf0*/  IADD3 R36, PT, PT, -R36, RZ, RZ ;  /* 0x000000ff24247210 */ /* 0x000fe20007ffe1ff */
[----:B------:R-:W-:-:S03]  /*5d00*/  IMAD.HI.U32 R38, R11, R88, RZ ;  /* 0x000000580b267227 */ /* 0x000fc600078e00ff */
[----:B------:R-:W-:Y:S01]  /*5d10*/  ISETP.GT.U32.AND P5, PT, R9, R100, PT ;  /* 0x000000640900720c */ /* 0x000fe20003fa4070 */
[----:B------:R-:W-:-:S04]  /*5d20*/  IMAD.HI.U32 R39, R11, R86, RZ ;  /* 0x000000560b277227 */ /* 0x000fc800078e00ff */
[----:B------:R-:W-:Y:S01]  /*5d30*/  @!P4 IMAD.IADD R102, R102, 0x1, -R9 ;  /* 0x000000016666c824 */ /* 0x000fe200078e0a09 */
[C---:B------:R-:W-:Y:S01]  /*5d40*/  ISETP.GT.U32.AND P4, PT, R9.reuse, R98, PT ;  /* 0x000000620900720c */ /* 0x040fe20003f84070 */
[----:B------:R-:W-:Y:S02]  /*5d50*/  IMAD.MOV R38, RZ, RZ, -R38 ;  /* 0x000000ffff267224 */ /* 0x000fe400078e0a26 */
[C---:B------:R-:W-:Y:S01]  /*5d60*/  IMAD R90, R9.reuse, R36, R90 ;  /* 0x00000024095a7224 */ /* 0x040fe200078e025a */
[----:B------:R-:W-:Y:S01]  /*5d70*/  @!P2 IADD3 R102, PT, PT, -R102, RZ, RZ ;  /* 0x000000ff6666a210 */ /* 0x000fe20007ffe1ff */
[----:B------:R-:W-:Y:S02]  /*5d80*/  IMAD.MOV R39, RZ, RZ, -R39 ;  /* 0x000000ffff277224 */ /* 0x000fe400078e0a27 */
[----:B------:R-:W-:Y:S01]  /*5d90*/  @!P5 IMAD.IADD R100, R100, 0x1, -R9 ;  /* 0x000000016464d824 */ /* 0x000fe200078e0a09 */
[C---:B------:R-:W-:Y:S01]  /*5da0*/  ISETP.GT.U32.AND P5, PT, R9.reuse, R57, PT ;  /* 0x000000390900720c */ /* 0x040fe20003fa4070 */
[----:B------:R-:W-:-:S02]  /*5db0*/  IMAD R88, R9, R38, R88 ;  /* 0x0000002609587224 */ /* 0x000fc400078e0258 */
[----:B------:R-:W-:Y:S02]  /*5dc0*/  IMAD R86, R9, R39, R86 ;  /* 0x0000002709567224 */ /* 0x000fe400078e0256 */
[----:B------:R-:W-:Y:S02]  /*5dd0*/  @!P4 IMAD.IADD R98, R98, 0x1, -R9 ;  /* 0x000000016262c824 */ /* 0x000fe400078e0a09 */
[----:B------:R-:W-:Y:S02]  /*5de0*/  @!P6 IMAD.MOV R100, RZ, RZ, -R100 ;  /* 0x000000ffff64e224 */ /* 0x000fe400078e0a64 */
[----:B------:R-:W-:Y:S01]  /*5df0*/  IMAD.HI.U32 R36, R11, R84, RZ ;  /* 0x000000540b247227 */ /* 0x000fe200078e00ff */
[----:B------:R-:W-:-:S03]  /*5e00*/  ISETP.GT.U32.AND P4, PT, R9, R98, PT ;  /* 0x000000620900720c */ /* 0x000fc60003f84070 */
[----:B------:R-:W-:Y:S02]  /*5e10*/  @!P5 IMAD.IADD R57, R57, 0x1, -R9 ;  /* 0x000000013939d824 */ /* 0x000fe400078e0a09 */
[----:B------:R-:W-:-:S03]  /*5e20*/  IMAD.HI.U32 R37, R11, R82, RZ ;  /* 0x000000520b257227 */ /* 0x000fc600078e00ff */
[----:B------:R-:W-:Y:S01]  /*5e30*/  ISETP.GT.U32.AND P5, PT, R9, R57, PT ;  /* 0x000000390900720c */ /* 0x000fe20003fa4070 */
[----:B------:R-:W-:Y:S02]  /*5e40*/  IMAD.MOV R39, RZ, RZ, -R36 ;  /* 0x000000ffff277224 */ /* 0x000fe400078e0a24 */
[----:B------:R-:W-:-:S04]  /*5e50*/  IMAD.HI.U32 R36, R11, R80, RZ ;  /* 0x000000500b247227 */ /* 0x000fc800078e00ff */
[----:B------:R-:W-:Y:S01]  /*5e60*/  @!P4 IMAD.IADD R98, R98, 0x1, -R9 ;  /* 0x000000016262c824 */ /* 0x000fe200078e0a09 */
[C---:B------:R-:W-:Y:S01]  /*5e70*/  ISETP.GT.U32.AND P4, PT, R9.reuse, R96, PT ;  /* 0x000000600900720c */ /* 0x040fe20003f84070 */
[----:B------:R-:W-:Y:S01]  /*5e80*/  IMAD.MOV R40, RZ, RZ, -R37 ;  /* 0x000000ffff287224 */ /* 0x000fe200078e0a25 */
[----:B------:R-:W-:Y:S01]  /*5e90*/  IADD3 R36, PT, PT, -R36, RZ, RZ ;  /* 0x000000ff24247210 */ /* 0x000fe20007ffe1ff */
[C---:B------:R-:W-:Y:S01]  /*5ea0*/  IMAD R84, R9.reuse, R39, R84 ;  /* 0x0000002709547224 */ /* 0x040fe200078e0254 */
[----:B------:R-:W-:Y:S01]  /*5eb0*/  @!P3 IADD3 R98, PT, PT, -R98, RZ, RZ ;  /* 0x000000ff6262b210 */ /* 0x000fe20007ffe1ff */
[----:B------:R-:W-:Y:S01]  /*5ec0*/  IMAD R82, R9, R40, R82 ;  /* 0x0000002809527224 */ /* 0x000fe200078e0252 */
[----:B------:R-:W-:Y:S01]  /*5ed0*/  @!P5 IADD3 R57, PT, PT, R57, -R9, RZ ;  /* 0x800000093939d210 */ /* 0x000fe20007ffe0ff */
[C---:B------:R-:W-:Y:S01]  /*5ee0*/  IMAD R80, R9.reuse, R36, R80 ;  /* 0x0000002409507224 */ /* 0x040fe200078e0250 */
[----:B------:R-:W-:Y:S01]  /*5ef0*/  ISETP.GT.U32.AND P5, PT, R9, R94, PT ;  /* 0x0000005e0900720c */ /* 0x000fe20003fa4070 */
[----:B------:R-:W-:Y:S01]  /*5f00*/  IMAD.HI.U32 R36, R11, R74, RZ ;  /* 0x0000004a0b247227 */ /* 0x000fe200078e00ff */
[----:B------:R-:W-:-:S03]  /*5f10*/  ISETP.GT.U32.AND P3, PT, R9, R90, PT ;  /* 0x0000005a0900720c */ /* 0x000fc60003f64070 */
[----:B------:R-:W-:Y:S01]  /*5f20*/  @!P4 IMAD.IADD R96, R96, 0x1, -R9 ;  /* 0x000000016060c824 */ /* 0x000fe200078e0a09 */
[----:B------:R-:W-:Y:S01]  /*5f30*/  ISETP.GT.U32.AND P4, PT, R9, R92, PT ;  /* 0x0000005c0900720c */ /* 0x000fe20003f84070 */
[----:B------:R-:W-:Y:S01]  /*5f40*/  IMAD.HI.U32 R37, R11, R78, RZ ;  /* 0x0000004e0b257227 */ /* 0x000fe200078e00ff */
[----:B------:R-:W-:Y:S02]  /*5f50*/  IADD3 R39, PT, PT, -R36, RZ, RZ ;  /* 0x000000ff24277210 */ /* 0x000fe40007ffe1ff */
[----:B------:R-:W-:Y:S01]  /*5f60*/  ISETP.GT.U32.AND P2, PT, R9, R96, PT ;  /* 0x000000600900720c */ /* 0x000fe20003f44070 */
[----:B------:R-:W-:-:S04]  /*5f70*/  IMAD.HI.U32 R38, R11, R76, RZ ;  /* 0x0000004c0b267227 */ /* 0x000fc800078e00ff */
[--C-:B------:R-:W-:Y:S01]  /*5f80*/  @!P5 IMAD.IADD R94, R94, 0x1, -R9.reuse ;  /* 0x000000015e5ed824 */ /* 0x100fe200078e0a09 */
[----:B------:R-:W-:Y:S01]  /*5f90*/  ISETP.GE.AND P5, PT, R87, RZ, PT ;  /* 0x000000ff5700720c */ /* 0x000fe20003fa6270 */
[--C-:B------:R-:W-:Y:S01]  /*5fa0*/  @!P3 IMAD.IADD R90, R90, 0x1, -R9.reuse ;  /* 0x000000015a5ab824 */ /* 0x100fe200078e0a09 */
[----:B------:R-:W-:Y:S01]  /*5fb0*/  ISETP.GE.AND P3, PT, R133, RZ, PT ;  /* 0x000000ff8500720c */ /* 0x000fe20003f66270 */
[----:B------:R-:W-:Y:S01]  /*5fc0*/  @!P4 IMAD.IADD R92, R92, 0x1, -R9 ;  /* 0x000000015c5cc824 */ /* 0x000fe200078e0a09 */
[C---:B------:R-:W-:Y:S01]  /*5fd0*/  ISETP.GT.U32.AND P4, PT, R9.reuse, R94, PT ;  /* 0x0000005e0900720c */ /* 0x040fe20003f84070 */
[----:B------:R-:W-:Y:S02]  /*5fe0*/  IMAD.MOV R37, RZ, RZ, -R37 ;  /* 0x000000ffff257224 */ /* 0x000fe400078e0a25 */
[----:B------:R-:W-:Y:S01]  /*5ff0*/  @!P2 IMAD.IADD R96, R96, 0x1, -R9 ;  /* 0x000000016060a824 */ /* 0x000fe200078e0a09 */
[C---:B------:R-:W-:Y:S01]  /*6000*/  ISETP.GT.U32.AND P2, PT, R9.reuse, R88, PT ;  /* 0x000000580900720c */ /* 0x040fe20003f44070 */
[C---:B------:R-:W-:Y:S01]  /*6010*/  IMAD R74, R9.reuse, R39, R74 ;  /* 0x00000027094a7224 */ /* 0x040fe200078e024a */
[----:B------:R-:W-:Y:S01]  /*6020*/  ISETP.GT.U32.AND P6, PT, R9, R92, PT ;  /* 0x0000005c0900720c */ /* 0x000fe20003fc4070 */
[----:B------:R-:W-:-:S02]  /*6030*/  IMAD.MOV R38, RZ, RZ, -R38 ;  /* 0x000000ffff267224 */ /* 0x000fc400078e0a26 */
[----:B------:R-:W-:Y:S01]  /*6040*/  @!P5 IMAD.MOV R57, RZ, RZ, -R57 ;  /* 0x000000ffff39d224 */ /* 0x000fe200078e0a39 */
[----:B------:R-:W-:Y:S01]  /*6050*/  ISETP.GE.AND P5, PT, R54, RZ, PT ;  /* 0x000000ff3600720c */ /* 0x000fe20003fa6270 */
[C---:B------:R-:W-:Y:S02]  /*6060*/  IMAD R78, R9.reuse, R37, R78 ;  /* 0x00000025094e7224 */ /* 0x040fe400078e024e */
[--C-:B------:R-:W-:Y:S01]  /*6070*/  @!P4 IMAD.IADD R94, R94, 0x1, -R9.reuse ;  /* 0x000000015e5ec824 */ /* 0x100fe200078e0a09 */
[C---:B------:R-:W-:Y:S01]  /*6080*/  ISETP.GT.U32.AND P4, PT, R9.reuse, R86, PT ;  /* 0x000000560900720c */ /* 0x040fe20003f84070 */
[C---:B------:R-:W-:Y:S02]  /*6090*/  IMAD R76, R9.reuse, R38, R76 ;  /* 0x00000026094c7224 */ /* 0x040fe400078e024c */
[----:B------:R-:W-:Y:S01]  /*60a0*/  @!P2 IMAD.IADD R88, R88, 0x1, -R9 ;  /* 0x000000015858a824 */ /* 0x000fe200078e0a09 */
[----:B------:R-:W-:Y:S01]  /*60b0*/  ISETP.GT.U32.AND P2, PT, R9, R90, PT ;  /* 0x0000005a0900720c */ /* 0x000fe20003f44070 */
[----:B------:R-:W-:Y:S01]  /*60c0*/  IMAD.HI.U32 R37, R11, R72, RZ ;  /* 0x000000480b257227 */ /* 0x000fe200078e00ff */
[----:B------:R-:W-:-:S02]  /*60d0*/  @!P6 IADD3 R92, PT, PT, R92, -R9, RZ ;  /* 0x800000095c5ce210 */ /* 0x000fc40007ffe0ff */
[----:B------:R-:W-:Y:S01]  /*60e0*/  ISETP.GE.AND P6, PT, R135, RZ, PT ;  /* 0x000000ff8700720c */ /* 0x000fe20003fc6270 */
[----:B------:R-:W-:Y:S01]  /*60f0*/  IMAD.MOV R40, RZ, RZ, -R37 ;  /* 0x000000ffff287224 */ /* 0x000fe200078e0a25 */
[----:B------:R-:W-:Y:S01]  /*6100*/  @!P5 IADD3 R96, PT, PT, -R96, RZ, RZ ;  /* 0x000000ff6060d210 */ /* 0x000fe20007ffe1ff */
[----:B------:R-:W-:Y:S01]  /*6110*/  @!P3 IMAD.MOV R92, RZ, RZ, -R92 ;  /* 0x000000ffff5cb224 */ /* 0x000fe200078e0a5c */
[C---:B------:R-:W-:Y:S01]  /*6120*/  ISETP.GT.U32.AND P3, PT, R9.reuse, R84, PT ;  /* 0x000000540900720c */ /* 0x040fe20003f64070 */
[----:B------:R-:W-:Y:S01]  /*6130*/  @!P4 IMAD.IADD R86, R86, 0x1, -R9 ;  /* 0x000000015656c824 */ /* 0x000fe200078e0a09 */
[C---:B------:R-:W-:Y:S01]  /*6140*/  ISETP.GT.U32.AND P4, PT, R9.reuse, R88, PT ;  /* 0x000000580900720c */ /* 0x040fe20003f84070 */
[----:B------:R-:W-:Y:S02]  /*6150*/  IMAD R72, R9, R40, R72 ;  /* 0x0000002809487224 */ /* 0x000fe400078e0248 */
[----:B------:R-:W-:Y:S01]  /*6160*/  @!P2 IADD3 R90, PT, PT, R90, -R9, RZ ;  /* 0x800000095a5aa210 */ /* 0x000fe20007ffe0ff */
[----:B------:R-:W-:Y:S01]  /*6170*/  IMAD.HI.U32 R38, R11, R70, RZ ;  /* 0x000000460b267227 */ /* 0x000fe200078e00ff */
[----:B------:R-:W-:-:S02]  /*6180*/  ISETP.GT.U32.AND P2, PT, R9, R82, PT ;  /* 0x000000520900720c */ /* 0x000fc40003f44070 */
[----:B------:R-:W-:Y:S01]  /*6190*/  ISETP.GT.U32.AND P5, PT, R9, R86, PT ;  /* 0x000000560900720c */ /* 0x000fe20003fa4070 */
[----:B------:R-:W-:Y:S01]  /*61a0*/  @!P6 IMAD.MOV R94, RZ, RZ, -R94 ;  /* 0x000000ffff5ee224 */ /* 0x000fe200078e0a5e */
[----:B------:R-:W-:Y:S01]  /*61b0*/  ISETP.GE.AND P6, PT, R131, RZ, PT ;  /* 0x000000ff8300720c */ /* 0x000fe20003fc6270 */
[----:B------:R-:W-:Y:S01]  /*61c0*/  IMAD.HI.U32 R36, R11, R68, RZ ;  /* 0x000000440b247227 */ /* 0x000fe200078e00ff */
[----:B------:R-:W-:Y:S02]  /*61d0*/  @!P3 IADD3 R84, PT, PT, R84, -R9, RZ ;  /* 0x800000095454b210 */ /* 0x000fe40007ffe0ff */
[----:B------:R-:W-:Y:S01]  /*61e0*/  ISETP.GE.AND P3, PT, R127, RZ, PT ;  /* 0x000000ff7f00720c */ /* 0x000fe20003f66270 */
[--C-:B------:R-:W-:Y:S01]  /*61f0*/  @!P4 IMAD.IADD R88, R88, 0x1, -R9.reuse ;  /* 0x000000015858c824 */ /* 0x100fe200078e0a09 */
[----:B------:R-:W-:Y:S01]  /*6200*/  ISETP.GT.U32.AND P4, PT, R9, R80, PT ;  /* 0x000000500900720c */ /* 0x000fe20003f84070 */
[----:B------:R-:W-:Y:S01]  /*6210*/  IMAD.MOV R38, RZ, RZ, -R38 ;  /* 0x000000ffff267224 */ /* 0x000fe200078e0a26 */
[----:B------:R-:W-:Y:S01]  /*6220*/  IADD3 R36, PT, PT, -R36, RZ, RZ ;  /* 0x000000ff24247210 */ /* 0x000fe20007ffe1ff */
[----:B------:R-:W-:-:S02]  /*6230*/  @!P2 IMAD.IADD R82, R82, 0x1, -R9 ;  /* 0x000000015252a824 */ /* 0x000fc400078e0a09 */
[--C-:B------:R-:W-:Y:S01]  /*6240*/  @!P5 IMAD.IADD R86, R86, 0x1, -R9.reuse ;  /* 0x000000015656d824 */ /* 0x100fe200078e0a09 */
[----:B------:R-:W-:Y:S01]  /*6250*/  ISETP.GE.AND P5, PT, R129, RZ, PT ;  /* 0x000000ff8100720c */ /* 0x000fe20003fa6270 */
[----:B------:R-:W-:Y:S01]  /*6260*/  @!P6 IMAD.MOV R90, RZ, RZ, -R90 ;  /* 0x000000ffff5ae224 */ /* 0x000fe200078e0a5a */
[C---:B------:R-:W-:Y:S01]  /*6270*/  ISETP.GT.U32.AND P6, PT, R9.reuse, R84, PT ;  /* 0x000000540900720c */ /* 0x040fe20003fc4070 */
[C---:B------:R-:W-:Y:S01]  /*6280*/  IMAD R70, R9.reuse, R38, R70 ;  /* 0x0000002609467224 */ /* 0x040fe200078e0246 */
[C---:B------:R-:W-:Y:S01]  /*6290*/  ISETP.GT.U32.AND P2, PT, R9.reuse, R82, PT ;  /* 0x000000520900720c */ /* 0x040fe20003f44070 */
[----:B------:R-:W-:Y:S01]  /*62a0*/  @!P3 IMAD.MOV R86, RZ, RZ, -R86 ;  /* 0x000000ffff56b224 */ /* 0x000fe200078e0a56 */
[C---:B------:R-:W-:Y:S01]  /*62b0*/  ISETP.GT.U32.AND P3, PT, R9.reuse, R76, PT ;  /* 0x0000004c0900720c */ /* 0x040fe20003f64070 */
[----:B------:R-:W-:Y:S02]  /*62c0*/  @!P4 IMAD.IADD R80, R80, 0x1, -R9 ;  /* 0x000000015050c824 */ /* 0x000fe400078e0a09 */
[----:B------:R-:W-:-:S02]  /*62d0*/  IMAD R68, R9, R36, R68 ;  /* 0x0000002409447224 */ /* 0x000fc400078e0244 */
[----:B------:R-:W-:Y:S01]  /*62e0*/  IMAD.HI.U32 R37, R11, R66, RZ ;  /* 0x000000420b257227 */ /* 0x000fe200078e00ff */
[C---:B------:R-:W-:Y:S02]  /*62f0*/  ISETP.GT.U32.AND P4, PT, R9.reuse, R80, PT ;  /* 0x000000500900720c */ /* 0x040fe40003f84070 */
[----:B------:R-:W-:Y:S01]  /*6300*/  @!P5 IADD3 R88, PT, PT, -R88, RZ, RZ ;  /* 0x000000ff5858d210 */ /* 0x000fe20007ffe1ff */
[--C-:B------:R-:W-:Y:S01]  /*6310*/  @!P6 IMAD.IADD R84, R84, 0x1, -R9.reuse ;  /* 0x000000015454e824 */ /* 0x100fe200078e0a09 */
[C---:B------:R-:W-:Y:S01]  /*6320*/  ISETP.GT.U32.AND P6, PT, R9.reuse, R74, PT ;  /* 0x0000004a0900720c */ /* 0x040fe20003fc4070 */
[----:B------:R-:W-:Y:S01]  /*6330*/  @!P2 IMAD.IADD R82, R82, 0x1, -R9 ;  /* 0x000000015252a824 */ /* 0x000fe200078e0a09 */
[----:B------:R-:W-:Y:S01]  /*6340*/  ISETP.GT.U32.AND P5, PT, R9, R78, PT ;  /* 0x0000004e0900720c */ /* 0x000fe20003fa4070 */
[----:B------:R-:W-:Y:S01]  /*6350*/  IMAD.MOV R37, RZ, RZ, -R37 ;  /* 0x000000ffff257224 */ /* 0x000fe200078e0a25 */
[----:B------:R-:W-:Y:S01]  /*6360*/  ISETP.GE.AND P2, PT, R79, RZ, PT ;  /* 0x000000ff4f00720c */ /* 0x000fe20003f46270 */
[----:B------:R-:W-:Y:S01]  /*6370*/  IMAD.HI.U32 R36, R11, R64, RZ ;  /* 0x000000400b247227 */ /* 0x000fe200078e00ff */
[----:B------:R-:W-:-:S03]  /*6380*/  @!P3 IADD3 R76, PT, PT, R76, -R9, RZ ;  /* 0x800000094c4cb210 */ /* 0x000fc60007ffe0ff */
[--C-:B------:R-:W-:Y:S01]  /*6390*/  @!P4 IMAD.IADD R80, R80, 0x1, -R9.reuse ;  /* 0x000000015050c824 */ /* 0x100fe200078e0a09 */
[----:B------:R-:W-:Y:S01]  /*63a0*/  ISETP.GE.AND P4, PT, R125, RZ, PT ;  /* 0x000000ff7d00720c */ /* 0x000fe20003f86270 */
[C---:B------:R-:W-:Y:S02]  /*63b0*/  IMAD R66, R9.reuse, R37, R66 ;  /* 0x0000002509427224 */ /* 0x040fe400078e0242 */
[--C-:B------:R-:W-:Y:S01]  /*63c0*/  @!P6 IMAD.IADD R74, R74, 0x1, -R9.reuse ;  /* 0x000000014a4ae824 */ /* 0x100fe200078e0a09 */
[----:B------:R-:W-:Y:S01]  /*63d0*/  ISETP.GT.U32.AND P6, PT, R9, R76, PT ;  /* 0x0000004c0900720c */ /* 0x000fe20003fc4070 */
[----:B------:R-:W-:Y:S01]  /*63e0*/  @!P5 IMAD.IADD R78, R78, 0x1, -R9 ;  /* 0x000000014e4ed824 */ /* 0x000fe200078e0a09 */
[----:B------:R-:W-:Y:S01]  /*63f0*/  ISETP.GE.AND P5, PT, R123, RZ, PT ;  /* 0x000000ff7b00720c */ /* 0x000fe20003fa6270 */
[----:B------:R-:W-:Y:S01]  /*6400*/  @!P2 IMAD.MOV R84, RZ, RZ, -R84 ;  /* 0x000000ffff54a224 */ /* 0x000fe200078e0a54 */
[C---:B------:R-:W-:Y:S01]  /*6410*/  ISETP.GT.U32.AND P2, PT, R9.reuse, R74, PT ;  /* 0x0000004a0900720c */ /* 0x040fe20003f44070 */
[----:B------:R-:W-:Y:S01]  /*6420*/  IMAD.MOV R36, RZ, RZ, -R36 ;  /* 0x000000ffff247224 */ /* 0x000fe200078e0a24 */
[----:B------:R-:W-:Y:S01]  /*6430*/  ISETP.GT.U32.AND P3, PT, R9, R78, PT ;  /* 0x0000004e0900720c */ /* 0x000fe20003f64070 */
[----:B------:R-:W-:-:S04]  /*6440*/  IMAD.HI.U32 R37, R11, R62, RZ ;  /* 0x0000003e0b257227 */ /* 0x000fc800078e00ff */
[----:B------:R-:W-:Y:S01]  /*6450*/  @!P4 IMAD.MOV R82, RZ, RZ, -R82 ;  /* 0x000000ffff52c224 */ /* 0x000fe200078e0a52 */
[----:B------:R-:W-:Y:S01]  /*6460*/  ISETP.GT.U32.AND P4, PT, R9, R72, PT ;  /* 0x000000480900720c */ /* 0x000fe20003f84070 */
[--C-:B------:R-:W-:Y:S01]  /*6470*/  @!P6 IMAD.IADD R76, R76, 0x1, -R9.reuse ;  /* 0x000000014c4ce824 */ /* 0x100fe200078e0a09 */
[----:B------:R-:W-:Y:S01]  /*6480*/  ISETP.GE.AND P6, PT, R119, RZ, PT ;  /* 0x000000ff7700720c */ /* 0x000fe20003fc6270 */
[C---:B------:R-:W-:Y:S01]  /*6490*/  IMAD R64, R9.reuse, R36, R64 ;  /* 0x0000002409407224 */ /* 0x040fe200078e0240 */
[----:B------:R-:W-:Y:S01]  /*64a0*/  @!P5 IADD3 R80, PT, PT, -R80, RZ, RZ ;  /* 0x000000ff5050d210 */ /* 0x000fe20007ffe1ff */
[--C-:B------:R-:W-:Y:S01]  /*64b0*/  @!P2 IMAD.IADD R74, R74, 0x1, -R9.reuse ;  /* 0x000000014a4aa824 */ /* 0x100fe200078e0a09 */
[----:B------:R-:W-:Y:S01]  /*64c0*/  ISETP.GT.U32.AND P5, PT, R9, R70, PT ;  /* 0x000000460900720c */ /* 0x000fe20003fa4070 */
[----:B------:R-:W-:Y:S01]  /*64d0*/  @!P3 IMAD.IADD R78, R78, 0x1, -R9 ;  /* 0x000000014e4eb824 */ /* 0x000fe200078e0a09 */
[----:B------:R-:W-:Y:S01]  /*64e0*/  ISETP.GE.AND P2, PT, R117, RZ, PT ;  /* 0x000000ff7500720c */ /* 0x000fe20003f46270 */
[----:B------:R-:W-:Y:S01]  /*64f0*/  VIADD R73, R87, 0x73 ;  /* 0x0000007357497836 */ /* 0x000fe20000000000 */
[----:B------:R-:W-:Y:S01]  /*6500*/  ISETP.GE.AND P3, PT, R121, RZ, PT ;  /* 0x000000ff7900720c */ /* 0x000fe20003f66270 */
[----:B------:R-:W-:-:S02]  /*6510*/  IMAD.MOV R37, RZ, RZ, -R37 ;  /* 0x000000ffff257224 */ /* 0x000fc400078e0a25 */
[----:B------:R-:W-:Y:S01]  /*6520*/  @!P4 IADD3 R72, PT, PT, R72, -R9, RZ ;  /* 0x800000094848c210 */ /* 0x000fe20007ffe0ff */
[----:B------:R-:W-:Y:S01]  /*6530*/  VIADD R99, R87, 0x74 ;  /* 0x0000007457637836 */ /* 0x000fe20000000000 */
[----:B------:R-:W-:Y:S01]  /*6540*/  ISETP.GT.U32.AND P4, PT, R9, R68, PT ;  /* 0x000000440900720c */ /* 0x000fe20003f84070 */
[----:B------:R-:W-:Y:S01]  /*6550*/  @!P6 IMAD.MOV R76, RZ, RZ, -R76 ;  /* 0x000000ffff4ce224 */ /* 0x000fe200078e0a4c */
[----:B------:R-:W-:Y:S01]  /*6560*/  ISETP.GE.AND P6, PT, R115, RZ, PT ;  /* 0x000000ff7300720c */ /* 0x000fe20003fc6270 */
[C---:B------:R-:W-:Y:S01]  /*6570*/  IMAD R62, R9.reuse, R37, R62 ;  /* 0x00000025093e7224 */ /* 0x040fe200078e023e */
[----:B------:R-:W-:Y:S01]  /*6580*/  IABS R60, R73 ;  /* 0x00000049003c7213 */ /* 0x000fe20000000000 */
[--C-:B------:R-:W-:Y:S01]  /*6590*/  @!P5 IMAD.IADD R70, R70, 0x1, -R9.reuse ;  /* 0x000000014646d824 */ /* 0x100fe200078e0a09 */
[C---:B------:R-:W-:Y:S01]  /*65a0*/  ISETP.GT.U32.AND P5, PT, R9.reuse, R72, PT ;  /* 0x000000480900720c */ /* 0x040fe20003fa4070 */
[----:B------:R-:W-:Y:S01]  /*65b0*/  @!P2 IMAD.MOV R74, RZ, RZ, -R74 ;  /* 0x000000ffff4aa224 */ /* 0x000fe200078e0a4a */
[C---:B------:R-:W-:Y:S01]  /*65c0*/  ISETP.GT.U32.AND P2, PT, R9.reuse, R66, PT ;  /* 0x000000420900720c */ /* 0x040fe20003f44070 */
[----:B------:R-:W-:Y:S01]  /*65d0*/  @!P3 IMAD.MOV R78, RZ, RZ, -R78 ;  /* 0x000000ffff4eb224 */ /* 0x000fe200078e0a4e */
[----:B------:R-:W-:Y:S01]  /*65e0*/  ISETP.GT.U32.AND P3, PT, R9, R70, PT ;  /* 0x000000460900720c */ /* 0x000fe20003f64070 */
[----:B------:R-:W-:Y:S01]  /*65f0*/  IMAD.HI.U32 R38, R11, R60, RZ ;  /* 0x0000003c0b267227 */ /* 0x000fe200078e00ff */
[----:B------:R-:W-:Y:S01]  /*6600*/  IABS R58, R99 ;  /* 0x00000063003a7213 */ /* 0x000fe20000000000 */
[----:B------:R1:W-:Y:S02]  /*6610*/  STL [R1+0xa048], R73 ;  /* 0x00a0484901007387 */ /* 0x0003e40000100800 */
[----:B------:R-:W-:-:S02]  /*6620*/  @!P4 IMAD.IADD R68, R68, 0x1, -R9 ;  /* 0x000000014444c824 */ /* 0x000fc400078e0a09 */
[----:B------:R-:W-:Y:S01]  /*6630*/  IMAD.MOV R38, RZ, RZ, -R38 ;  /* 0x000000ffff267224 */ /* 0x000fe200078e0a26 */
[----:B------:R-:W-:Y:S01]  /*6640*/  STL [R1+0xa04c], R99 ;  /* 0x00a04c6301007387 */ /* 0x000fe20000100800 */
[----:B------:R-:W-:Y:S01]  /*6650*/  @!P5 IADD3 R72, PT, PT, R72, -R9, RZ ;  /* 0x800000094848d210 */ /* 0x000fe20007ffe0ff */
[----:B------:R-:W-:Y:S01]  /*6660*/  IMAD.HI.U32 R39, R11, R58, RZ ;  /* 0x0000003a0b277227 */ /* 0x000fe200078e00ff */
[C---:B------:R-:W-:Y:S01]  /*6670*/  ISETP.GT.U32.AND P4, PT, R9.reuse, R68, PT ;  /* 0x000000440900720c */ /* 0x040fe20003f84070 */
[----:B------:R-:W-:Y:S01]  /*6680*/  STL [R1+0xa050], R95 ;  /* 0x00a0505f01007387 */ /* 0x000fe20000100800 */
[----:B------:R-:W-:Y:S01]  /*6690*/  ISETP.GT.U32.AND P5, PT, R9, R64, PT ;  /* 0x000000400900720c */ /* 0x000fe20003fa4070 */
[--C-:B------:R-:W-:Y:S01]  /*66a0*/  @!P2 IMAD.IADD R66, R66, 0x1, -R9.reuse ;  /* 0x000000014242a824 */ /* 0x100fe200078e0a09 */
[----:B------:R-:W-:Y:S01]  /*66b0*/  @!P6 IADD3 R72, PT, PT, -R72, RZ, RZ ;  /* 0x000000ff4848e210 */ /* 0x000fe20007ffe1ff */
[----:B------:R-:W-:Y:S01]  /*66c0*/  @!P3 IMAD.IADD R70, R70, 0x1, -R9 ;  /* 0x000000014646b824 */ /* 0x000fe200078e0a09 */
[----:B------:R-:W-:Y:S01]  /*66d0*/  ISETP.GE.AND P3, PT, R77, RZ, PT ;  /* 0x000000ff4d00720c */ /* 0x000fe20003f66270 */
[C---:B------:R-:W-:Y:S01]  /*66e0*/  IMAD R60, R9.reuse, R38, R60 ;  /* 0x00000026093c7224 */ /* 0x040fe200078e023c */
[----:B------:R-:W-:Y:S01]  /*66f0*/  ISETP.GT.U32.AND P6, PT, R9, R66, PT ;  /* 0x000000420900720c */ /* 0x000fe20003fc4070 */
[----:B------:R-:W-:Y:S01]  /*6700*/  VIADD R0, R87, 0x76 ;  /* 0x0000007657007836 */ /* 0x000fe20000000000 */
[----:B------:R-:W-:Y:S01]  /*6710*/  ISETP.GE.AND P2, PT, R75, RZ, PT ;  /* 0x000000ff4b00720c */ /* 0x000fe20003f46270 */
[----:B------:R-:W-:Y:S01]  /*6720*/  IMAD.HI.U32 R40, R11, R56, RZ ;  /* 0x000000380b287227 */ /* 0x000fe200078e00ff */
[----:B------:R-:W-:-:S02]  /*6730*/  IADD3 R39, PT, PT, -R39, RZ, RZ ;  /* 0x000000ff27277210 */ /* 0x000fc40007ffe1ff */
[----:B-1----:R-:W-:Y:S01]  /*6740*/  IABS R54, R0 ;  /* 0x0000000000367213 */ /* 0x002fe20000000000 */
[--C-:B------:R-:W-:Y:S01]  /*6750*/  @!P4 IMAD.IADD R68, R68, 0x1, -R9.reuse ;  /* 0x000000014444c824 */ /* 0x100fe200078e0a09 */
[----:B------:R-:W-:Y:S01]  /*6760*/  ISETP.GT.U32.AND P4, PT, R9, R62, PT ;  /* 0x0000003e0900720c */ /* 0x000fe20003f84070 */
[--C-:B------:R-:W-:Y:S01]  /*6770*/  @!P5 IMAD.IADD R64, R64, 0x1, -R9.reuse ;  /* 0x000000014040d824 */ /* 0x100fe200078e0a09 */
[----:B------:R-:W-:Y:S01]  /*6780*/  ISETP.GE.AND P5, PT, R113, RZ, PT ;  /* 0x000000ff7100720c */ /* 0x000fe20003fa6270 */
[C---:B------:R-:W-:Y:S01]  /*6790*/  IMAD R58, R9.reuse, R39, R58 ;  /* 0x00000027093a7224 */ /* 0x040fe200078e023a */
[----:B------:R-:W-:Y:S01]  /*67a0*/  @!P3 IADD3 R70, PT, PT, -R70, RZ, RZ ;  /* 0x000000ff4646b210 */ /* 0x000fe20007ffe1ff */
[--C-:B------:R-:W-:Y:S01]  /*67b0*/  @!P6 IMAD.IADD R66, R66, 0x1, -R9.reuse ;  /* 0x000000014242e824 */ /* 0x100fe200078e0a09 */
[C---:B------:R-:W-:Y:S01]  /*67c0*/  ISETP.GT.U32.AND P3, PT, R9.reuse, R64, PT ;  /* 0x000000400900720c */ /* 0x040fe20003f64070 */
[----:B------:R-:W-:Y:S01]  /*67d0*/  @!P2 IMAD.MOV R68, RZ, RZ, -R68 ;  /* 0x000000ffff44a224 */ /* 0x000fe200078e0a44 */
[----:B------:R-:W-:Y:S01]  /*67e0*/  ISETP.GT.U32.AND P6, PT, R9, R60, PT ;  /* 0x0000003c0900720c */ /* 0x000fe20003fc4070 */
[----:B------:R-:W-:Y:S01]  /*67f0*/  IMAD.HI.U32 R36, R11, R54, RZ ;  /* 0x000000360b247227 */ /* 0x000fe200078e00ff */
[----:B------:R-:W-:Y:S01]  /*6800*/  ISETP.GE.AND P2, PT, R111, RZ, PT ;  /* 0x000000ff6f00720c */ /* 0x000fe20003f46270 */
[----:B------:R1:W-:Y:S02]  /*6810*/  STL [R1+0xa054], R0 ;  /* 0x00a0540001007387 */ /* 0x0003e40000100800 */
[----:B------:R-:W-:-:S02]  /*6820*/  @!P4 IMAD.IADD R62, R62, 0x1, -R9 ;  /* 0x000000013e3ec824 */ /* 0x000fc400078e0a09 */
[----:B------:R-:W-:Y:S02]  /*6830*/  IMAD.MOV R36, RZ, RZ, -R36 ;  /* 0x000000ffff247224 */ /* 0x000fe400078e0a24 */
[----:B------:R-:W-:Y:S01]  /*6840*/  @!P5 IMAD.MOV R66, RZ, RZ, -R66 ;  /* 0x000000ffff42d224 */ /* 0x000fe200078e0a42 */
[C---:B------:R-:W-:Y:S01]  /*6850*/  ISETP.GT.U32.AND P4, PT, R9.reuse, R62, PT ;  /* 0x0000003e0900720c */ /* 0x040fe20003f84070 */
[----:B------:R-:W-:Y:S01]  /*6860*/  IMAD R54, R9, R36, R54 ;  /* 0x0000002409367224 */ /* 0x000fe200078e0236 */
[-C--:B------:R-:W-:Y:S01]  /*6870*/  @!P3 IADD3 R64, PT, PT, R64, -R9.reuse, RZ ;  /* 0x800000094040b210 */ /* 0x080fe20007ffe0ff */
[----:B------:R-:W-:Y:S01]  /*6880*/  IMAD.MOV R40, RZ, RZ, -R40 ;  /* 0x000000ffff287224 */ /* 0x000fe200078e0a28 */
[----:B------:R-:W-:Y:S01]  /*6890*/  @!P6 IADD3 R60, PT, PT, R60, -R9, RZ ;  /* 0x800000093c3ce210 */ /* 0x000fe20007ffe0ff */
[----:B------:R-:W-:Y:S01]  /*68a0*/  VIADD R85, R87, 0x77 ;  /* 0x0000007757557836 */ /* 0x000fe20000000000 */
[C---:B------:R-:W-:Y:S01]  /*68b0*/  ISETP.GT.U32.AND P3, PT, R9.reuse, R58, PT ;  /* 0x0000003a0900720c */ /* 0x040fe20003f64070 */
[----:B------:R-:W-:Y:S01]  /*68c0*/  @!P2 IMAD.MOV R64, RZ, RZ, -R64 ;  /* 0x000000ffff40a224 */ /* 0x000fe200078e0a40 */
[C---:B------:R-:W-:Y:S01]  /*68d0*/  ISETP.GT.U32.AND P2, PT, R9.reuse, R60, PT ;  /* 0x0000003c0900720c */ /* 0x040fe20003f44070 */
[----:B------:R-:W-:Y:S01]  /*68e0*/  IMAD R56, R9, R40, R56 ;  /* 0x0000002809387224 */ /* 0x000fe200078e0238 */
[----:B------:R-:W-:Y:S01]  /*68f0*/  ISETP.GE.AND P5, PT, R109, RZ, PT ;  /* 0x000000ff6d00720c */ /* 0x000fe20003fa6270 */
[----:B------:R-:W-:Y:S01]  /*6900*/  VIADD R79, R87, 0x79 ;  /* 0x00000079574f7836 */ /* 0x000fe20000000000 */
[----:B------:R-:W-:Y:S01]  /*6910*/  ISETP.GE.AND P6, PT, R107, RZ, PT ;  /* 0x000000ff6b00720c */ /* 0x000fe20003fc6270 */
[--C-:B------:R-:W-:Y:S01]  /*6920*/  @!P4 IMAD.IADD R62, R62, 0x1, -R9.reuse ;  /* 0x000000013e3ec824 */ /* 0x100fe200078e0a09 */
[----:B------:R-:W-:Y:S01]  /*6930*/  ISETP.GE.AND P4, PT, R105, RZ, PT ;  /* 0x000000ff6900720c */ /* 0x000fe20003f86270 */
[----:B------:R-:W-:Y:S01]  /*6940*/  IMAD.HI.U32 R36, R11, R50, RZ ;  /* 0x000000320b247227 */ /* 0x000fe200078e00ff */
[----:B------:R-:W-:Y:S01]  /*6950*/  IABS R52, R85 ;  /* 0x0000005500347213 */ /* 0x000fe20000000000 */
[----:B------:R-:W-:Y:S01]  /*6960*/  STL [R1+0xa058], R85 ;  /* 0x00a0585501007387 */ /* 0x000fe20000100800 */
[----:B------:R-:W-:Y:S01]  /*6970*/  IABS R48, R79 ;  /* 0x0000004f00307213 */ /* 0x000fe20000000000 */
[--C-:B------:R-:W-:Y:S01]  /*6980*/  @!P3 IMAD.IADD R58, R58, 0x1, -R9.reuse ;  /* 0x000000013a3ab824 */ /* 0x100fe200078e0a09 */
[----:B------:R-:W-:Y:S01]  /*6990*/  ISETP.GE.AND P3, PT, R73, RZ, PT ;  /* 0x000000ff4900720c */ /* 0x000fe20003f66270 */
[----:B------:R-:W-:Y:S01]  /*69a0*/  @!P2 IMAD.IADD R60, R60, 0x1, -R9 ;  /* 0x000000013c3ca824 */ /* 0x000fe200078e0a09 */
[----:B------:R-:W-:Y:S01]  /*69b0*/  ISETP.GT.U32.AND P2, PT, R9, R54, PT ;  /* 0x000000360900720c */ /* 0x000fe20003f44070 */
[----:B------:R-:W-:Y:S01]  /*69c0*/  IMAD.HI.U32 R37, R11, R52, RZ ;  /* 0x000000340b257227 */ /* 0x000fe200078e00ff */
[----:B------:R-:W-:Y:S01]  /*69d0*/  @!P5 IADD3 R3, PT, PT, -R3, RZ, RZ ;  /* 0x000000ff0303d210 */ /* 0x000fe20007ffe1ff */
[----:B------:R1:W-:Y:S01]  /*69e0*/  STL [R1+0xa060], R42 ;  /* 0x00a0602a01007387 */ /* 0x0003e20000100800 */
[----:B------:R-:W-:Y:S01]  /*69f0*/  ISETP.GT.U32.AND P5, PT, R9, R56, PT ;  /* 0x000000380900720c */ /* 0x000fe20003fa4070 */
[----:B------:R-:W-:Y:S01]  /*6a00*/  @!P6 IMAD.MOV R4, RZ, RZ, -R4 ;  /* 0x000000ffff04e224 */ /* 0x000fe200078e0a04 */
[----:B------:R-:W-:Y:S01]  /*6a10*/  @!P4 IADD3 R62, PT, PT, -R62, RZ, RZ ;  /* 0x000000ff3e3ec210 */ /* 0x000fe20007ffe1ff */
[----:B------:R-:W-:Y:S01]  /*6a20*/  IMAD.MOV R37, RZ, RZ, -R37 ;  /* 0x000000ffff257224 */ /* 0x000fe200078e0a25 */
[----:B------:R-:W-:Y:S01]  /*6a30*/  ISETP.GE.AND P4, PT, R103, RZ, PT ;  /* 0x000000ff6700720c */ /* 0x000fe20003f86270 */
[----:B------:R-:W-:Y:S01]  /*6a40*/  VIADD R77, R87, 0x7a ;  /* 0x0000007a574d7836 */ /* 0x000fe20000000000 */
[----:B------:R-:W-:Y:S01]  /*6a50*/  ISETP.GT.U32.AND P6, PT, R9, R58, PT ;  /* 0x0000003a0900720c */ /* 0x000fe20003fc4070 */
[----:B------:R-:W-:Y:S01]  /*6a60*/  @!P3 IMAD.MOV R60, RZ, RZ, -R60 ;  /* 0x000000ffff3cb224 */ /* 0x000fe200078e0a3c */
[----:B------:R-:W-:Y:S01]  /*6a70*/  ISETP.GE.AND P3, PT, R99, RZ, PT ;  /* 0x000000ff6300720c */ /* 0x000fe20003f66270 */
[--C-:B------:R-:W-:Y:S01]  /*6a80*/  @!P2 IMAD.IADD R54, R54, 0x1, -R9.reuse ;  /* 0x000000013636a824 */ /* 0x100fe200078e0a09 */
[----:B------:R-:W-:Y:S01]  /*6a90*/  IADD3 R36, PT, PT, -R36, RZ, RZ ;  /* 0x000000ff24247210 */ /* 0x000fe20007ffe1ff */
[----:B------:R-:W-:Y:S01]  /*6aa0*/  IMAD R52, R9, R37, R52 ;  /* 0x0000002509347224 */ /* 0x000fe200078e0234 */
[----:B------:R-:W-:Y:S01]  /*6ab0*/  IABS R46, R77 ;  /* 0x0000004d002e7213 */ /* 0x000fe20000000000 */
[----:B------:R-:W-:Y:S01]  /*6ac0*/  IMAD.HI.U32 R37, R11, R48, RZ ;  /* 0x000000300b257227 */ /* 0x000fe200078e00ff */
[----:B------:R-:W-:Y:S01]  /*6ad0*/  @!P5 IADD3 R56, PT, PT, R56, -R9, RZ ;  /* 0x800000093838d210 */ /* 0x000fe20007ffe0ff */
[----:B------:R-:W-:Y:S01]  /*6ae0*/  STL [R1+0xa05c], R79 ;  /* 0x00a05c4f01007387 */ /* 0x000fe20000100800 */
[C---:B------:R-:W-:Y:S01]  /*6af0*/  ISETP.GT.U32.AND P5, PT, R9.reuse, R52, PT ;  /* 0x000000340900720c */ /* 0x040fe20003fa4070 */
[----:B------:R-:W-:Y:S01]  /*6b00*/  @!P4 IMAD.MOV R8, RZ, RZ, -R8 ;  /* 0x000000ffff08c224 */ /* 0x000fe200078e0a08 */
[----:B------:R-:W-:Y:S01]  /*6b10*/  ISETP.GT.U32.AND P4, PT, R9, R54, PT ;  /* 0x000000360900720c */ /* 0x000fe20003f84070 */
[----:B------:R-:W-:Y:S01]  /*6b20*/  @!P6 IMAD.IADD R58, R58, 0x1, -R9 ;  /* 0x000000013a3ae824 */ /* 0x000fe200078e0a09 */
[----:B------:R-:W-:Y:S01]  /*6b30*/  ISETP.GE.AND P6, PT, R97, RZ, PT ;  /* 0x000000ff6100720c */ /* 0x000fe20003fc6270 */
[C---:B------:R-:W-:Y:S01]  /*6b40*/  IMAD R50, R9.reuse, R36, R50 ;  /* 0x0000002409327224 */ /* 0x040fe200078e0232 */
[----:B------:R-:W-:Y:S01]  /*6b50*/  ISETP.GT.U32.AND P2, PT, R9, R56, PT ;  /* 0x000000380900720c */ /* 0x000fe20003f44070 */
[----:B------:R-:W-:Y:S01]  /*6b60*/  @!P3 IMAD.MOV R58, RZ, RZ, -R58 ;  /* 0x000000ffff3ab224 */ /* 0x000fe200078e0a3a */
[----:B------:R-:W-:Y:S01]  /*6b70*/  ISETP.GE.AND P3, PT, R95, RZ, PT ;  /* 0x000000ff5f00720c */ /* 0x000fe20003f66270 */
[----:B------:R-:W-:Y:S01]  /*6b80*/  IMAD.MOV R37, RZ, RZ, -R37 ;  /* 0x000000ffff257224 */ /* 0x000fe200078e0a25 */
[----:B------:R-:W-:Y:S01]  /*6b90*/  STL [R1+0xa078], R77 ;  /* 0x00a0784d01007387 */ /* 0x000fe20000100800 */
[----:B------:R-:W-:-:S02]  /*6ba0*/  IMAD.HI.U32 R36, R11, R46, RZ ;  /* 0x0000002e0b247227 */ /* 0x000fc400078e00ff */
[----:B------:R-:W-:Y:S02]  /*6bb0*/  @!P5 IADD3 R52, PT, PT, R52, -R9, RZ ;  /* 0x800000093434d210 */ /* 0x000fe40007ffe0ff */
[----:B------:R-:W-:Y:S01]  /*6bc0*/  @!P4 IMAD.IADD R54, R54, 0x1, -R9 ;  /* 0x000000013636c824 */ /* 0x000fe200078e0a09 */
[----:B------:R-:W-:Y:S01]  /*6bd0*/  ISETP.GE.AND P4, PT, R93, RZ, PT ;  /* 0x000000ff5d00720c */ /* 0x000fe20003f86270 */
[----:B------:R-:W-:Y:S01]  /*6be0*/  @!P6 IMAD.MOV R23, RZ, RZ, -R23 ;  /* 0x000000ffff17e224 */ /* 0x000fe200078e0a17 */
[C---:B------:R-:W-:Y:S01]  /*6bf0*/  ISETP.GT.U32.AND P6, PT, R9.reuse, R52, PT ;  /* 0x000000340900720c */ /* 0x040fe20003fc4070 */
[----:B------:R-:W-:Y:S01]  /*6c00*/  @!P2 IMAD.IADD R56, R56, 0x1, -R9 ;  /* 0x000000013838a824 */ /* 0x000fe200078e0a09 */
[C---:B------:R-:W-:Y:S01]  /*6c10*/  ISETP.GT.U32.AND P2, PT, R9.reuse, R50, PT ;  /* 0x000000320900720c */ /* 0x040fe20003f44070 */
[----:B------:R-:W-:Y:S01]  /*6c20*/  IMAD R48, R9, R37, R48 ;  /* 0x0000002509307224 */ /* 0x000fe200078e0230 */
[----:B------:R-:W-:Y:S01]  /*6c30*/  ISETP.GE.AND P5, PT, R0, RZ, PT ;  /* 0x000000ff0000720c */ /* 0x000fe20003fa6270 */
[----:B------:R-:W-:-:S02]  /*6c40*/  @!P3 IMAD.MOV R56, RZ, RZ, -R56 ;  /* 0x000000ffff38b224 */ /* 0x000fc400078e0a38 */
[----:B------:R-:W-:Y:S01]  /*6c50*/  IMAD.MOV R36, RZ, RZ, -R36 ;  /* 0x000000ffff247224 */ /* 0x000fe200078e0a24 */
[----:B------:R-:W-:Y:S01]  /*6c60*/  ISETP.GT.U32.AND P3, PT, R9, R48, PT ;  /* 0x000000300900720c */ /* 0x000fe20003f64070 */
[----:B------:R-:W-:Y:S02]  /*6c70*/  VIADD R75, R87, 0x7b ;  /* 0x0000007b574b7836 */ /* 0x000fe40000000000 */
[----:B------:R-:W-:Y:S01]  /*6c80*/  @!P4 IMAD.MOV R24, RZ, RZ, -R24 ;  /* 0x000000ffff18c224 */ /* 0x000fe200078e0a18 */
[----:B------:R-:W-:Y:S01]  /*6c90*/  ISETP.GE.AND P4, PT, R89, RZ, PT ;  /* 0x000000ff5900720c */ /* 0x000fe20003f86270 */
[C---:B------:R-:W-:Y:S01]  /*6ca0*/  IMAD R46, R9.reuse, R36, R46 ;  /* 0x00000024092e7224 */ /* 0x040fe200078e022e */
[----:B------:R-:W-:Y:S01]  /*6cb0*/  @!P6 IADD3 R52, PT, PT, R52, -R9, RZ ;  /* 0x800000093434e210 */ /* 0x000fe20007ffe0ff */
[----:B------:R-:W-:Y:S01]  /*6cc0*/  @!P2 IMAD.IADD R50, R50, 0x1, -R9 ;  /* 0x000000013232a824 */ /* 0x000fe200078e0a09 */
[----:B------:R-:W-:Y:S01]  /*6cd0*/  IABS R44, R75 ;  /* 0x0000004b002c7213 */ /* 0x000fe20000000000 */
[----:B------:R-:W-:Y:S01]  /*6ce0*/  @!P5 IMAD.MOV R54, RZ, RZ, -R54 ;  /* 0x000000ffff36d224 */ /* 0x000fe200078e0a36 */
[----:B------:R-:W-:Y:S01]  /*6cf0*/  ISETP.GT.U32.AND P6, PT, R9, R46, PT ;  /* 0x0000002e0900720c */ /* 0x000fe20003fc4070 */
[----:B------:R-:W-:Y:S01]  /*6d00*/  VIADD R73, R87, 0x7c ;  /* 0x0000007c57497836 */ /* 0x000fe20000000000 */
[----:B------:R-:W-:Y:S01]  /*6d10*/  ISETP.GE.AND P5, PT, R91, RZ, PT ;  /* 0x000000ff5b00720c */ /* 0x000fe20003fa6270 */
[----:B------:R-:W-:Y:S01]  /*6d20*/  IMAD.HI.U32 R37, R11, R44, RZ ;  /* 0x0000002c0b257227 */ /* 0x000fe200078e00ff */
[----:B------:R-:W-:Y:S01]  /*6d30*/  ISETP.GT.U32.AND P2, PT, R9, R50, PT ;  /* 0x000000320900720c */ /* 0x000fe20003f44070 */
[----:B------:R-:W-:Y:S01]  /*6d40*/  STL [R1+0xa074], R75 ;  /* 0x00a0744b01007387 */ /* 0x000fe20000100800 */
[----:B------:R-:W-:Y:S01]  /*6d50*/  @!P3 IADD3 R48, PT, PT, R48, -R9, RZ ;  /* 0x800000093030b210 */ /* 0x000fe20007ffe0ff */
[----:B------:R-:W-:Y:S01]  /*6d60*/  VIADD R39, R87, 0x7d ;  /* 0x0000007d57277836 */ /* 0x000fe20000000000 */
[----:B------:R-:W-:Y:S01]  /*6d70*/  IABS R40, R73 ;  /* 0x0000004900287213 */ /* 0x000fe20000000000 */
[----:B------:R-:W-:Y:S01]  /*6d80*/  @!P4 IMAD.MOV R26, RZ, RZ, -R26 ;  /* 0x000000ffff1ac224 */ /* 0x000fe200078e0a1a */
[----:B------:R-:W-:Y:S01]  /*6d90*/  ISETP.GT.U32.AND P4, PT, R9, R48, PT ;  /* 0x000000300900720c */ /* 0x000fe20003f84070 */
[----:B------:R-:W-:Y:S01]  /*6da0*/  IMAD.MOV R37, RZ, RZ, -R37 ;  /* 0x000000ffff257224 */ /* 0x000fe200078e0a25 */
[----:B------:R-:W-:Y:S01]  /*6db0*/  IABS R38, R39 ;  /* 0x0000002700267213 */ /* 0x000fe20000000000 */
[----:B------:R-:W-:Y:S01]  /*6dc0*/  IMAD.HI.U32 R36, R11, R40, RZ ;  /* 0x000000280b247227 */ /* 0x000fe200078e00ff */
[----:B------:R-:W-:Y:S01]  /*6dd0*/  STL [R1+0xa070], R73 ;  /* 0x00a0704901007387 */ /* 0x000fe20000100800 */
[----:B------:R-:W-:-:S02]  /*6de0*/  ISETP.GE.AND P3, PT, R85, RZ, PT ;  /* 0x000000ff5500720c */ /* 0x000fc40003f66270 */
[----:B------:R-:W-:Y:S01]  /*6df0*/  IMAD R44, R9, R37, R44 ;  /* 0x00000025092c7224 */ /* 0x000fe200078e022c */
[----:B------:R-:W-:Y:S01]  /*6e00*/  @!P2 IADD3 R50, PT, PT, R50, -R9, RZ ;  /* 0x800000093232a210 */ /* 0x000fe20007ffe0ff */
[----:B------:R-:W-:Y:S01]  /*6e10*/  @!P6 IMAD.IADD R46, R46, 0x1, -R9 ;  /* 0x000000012e2ee824 */ /* 0x000fe200078e0a09 */
[----:B------:R-:W-:Y:S01]  /*6e20*/  IADD3 R36, PT, PT, -R36, RZ, RZ ;  /* 0x000000ff24247210 */ /* 0x000fe20007ffe1ff */
[----:B------:R-:W-:Y:S01]  /*6e30*/  @!P5 IMAD.MOV R25, RZ, RZ, -R25 ;  /* 0x000000ffff19d224 */ /* 0x000fe200078e0a19 */
[----:B------:R-:W-:Y:S01]  /*6e40*/  ISETP.GE.AND P5, PT, R42, RZ, PT ;  /* 0x000000ff2a00720c */ /* 0x000fe20003fa6270 */
[----:B------:R-:W-:Y:S01]  /*6e50*/  IMAD.HI.U32 R37, R11, R38, RZ ;  /* 0x000000260b257227 */ /* 0x000fe200078e00ff */
[C---:B------:R-:W-:Y:S01]  /*6e60*/  ISETP.GT.U32.AND P6, PT, R9.reuse, R46, PT ;  /* 0x0000002e0900720c */ /* 0x040fe20003fc4070 */
[----:B------:R1:W-:Y:S01]  /*6e70*/  STL [R1+0xa06c], R39 ;  /* 0x00a06c2701007387 */ /* 0x0003e20000100800 */
[----:B------:R-:W-:Y:S01]  /*6e80*/  ISETP.GT.U32.AND P2, PT, R9, R44, PT ;  /* 0x0000002c0900720c */ /* 0x000fe20003f44070 */
[----:B------:R-:W-:-:S02]  /*6e90*/  IMAD.MOV R37, RZ, RZ, -R37 ;  /* 0x000000ffff257224 */ /* 0x000fc400078e0a25 */
[--C-:B------:R-:W-:Y:S01]  /*6ea0*/  @!P4 IMAD.IADD R48, R48, 0x1, -R9.reuse ;  /* 0x000000013030c824 */ /* 0x100fe200078e0a09 */
[----:B------:R-:W-:Y:S01]  /*6eb0*/  ISETP.GE.AND P4, PT, R83, RZ, PT ;  /* 0x000000ff5300720c */ /* 0x000fe20003f86270 */
[C---:B------:R-:W-:Y:S02]  /*6ec0*/  IMAD R40, R9.reuse, R36, R40 ;  /* 0x0000002409287224 */ /* 0x040fe400078e0228 */
[----:B------:R-:W-:Y:S01]  /*6ed0*/  IMAD R36, R9, R37, R38 ;  /* 0x0000002509247224 */ /* 0x000fe200078e0226 */
[----:B------:R-:W-:Y:S01]  /*6ee0*/  LOP3.LUT R37, RZ, R7, RZ, 0x33, !PT ;  /* 0x00000007ff257212 */ /* 0x000fe200078e33ff */
[----:B------:R-:W-:Y:S01]  /*6ef0*/  @!P5 IMAD.MOV R50, RZ, RZ, -R50 ;  /* 0x000000ffff32d224 */ /* 0x000fe200078e0a32 */
[----:B------:R-:W2:Y:S01]  /*6f00*/  LDC R38, c[0x0][0x3a0] ;  /* 0x0000e800ff267b82 */ /* 0x000ea20000000800 */
[----:B------:R-:W-:Y:S01]  /*6f10*/  @!P6 IADD3 R46, PT, PT, R46, -R9, RZ ;  /* 0x800000092e2ee210 */ /* 0x000fe20007ffe0ff */
[----:B-1----:R-:W-:Y:S01]  /*6f20*/  VIADD R0, R87, 0x7e ;  /* 0x0000007e57007836 */ /* 0x002fe20000000000 */
[----:B------:R-:W-:Y:S01]  /*6f30*/  ISETP.GT.U32.AND P5, PT, R9, R36, PT ;  /* 0x000000240900720c */ /* 0x000fe20003fa4070 */
[----:B------:R-:W-:Y:S01]  /*6f40*/  @!P2 IMAD.IADD R44, R44, 0x1, -R9 ;  /* 0x000000012c2ca824 */ /* 0x000fe200078e0a09 */
[----:B------:R-:W-:Y:S01]  /*6f50*/  ISETP.GE.AND P6, PT, R81, RZ, PT ;  /* 0x000000ff5100720c */ /* 0x000fe20003fc6270 */
[----:B------:R-:W-:Y:S01]  /*6f60*/  @!P3 IMAD.MOV R52, RZ, RZ, -R52 ;  /* 0x000000ffff34b224 */ /* 0x000fe200078e0a34 */
[----:B------:R-:W-:Y:S01]  /*6f70*/  ISETP.GE.AND P2, PT, R79, RZ, PT ;  /* 0x000000ff4f00720c */ /* 0x000fe20003f46270 */
[----:B------:R-:W-:Y:S01]  /*6f80*/  @!P4 IMAD.MOV R27, RZ, RZ, -R27 ;  /* 0x000000ffff1bc224 */ /* 0x000fe200078e0a1b */
[----:B------:R-:W-:Y:S01]  /*6f90*/  ISETP.GT.U32.AND P4, PT, R9, R44, PT ;  /* 0x0000002c0900720c */ /* 0x000fe20003f84070 */
[----:B------:R1:W-:Y:S01]  /*6fa0*/  STL [R1+0xa068], R0 ;  /* 0x00a0680001007387 */ /* 0x0003e20000100800 */
[----:B------:R-:W-:-:S02]  /*6fb0*/  IABS R42, R0 ;  /* 0x00000000002a7213 */ /* 0x000fc40000000000 */
[----:B------:R-:W-:Y:S01]  /*6fc0*/  ISETP.GT.U32.AND P3, PT, R9, R40, PT ;  /* 0x000000280900720c */ /* 0x000fe20003f64070 */
[----:B------:R1:W-:Y:S02]  /*6fd0*/  STL [R1+0xa114], R249 ;  /* 0x00a114f901007387 */ /* 0x0003e40000100800 */
[----:B------:R-:W-:Y:S01]  /*6fe0*/  @!P5 IADD3 R36, PT, PT, R36, -R9, RZ ;  /* 0x800000092424d210 */ /* 0x000fe20007ffe0ff */
[----:B------:R-:W-:-:S04]  /*6ff0*/  IMAD.HI.U32 R11, R11, R42, RZ ;  /* 0x0000002a0b0b7227 */ /* 0x000fc800078e00ff */
[----:B------:R-:W-:Y:S01]  /*7000*/  @!P6 IMAD.MOV R28, RZ, RZ, -R28 ;  /* 0x000000ffff1ce224 */ /* 0x000fe200078e0a1c */
[----:B------:R-:W-:Y:S01]  /*7010*/  ISETP.GT.U32.AND P6, PT, R9, R36, PT ;  /* 0x000000240900720c */ /* 0x000fe20003fc4070 */
[----:B------:R-:W-:Y:S01]  /*7020*/  @!P4 IMAD.IADD R44, R44, 0x1, -R9 ;  /* 0x000000012c2cc824 */ /* 0x000fe200078e0a09 */
[----:B------:R-:W-:Y:S01]  /*7030*/  ISETP.GE.AND P4, PT, R39, RZ, PT ;  /* 0x000000ff2700720c */ /* 0x000fe20003f86270 */
[----:B------:R-:W-:Y:S01]  /*7040*/  @!P2 IMAD.MOV R48, RZ, RZ, -R48 ;  /* 0x000000ffff30a224 */ /* 0x000fe200078e0a30 */
[----:B------:R-:W-:Y:S01]  /*7050*/  ISETP.GE.AND P2, PT, R75, RZ, PT ;  /* 0x000000ff4b00720c */ /* 0x000fe20003f46270 */
[----:B------:R-:W-:Y:S01]  /*7060*/  IMAD.MOV R11, RZ, RZ, -R11 ;  /* 0x000000ffff0b7224 */ /* 0x000fe200078e0a0b */
[----:B------:R-:W-:Y:S01]  /*7070*/  LOP3.LUT R39, RZ, R6, RZ, 0x33, !PT ;  /* 0x00000006ff277212 */ /* 0x000fe200078e33ff */
[--C-:B------:R-:W-:Y:S01]  /*7080*/  @!P3 IMAD.IADD R40, R40, 0x1, -R9.reuse ;  /* 0x000000012828b824 */ /* 0x100fe200078e0a09 */
[----:B------:R-:W-:Y:S01]  /*7090*/  ISETP.GE.AND P3, PT, R77, RZ, PT ;  /* 0x000000ff4d00720c */ /* 0x000fe20003f66270 */
[----:B------:R-:W-:Y:S01]  /*70a0*/  IMAD R42, R9, R11, R42 ;  /* 0x0000000b092a7224 */ /* 0x000fe200078e022a */
[----:B------:R-:W-:Y:S01]  /*70b0*/  LOP3.LUT R11, R101, 0x40, RZ, 0xfc, !PT ;  /* 0x00000040650b7812 */ /* 0x000fe200078efcff */
[----:B--2---:R-:W-:Y:S01]  /*70c0*/  VIADD R38, R38, 0xffffffff ;  /* 0xffffffff26267836 */ /* 0x004fe20000000000 */
[----:B------:R-:W-:Y:S01]  /*70d0*/  ISETP.GT.U32.AND P5, PT, R9, R40, PT ;  /* 0x000000280900720c */ /* 0x000fe20003fa4070 */
[----:B------:R-:W-:Y:S01]  /*70e0*/  @!P6 IMAD.IADD R36, R36, 0x1, -R9 ;  /* 0x000000012424e824 */ /* 0x000fe200078e0a09 */
[----:B------:R-:W-:-:S03]  /*70f0*/  ISETP.GE.AND P6, PT, R71, RZ, PT ;  /* 0x000000ff4700720c */ /* 0x000fc60003fc6270 */
[----:B------:R-:W-:Y:S01]  /*7100*/  @!P4 IMAD.MOV R36, RZ, RZ, -R36 ;  /* 0x000000ffff24c224 */ /* 0x000fe200078e0a24 */
[----:B------:R-:W-:Y:S02]  /*7110*/  ISETP.GE.AND P4, PT, R67, RZ, PT ;  /* 0x000000ff4300720c */ /* 0x000fe40003f86270 */
[----:B------:R-:W-:Y:S02]  /*7120*/  @!P2 IADD3 R44, PT, PT, -R44, RZ, RZ ;  /* 0x000000ff2c2ca210 */ /* 0x000fe40007ffe1ff */
[----:B------:R-:W-:Y:S02]  /*7130*/  ISETP.GE.AND P2, PT, R11, UR6, PT ;  /* 0x000000060b007c0c */ /* 0x000fe4000bf46270 */
[----:B------:R-:W-:Y:S01]  /*7140*/  @!P3 IADD3 R46, PT, PT, -R46, RZ, RZ ;  /* 0x000000ff2e2eb210 */ /* 0x000fe20007ffe1ff */
[----:B------:R-:W-:Y:S01]  /*7150*/  @!P5 IMAD.IADD R40, R40, 0x1, -R9 ;  /* 0x000000012828d824 */ /* 0x000fe200078e0a09 */
[----:B------:R-:W-:Y:S02]  /*7160*/  SEL R11, R10, RZ, !P2 ;  /* 0x000000ff0a0b7207 */ /* 0x000fe40005000000 */
[----:B------:R-:W-:-:S02]  /*7170*/  @!P6 IADD3 R29, PT, PT, -R29, RZ, RZ ;  /* 0x000000ff1d1de210 */ /* 0x000fc40007ffe1ff */
[----:B------:R-:W-:Y:S01]  /*7180*/  ISETP.GE.AND P6, PT, R249, UR7, PT ;  /* 0x00000007f9007c0c */ /* 0x000fe2000bfc6270 */
[----:B------:R-:W-:Y:S01]  /*7190*/  @!P4 IMAD.MOV R31, RZ, RZ, -R31 ;  /* 0x000000ffff1fc224 */ /* 0x000fe200078e0a1f */
[----:B------:R-:W-:Y:S01]  /*71a0*/  ISETP.GE.AND P4, PT, R61, RZ, PT ;  /* 0x000000ff3d00720c */ /* 0x000fe20003f86270 */
[----:B------:R-:W2:Y:S01]  /*71b0*/  LDCU.64 UR6, c[0x0][0x380] ;  /* 0x00007000ff0677ac */ /* 0x000ea20008000a00 */
[----:B------:R-:W-:Y:S02]  /*71c0*/  SEL R10, R10, RZ, !P6 ;  /* 0x000000ff0a0a7207 */ /* 0x000fe40007000000 */
[----:B------:R-:W-:Y:S02]  /*71d0*/  ISETP.GE.AND P6, PT, R0, RZ, PT ;  /* 0x000000ff0000720c */ /* 0x000fe40003fc6270 */
[----:B------:R-:W-:Y:S02]  /*71e0*/  ISETP.GT.U32.AND P5, PT, R9, R42, PT ;  /* 0x0000002a0900720c */ /* 0x000fe40003fa4070 */
[----:B------:R-:W-:-:S02]  /*71f0*/  ISETP.GE.AND P3, PT, R73, RZ, PT ;  /* 0x000000ff4900720c */ /* 0x000fc40003f66270 */
[----:B------:R-:W-:-:S03]  /*7200*/  ISETP.GE.AND P2, PT, R63, RZ, PT ;  /* 0x000000ff3f00720c */ /* 0x000fc60003f46270 */
[----:B------:R-:W-:Y:S01]  /*7210*/  @!P4 IMAD.MOV R34, RZ, RZ, -R34 ;  /* 0x000000ffff22c224 */ /* 0x000fe200078e0a22 */
[----:B------:R-:W-:-:S04]  /*7220*/  ISETP.NE.AND P4, PT, R7, RZ, PT ;  /* 0x000000ff0700720c */ /* 0x000fc80003f85270 */
[C---:B-1----:R-:W-:Y:S01]  /*7230*/  SEL R0, R37.reuse, R12, !P4 ;  /* 0x0000000c25007207 */ /* 0x042fe20006000000 */
[----:B------:R-:W-:Y:S01]  /*7240*/  @!P5 IMAD.IADD R42, R42, 0x1, -R9 ;  /* 0x000000012a2ad824 */ /* 0x000fe200078e0a09 */
[C---:B------:R-:W-:Y:S01]  /*7250*/  SEL R47, R37.reuse, R47, !P4 ;  /* 0x0000002f252f7207 */ /* 0x040fe20006000000 */
[----:B------:R-:W-:Y:S01]  /*7260*/  @!P3 IMAD.MOV R40, RZ, RZ, -R40 ;  /* 0x000000ffff28b224 */ /* 0x000fe200078e0a28 */
[C---:B------:R-:W-:Y:S01]  /*7270*/  SEL R45, R37.reuse, R45, !P4 ;  /* 0x0000002d252d7207 */ /* 0x040fe20006000000 */
[----:B------:R1:W-:Y:S01]  /*7280*/  STL [R1+0x33f0], R0 ;  /* 0x0033f00001007387 */ /* 0x0003e20000100800 */
[----:B------:R-:W-:Y:S02]  /*7290*/  SEL R249, R37, R214, !P4 ;  /* 0x000000d625f97207 */ /* 0x000fe40006000000 */
[----:B------:R-:W-:Y:S02]  /*72a0*/  ISETP.GE.AND P5, PT, R65, RZ, PT ;  /* 0x000000ff4100720c */ /* 0x000fe40003fa6270 */
[----:B------:R-:W-:-:S02]  /*72b0*/  ISETP.GE.AND P3, PT, R69, RZ, PT ;  /* 0x000000ff4500720c */ /* 0x000fc40003f66270 */
[----:B------:R-:W-:Y:S02]  /*72c0*/  SEL R89, R37, R96, !P4 ;  /* 0x0000006025597207 */ /* 0x000fe40006000000 */
[----:B------:R-:W-:Y:S02]  /*72d0*/  @!P2 IADD3 R33, PT, PT, -R33, RZ, RZ ;  /* 0x000000ff2121a210 */ /* 0x000fe40007ffe1ff */
[C---:B-1----:R-:W-:Y:S02]  /*72e0*/  SEL R0, R37.reuse, R49, !P4 ;  /* 0x0000003125007207 */ /* 0x042fe40006000000 */
[----:B------:R-:W-:Y:S02]  /*72f0*/  ISETP.NE.U32.AND P2, PT, R10, RZ, PT ;  /* 0x000000ff0a00720c */ /* 0x000fe40003f45070 */
[----:B------:R-:W-:Y:S01]  /*7300*/  SEL R10, R37, R51, !P4 ;  /* 0x00000033250a7207 */ /* 0x000fe20006000000 */
[----:B------:R1:W-:Y:S01]  /*7310*/  STL [R1+0x868], R0 ;  /* 0x0008680001007387 */ /* 0x0003e20000100800 */
[----:B------:R-:W-:Y:S01]  /*7320*/  @!P5 IMAD.MOV R32, RZ, RZ, -R32 ;  /* 0x000000ffff20d224 */ /* 0x000fe200078e0a20 */
[----:B------:R-:W-:Y:S01]  /*7330*/  ISETP.NE.U32.AND P5, PT, R11, RZ, PT ;  /* 0x000000ff0b00720c */ /* 0x000fe20003fa5070 */
[----:B------:R-:W-:Y:S01]  /*7340*/  @!P3 IMAD.MOV R30, RZ, RZ, -R30 ;  /* 0x000000ffff1eb224 */ /* 0x000fe200078e0a1e */
[----:B------:R-:W-:Y:S01]  /*7350*/  STL [R1+0x1d58], R47 ;  /* 0x001d582f01007387 */ /* 0x000fe20000100800 */
[----:B------:R-:W-:-:S02]  /*7360*/  SEL R11, R37, R53, !P4 ;  /* 0x00000035250b7207 */ /* 0x000fc40006000000 */
[----:B------:R-:W-:Y:S01]  /*7370*/  SEL R53, R37, R98, !P4 ;  /* 0x0000006225357207 */ /* 0x000fe20006000000 */
[----:B------:R2:W-:Y:S01]  /*7380*/  STL [R1+0x1dd8], R45 ;  /* 0x001dd82d01007387 */ /* 0x0005e20000100800 */
[----:B------:R-:W-:Y:S02]  /*7390*/  ISETP.GT.U32.AND P3, PT, R9, R42, PT ;  /* 0x0000002a0900720c */ /* 0x000fe40003f64070 */
[C---:B-1----:R-:W-:Y:S02]  /*73a0*/  SEL R0, R37.reuse, R43, !P4 ;  /* 0x0000002b25007207 */ /* 0x042fe40006000000 */
[C---:B------:R-:W-:Y:S02]  /*73b0*/  SEL R43, R37.reuse, R41, !P4 ;  /* 0x00000029252b7207 */ /* 0x040fe40006000000 */
[C---:B------:R-:W-:Y:S01]  /*73c0*/  SEL R41, R37.reuse, R252, !P4 ;  /* 0x000000fc25297207 */ /* 0x040fe20006000000 */
[----:B------:R1:W-:Y:S01]  /*73d0*/  STL [R1+0x1e58], R0 ;  /* 0x001e580001007387 */ /* 0x0003e20000100800 */
[----:B------:R-:W-:-:S02]  /*73e0*/  SEL R12, R37, R55, !P4 ;  /* 0x00000037250c7207 */ /* 0x000fc40006000000 */
[C---:B--2---:R-:W-:Y:S01]  /*73f0*/  SEL R45, R37.reuse, R204, !P4 ;  /* 0x000000cc252d7207 */ /* 0x044fe20006000000 */
[----:B------:R2:W-:Y:S01]  /*7400*/  STL [R1+0x1ed8], R43 ;  /* 0x001ed82b01007387 */ /* 0x0005e20000100800 */
[C---:B------:R-:W-:Y:S01]  /*7410*/  SEL R13, R37.reuse, R13, !P4 ;  /* 0x0000000d250d7207 */ /* 0x040fe20006000000 */
[----:B------:R-:W-:Y:S01]  /*7420*/  @!P3 IMAD.IADD R42, R42, 0x1, -R9 ;  /* 0x000000012a2ab824 */ /* 0x000fe200078e0a09 */
[----:B------:R-:W-:Y:S01]  /*7430*/  ISETP.NE.AND P3, PT, R6, RZ, PT ;  /* 0x000000ff0600720c */ /* 0x000fe20003f65270 */
[----:B------:R3:W-:Y:S01]  /*7440*/  STL [R1+0x1f58], R41 ;  /* 0x001f582901007387 */ /* 0x0007e20000100800 */
[----:B------:R-:W4:Y:S01]  /*7450*/  LDC.64 R6, c[0x0][0x3a0] ;  /* 0x0000e800ff067b82 */ /* 0x000f220000000a00 */
[----:B-1----:R-:W-:Y:S01]  /*7460*/  SEL R0, R37, R246, !P4 ;  /* 0x000000f625007207 */ /* 0x002fe20006000000 */
[----:B------:R-:W-:Y:S01]  /*7470*/  @!P6 IMAD.MOV R42, RZ, RZ, -R42 ;  /* 0x000000ffff2ae224 */ /* 0x000fe200078e0a2a */
[----:B------:R-:W-:Y:S02]  /*7480*/  ISETP.GE.AND P6, PT, R59, RZ, PT ;  /* 0x000000ff3b00720c */ /* 0x000fe40003fc6270 */
[----:B--2---:R-:W-:Y:S01]  /*7490*/  SEL R43, R37, R244, !P4 ;  /* 0x000000f4252b7207 */ /* 0x004fe20006000000 */
[----:B------:R1:W-:Y:S01]  /*74a0*/  STL [R1+0x1fd8], R0 ;  /* 0x001fd80001007387 */ /* 0x0003e20000100800 */
[----:B------:R-:W-:-:S02]  /*74b0*/  SEL R8, R39, R8, !P3 ;  /* 0x0000000827087207 */ /* 0x000fc40005800000 */
[----:B---3--:R-:W-:Y:S01]  /*74c0*/  SEL R41, R37, R242, !P4 ;  /* 0x000000f225297207 */ /* 0x008fe20006000000 */
[----:B------:R2:W-:Y:S01]  /*74d0*/  STL [R1+0x2058], R43 ;  /* 0x0020582b01007387 */ /* 0x0005e20000100800 */
[C---:B------:R-:W-:Y:S02]  /*74e0*/  SEL R4, R39.reuse, R4, !P3 ;  /* 0x0000000427047207 */ /* 0x040fe40005800000 */
[----:B------:R-:W-:Y:S01]  /*74f0*/  SEL R24, R39, R24, !P3 ;  /* 0x0000001827187207 */ /* 0x000fe20005800000 */
[----:B------:R3:W-:Y:S01]  /*7500*/  STL [R1+0x20d8], R41 ;  /* 0x0020d82901007387 */ /* 0x0007e20000100800 */
[C---:B------:R-:W-:Y:S02]  /*7510*/  SEL R9, R37.reuse, R57, !P4 ;  /* 0x0000003925097207 */ /* 0x040fe40006000000 */
[----:B-1----:R-:W-:Y:S02]  /*7520*/  SEL R0, R37, R240, !P4 ;  /* 0x000000f025007207 */ /* 0x002fe40006000000 */
[----:B------:R-:W-:-:S02]  /*7530*/  @!P6 IADD3 R35, PT, PT, -R35, RZ, RZ ;  /* 0x000000ff2323e210 */ /* 0x000fc40007ffe1ff */
[C---:B--2---:R-:W-:Y:S01]  /*7540*/  SEL R43, R37.reuse, R232, !P4 ;  /* 0x000000e8252b7207 */ /* 0x044fe20006000000 */
[----:B------:R1:W-:Y:S01]  /*7550*/  STL [R1+0x2158], R0 ;  /* 0x0021580001007387 */ /* 0x0003e20000100800 */
[C---:B------:R-:W-:Y:S01]  /*7560*/  SEL R14, R37.reuse, R14, !P4 ;  /* 0x0000000e250e7207 */ /* 0x040fe20006000000 */
[-C--:B----4-:R-:W-:Y:S01]  /*7570*/  IMAD R8, R8, R7.reuse, RZ ;  /* 0x0000000708087224 */ /* 0x090fe200078e02ff */
[C---:B---3--:R-:W-:Y:S01]  /*7580*/  SEL R41, R37.reuse, R230, !P4 ;  /* 0x000000e625297207 */ /* 0x048fe20006000000 */
[----:B------:R2:W-:Y:S01]  /*7590*/  STL [R1+0x2168], R43 ;  /* 0x0021682b01007387 */ /* 0x0005e20000100800 */
[----:B------:R-:W-:Y:S01]  /*75a0*/  IMAD R4, R4, R7, RZ ;  /* 0x0000000704047224 */ /* 0x000fe200078e02ff */
[C---:B------:R-:W-:Y:S01]  /*75b0*/  SEL R15, R37.reuse, R15, !P4 ;  /* 0x0000000f250f7207 */ /* 0x040fe20006000000 */
[----:B------:R-:W-:Y:S01]  /*75c0*/  IMAD R24, R24, R7, RZ ;  /* 0x0000000718187224 */ /* 0x000fe200078e02ff */
[----:B------:R3:W-:Y:S01]  /*75d0*/  STL [R1+0x216c], R41 ;  /* 0x00216c2901007387 */ /* 0x0007e20000100800 */
[----:B------:R-:W-:-:S02]  /*75e0*/  SEL R16, R37, R16, !P4 ;  /* 0x0000001025107207 */ /* 0x000fc40006000000 */
[C---:B-1----:R-:W-:Y:S02]  /*75f0*/  SEL R0, R37.reuse, R228, !P4 ;  /* 0x000000e425007207 */ /* 0x042fe40006000000 */
[C---:B------:R-:W-:Y:S02]  /*7600*/  SEL R17, R37.reuse, R17, !P4 ;  /* 0x0000001125117207 */ /* 0x040fe40006000000 */
[C---:B--2---:R-:W-:Y:S01]  /*7610*/  SEL R43, R37.reuse, R226, !P4 ;  /* 0x000000e2252b7207 */ /* 0x044fe20006000000 */
[----:B------:R1:W-:Y:S01]  /*7620*/  STL [R1+0x2170], R0 ;  /* 0x0021700001007387 */ /* 0x0003e20000100800 */
[C---:B------:R-:W-:Y:S02]  /*7630*/  SEL R18, R37.reuse, R18, !P4 ;  /* 0x0000001225127207 */ /* 0x040fe40006000000 */
[C---:B---3--:R-:W-:Y:S01]  /*7640*/  SEL R41, R37.reuse, R224, !P4 ;  /* 0x000000e025297207 */ /* 0x048fe20006000000 */
[----:B------:R2:W-:Y:S01]  /*7650*/  STL [R1+0x2174], R43 ;  /* 0x0021742b01007387 */ /* 0x0005e20000100800 */
[----:B------:R-:W-:-:S02]  /*7660*/  SEL R19, R37, R19, !P4 ;  /* 0x0000001325137207 */ /* 0x000fc40006000000 */
[C---:B------:R-:W-:Y:S01]  /*7670*/  SEL R20, R37.reuse, R20, !P4 ;  /* 0x0000001425147207 */ /* 0x040fe20006000000 */
[----:B------:R3:W-:Y:S01]  /*7680*/  STL [R1+0x2178], R41 ;  /* 0x0021782901007387 */ /* 0x0007e20000100800 */
[C---:B------:R-:W-:Y:S02]  /*7690*/  SEL R21, R37.reuse, R21, !P4 ;  /* 0x0000001525157207 */ /* 0x040fe40006000000 */
[C---:B-1----:R-:W-:Y:S02]  /*76a0*/  SEL R0, R37.reuse, R222, !P4 ;  /* 0x000000de25007207 */ /* 0x042fe40006000000 */
[C---:B------:R-:W-:Y:S02]  /*76b0*/  SEL R22, R37.reuse, R22, !P4 ;  /* 0x0000001625167207 */ /* 0x040fe40006000000 */
[C---:B--2---:R-:W-:Y:S01]  /*76c0*/  SEL R43, R37.reuse, R220, !P4 ;  /* 0x000000dc252b7207 */ /* 0x044fe20006000000 */
[----:B------:R1:W-:Y:S01]  /*76d0*/  STL [R1+0x217c], R0 ;  /* 0x00217c0001007387 */ /* 0x0003e20000100800 */
[----:B------:R-:W-:-:S02]  /*76e0*/  SEL R251, R37, R251, !P4 ;  /* 0x000000fb25fb7207 */ /* 0x000fc40006000000 */
[C---:B---3--:R-:W-:Y:S01]  /*76f0*/  SEL R41, R37.reuse, R218, !P4 ;  /* 0x000000da25297207 */ /* 0x048fe20006000000 */
[----:B------:R2:W-:Y:S01]  /*7700*/  STL [R1+0x2180], R43 ;  /* 0x0021802b01007387 */ /* 0x0005e20000100800 */
[C---:B------:R-:W-:Y:S02]  /*7710*/  SEL R250, R37.reuse, R250, !P4 ;  /* 0x000000fa25fa7207 */ /* 0x040fe40006000000 */
[C---:B------:R-:W-:Y:S01]  /*7720*/  SEL R91, R37.reuse, R238, !P4 ;  /* 0x000000ee255b7207 */ /* 0x040fe20006000000 */
[----:B------:R3:W-:Y:S01]  /*7730*/  STL [R1+0x2184], R41 ;  /* 0x0021842901007387 */ /* 0x0007e20000100800 */
[C---:B------:R-:W-:Y:S02]  /*7740*/  SEL R95, R37.reuse, R236, !P4 ;  /* 0x000000ec255f7207 */ /* 0x040fe40006000000 */
[C---:B-1----:R-:W-:Y:S01]  /*7750*/  SEL R0, R37.reuse, R216, !P4 ;  /* 0x000000d825007207 */ /* 0x042fe20006000000 */
[----:B------:R1:W-:Y:S01]  /*7760*/  STL [R1+0xa290], R249 ;  /* 0x00a290f901007387 */ /* 0x0003e20000100800 */
[----:B------:R-:W-:-:S02]  /*7770*/  SEL R93, R37, R234, !P4 ;  /* 0x000000ea255d7207 */ /* 0x000fc40006000000 */
[C---:B--2---:R-:W-:Y:S01]  /*7780*/  SEL R43, R37.reuse, R202, !P4 ;  /* 0x000000ca252b7207 */ /* 0x044fe20006000000 */
[----:B------:R2:W-:Y:S01]  /*7790*/  STL [R1+0x2188], R0 ;  /* 0x0021880001007387 */ /* 0x0005e20000100800 */
[C---:B------:R-:W-:Y:S01]  /*77a0*/  SEL R99, R37.reuse, R192, !P4 ;  /* 0x000000c025637207 */ /* 0x040fe20006000000 */
[----:B------:R-:W-:Y:S01]  /*77b0*/  IMAD R192, R248, 0x65, RZ ;  /* 0x00000065f8c07824 */ /* 0x000fe200078e02ff */
[C---:B---3--:R-:W-:Y:S02]  /*77c0*/  SEL R41, R37.reuse, R210, !P4 ;  /* 0x000000d225297207 */ /* 0x048fe40006000000 */
[C---:B------:R-:W-:Y:S02]  /*77d0*/  SEL R97, R37.reuse, R190, !P4 ;  /* 0x000000be25617207 */ /* 0x040fe40006000000 */
[C---:B-1----:R-:W-:Y:S02]  /*77e0*/  SEL R249, R37.reuse, R206, !P4 ;  /* 0x000000ce25f97207 */ /* 0x042fe40006000000 */
[----:B------:R-:W-:-:S02]  /*77f0*/  SEL R85, R37, R174, !P4 ;  /* 0x000000ae25557207 */ /* 0x000fc40006000000 */
[C---:B--2---:R-:W-:Y:S02]  /*7800*/  SEL R0, R37.reuse, R212, !P4 ;  /* 0x000000d425007207 */ /* 0x044fe40006000000 */
[C---:B------:R-:W-:Y:S02]  /*7810*/  SEL R83, R37.reuse, R140, !P4 ;  /* 0x0000008c25537207 */ /* 0x040fe40006000000 */
[C---:B------:R-:W-:Y:S01]  /*7820*/  SEL R81, R37.reuse, R138, !P4 ;  /* 0x0000008a25517207 */ /* 0x040fe20006000000 */
[----:B------:R1:W-:Y:S01]  /*7830*/  STL [R1+0xa294], R0 ;  /* 0x00a2940001007387 */ /* 0x0003e20000100800 */
[C---:B------:R-:W-:Y:S02]  /*7840*/  SEL R79, R37.reuse, R136, !P4 ;  /* 0x00000088254f7207 */ /* 0x040fe40006000000 */
[C---:B------:R-:W-:Y:S01]  /*7850*/  SEL R77, R37.reuse, R134, !P4 ;  /* 0x00000086254d7207 */ /* 0x040fe20006000000 */
[----:B------:R2:W-:Y:S01]  /*7860*/  STL [R1+0x2194], R41 ;  /* 0x0021942901007387 */ /* 0x0005e20000100800 */
[----:B------:R-:W-:-:S02]  /*7870*/  SEL R75, R37, R132, !P4 ;  /* 0x00000084254b7207 */ /* 0x000fc40006000000 */
[C---:B------:R-:W-:Y:S01]  /*7880*/  SEL R73, R37.reuse, R130, !P4 ;  /* 0x0000008225497207 */ /* 0x040fe20006000000 */
[----:B------:R3:W-:Y:S01]  /*7890*/  STL [R1+0x21a0], R45 ;  /* 0x0021a02d01007387 */ /* 0x0007e20000100800 */
[C---:B------:R-:W-:Y:S02]  /*78a0*/  SEL R71, R37.reuse, R128, !P4 ;  /* 0x0000008025477207 */ /* 0x040fe40006000000 */
[C---:B-1----:R-:W-:Y:S01]  /*78b0*/  SEL R0, R37.reuse, R208, !P4 ;  /* 0x000000d025007207 */ /* 0x042fe20006000000 */
[----:B------:R1:W-:Y:S01]  /*78c0*/  STL [R1+0x21a4], R43 ;  /* 0x0021a42b01007387 */ /* 0x0003e20000100800 */
[C---:B------:R-:W-:Y:S02]  /*78d0*/  SEL R69, R37.reuse, R126, !P4 ;  /* 0x0000007e25457207 */ /* 0x040fe40006000000 */
[C---:B--2---:R-:W-:Y:S02]  /*78e0*/  SEL R41, R37.reuse, R200, !P4 ;  /* 0x000000c825297207 */ /* 0x044fe40006000000 */
[----:B------:R-:W-:-:S02]  /*78f0*/  SEL R67, R37, R124, !P4 ;  /* 0x0000007c25437207 */ /* 0x000fc40006000000 */
[C---:B---3--:R-:W-:Y:S01]  /*7900*/  SEL R45, R37.reuse, R198, !P4 ;  /* 0x000000c6252d7207 */ /* 0x048fe20006000000 */
[----:B------:R2:W-:Y:S01]  /*7910*/  STL [R1+0x21a8], R41 ;  /* 0x0021a82901007387 */ /* 0x0005e20000100800 */
[C---:B------:R-:W-:Y:S02]  /*7920*/  SEL R65, R37.reuse, R122, !P4 ;  /* 0x0000007a25417207 */ /* 0x040fe40006000000 */
[C---:B-1----:R-:W-:Y:S01]  /*7930*/  SEL R43, R37.reuse, R196, !P4 ;  /* 0x000000c4252b7207 */ /* 0x042fe20006000000 */
[----:B------:R1:W-:Y:S01]  /*7940*/  STL [R1+0x21ac], R45 ;  /* 0x0021ac2d01007387 */ /* 0x0003e20000100800 */
[C---:B------:R-:W-:Y:S02]  /*7950*/  SEL R63, R37.reuse, R120, !P4 ;  /* 0x00000078253f7207 */ /* 0x040fe40006000000 */
[C---:B------:R-:W-:Y:S01]  /*7960*/  SEL R61, R37.reuse, R118, !P4 ;  /* 0x00000076253d7207 */ /* 0x040fe20006000000 */
[----:B------:R3:W-:Y:S01]  /*7970*/  STL [R1+0x2c60], R43 ;  /* 0x002c602b01007387 */ /* 0x0007e20000100800 */
[----:B------:R-:W-:-:S02]  /*7980*/  SEL R59, R37, R116, !P4 ;  /* 0x00000074253b7207 */ /* 0x000fc40006000000 */
[C---:B--2---:R-:W-:Y:S02]  /*7990*/  SEL R41, R37.reuse, R194, !P4 ;  /* 0x000000c225297207 */ /* 0x044fe40006000000 */
[C---:B------:R-:W-:Y:S02]  /*79a0*/  SEL R57, R37.reuse, R114, !P4 ;  /* 0x0000007225397207 */ /* 0x040fe40006000000 */
[C---:B-1----:R-:W-:Y:S01]  /*79b0*/  SEL R45, R37.reuse, R186, !P4 ;  /* 0x000000ba252d7207 */ /* 0x042fe20006000000 */
[----:B------:R1:W-:Y:S01]  /*79c0*/  STL [R1+0x2cd8], R41 ;  /* 0x002cd82901007387 */ /* 0x0003e20000100800 */
[C---:B------:R-:W-:Y:S02]  /*79d0*/  SEL R51, R37.reuse, R112, !P4 ;  /* 0x0000007025337207 */ /* 0x040fe40006000000 */
[C---:B---3--:R-:W-:Y:S02]  /*79e0*/  SEL R43, R37.reuse, R188, !P4 ;  /* 0x000000bc252b7207 */ /* 0x048fe40006000000 */
[----:B------:R-:W-:-:S02]  /*79f0*/  SEL R49, R37, R110, !P4 ;  /* 0x0000006e25317207 */ /* 0x000fc40006000000 */
[C---:B------:R-:W-:Y:S01]  /*7a00*/  SEL R47, R37.reuse, R108, !P4 ;  /* 0x0000006c252f7207 */ /* 0x040fe20006000000 */
[----:B------:R2:W-:Y:S01]  /*7a10*/  STL [R1+0x2e44], R43 ;  /* 0x002e442b01007387 */ /* 0x0005e20000100800 */
[C---:B------:R-:W-:Y:S02]  /*7a20*/  SEL R87, R37.reuse, R100, !P4 ;  /* 0x0000006425577207 */ /* 0x040fe40006000000 */
[C---:B-1----:R-:W-:Y:S01]  /*7a30*/  SEL R41, R37.reuse, R184, !P4 ;  /* 0x000000b825297207 */ /* 0x042fe20006000000 */
[----:B------:R1:W-:Y:S01]  /*7a40*/  STL [R1+0x2e48], R45 ;  /* 0x002e482d01007387 */ /* 0x0003e20000100800 */
[----:B------:R-:W-:Y:S02]  /*7a50*/  SEL R55, R37, R94, !P4 ;  /* 0x0000005e25377207 */ /* 0x000fe40006000000 */
[C---:B------:R-:W-:Y:S01]  /*7a60*/  SEL R26, R39.reuse, R26, !P3 ;  /* 0x0000001a271a7207 */ /* 0x040fe20005800000 */
[----:B------:R3:W-:Y:S01]  /*7a70*/  STL [R1+0x2e4c], R41 ;  /* 0x002e4c2901007387 */ /* 0x0007e20000100800 */
[----:B------:R-:W-:-:S02]  /*7a80*/  SEL R28, R39, R28, !P3 ;  /* 0x0000001c271c7207 */ /* 0x000fc40005800000 */
[----:B--2---:R-:W-:Y:S01]  /*7a90*/  SEL R43, R37, R182, !P4 ;  /* 0x000000b6252b7207 */ /* 0x004fe20006000000 */
[-C--:B------:R-:W-:Y:S01]  /*7aa0*/  IMAD R26, R26, R7.reuse, RZ ;  /* 0x000000071a1a7224 */ /* 0x080fe200078e02ff */
[----:B------:R-:W-:Y:S01]  /*7ab0*/  SEL R30, R39, R30, !P3 ;  /* 0x0000001e271e7207 */ /* 0x000fe20005800000 */
[-C--:B------:R-:W-:Y:S01]  /*7ac0*/  IMAD R28, R28, R7.reuse, RZ ;  /* 0x000000071c1c7224 */ /* 0x080fe200078e02ff */
[----:B-1----:R-:W-:Y:S01]  /*7ad0*/  SEL R45, R37, R180, !P4 ;  /* 0x000000b4252d7207 */ /* 0x002fe20006000000 */
[----:B------:R1:W-:Y:S01]  /*7ae0*/  STL [R1+0x2e50], R43 ;  /* 0x002e502b01007387 */ /* 0x0003e20000100800 */
[----:B------:R-:W-:Y:S01]  /*7af0*/  SEL R32, R39, R32, !P3 ;  /* 0x0000002027207207 */ /* 0x000fe20005800000 */
[-C--:B------:R-:W-:Y:S01]  /*7b00*/  IMAD R30, R30, R7.reuse, RZ ;  /* 0x000000071e1e7224 */ /* 0x080fe200078e02ff */
[----:B---3--:R-:W-:Y:S01]  /*7b10*/  SEL R41, R37, R178, !P4 ;  /* 0x000000b225297207 */ /* 0x008fe20006000000 */
[----:B------:R2:W-:Y:S01]  /*7b20*/  STL [R1+0x2e54], R45 ;  /* 0x002e542d01007387 */ /* 0x0005e20000100800 */
[----:B------:R-:W-:Y:S01]  /*7b30*/  SEL R34, R39, R34, !P3 ;  /* 0x0000002227227207 */ /* 0x000fe20005800000 */
[----:B------:R-:W-:-:S02]  /*7b40*/  IMAD R32, R32, R7, RZ ;  /* 0x0000000720207224 */ /* 0x000fc400078e02ff */
[----:B------:R3:W-:Y:S01]  /*7b50*/  STL [R1+0x2e58], R41 ;  /* 0x002e582901007387 */ /* 0x0007e20000100800 */
[C---:B-1----:R-:W-:Y:S01]  /*7b60*/  SEL R43, R37.reuse, R176, !P4 ;  /* 0x000000b0252b7207 */ /* 0x042fe20006000000 */
[----:B------:R-:W-:Y:S01]  /*7b70*/  IMAD R34, R34, R7, RZ ;  /* 0x0000000722227224 */ /* 0x000fe200078e02ff */
[----:B--2---:R-:W-:-:S03]  /*7b80*/  SEL R45, R37, R170, !P4 ;  /* 0x000000aa252d7207 */ /* 0x004fc60006000000 */
[----:B------:R1:W-:Y:S01]  /*7b90*/  STL [R1+0x2e5c], R43 ;  /* 0x002e5c2b01007387 */ /* 0x0003e20000100800 */
[----:B---3--:R-:W-:-:S05]  /*7ba0*/  SEL R41, R37, R172, !P4 ;  /* 0x000000ac25297207 */ /* 0x008fca0006000000 */
[----:B------:R2:W-:Y:S01]  /*7bb0*/  STL [R1+0x2e6c], R41 ;  /* 0x002e6c2901007387 */ /* 0x0005e20000100800 */
[----:B-1----:R-:W-:-:S03]  /*7bc0*/  SEL R43, R37, R168, !P4 ;  /* 0x000000a8252b7207 */ /* 0x002fc60006000000 */
[----:B------:R1:W-:Y:S04]  /*7bd0*/  STL [R1+0x2e70], R45 ;  /* 0x002e702d01007387 */ /* 0x0003e80000100800 */
[----:B------:R3:W-:Y:S01]  /*7be0*/  STL [R1+0x2e74], R43 ;  /* 0x002e742b01007387 */ /* 0x0007e20000100800 */
[C---:B--2---:R-:W-:Y:S02]  /*7bf0*/  SEL R41, R37.reuse, R166, !P4 ;  /* 0x000000a625297207 */ /* 0x044fe40006000000 */
[----:B-1----:R-:W-:-:S03]  /*7c00*/  SEL R45, R37, R164, !P4 ;  /* 0x000000a4252d7207 */ /* 0x002fc60006000000 */
[----:B------:R1:W-:Y:S01]  /*7c10*/  STL [R1+0x2e80], R41 ;  /* 0x002e802901007387 */ /* 0x0003e20000100800 */
[----:B---3--:R-:W-:-:S03]  /*7c20*/  SEL R43, R37, R162, !P4 ;  /* 0x000000a2252b7207 */ /* 0x008fc60006000000 */
[----:B------:R2:W-:Y:S04]  /*7c30*/  STL [R1+0x2e84], R45 ;  /* 0x002e842d01007387 */ /* 0x0005e80000100800 */
[----:B------:R3:W-:Y:S01]  /*7c40*/  STL [R1+0x2e88], R43 ;  /* 0x002e882b01007387 */ /* 0x0007e20000100800 */
[C---:B-1----:R-:W-:Y:S01]  /*7c50*/  SEL R41, R37.reuse, R160, !P4 ;  /* 0x000000a025297207 */ /* 0x042fe20006000000 */
[----:B------:R-:W-:Y:S01]  /*7c60*/  IMAD R160, R248, 0x69, RZ ;  /* 0x00000069f8a07824 */ /* 0x000fe200078e02ff */
[----:B--2---:R-:W-:-:S03]  /*7c70*/  SEL R45, R37, R158, !P4 ;  /* 0x0000009e252d7207 */ /* 0x004fc60006000000 */
[----:B------:R1:W-:Y:S01]  /*7c80*/  STL [R1+0x2e8c], R41 ;  /* 0x002e8c2901007387 */ /* 0x0003e20000100800 */
[----:B---3--:R-:W-:-:S03]  /*7c90*/  SEL R43, R37, R156, !P4 ;  /* 0x0000009c252b7207 */ /* 0x008fc60006000000 */
[----:B------:R2:W-:Y:S04]  /*7ca0*/  STL [R1+0x2e98], R45 ;  /* 0x002e982d01007387 */ /* 0x0005e80000100800 */
[----:B------:R3:W-:Y:S01]  /*7cb0*/  STL [R1+0x2e9c], R43 ;  /* 0x002e9c2b01007387 */ /* 0x0007e20000100800 */
[C---:B-1----:R-:W-:Y:S02]  /*7cc0*/  SEL R41, R37.reuse, R154, !P4 ;  /* 0x0000009a25297207 */ /* 0x042fe40006000000 */
        /* <DEDUP_REMOVED lines=18> */
[C---:B--2---:R-:W-:Y:S02]  /*7df0*/  SEL R53, R37.reuse, R92, !P4 ;  /* 0x0000005c25357207 */ /* 0x044fe40006000000 */
[C---:B---3--:R-:W-:Y:S02]  /*7e00*/  SEL R89, R37.reuse, R90, !P4 ;  /* 0x0000005a25597207 */ /* 0x048fe40006000000 */
[----:B------:R-:W-:-:S02]  /*7e10*/  SEL R90, R37, R88, !P4 ;  /* 0x00000058255a7207 */ /* 0x000fc40006000000 */
[C---:B------:R-:W-:Y:S02]  /*7e20*/  SEL R88, R37.reuse, R86, !P4 ;  /* 0x0000005625587207 */ /* 0x040fe40006000000 */
[C---:B------:R-:W-:Y:S01]  /*7e30*/  SEL R86, R37.reuse, R84, !P4 ;  /* 0x0000005425567207 */ /* 0x040fe20006000000 */
[----:B------:R-:W-:Y:S01]  /*7e40*/  STL [R1+0x3388], R90 ;  /* 0x0033885a01007387 */ /* 0x000fe20000100800 */
[C---:B------:R-:W-:Y:S02]  /*7e50*/  SEL R84, R37.reuse, R82, !P4 ;  /* 0x0000005225547207 */ /* 0x040fe40006000000 */
[C---:B------:R-:W-:Y:S01]  /*7e60*/  SEL R82, R37.reuse, R80, !P4 ;  /* 0x0000005025527207 */ /* 0x040fe20006000000 */
[----:B------:R-:W-:Y:S01]  /*7e70*/  STL [R1+0x338c], R88 ;  /* 0x00338c5801007387 */ /* 0x000fe20000100800 */
[C---:B------:R-:W-:Y:S02]  /*7e80*/  SEL R80, R37.reuse, R78, !P4 ;  /* 0x0000004e25507207 */ /* 0x040fe40006000000 */
[C---:B------:R-:W-:Y:S01]  /*7e90*/  SEL R78, R37.reuse, R76, !P4 ;  /* 0x0000004c254e7207 */ /* 0x040fe20006000000 */
[----:B------:R-:W-:Y:S01]  /*7ea0*/  STL [R1+0x3390], R86 ;  /* 0x0033905601007387 */ /* 0x000fe20000100800 */
[----:B------:R-:W-:-:S02]  /*7eb0*/  SEL R76, R37, R74, !P4 ;  /* 0x0000004a254c7207 */ /* 0x000fc40006000000 */
        /* <DEDUP_REMOVED lines=25> */
[----:B------:R1:W-:Y:S01]  /*8050*/  STL [R1+0x33b4], R68 ;  /* 0x0033b44401007387 */ /* 0x0003e20000100800 */
[----:B------:R-:W-:-:S02]  /*8060*/  SEL R36, R37, R42, !P4 ;  /* 0x0000002a25247207 */ /* 0x000fc40006000000 */
[C---:B------:R-:W-:Y:S01]  /*8070*/  LEA R210, P4, R4.reuse, UR6, 0x2 ;  /* 0x0000000604d27c11 */ /* 0x040fe2000f8810ff */
[----:B------:R-:W-:Y:S01]  /*8080*/  STL [R1+0x33b8], R66 ;  /* 0x0033b84201007387 */ /* 0x000fe20000100800 */
[----:B------:R-:W-:Y:S02]  /*8090*/  SEL R42, R39, R25, !P3 ;  /* 0x00000019272a7207 */ /* 0x000fe40005800000 */
[----:B------:R-:W-:Y:S01]  /*80a0*/  LEA.HI.X.SX32 R211, R4, UR7, 0x2, P4 ;  /* 0x0000000704d37c11 */ /* 0x000fe2000a0f16ff */
[----:B------:R-:W-:Y:S01]  /*80b0*/  STL [R1+0x33bc], R64 ;  /* 0x0033bc4001007387 */ /* 0x000fe20000100800 */
[----:B------:R-:W2:Y:S01]  /*80c0*/  LDC R4, c[0x0][0x3a0] ;  /* 0x0000e800ff047b82 */ /* 0x000ea20000000800 */
[----:B------:R-:W-:Y:S02]  /*80d0*/  IMAD R25, R42, R7, RZ ;  /* 0x000000072a197224 */ /* 0x000fe400078e02ff */
[----:B------:R-:W-:Y:S01]  /*80e0*/  STL [R1+0x33c0], R62 ;  /* 0x0033c03e01007387 */ /* 0x000fe20000100800 */
[----:B------:R-:W-:-:S03]  /*80f0*/  IMAD.WIDE R188, R160, 0x4, R210 ;  /* 0x00000004a0bc7825 */ /* 0x000fc600078e02d2 */
[----:B------:R-:W-:Y:S01]  /*8100*/  STL [R1+0x33c4], R60 ;  /* 0x0033c43c01007387 */ /* 0x000fe20000100800 */
[----:B-1----:R-:W-:-:S03]  /*8110*/  IMAD R68, R248, 0x75, RZ ;  /* 0x00000075f8447824 */ /* 0x002fc600078e02ff */
[----:B------:R-:W-:Y:S04]  /*8120*/  STL [R1+0x33c8], R58 ;  /* 0x0033c83a01007387 */ /* 0x000fe80000100800 */
[----:B------:R-:W-:Y:S04]  /*8130*/  STL [R1+0x33cc], R56 ;  /* 0x0033cc3801007387 */ /* 0x000fe80000100800 */
[----:B------:R-:W-:Y:S04]  /*8140*/  STL [R1+0x33d0], R54 ;  /* 0x0033d03601007387 */ /* 0x000fe80000100800 */
[----:B------:R1:W-:Y:S01]  /*8150*/  STL [R1+0x33d4], R52 ;  /* 0x0033d43401007387 */ /* 0x0003e20000100800 */
[----:B--2---:R-:W-:-:S03]  /*8160*/  VIADD R4, R4, 0xfffffffb ;  /* 0xfffffffb04047836 */ /* 0x004fc60000000000 */
[----:B------:R2:W-:Y:S04]  /*8170*/  STL [R1+0x33d8], R50 ;  /* 0x0033d83201007387 */ /* 0x0005e80000100800 */
[----:B------:R3:W-:Y:S01]  /*8180*/  STL [R1+0x33dc], R48 ;  /* 0x0033dc3001007387 */ /* 0x0007e20000100800 */
[----:B-1----:R-:W-:-:S03]  /*8190*/  SEL R52, R39, R35, !P3 ;  /* 0x0000002327347207 */ /* 0x002fc60005800000 */
[----:B------:R1:W-:Y:S01]  /*81a0*/  STL [R1+0x33e0], R46 ;  /* 0x0033e02e01007387 */ /* 0x0003e20000100800 */
[----:B--2---:R-:W-:-:S03]  /*81b0*/  SEL R50, R39, R33, !P3 ;  /* 0x0000002127327207 */ /* 0x004fc60005800000 */
[----:B------:R2:W-:Y:S01]  /*81c0*/  STL [R1+0x33e4], R44 ;  /* 0x0033e42c01007387 */ /* 0x0005e20000100800 */
[C---:B---3--:R-:W-:Y:S01]  /*81d0*/  SEL R48, R39.reuse, R31, !P3 ;  /* 0x0000001f27307207 */ /* 0x048fe20005800000 */
[----:B------:R-:W-:Y:S02]  /*81e0*/  IMAD R33, R50, R7, RZ ;  /* 0x0000000732217224 */ /* 0x000fe400078e02ff */
[----:B------:R3:W-:Y:S01]  /*81f0*/  STL [R1+0x33e8], R40 ;  /* 0x0033e82801007387 */ /* 0x0007e20000100800 */
[C---:B-1----:R-:W-:Y:S01]  /*8200*/  SEL R46, R39.reuse, R29, !P3 ;  /* 0x0000001d272e7207 */ /* 0x042fe20005800000 */
[----:B------:R-:W-:Y:S02]  /*8210*/  IMAD R31, R48, R7, RZ ;  /* 0x00000007301f7224 */ /* 0x000fe400078e02ff */
[----:B------:R1:W-:Y:S01]  /*8220*/  STL [R1+0x33ec], R36 ;  /* 0x0033ec2401007387 */ /* 0x0003e20000100800 */
[C---:B--2---:R-:W-:Y:S01]  /*8230*/  SEL R44, R39.reuse, R27, !P3 ;  /* 0x0000001b272c7207 */ /* 0x044fe20005800000 */
[----:B------:R-:W-:Y:S01]  /*8240*/  IMAD R29, R46, R7, RZ ;  /* 0x000000072e1d7224 */ /* 0x000fe200078e02ff */
[----:B---3--:R-:W-:-:S03]  /*8250*/  SEL R40, R39, R23, !P3 ;  /* 0x0000001727287207 */ /* 0x008fc60005800000 */
[----:B------:R-:W-:Y:S01]  /*8260*/  IMAD R27, R44, R7, RZ ;  /* 0x000000072c1b7224 */ /* 0x000fe200078e02ff */
[----:B-1----:R-:W-:Y:S01]  /*8270*/  SEL R36, R39, R3, !P3 ;  /* 0x0000000327247207 */ /* 0x002fe20005800000 */
[----:B------:R-:W-:Y:S01]  /*8280*/  IMAD R23, R40, R7, RZ ;  /* 0x0000000728177224 */ /* 0x000fe200078e02ff */
[----:B------:R-:W-:-:S03]  /*8290*/  ISETP.GE.U32.AND P3, PT, R38, 0x7fffff80, PT ;  /* 0x7fffff802600780c */ /* 0x000fc60003f66070 */
[-C--:B------:R-:W-:Y:S01]  /*82a0*/  IMAD R3, R36, R7.reuse, RZ ;  /* 0x0000000724037224 */ /* 0x080fe200078e02ff */
[----:B------:R-:W-:Y:S01]  /*82b0*/  LEA R214, P4, R23, UR6, 0x2 ;  /* 0x0000000617d67c11 */ /* 0x000fe2000f8810ff */
[----:B------:R-:W-:-:S03]  /*82c0*/  IMAD R7, R52, R7, RZ ;  /* 0x0000000734077224 */ /* 0x000fc600078e02ff */
[----:B------:R-:W-:Y:S02]  /*82d0*/  LEA R208, P6, R3, UR6, 0x2 ;  /* 0x0000000603d07c11 */ /* 0x000fe4000f8c10ff */
[----:B------:R-:W-:Y:S02]  /*82e0*/  LEA.HI.X.SX32 R215, R23, UR7, 0x2, P4 ;  /* 0x0000000717d77c11 */ /* 0x000fe4000a0f16ff */
[----:B------:R-:W-:Y:S01]  /*82f0*/  LEA.HI.X.SX32 R209, R3, UR7, 0x2, P6 ;  /* 0x0000000703d17c11 */ /* 0x000fe2000b0f16ff */
[----:B------:R-:W1:Y:S01]  /*8300*/  LDC R23, c[0x0][0x3a0] ;  /* 0x0000e800ff177b82 */ /* 0x000e620000000800 */
[----:B------:R-:W-:Y:S01]  /*8310*/  LEA R212, P6, R8, UR6, 0x2 ;  /* 0x0000000608d47c11 */ /* 0x000fe2000f8c10ff */
[----:B------:R-:W-:Y:S01]  /*8320*/  IMAD.WIDE R184, R160, 0x4, R214 ;  /* 0x00000004a0b87825 */ /* 0x000fe200078e02d6 */
[C---:B------:R-:W-:Y:S02]  /*8330*/  LEA R218, P4, R25.reuse, UR6, 0x2 ;  /* 0x0000000619da7c11 */ /* 0x040fe4000f8810ff */
[----:B------:R-:W-:Y:S01]  /*8340*/  LEA.HI.X.SX32 R213, R8, UR7, 0x2, P6 ;  /* 0x0000000708d57c11 */ /* 0x000fe2000b0f16ff */
[----:B------:R-:W-:Y:S01]  /*8350*/  IMAD.WIDE R190, R160, 0x4, R208 ;  /* 0x00000004a0be7825 */ /* 0x000fe200078e02d0 */
[----:B------:R-:W-:Y:S01]  /*8360*/  LEA R216, P6, R24, UR6, 0x2 ;  /* 0x0000000618d87c11 */ /* 0x000fe2000f8c10ff */
[----:B------:R-:W2:Y:S01]  /*8370*/  LDC R3, c[0x0][0x3a0] ;  /* 0x0000e800ff037b82 */ /* 0x000ea20000000800 */
[----:B------:R-:W-:Y:S01]  /*8380*/  LEA.HI.X.SX32 R219, R25, UR7, 0x2, P4 ;  /* 0x0000000719db7c11 */ /* 0x000fe2000a0f16ff */
[----:B------:R-:W-:Y:S01]  /*8390*/  IMAD.WIDE R186, R160, 0x4, R212 ;  /* 0x00000004a0ba7825 */ /* 0x000fe200078e02d4 */
[----:B------:R-:W-:-:S02]  /*83a0*/  LEA.HI.X.SX32 R217, R24, UR7, 0x2, P6 ;  /* 0x0000000718d97c11 */ /* 0x000fc4000b0f16ff */
[----:B------:R-:W-:Y:S01]  /*83b0*/  LEA R220, P6, R26, UR6, 0x2 ;  /* 0x000000061adc7c11 */ /* 0x000fe2000f8c10ff */
[----:B------:R-:W-:Y:S01]  /*83c0*/  IMAD.WIDE R180, R160, 0x4, R218 ;  /* 0x00000004a0b47825 */ /* 0x000fe200078e02da */
[C---:B------:R-:W-:Y:S01]  /*83d0*/  LEA R222, P4, R27.reuse, UR6, 0x2 ;  /* 0x000000061bde7c11 */ /* 0x040fe2000f8810ff */
[----:B------:R-:W3:Y:S01]  /*83e0*/  LDC R8, c[0x0][0x3a0] ;  /* 0x0000e800ff087b82 */ /* 0x000ee20000000800 */
[----:B------:R-:W-:Y:S01]  /*83f0*/  LEA.HI.X.SX32 R221, R26, UR7, 0x2, P6 ;  /* 0x000000071add7c11 */ /* 0x000fe2000b0f16ff */
[----:B------:R-:W-:Y:S01]  /*8400*/  IMAD.WIDE R182, R160, 0x4, R216 ;  /* 0x00000004a0b67825 */ /* 0x000fe200078e02d8 */
[----:B------:R-:W-:Y:S02]  /*8410*/  LEA R224, P6, R28, UR6, 0x2 ;  /* 0x000000061ce07c11 */ /* 0x000fe4000f8c10ff */
[----:B------:R-:W-:Y:S01]  /*8420*/  LEA.HI.X.SX32 R223, R27, UR7, 0x2, P4 ;  /* 0x000000071bdf7c11 */ /* 0x000fe2000a0f16ff */
[----:B------:R-:W-:Y:S01]  /*8430*/  IMAD.WIDE R178, R160, 0x4, R220 ;  /* 0x00000004a0b27825 */ /* 0x000fe200078e02dc */
[----:B------:R-:W-:-:S02]  /*8440*/  LEA.HI.X.SX32 R225, R28, UR7, 0x2, P6 ;  /* 0x000000071ce17c11 */ /* 0x000fc4000b0f16ff */
[----:B------:R-:W-:Y:S01]  /*8450*/  LEA R228, P6, R30, UR6, 0x2 ;  /* 0x000000061ee47c11 */ /* 0x000fe2000f8c10ff */
[----:B------:R-:W-:Y:S01]  /*8460*/  IMAD.WIDE R176, R160, 0x4, R222 ;  /* 0x00000004a0b07825 */ /* 0x000fe200078e02de */
[C---:B------:R-:W-:Y:S02]  /*8470*/  LEA R226, P4, R29.reuse, UR6, 0x2 ;  /* 0x000000061de27c11 */ /* 0x040fe4000f8810ff */
[----:B------:R-:W-:Y:S01]  /*8480*/  LEA.HI.X.SX32 R229, R30, UR7, 0x2, P6 ;  /* 0x000000071ee57c11 */ /* 0x000fe2000b0f16ff */
[----:B------:R-:W-:Y:S01]  /*8490*/  IMAD.WIDE R206, R192, 0x4, R224 ;  /* 0x00000004c0ce7825 */ /* 0x000fe200078e02e0 */
[C---:B------:R-:W-:Y:S02]  /*84a0*/  LEA R232, P6, R32.reuse, UR6, 0x2 ;  /* 0x0000000620e87c11 */ /* 0x040fe4000f8c10ff */
[----:B------:R-:W-:Y:S01]  /*84b0*/  LEA.HI.X.SX32 R227, R29, UR7, 0x2, P4 ;  /* 0x000000071de37c11 */ /* 0x000fe2000a0f16ff */
[----:B--2---:R-:W-:Y:S01]  /*84c0*/  VIADD R3, R3, 0xfffffff7 ;  /* 0xfffffff703037836 */ /* 0x004fe20000000000 */
[----:B------:R-:W-:Y:S01]  /*84d0*/  LEA.HI.X.SX32 R233, R32, UR7, 0x2, P6 ;  /* 0x0000000720e97c11 */ /* 0x000fe2000b0f16ff */
[----:B------:R-:W-:Y:S01]  /*84e0*/  IMAD.WIDE R202, R192, 0x4, R228 ;  /* 0x00000004c0ca7825 */ /* 0x000fe200078e02e4 */
[----:B------:R-:W-:-:S02]  /*84f0*/  LEA R236, P6, R34, UR6, 0x2 ;  /* 0x0000000622ec7c11 */ /* 0x000fc4000f8c10ff */
[C---:B------:R-:W-:Y:S01]  /*8500*/  LEA R230, P4, R31.reuse, UR6, 0x2 ;  /* 0x000000061fe67c11 */ /* 0x040fe2000f8810ff */
[----:B------:R-:W-:Y:S01]  /*8510*/  IMAD.WIDE R204, R192, 0x4, R226 ;  /* 0x00000004c0cc7825 */ /* 0x000fe200078e02e2 */
[----:B------:R-:W-:Y:S02]  /*8520*/  LEA.HI.X.SX32 R237, R34, UR7, 0x2, P6 ;  /* 0x0000000722ed7c11 */ /* 0x000fe4000b0f16ff */
[----:B------:R-:W-:Y:S01]  /*8530*/  LEA.HI.X.SX32 R231, R31, UR7, 0x2, P4 ;  /* 0x000000071fe77c11 */ /* 0x000fe2000a0f16ff */
[----:B------:R-:W-:Y:S01]  /*8540*/  IMAD.WIDE R198, R192, 0x4, R232 ;  /* 0x00000004c0c67825 */ /* 0x000fe200078e02e8 */
[----:B------:R-:W-:Y:S02]  /*8550*/  ISETP.GE.U32.AND P6, PT, R4, 0x7fffff7c, PT ;  /* 0x7fffff7c0400780c */ /* 0x000fe40003fc6070 */
[C---:B------:R-:W-:Y:S01]  /*8560*/  LEA R234, P4, R33.reuse, UR6, 0x2 ;  /* 0x0000000621ea7c11 */ /* 0x040fe2000f8810ff */
[----:B------:R-:W-:Y:S01]  /*8570*/  VIADD R4, R2, UR4 ;  /* 0x0000000402047c36 */ /* 0x000fe20008000000 */
[----:B---3--:R-:W-:Y:S01]  /*8580*/  IADD3 R8, PT, PT, R8, -0x11, RZ ;  /* 0xffffffef08087810 */ /* 0x008fe20007ffe0ff */
[----:B------:R-:W-:Y:S01]  /*8590*/  IMAD.WIDE R200, R192, 0x4, R230 ;  /* 0x00000004c0c87825 */ /* 0x000fe200078e02e6 */
[----:B------:R-:W-:-:S02]  /*85a0*/  LEA.HI.X.SX32 R235, R33, UR7, 0x2, P4 ;  /* 0x0000000721eb7c11 */ /* 0x000fc4000a0f16ff */
[C---:B------:R-:W-:Y:S01]  /*85b0*/  LEA R238, P4, R7.reuse, UR6, 0x2 ;  /* 0x0000000607ee7c11 */ /* 0x040fe2000f8810ff */
[----:B------:R-:W-:Y:S01]  /*85c0*/  @!PT LDS RZ, [RZ] ;  /* 0x00000000fffff984 */ /* 0x000fe20000000800 */
[----:B------:R-:W-:Y:S01]  /*85d0*/  @!PT LDS RZ, [RZ] ;  /* 0x00000000fffff984 */ /* 0x000fe20000000800 */
[----:B------:R-:W-:Y:S01]  /*85e0*/  @!PT LDS RZ, [RZ] ;  /* 0x00000000fffff984 */ /* 0x000fe20000000800 */
[----:B------:R-:W-:Y:S01]  /*85f0*/  LDGSTS.E [R4], desc[UR38][R208.64], !P3 ;  /* 0x00000000d0047fae */ /* 0x000fe2000d9a1026 */
[----:B------:R-:W-:Y:S01]  /*8600*/  IMAD.WIDE R194, R192, 0x4, R236 ;  /* 0x00000004c0c27825 */ /* 0x000fe200078e02ec */
[----:B------:R-:W2:Y:S01]  /*8610*/  LDCU UR6, c[0x0][0x3b0] ;  /* 0x00007600ff0677ac */ /* 0x000ea20008000800 */
[----:B------:R-:W-:Y:S01]  /*8620*/  LEA.HI.X.SX32 R239, R7, UR7, 0x2, P4 ;  /* 0x0000000707ef7c11 */ /* 0x000fe2000a0f16ff */
[----:B------:R-:W-:Y:S01]  /*8630*/  LDGSTS.E [R4+0x80], desc[UR38][R210.64], !P3 ;  /* 0x00080000d2047fae */ /* 0x000fe2000d9a1026 */
[----:B------:R-:W-:Y:S01]  /*8640*/  ISETP.GE.U32.AND P4, PT, R3, 0x7fffff78, PT ;  /* 0x7fffff780300780c */ /* 0x000fe20003f86070 */
[C---:B------:R-:W-:Y:S01]  /*8650*/  IMAD.SHL.U32 R7, R248.reuse, 0x8, RZ ;  /* 0x00000008f8077824 */ /* 0x040fe200078e00ff */
[----:B-1----:R-:W-:Y:S01]  /*8660*/  IADD3 R3, PT, PT, R23, -0xd, RZ ;  /* 0xfffffff317037810 */ /* 0x002fe20007ffe0ff */
[----:B------:R-:W-:Y:S01]  /*8670*/  LDGSTS.E [R4+0x100], desc[UR38][R212.64], !P3 ;  /* 0x00100000d4047fae */ /* 0x000fe2000d9a1026 */
[----:B------:R-:W-:Y:S01]  /*8680*/  IMAD.SHL.U32 R23, R248, 0x4, RZ ;  /* 0x00000004f8177824 */ /* 0x000fe200078e00ff */
[----:B------:R-:W1:Y:S01]  /*8690*/  LDCU UR7, c[0x0][0x3b0] ;  /* 0x00007600ff0777ac */ /* 0x000e620008000800 */
[----:B------:R-:W-:Y:S01]  /*86a0*/  IMAD.WIDE R38, R7, 0x4, R224 ;  /* 0x0000000407267825 */ /* 0x000fe200078e02e0 */
[----:B------:R-:W-:Y:S03]  /*86b0*/  LDGSTS.E [R4+0x180], desc[UR38][R214.64], !P3 ;  /* 0x00180000d6047fae */ /* 0x000fe6000d9a1026 */
[C---:B------:R-:W-:Y:S01]  /*86c0*/  IMAD.WIDE R132, R23.reuse, 0x4, R208 ;  /* 0x0000000417847825 */ /* 0x040fe200078e02d0 */
        /* <DEDUP_REMOVED lines=21> */
[----:B------:R-:W-:Y:S01]  /*8820*/  IMAD.WIDE R110, R23, 0x4, R230 ;  /* 0x00000004176e7825 */ /* 0x000fe200078e02e6 */
[----:B------:R-:W-:Y:S01]  /*8830*/  LDGSTS.E [R4+0x780], desc[UR38][R238.64], !P3 ;  /* 0x00780000ee047fae */ /* 0x000fe2000d9a1026 */
[----:B------:R-:W-:-:S02]  /*8840*/  ISETP.GE.U32.AND P3, PT, R3, 0x7fffff74, PT ;  /* 0x7fffff740300780c */ /* 0x000fc40003f66070 */
[C---:B------:R-:W-:Y:S01]  /*8850*/  IMAD.WIDE R108, R23.reuse, 0x4, R232 ;  /* 0x00000004176c7825 */ /* 0x040fe200078e02e8 */
[----:B------:R-:W-:Y:S01]  /*8860*/  LDGSTS.E [R4+0x2000], desc[UR38][R132.64], !P6 ;  /* 0x0200000084047fae */ /* 0x000fe2000f1a1026 */
[----:B------:R-:W3:Y:S02]  /*8870*/  LDC R3, c[0x0][0x3a0] ;  /* 0x0000e800ff037b82 */ /* 0x000ee40000000800 */
[C---:B------:R-:W-:Y:S01]  /*8880*/  IMAD.WIDE R106, R23.reuse, 0x4, R234 ;  /* 0x00000004176a7825 */ /* 0x040fe200078e02ea */
[----:B------:R4:W-:Y:S03]  /*8890*/  LDGSTS.E [R4+0x2080], desc[UR38][R130.64], !P6 ;  /* 0x0208000082047fae */ /* 0x0009e6000f1a1026 */
[C---:B------:R-:W-:Y:S01]  /*88a0*/  IMAD.WIDE R104, R23.reuse, 0x4, R236 ;  /* 0x0000000417687825 */ /* 0x040fe200078e02ec */
[----:B------:R-:W-:Y:S03]  /*88b0*/  STL.64 [R1+0x1ce0], R132 ;  /* 0x001ce08401007387 */ /* 0x000fe60000100a00 */
[----:B------:R-:W-:Y:S01]  /*88c0*/  IMAD.WIDE R102, R23, 0x4, R238 ;  /* 0x0000000417667825 */ /* 0x000fe200078e02ee */
[----:B------:R-:W-:Y:S01]  /*88d0*/  LDGSTS.E [R4+0x2100], desc[UR38][R128.64], !P6 ;  /* 0x0210000080047fae */ /* 0x000fe2000f1a1026 */
[----:B------:R-:W1:Y:S02]  /*88e0*/  LDC R23, c[0x0][0x3a0] ;  /* 0x0000e800ff177b82 */ /* 0x000e640000000800 */
[C---:B------:R-:W-:Y:S01]  /*88f0*/  IMAD.WIDE R36, R7.reuse, 0x4, R226 ;  /* 0x0000000407247825 */ /* 0x040fe200078e02e2 */
[----:B------:R4:W-:Y:S03]  /*8900*/  STL.64 [R1+0x1cd8], R130 ;  /* 0x001cd88201007387 */ /* 0x0009e60000100a00 */
[C---:B------:R-:W-:Y:S01]  /*8910*/  IMAD.WIDE R34, R7.reuse, 0x4, R228 ;  /* 0x0000000407227825 */ /* 0x040fe200078e02e4 */
[----:B------:R-:W-:Y:S03]  /*8920*/  LDGSTS.E [R4+0x2180], desc[UR38][R126.64], !P6 ;  /* 0x021800007e047fae */ /* 0x000fe6000f1a1026 */
[C---:B------:R-:W-:Y:S01]  /*8930*/  IMAD.WIDE R32, R7.reuse, 0x4, R230 ;  /* 0x0000000407207825 */ /* 0x040fe200078e02e6 */
[----:B------:R-:W-:Y:S03]  /*8940*/  STL.64 [R1+0x1cd0], R128 ;  /* 0x001cd08001007387 */ /* 0x000fe60000100a00 */
[C---:B------:R-:W-:Y:S01]  /*8950*/  IMAD.WIDE R30, R7.reuse, 0x4, R232 ;  /* 0x00000004071e7825 */ /* 0x040fe200078e02e8 */
[----:B------:R-:W-:Y:S03]  /*8960*/  LDGSTS.E [R4+0x2200], desc[UR38][R124.64], !P6 ;  /* 0x022000007c047fae */ /* 0x000fe6000f1a1026 */
[C---:B------:R-:W-:Y:S01]  /*8970*/  IMAD.WIDE R28, R7.reuse, 0x4, R234 ;  /* 0x00000004071c7825 */ /* 0x040fe200078e02ea */
[----:B------:R-:W-:Y:S03]  /*8980*/  STL.64 [R1+0x1cc8], R126 ;  /* 0x001cc87e01007387 */ /* 0x000fe60000100a00 */
[C---:B------:R-:W-:Y:S01]  /*8990*/  IMAD.WIDE R26, R7.reuse, 0x4, R236 ;  /* 0x00000004071a7825 */ /* 0x040fe200078e02ec */
[----:B------:R-:W-:Y:S03]  /*89a0*/  LDGSTS.E [R4+0x2280], desc[UR38][R122.64], !P6 ;  /* 0x022800007a047fae */ /* 0x000fe6000f1a1026 */
[----:B------:R-:W-:Y:S01]  /*89b0*/  IMAD.WIDE R24, R7, 0x4, R238 ;  /* 0x0000000407187825 */ /* 0x000fe200078e02ee */
[----:B------:R-:W-:Y:S03]  /*89c0*/  STL.64 [R1+0x1cc0], R124 ;  /* 0x001cc07c01007387 */ /* 0x000fe60000100a00 */
[----:B---3--:R-:W-:Y:S01]  /*89d0*/  VIADD R3, R3, 0xffffffeb ;  /* 0xffffffeb03037836 */ /* 0x008fe20000000000 */
[----:B------:R-:W-:Y:S01]  /*89e0*/  LDGSTS.E [R4+0x2300], desc[UR38][R120.64], !P6 ;  /* 0x0230000078047fae */ /* 0x000fe2000f1a1026 */
[----:B------:R-:W-:-:S03]  /*89f0*/  IMAD.WIDE R196, R192, 0x4, R234 ;  /* 0x00000004c0c47825 */ /* 0x000fc600078e02ea */
[----:B------:R-:W-:Y:S01]  /*8a00*/  STL.64 [R1+0x1cb8], R122 ;  /* 0x001cb87a01007387 */ /* 0x000fe20000100a00 */
[----:B------:R-:W-:-:S03]  /*8a10*/  IMAD.WIDE R174, R160, 0x4, R224 ;  /* 0x00000004a0ae7825 */ /* 0x000fc600078e02e0 */
[----:B------:R-:W-:Y:S01]  /*8a20*/  LDGSTS.E [R4+0x2380], desc[UR38][R118.64], !P6 ;  /* 0x0238000076047fae */ /* 0x000fe2000f1a1026 */
[----:B------:R-:W-:-:S03]  /*8a30*/  IMAD.WIDE R172, R160, 0x4, R226 ;  /* 0x00000004a0ac7825 */ /* 0x000fc600078e02e2 */
[----:B------:R-:W-:Y:S01]  /*8a40*/  STL.64 [R1+0x1cb0], R120 ;  /* 0x001cb07801007387 */ /* 0x000fe20000100a00 */
[----:B------:R-:W-:-:S03]  /*8a50*/  IMAD.WIDE R170, R160, 0x4, R228 ;  /* 0x00000004a0aa7825 */ /* 0x000fc600078e02e4 */
[----:B------:R3:W-:Y:S01]  /*8a60*/  LDGSTS.E [R4+0x2400], desc[UR38][R116.64], !P6 ;  /* 0x0240000074047fae */ /* 0x0007e2000f1a1026 */
[----:B------:R-:W-:-:S03]  /*8a70*/  IMAD.WIDE R168, R160, 0x4, R230 ;  /* 0x00000004a0a87825 */ /* 0x000fc600078e02e6 */
[----:B------:R-:W-:Y:S01]  /*8a80*/  STL.64 [R1+0x1ca8], R118 ;  /* 0x001ca87601007387 */ /* 0x000fe20000100a00 */
[----:B------:R-:W-:-:S03]  /*8a90*/  IMAD.WIDE R166, R160, 0x4, R232 ;  /* 0x00000004a0a67825 */ /* 0x000fc600078e02e8 */
[----:B------:R1:W-:Y:S01]  /*8aa0*/  LDGSTS.E [R4+0x2480], desc[UR38][R114.64], !P6 ;  /* 0x0248000072047fae */ /* 0x0003e2000f1a1026 */
[----:B------:R-:W-:-:S03]  /*8ab0*/  IMAD.WIDE R164, R160, 0x4, R234 ;  /* 0x00000004a0a47825 */ /* 0x000fc600078e02ea */
[----:B------:R3:W-:Y:S01]  /*8ac0*/  STL.64 [R1+0x1ca0], R116 ;  /* 0x001ca07401007387 */ /* 0x0007e20000100a00 */
[----:B------:R-:W-:-:S03]  /*8ad0*/  IMAD.WIDE R162, R160, 0x4, R236 ;  /* 0x00000004a0a27825 */ /* 0x000fc600078e02ec */
[----:B------:R1:W-:Y:S01]  /*8ae0*/  LDGSTS.E [R4+0x2500], desc[UR38][R112.64], !P6 ;  /* 0x0250000070047fae */ /* 0x0003e2000f1a1026 */
[----:B------:R-:W-:-:S03]  /*8af0*/  IMAD.WIDE R160, R160, 0x4, R238 ;  /* 0x00000004a0a07825 */ /* 0x000fc600078e02ee */
[----:B------:R1:W-:Y:S01]  /*8b00*/  STL.64 [R1+0x1c98], R114 ;  /* 0x001c987201007387 */ /* 0x0003e20000100a00 */
[----:B----4-:R-:W-:-:S03]  /*8b10*/  IMAD R130, R248, 0x6d, RZ ;  /* 0x0000006df8827824 */ /* 0x010fc600078e02ff */
[----:B------:R4:W-:Y:S01]  /*8b20*/  LDGSTS.E [R4+0x2580], desc[UR38][R110.64], !P6 ;  /* 0x025800006e047fae */ /* 0x0009e2000f1a1026 */
[----:B---3--:R-:W-:-:S03]  /*8b30*/  IMAD.WIDE R116, R7, 0x4, R208 ;  /* 0x0000000407747825 */ /* 0x008fc600078e02d0 */
[----:B------:R3:W-:Y:S01]  /*8b40*/  STL.64 [R1+0x1c90], R112 ;  /* 0x001c907001007387 */ /* 0x0007e20000100a00 */
[----:B------:R-:W-:-:S03]  /*8b50*/  IMAD.WIDE R158, R130, 0x4, R208 ;  /* 0x00000004829e7825 */ /* 0x000fc600078e02d0 */
[----:B------:R2:W-:Y:S01]  /*8b60*/  LDGSTS.E [R4+0x2600], desc[UR38][R108.64], !P6 ;  /* 0x026000006c047fae */ /* 0x0005e2000f1a1026 */
[----:B-1----:R-:W-:-:S03]  /*8b70*/  IMAD.WIDE R114, R7, 0x4, R210 ;  /* 0x0000000407727825 */ /* 0x002fc600078e02d2 */
[----:B------:R4:W-:Y:S01]  /*8b80*/  STL.64 [R1+0x1c88], R110 ;  /* 0x001c886e01007387 */ /* 0x0009e20000100a00 */
[----:B------:R-:W-:-:S03]  /*8b90*/  IMAD.WIDE R156, R130, 0x4, R212 ;  /* 0x00000004829c7825 */ /* 0x000fc600078e02d4 */
[----:B------:R1:W-:Y:S01]  /*8ba0*/  LDGSTS.E [R4+0x2680], desc[UR38][R106.64], !P6 ;  /* 0x026800006a047fae */ /* 0x0003e2000f1a1026 */
[----:B---3--:R-:W-:-:S03]  /*8bb0*/  IMAD.WIDE R112, R7, 0x4, R212 ;  /* 0x0000000407707825 */ /* 0x008fc600078e02d4 */
[----:B------:R2:W-:Y:S01]  /*8bc0*/  STL.64 [R1+0x1c80], R108 ;  /* 0x001c806c01007387 */ /* 0x0005e20000100a00 */
[----:B------:R-:W-:-:S03]  /*8bd0*/  IMAD.WIDE R154, R130, 0x4, R214 ;  /* 0x00000004829a7825 */ /* 0x000fc600078e02d6 */
[----:B------:R3:W-:Y:S01]  /*8be0*/  LDGSTS.E [R4+0x2700], desc[UR38][R104.64], !P6 ;  /* 0x0270000068047fae */ /* 0x0007e2000f1a1026 */
[----:B----4-:R-:W-:-:S03]  /*8bf0*/  IMAD.WIDE R110, R7, 0x4, R214 ;  /* 0x00000004076e7825 */ /* 0x010fc600078e02d6 */
[----:B------:R1:W-:Y:S01]  /*8c00*/  STL.64 [R1+0x1c78], R106 ;  /* 0x001c786a01007387 */ /* 0x0003e20000100a00 */
[----:B------:R-:W-:-:S03]  /*8c10*/  IMAD.WIDE R152, R130, 0x4, R216 ;  /* 0x0000000482987825 */ /* 0x000fc600078e02d8 */
[----:B------:R4:W-:Y:S01]  /*8c20*/  LDGSTS.E [R4+0x2780], desc[UR38][R102.64], !P6 ;  /* 0x0278000066047fae */ /* 0x0009e2000f1a1026 */
[C---:B--2---:R-:W-:Y:S01]  /*8c30*/  IMAD.WIDE R108, R7.reuse, 0x4, R216 ;  /* 0x00000004076c7825 */ /* 0x044fe200078e02d8 */
[----:B------:R-:W-:Y:S02]  /*8c40*/  ISETP.GE.U32.AND P6, PT, R8, 0x7fffff70, PT ;  /* 0x7fffff700800780c */ /* 0x000fe40003fc6070 */
[----:B------:R3:W-:Y:S01]  /*8c50*/  STL.64 [R1+0x1c70], R104 ;  /* 0x001c706801007387 */ /* 0x0007e20000100a00 */
[----:B------:R-:W2:Y:S01]  /*8c60*/  LDC R8, c[0x0][0x3a0] ;  /* 0x0000e800ff087b82 */ /* 0x000ea20000000800 */
[--C-:B------:R-:W-:Y:S02]  /*8c70*/  IMAD.WIDE R150, R130, 0x4, R218.reuse ;  /* 0x0000000482967825 */ /* 0x100fe400078e02da */
[----:B------:R2:W-:Y:S02]  /*8c80*/  LDGSTS.E [R4+0x4000], desc[UR38][R116.64], !P4 ;  /* 0x0400000074047fae */ /* 0x0005e4000e1a1026 */
[----:B-1----:R-:W-:-:S02]  /*8c90*/  IMAD.WIDE R106, R7, 0x4, R218 ;  /* 0x00000004076a7825 */ /* 0x002fc400078e02da */
[----:B------:R4:W-:Y:S02]  /*8ca0*/  STL.64 [R1+0x1c68], R102 ;  /* 0x001c686601007387 */ /* 0x0009e40000100a00 */
[C-C-:B------:R-:W-:Y:S02]  /*8cb0*/  IMAD.WIDE R148, R130.reuse, 0x4, R220.reuse ;  /* 0x0000000482947825 */ /* 0x140fe400078e02dc */
[----:B------:R1:W-:Y:S02]  /*8cc0*/  LDGSTS.E [R4+0x4080], desc[UR38][R114.64], !P4 ;  /* 0x0408000072047fae */ /* 0x0003e4000e1a1026 */
[----:B---3--:R-:W-:Y:S02]  /*8cd0*/  IMAD.WIDE R104, R7, 0x4, R220 ;  /* 0x0000000407687825 */ /* 0x008fe400078e02dc */
[----:B------:R3:W-:Y:S02]  /*8ce0*/  LDGSTS.E [R4+0x4100], desc[UR38][R112.64], !P4 ;  /* 0x0410000070047fae */ /* 0x0007e4000e1a1026 */
[----:B------:R-:W-:-:S02]  /*8cf0*/  IMAD.WIDE R146, R130, 0x4, R222 ;  /* 0x0000000482927825 */ /* 0x000fc400078e02de */
[----:B------:R1:W-:Y:S02]  /*8d00*/  LDGSTS.E [R4+0x4180], desc[UR38][R110.64], !P4 ;  /* 0x041800006e047fae */ /* 0x0003e4000e1a1026 */
[----:B----4-:R-:W-:Y:S02]  /*8d10*/  IMAD.WIDE R102, R7, 0x4, R222 ;  /* 0x0000000407667825 */ /* 0x010fe400078e02de */
[----:B------:R4:W-:Y:S02]  /*8d20*/  LDGSTS.E [R4+0x4200], desc[UR38][R108.64], !P4 ;  /* 0x042000006c047fae */ /* 0x0009e4000e1a1026 */
[----:B------:R-:W-:Y:S02]  /*8d30*/  IMAD R7, R248, 0xc, RZ ;  /* 0x0000000cf8077824 */ /* 0x000fe400078e02ff */
[----:B------:R1:W-:Y:S01]  /*8d40*/  LDGSTS.E [R4+0x4280], desc[UR38][R106.64], !P4 ;  /* 0x042800006a047fae */ /* 0x0003e2000e1a1026 */
[----:B--2---:R-:W-:Y:S02]  /*8d50*/  VIADD R8, R8, 0xffffffe7 ;  /* 0xffffffe708087836 */ /* 0x004fe40000000000 */
[C---:B------:R-:W-:Y:S01]  /*8d60*/  IMAD.WIDE R144, R130.reuse, 0x4, R224 ;  /* 0x0000000482907825 */ /* 0x040fe200078e02e0 */
[----:B------:R2:W-:Y:S03]  /*8d70*/  STL.64 [R1+0x1c60], R116 ;  /* 0x001c607401007387 */ /* 0x0005e60000100a00 */
[C---:B------:R-:W-:Y:S01]  /*8d80*/  IMAD.WIDE R142, R130.reuse, 0x4, R226 ;  /* 0x00000004828e7825 */ /* 0x040fe200078e02e2 */
[----:B------:R1:W-:Y:S03]  /*8d90*/  LDGSTS.E [R4+0x4300], desc[UR38][R104.64], !P4 ;  /* 0x0430000068047fae */ /* 0x0003e6000e1a1026 */
[C---:B------:R-:W-:Y:S01]  /*8da0*/  IMAD.WIDE R140, R130.reuse, 0x4, R228 ;  /* 0x00000004828c7825 */ /* 0x040fe200078e02e4 */
[----:B------:R1:W-:Y:S03]  /*8db0*/  STL.64 [R1+0x1c58], R114 ;  /* 0x001c587201007387 */ /* 0x0003e60000100a00 */
[C---:B------:R-:W-:Y:S01]  /*8dc0*/  IMAD.WIDE R138, R130.reuse, 0x4, R230 ;  /* 0x00000004828a7825 */ /* 0x040fe200078e02e6 */
[----:B------:R3:W-:Y:S03]  /*8dd0*/  LDGSTS.E [R4+0x4380], desc[UR38][R102.64], !P4 ;  /* 0x0438000066047fae */ /* 0x0007e6000e1a1026 */
[C---:B--2---:R-:W-:Y:S01]  /*8de0*/  IMAD.WIDE R116, R7.reuse, 0x4, R208 ;  /* 0x0000000407747825 */ /* 0x044fe200078e02d0 */
[----:B------:R3:W-:Y:S03]  /*8df0*/  STL.64 [R1+0x1c50], R112 ;  /* 0x001c507001007387 */ /* 0x0007e60000100a00 */
[C---:B------:R-:W-:Y:S01]  /*8e00*/  IMAD.WIDE R136, R130.reuse, 0x4, R232 ;  /* 0x0000000482887825 */ /* 0x040fe200078e02e8 */
[----:B------:R2:W-:Y:S03]  /*8e10*/  LDGSTS.E [R4+0x4400], desc[UR38][R38.64], !P4 ;  /* 0x0440000026047fae */ /* 0x0005e6000e1a1026 */
[C---:B-1----:R-:W-:Y:S01]  /*8e20*/  IMAD.WIDE R114, R7.reuse, 0x4, R210 ;  /* 0x0000000407727825 */ /* 0x042fe200078e02d2 */
[----:B------:R1:W-:Y:S03]  /*8e30*/  STL.64 [R1+0x1c48], R110 ;  /* 0x001c486e01007387 */ /* 0x0003e60000100a00 */
[C---:B------:R-:W-:Y:S01]  /*8e40*/  IMAD.WIDE R134, R130.reuse, 0x4, R234 ;  /* 0x0000000482867825 */ /* 0x040fe200078e02ea */
[----:B------:R2:W-:Y:S03]  /*8e50*/  LDGSTS.E [R4+0x4480], desc[UR38][R36.64], !P4 ;  /* 0x0448000024047fae */ /* 0x0005e6000e1a1026 */
[C---:B---3--:R-:W-:Y:S01]  /*8e60*/  IMAD.WIDE R112, R7.reuse, 0x4, R212 ;  /* 0x0000000407707825 */ /* 0x048fe200078e02d4 */
[----:B------:R4:W-:Y:S03]  /*8e70*/  STL.64 [R1+0x1c40], R108 ;  /* 0x001c406c01007387 */ /* 0x0009e60000100a00 */
[----:B------:R-:W-:Y:S01]  /*8e80*/  IMAD.WIDE R132, R130, 0x4, R236 ;  /* 0x0000000482847825 */ /* 0x000fe200078e02ec */
[----:B------:R3:W-:Y:S03]  /*8e90*/  LDGSTS.E [R4+0x4500], desc[UR38][R34.64], !P4 ;  /* 0x0450000022047fae */ /* 0x0007e6000e1a1026 */
[C---:B-1----:R-:W-:Y:S01]  /*8ea0*/  IMAD.WIDE R110, R7.reuse, 0x4, R214 ;  /* 0x00000004076e7825 */ /* 0x042fe200078e02d6 */
[----:B------:R1:W-:Y:S04]  /*8eb0*/  STL.64 [R1+0x1c38], R106 ;  /* 0x001c386a01007387 */ /* 0x0003e80000100a00 */
[----:B------:R2:W-:Y:S01]  /*8ec0*/  LDGSTS.E [R4+0x4580], desc[UR38][R32.64], !P4 ;  /* 0x0458000020047fae */ /* 0x0005e2000e1a1026 */
[----:B----4-:R-:W-:-:S03]  /*8ed0*/  IMAD.WIDE R108, R7, 0x4, R216 ;  /* 0x00000004076c7825 */ /* 0x010fc600078e02d8 */
[----:B------:R4:W-:Y:S04]  /*8ee0*/  STL.64 [R1+0x1c30], R104 ;  /* 0x001c306801007387 */ /* 0x0009e80000100a00 */
[----:B------:R2:W-:Y:S01]  /*8ef0*/  LDGSTS.E [R4+0x4600], desc[UR38][R30.64], !P4 ;  /* 0x046000001e047fae */ /* 0x0005e2000e1a1026 */
[----:B-1----:R-:W-:-:S03]  /*8f00*/  IMAD.WIDE R106, R7, 0x4, R218 ;  /* 0x00000004076a7825 */ /* 0x002fc600078e02da */
        /* <DEDUP_REMOVED lines=8> */
[----:B--2---:R-:W-:Y:S01]  /*8f90*/  IMAD.WIDE R38, R7, 0x4, R224 ;  /* 0x0000000407267825 */ /* 0x004fe200078e02e0 */
[----:B------:R-:W-:Y:S02]  /*8fa0*/  ISETP.GE.U32.AND P4, PT, R3, 0x7fffff6c, PT ;  /* 0x7fffff6c0300780c */ /* 0x000fe40003f86070 */
[----:B------:R3:W-:Y:S01]  /*8fb0*/  STL.64 [R1+0x1c10], R34 ;  /* 0x001c102201007387 */ /* 0x0007e20000100a00 */
[----:B------:R-:W-:-:S03]  /*8fc0*/  IMAD.SHL.U32 R3, R248, 0x10, RZ ;  /* 0x00000010f8037824 */ /* 0x000fc600078e00ff */
[----:B------:R2:W-:Y:S01]  /*8fd0*/  LDGSTS.E [R4+0x6000], desc[UR38][R116.64], !P3 ;  /* 0x0600000074047fae */ /* 0x0005e2000d9a1026 */
[----:B-1----:R-:W-:-:S03]  /*8fe0*/  IMAD.WIDE R36, R7, 0x4, R226 ;  /* 0x0000000407247825 */ /* 0x002fc600078e02e2 */
[----:B------:R1:W-:Y:S04]  /*8ff0*/  STL.64 [R1+0x1c08], R32 ;  /* 0x001c082001007387 */ /* 0x0003e80000100a00 */
[----:B------:R2:W-:Y:S01]  /*9000*/  LDGSTS.E [R4+0x6080], desc[UR38][R114.64], !P3 ;  /* 0x0608000072047fae */ /* 0x0005e2000d9a1026 */
[----:B---3--:R-:W-:-:S03]  /*9010*/  IMAD.WIDE R34, R7, 0x4, R228 ;  /* 0x0000000407227825 */ /* 0x008fc600078e02e4 */
[----:B------:R3:W-:Y:S04]  /*9020*/  STL.64 [R1+0x1c00], R30 ;  /* 0x001c001e01007387 */ /* 0x0007e80000100a00 */
        /* <DEDUP_REMOVED lines=13> */
[----:B-1----:R-:W-:Y:S01]  /*9100*/  IMAD.WIDE R24, R7, 0x4, R238 ;  /* 0x0000000407187825 */ /* 0x002fe200078e02ee */
[----:B------:R-:W-:Y:S02]  /*9110*/  IADD3 R7, PT, PT, R23, -0x1d, RZ ;  /* 0xffffffe317077810 */ /* 0x000fe40007ffe0ff */
[----:B------:R1:W-:Y:S01]  /*9120*/  STL.64 [R1+0x1bd8], R114 ;  /* 0x001bd87201007387 */ /* 0x0003e20000100a00 */
[----:B------:R-:W4:Y:S03]  /*9130*/  LDC R23, c[0x0][0x3a0] ;  /* 0x0000e800ff177b82 */ /* 0x000f260000000800 */
[----:B------:R3:W-:Y:S01]  /*9140*/  LDGSTS.E [R4+0x6380], desc[UR38][R102.64], !P3 ;  /* 0x0638000066047fae */ /* 0x0007e2000d9a1026 */
[----:B--2---:R-:W-:-:S03]  /*9150*/  IMAD.WIDE R116, R3, 0x4, R208 ;  /* 0x0000000403747825 */ /* 0x004fc600078e02d0 */
[----:B------:R2:W-:Y:S04]  /*9160*/  STL.64 [R1+0x1bd0], R112 ;  /* 0x001bd07001007387 */ /* 0x0005e80000100a00 */
[----:B------:R3:W-:Y:S01]  /*9170*/  LDGSTS.E [R4+0x6400], desc[UR38][R38.64], !P3 ;  /* 0x0640000026047fae */ /* 0x0007e2000d9a1026 */
[----:B-1----:R-:W-:-:S03]  /*9180*/  IMAD.WIDE R114, R3, 0x4, R210 ;  /* 0x0000000403727825 */ /* 0x002fc600078e02d2 */
[----:B------:R1:W-:Y:S04]  /*9190*/  STL.64 [R1+0x1bc8], R110 ;  /* 0x001bc86e01007387 */ /* 0x0003e80000100a00 */
[----:B------:R3:W-:Y:S01]  /*91a0*/  LDGSTS.E [R4+0x6480], desc[UR38][R36.64], !P3 ;  /* 0x0648000024047fae */ /* 0x0007e2000d9a1026 */
[----:B--2---:R-:W-:-:S03]  /*91b0*/  IMAD.WIDE R112, R3, 0x4, R212 ;  /* 0x0000000403707825 */ /* 0x004fc600078e02d4 */
        /* <DEDUP_REMOVED lines=17> */
[C---:B----4-:R-:W-:Y:S01]  /*92d0*/  IMAD.WIDE R38, R3.reuse, 0x4, R224 ;  /* 0x0000000403267825 */ /* 0x050fe200078e02e0 */
[----:B------:R-:W-:Y:S02]  /*92e0*/  ISETP.GE.U32.AND P3, PT, R8, 0x7fffff68, PT ;  /* 0x7fffff680800780c */ /* 0x000fe40003f66070 */
[----:B------:R2:W-:Y:S01]  /*92f0*/  STL.64 [R1+0x1b90], R34 ;  /* 0x001b902201007387 */ /* 0x0005e20000100a00 */
[----:B------:R-:W4:Y:S03]  /*9300*/  LDC R8, c[0x0][0x3a0] ;  /* 0x0000e800ff087b82 */ /* 0x000f260000000800 */
        /* <DEDUP_REMOVED lines=17> */
[----:B------:R3:W-:Y:S01]  /*9420*/  STL.64 [R1+0x1b60], R116 ;  /* 0x001b607401007387 */ /* 0x0007e20000100a00 */
[----:B-1----:R-:W-:-:S03]  /*9430*/  IMAD.WIDE R24, R3, 0x4, R238 ;  /* 0x0000000403187825 */ /* 0x002fc600078e02ee */
[----:B------:R1:W-:Y:S01]  /*9440*/  LDGSTS.E [R4+0x8300], desc[UR38][R104.64], !P6 ;  /* 0x0830000068047fae */ /* 0x0003e2000f1a1026 */
[----:B------:R-:W-:-:S03]  /*9450*/  IMAD R3, R248, 0x14, RZ ;  /* 0x00000014f8037824 */ /* 0x000fc600078e02ff */
[----:B------:R1:W-:Y:S01]  /*9460*/  STL.64 [R1+0x1b58], R114 ;  /* 0x001b587201007387 */ /* 0x0003e20000100a00 */
[----:B---3--:R-:W-:-:S03]  /*9470*/  IMAD.WIDE R116, R3, 0x4, R208 ;  /* 0x0000000403747825 */ /* 0x008fc600078e02d0 */
[----:B------:R3:W-:Y:S04]  /*9480*/  LDGSTS.E [R4+0x8380], desc[UR38][R102.64], !P6 ;  /* 0x0838000066047fae */ /* 0x0007e8000f1a1026 */
        /* <DEDUP_REMOVED lines=20> */
[----:B---3--:R-:W-:-:S03]  /*95d0*/  IMAD.WIDE R102, R3, 0x4, R222 ;  /* 0x0000000403667825 */ /* 0x008fc600078e02de */
[----:B------:R3:W-:Y:S04]  /*95e0*/  STL.64 [R1+0x1918], R36 ;  /* 0x0019182401007387 */ /* 0x0007e80000100a00 */
[----:B------:R1:W-:Y:S01]  /*95f0*/  LDGSTS.E [R4+0x8780], desc[UR38][R24.64], !P6 ;  /* 0x0878000018047fae */ /* 0x0003e2000f1a1026 */
[----:B--2---:R-:W-:Y:S01]  /*9600*/  IMAD.WIDE R38, R3, 0x4, R224 ;  /* 0x0000000403267825 */ /* 0x004fe200078e02e0 */
[----:B------:R-:W-:Y:S02]  /*9610*/  ISETP.GE.U32.AND P6, PT, R7, 0x7fffff64, PT ;  /* 0x7fffff640700780c */ /* 0x000fe40003fc6070 */
[----:B------:R2:W-:Y:S01]  /*9620*/  STL.64 [R1+0x1910], R34 ;  /* 0x0019102201007387 */ /* 0x0005e20000100a00 */
[----:B----4-:R-:W-:Y:S02]  /*9630*/  VIADD R7, R8, 0xffffffdf ;  /* 0xffffffdf08077836 */ /* 0x010fe40000000000 */
[----:B------:R-:W4:Y:S01]  /*9640*/  LDC R8, c[0x0][0x3a0] ;  /* 0x0000e800ff087b82 */ /* 0x000f220000000800 */
[----:B------:R1:W-:Y:S01]  /*9650*/  LDGSTS.E [R4+0xa000], desc[UR38][R116.64], !P4 ;  /* 0x0a00000074047fae */ /* 0x0003e2000e1a1026 */
[----:B---3--:R-:W-:-:S03]  /*9660*/  IMAD.WIDE R36, R3, 0x4, R226 ;  /* 0x0000000403247825 */ /* 0x008fc600078e02e2 */
[----:B------:R3:W-:Y:S04]  /*9670*/  STL.64 [R1+0x1908], R32 ;  /* 0x0019082001007387 */ /* 0x0007e80000100a00 */
[----:B------:R1:W-:Y:S01]  /*9680*/  LDGSTS.E [R4+0xa080], desc[UR38][R114.64], !P4 ;  /* 0x0a08000072047fae */ /* 0x0003e2000e1a1026 */
[----:B--2---:R-:W-:-:S03]  /*9690*/  IMAD.WIDE R34, R3, 0x4, R228 ;  /* 0x0000000403227825 */ /* 0x004fc600078e02e4 */
[----:B------:R2:W-:Y:S04]  /*96a0*/  STL.64 [R1+0x1900], R30 ;  /* 0x0019001e01007387 */ /* 0x0005e80000100a00 */
[----:B------:R1:W-:Y:S01]  /*96b0*/  LDGSTS.E [R4+0xa100], desc[UR38][R112.64], !P4 ;  /* 0x0a10000070047fae */ /* 0x0003e2000e1a1026 */
[----:B---3--:R-:W-:-:S03]  /*96c0*/  IMAD.WIDE R32, R3, 0x4, R230 ;  /* 0x0000000403207825 */ /* 0x008fc600078e02e6 */
[----:B------:R1:W-:Y:S01]  /*96d0*/  STL.64 [R1+0x18f8], R28 ;  /* 0x0018f81c01007387 */ /* 0x0003e20000100a00 */
[----:B----4-:R-:W-:-:S03]  /*96e0*/  IADD3 R8, PT, PT, R8, -0x29, RZ ;  /* 0xffffffd708087810 */ /* 0x010fc60007ffe0ff */
        /* <DEDUP_REMOVED lines=8> */
[----:B------:R2:W-:Y:S01]  /*9770*/  LDGSTS.E [R4+0xa300], desc[UR38][R104.64], !P4 ;  /* 0x0a30000068047fae */ /* 0x0005e2000e1a1026 */
[----:B-1----:R-:W-:-:S03]  /*9780*/  IMAD.WIDE R24, R3, 0x4, R238 ;  /* 0x0000000403187825 */ /* 0x002fc600078e02ee */
[----:B------:R1:W-:Y:S01]  /*9790*/  LDGSTS.E [R4+0xa380], desc[UR38][R102.64], !P4 ;  /* 0x0a38000066047fae */ /* 0x0003e2000e1a1026 */
[----:B------:R-:W-:-:S03]  /*97a0*/  IMAD R3, R248, 0x18, RZ ;  /* 0x00000018f8037824 */ /* 0x000fc600078e02ff */
[----:B------:R1:W-:Y:S04]  /*97b0*/  LDGSTS.E [R4+0xa400], desc[UR38][R38.64], !P4 ;  /* 0x0a40000026047fae */ /* 0x0003e8000e1a1026 */
[----:B------:R1:W-:Y:S04]  /*97c0*/  LDGSTS.E [R4+0xa480], desc[UR38][R36.64], !P4 ;  /* 0x0a48000024047fae */ /* 0x0003e8000e1a1026 */
[----:B------:R1:W-:Y:S04]  /*97d0*/  STL.64 [R1+0x1860], R116 ;  /* 0x0018607401007387 */ /* 0x0003e80000100a00 */
        /* <DEDUP_REMOVED lines=15> */
[----:B----4-:R-:W-:Y:S01]  /*98d0*/  IMAD.WIDE R108, R3, 0x4, R216 ;  /* 0x00000004036c7825 */ /* 0x010fe200078e02d8 */
[----:B------:R-:W-:Y:S02]  /*98e0*/  ISETP.GE.U32.AND P4, PT, R7, 0x7fffff60, PT ;  /* 0x7fffff600700780c */ /* 0x000fe40003f86070 */
[----:B------:R4:W-:Y:S01]  /*98f0*/  STL.64 [R1+0x1830], R104 ;  /* 0x0018306801007387 */ /* 0x0009e20000100a00 */
[----:B------:R-:W-:Y:S02]  /*9900*/  VIADD R7, R23, 0xffffffdb ;  /* 0xffffffdb17077836 */ /* 0x000fe40000000000 */
[----:B------:R-:W1:Y:S01]  /*9910*/  LDC R23, c[0x0][0x3a0] ;  /* 0x0000e800ff177b82 */ /* 0x000e620000000800 */
[C---:B---3--:R-:W-:Y:S01]  /*9920*/  IMAD.WIDE R106, R3.reuse, 0x4, R218 ;  /* 0x00000004036a7825 */ /* 0x048fe200078e02da */
[----:B------:R3:W-:Y:S04]  /*9930*/  LDGSTS.E [R4+0xc000], desc[UR38][R116.64], !P3 ;  /* 0x0c00000074047fae */ /* 0x0007e8000d9a1026 */
[----:B------:R2:W-:Y:S01]  /*9940*/  STL.64 [R1+0x1828], R102 ;  /* 0x0018286601007387 */ /* 0x0005e20000100a00 */
[----:B----4-:R-:W-:-:S03]  /*9950*/  IMAD.WIDE R104, R3, 0x4, R220 ;  /* 0x0000000403687825 */ /* 0x010fc600078e02dc */
[----:B------:R4:W-:Y:S04]  /*9960*/  LDGSTS.E [R4+0xc080], desc[UR38][R114.64], !P3 ;  /* 0x0c08000072047fae */ /* 0x0009e8000d9a1026 */
[----:B------:R3:W-:Y:S01]  /*9970*/  STL.64 [R1+0x1820], R38 ;  /* 0x0018202601007387 */ /* 0x0007e20000100a00 */
[----:B--2---:R-:W-:-:S03]  /*9980*/  IMAD.WIDE R102, R3, 0x4, R222 ;  /* 0x0000000403667825 */ /* 0x004fc600078e02de */
[----:B------:R2:W-:Y:S04]  /*9990*/  LDGSTS.E [R4+0xc100], desc[UR38][R112.64], !P3 ;  /* 0x0c10000070047fae */ /* 0x0005e8000d9a1026 */
[----:B------:R2:W-:Y:S01]  /*99a0*/  STL.64 [R1+0x1818], R36 ;  /* 0x0018182401007387 */ /* 0x0005e20000100a00 */
[----:B---3--:R-:W-:-:S03]  /*99b0*/  IMAD.WIDE R38, R3, 0x4, R224 ;  /* 0x0000000403267825 */ /* 0x008fc600078e02e0 */
        /* <DEDUP_REMOVED lines=8> */
[----:B-1----:R-:W-:-:S03]  /*9a40*/  IMAD.WIDE R32, R3, 0x4, R230 ;  /* 0x0000000403207825 */ /* 0x002fc600078e02e6 */
[----:B------:R1:W-:Y:S04]  /*9a50*/  LDGSTS.E [R4+0xc300], desc[UR38][R104.64], !P3 ;  /* 0x0c30000068047fae */ /* 0x0003e8000d9a1026 */
[----:B------:R1:W-:Y:S01]  /*9a60*/  STL.64 [R1+0x17f8], R28 ;  /* 0x0017f81c01007387 */ /* 0x0003e20000100a00 */
[----:B--2---:R-:W-:-:S03]  /*9a70*/  IMAD.WIDE R30, R3, 0x4, R232 ;  /* 0x00000004031e7825 */ /* 0x004fc600078e02e8 */
        /* <DEDUP_REMOVED lines=9> */
[----:B------:R1:W-:Y:S01]  /*9b10*/  LDGSTS.E [R4+0xc500], desc[UR38][R34.64], !P3 ;  /* 0x0c50000022047fae */ /* 0x0003e2000d9a1026 */
[----:B------:R-:W-:-:S03]  /*9b20*/  IMAD.SHL.U32 R3, R248, 0x20, RZ ;  /* 0x00000020f8037824 */ /* 0x000fc600078e00ff */
[----:B------:R4:W-:Y:S04]  /*9b30*/  STL.64 [R1+0x1758], R114 ;  /* 0x0017587201007387 */ /* 0x0009e80000100a00 */
[----:B------:R1:W-:Y:S04]  /*9b40*/  LDGSTS.E [R4+0xc580], desc[UR38][R32.64], !P3 ;  /* 0x0c58000020047fae */ /* 0x0003e8000d9a1026 */
[----:B------:R1:W-:Y:S04]  /*9b50*/  STL.64 [R1+0x1750], R112 ;  /* 0x0017507001007387 */ /* 0x0003e80000100a00 */
[----:B------:R1:W-:Y:S04]  /*9b60*/  LDGSTS.E [R4+0xc600], desc[UR38][R30.64], !P3 ;  /* 0x0c6000001e047fae */ /* 0x0003e8000d9a1026 */
[----:B------:R1:W-:Y:S04]  /*9b70*/  STL.64 [R1+0x1748], R110 ;  /* 0x0017486e01007387 */ /* 0x0003e80000100a00 */
[----:B------:R1:W-:Y:S04]  /*9b80*/  LDGSTS.E [R4+0xc680], desc[UR38][R28.64], !P3 ;  /* 0x0c6800001c047fae */ /* 0x0003e8000d9a1026 */
[----:B------:R1:W-:Y:S04]  /*9b90*/  STL.64 [R1+0x1740], R108 ;  /* 0x0017406c01007387 */ /* 0x0003e80000100a00 */
[----:B------:R1:W-:Y:S04]  /*9ba0*/  LDGSTS.E [R4+0xc700], desc[UR38][R26.64], !P3 ;  /* 0x0c7000001a047fae */ /* 0x0003e8000d9a1026 */
[----:B------:R3:W-:Y:S04]  /*9bb0*/  STL.64 [R1+0x1738], R106 ;  /* 0x0017386a01007387 */ /* 0x0007e80000100a00 */
[----:B------:R1:W-:Y:S01]  /*9bc0*/  LDGSTS.E [R4+0xc780], desc[UR38][R24.64], !P3 ;  /* 0x0c78000018047fae */ /* 0x0003e2000d9a1026 */
[----:B------:R-:W-:Y:S01]  /*9bd0*/  ISETP.GE.U32.AND P3, PT, R7, 0x7fffff5c, PT ;  /* 0x7fffff5c0700780c */ /* 0x000fe20003f66070 */
[----:B------:R-:W-:-:S02]  /*9be0*/  IMAD R7, R248, 0x1c, RZ ;  /* 0x0000001cf8077824 */ /* 0x000fc400078e02ff */
[----:B------:R3:W-:Y:S02]  /*9bf0*/  STL.64 [R1+0x1730], R104 ;  /* 0x0017306801007387 */ /* 0x0007e40000100a00 */
[C---:B--2---:R-:W-:Y:S02]  /*9c00*/  IMAD.WIDE R116, R7.reuse, 0x4, R208 ;  /* 0x0000000407747825 */ /* 0x044fe400078e02d0 */
[----:B------:R2:W-:Y:S02]  /*9c10*/  STL.64 [R1+0x1728], R102 ;  /* 0x0017286601007387 */ /* 0x0005e40000100a00 */
[C---:B----4-:R-:W-:Y:S02]  /*9c20*/  IMAD.WIDE R114, R7.reuse, 0x4, R210 ;  /* 0x0000000407727825 */ /* 0x050fe400078e02d2 */
[----:B------:R4:W-:Y:S02]  /*9c30*/  STL.64 [R1+0x1720], R38 ;  /* 0x0017202601007387 */ /* 0x0009e40000100a00 */
[----:B-1----:R-:W-:-:S02]  /*9c40*/  IMAD.WIDE R112, R7, 0x4, R212 ;  /* 0x0000000407707825 */ /* 0x002fc400078e02d4 */
[----:B------:R1:W-:Y:S02]  /*9c50*/  STL.64 [R1+0x1718], R36 ;  /* 0x0017182401007387 */ /* 0x0003e40000100a00 */
[C---:B------:R-:W-:Y:S02]  /*9c60*/  IMAD.WIDE R110, R7.reuse, 0x4, R214 ;  /* 0x00000004076e7825 */ /* 0x040fe400078e02d6 */
[----:B------:R1:W-:Y:S02]  /*9c70*/  STL.64 [R1+0x1710], R34 ;  /* 0x0017102201007387 */ /* 0x0003e40000100a00 */
[C---:B------:R-:W-:Y:S02]  /*9c80*/  IMAD.WIDE R108, R7.reuse, 0x4, R216 ;  /* 0x00000004076c7825 */ /* 0x040fe400078e02d8 */
[----:B------:R1:W-:Y:S02]  /*9c90*/  STL.64 [R1+0x1708], R32 ;  /* 0x0017082001007387 */ /* 0x0003e40000100a00 */
[----:B---3--:R-:W-:-:S02]  /*9ca0*/  IMAD.WIDE R106, R7, 0x4, R218 ;  /* 0x00000004076a7825 */ /* 0x008fc400078e02da */
[----:B------:R3:W-:Y:S02]  /*9cb0*/  STL.64 [R1+0x1700], R30 ;  /* 0x0017001e01007387 */ /* 0x0007e40000100a00 */
[C---:B------:R-:W-:Y:S02]  /*9cc0*/  IMAD.WIDE R104, R7.reuse, 0x4, R220 ;  /* 0x0000000407687825 */ /* 0x040fe400078e02dc */
[----:B------:R3:W-:Y:S02]  /*9cd0*/  STL.64 [R1+0x16f8], R28 ;  /* 0x0016f81c01007387 */ /* 0x0007e40000100a00 */
[C---:B--2---:R-:W-:Y:S02]  /*9ce0*/  IMAD.WIDE R102, R7.reuse, 0x4, R222 ;  /* 0x0000000407667825 */ /* 0x044fe400078e02de */
[----:B------:R2:W-:Y:S02]  /*9cf0*/  STL.64 [R1+0x16f0], R26 ;  /* 0x0016f01a01007387 */ /* 0x0005e40000100a00 */
[----:B----4-:R-:W-:-:S02]  /*9d00*/  IMAD.WIDE R38, R7, 0x4, R224 ;  /* 0x0000000407267825 */ /* 0x010fc400078e02e0 */
[----:B------:R4:W-:Y:S02]  /*9d10*/  STL.64 [R1+0x16e8], R24 ;  /* 0x0016e81801007387 */ /* 0x0009e40000100a00 */
[C---:B-1----:R-:W-:Y:S02]  /*9d20*/  IMAD.WIDE R36, R7.reuse, 0x4, R226 ;  /* 0x0000000407247825 */ /* 0x042fe400078e02e2 */
[----:B------:R1:W-:Y:S02]  /*9d30*/  STL.64 [R1+0x1660], R116 ;  /* 0x0016607401007387 */ /* 0x0003e40000100a00 */
[C---:B------:R-:W-:Y:S02]  /*9d40*/  IMAD.WIDE R34, R7.reuse, 0x4, R228 ;  /* 0x0000000407227825 */ /* 0x040fe400078e02e4 */
[----:B------:R1:W-:Y:S02]  /*9d50*/  LDGSTS.E [R4+0xe000], desc[UR38][R116.64], !P6 ;  /* 0x0e00000074047fae */ /* 0x0003e4000f1a1026 */
[----:B------:R-:W-:-:S02]  /*9d60*/  IMAD.WIDE R32, R7, 0x4, R230 ;  /* 0x0000000407207825 */ /* 0x000fc400078e02e6 */
[----:B------:R1:W-:Y:S02]  /*9d70*/  STL.64 [R1+0x1658], R114 ;  /* 0x0016587201007387 */ /* 0x0003e40000100a00 */
[C---:B---3--:R-:W-:Y:S02]  /*9d80*/  IMAD.WIDE R30, R7.reuse, 0x4, R232 ;  /* 0x00000004071e7825 */ /* 0x048fe400078e02e8 */
[----:B------:R3:W-:Y:S02]  /*9d90*/  LDGSTS.E [R4+0xe080], desc[UR38][R114.64], !P6 ;  /* 0x0e08000072047fae */ /* 0x0007e4000f1a1026 */
[C---:B------:R-:W-:Y:S02]  /*9da0*/  IMAD.WIDE R28, R7.reuse, 0x4, R234 ;  /* 0x00000004071c7825 */ /* 0x040fe400078e02ea */
[----:B------:R3:W-:Y:S02]  /*9db0*/  STL.64 [R1+0x1650], R112 ;  /* 0x0016507001007387 */ /* 0x0007e40000100a00 */
[----:B--2---:R-:W-:-:S02]  /*9dc0*/  IMAD.WIDE R26, R7, 0x4, R236 ;  /* 0x00000004071a7825 */ /* 0x004fc400078e02ec */
[----:B------:R2:W-:Y:S02]  /*9dd0*/  LDGSTS.E [R4+0xe100], desc[UR38][R112.64], !P6 ;  /* 0x0e10000070047fae */ /* 0x0005e4000f1a1026 */
[----:B----4-:R-:W-:Y:S02]  /*9de0*/  IMAD.WIDE R24, R7, 0x4, R238 ;  /* 0x0000000407187825 */ /* 0x010fe400078e02ee */
[----:B------:R4:W-:Y:S02]  /*9df0*/  STL.64 [R1+0x1648], R110 ;  /* 0x0016486e01007387 */ /* 0x0009e40000100a00 */
[C---:B-1----:R-:W-:Y:S02]  /*9e00*/  IMAD.WIDE R116, R3.reuse, 0x4, R208 ;  /* 0x0000000403747825 */ /* 0x042fe400078e02d0 */
[----:B------:R4:W-:Y:S02]  /*9e10*/  LDGSTS.E [R4+0xe180], desc[UR38][R110.64], !P6 ;  /* 0x0e1800006e047fae */ /* 0x0009e4000f1a1026 */
[----:B---3--:R-:W-:-:S02]  /*9e20*/  IMAD.WIDE R114, R3, 0x4, R210 ;  /* 0x0000000403727825 */ /* 0x008fc400078e02d2 */
[----:B------:R1:W-:Y:S02]  /*9e30*/  STL.64 [R1+0x1640], R108 ;  /* 0x0016406c01007387 */ /* 0x0003e40000100a00 */
[----:B--2---:R-:W-:Y:S02]  /*9e40*/  IMAD.WIDE R112, R3, 0x4, R212 ;  /* 0x0000000403707825 */ /* 0x004fe400078e02d4 */
[----:B------:R1:W-:Y:S02]  /*9e50*/  LDGSTS.E [R4+0xe200], desc[UR38][R108.64], !P6 ;  /* 0x0e2000006c047fae */ /* 0x0003e4000f1a1026 */
[----:B------:R-:W-:Y:S02]  /*9e60*/  VIADD R7, R23, 0xffffffd3 ;  /* 0xffffffd317077836 */ /* 0x000fe40000000000 */
[----:B------:R2:W-:Y:S01]  /*9e70*/  STL.64 [R1+0x1638], R106 ;  /* 0x0016386a01007387 */ /* 0x0005e20000100a00 */
[C---:B----4-:R-:W-:Y:S01]  /*9e80*/  IMAD.WIDE R110, R3.reuse, 0x4, R214 ;  /* 0x00000004036e7825 */ /* 0x050fe200078e02d6 */
[----:B------:R-:W3:Y:S02]  /*9e90*/  LDC R23, c[0x0][0x3a0] ;  /* 0x0000e800ff177b82 */ /* 0x000ee40000000800 */
        /* <DEDUP_REMOVED lines=8> */
[----:B----4-:R-:W-:-:S03]  /*9f20*/  IMAD.WIDE R104, R3, 0x4, R220 ;  /* 0x0000000403687825 */ /* 0x010fc600078e02dc */
        /* <DEDUP_REMOVED lines=21> */
[----:B------:R4:W-:Y:S01]  /*a080*/  LDGSTS.E [R4+0xe780], desc[UR38][R24.64], !P6 ;  /* 0x0e78000018047fae */ /* 0x0009e2000f1a1026 */
[----:B------:R-:W-:Y:S02]  /*a090*/  ISETP.GE.U32.AND P6, PT, R8, 0x7fffff58, PT ;  /* 0x7fffff580800780c */ /* 0x000fe40003fc6070 */
[----:B------:R-:W1:Y:S01]  /*a0a0*/  LDC R8, c[0x0][0x3a0] ;  /* 0x0000e800ff087b82 */ /* 0x000e620000000800 */
[----:B------:R3:W-:Y:S01]  /*a0b0*/  STL.64 [R1+0x1560], R116 ;  /* 0x0015607401007387 */ /* 0x0007e20000100a00 */
[----:B--2---:R-:W-:-:S03]  /*a0c0*/  IMAD.WIDE R26, R3, 0x4, R236 ;  /* 0x00000004031a7825 */ /* 0x004fc600078e02ec */
[----:B------:R3:W-:Y:S04]  /*a0d0*/  LDGSTS.E [R4+0x10000], desc[UR38][R116.64], !P4 ;  /* 0x1000000074047fae */ /* 0x0007e8000e1a1026 */
[----:B------:R2:W-:Y:S01]  /*a0e0*/  STL.64 [R1+0x1558], R114 ;  /* 0x0015587201007387 */ /* 0x0005e20000100a00 */
[----:B----4-:R-:W-:-:S03]  /*a0f0*/  IMAD.WIDE R24, R3, 0x4, R238 ;  /* 0x0000000403187825 */ /* 0x010fc600078e02ee */
[----:B------:R2:W-:Y:S01]  /*a100*/  LDGSTS.E [R4+0x10080], desc[UR38][R114.64], !P4 ;  /* 0x1008000072047fae */ /* 0x0005e2000e1a1026 */
[----:B------:R-:W-:-:S03]  /*a110*/  IMAD R3, R248, 0x24, RZ ;  /* 0x00000024f8037824 */ /* 0x000fc600078e02ff */
[----:B------:R4:W-:Y:S01]  /*a120*/  STL.64 [R1+0x1550], R112 ;  /* 0x0015507001007387 */ /* 0x0009e20000100a00 */
[----:B---3--:R-:W-:-:S03]  /*a130*/  IMAD.WIDE R116, R3, 0x4, R208 ;  /* 0x0000000403747825 */ /* 0x008fc600078e02d0 */
        /* <DEDUP_REMOVED lines=39> */
[----:B------:R3:W-:Y:S01]  /*a3b0*/  LDGSTS.E [R4+0x10780], desc[UR38][R24.64], !P4 ;  /* 0x1078000018047fae */ /* 0x0007e2000e1a1026 */
[----:B------:R-:W-:Y:S01]  /*a3c0*/  ISETP.GE.U32.AND P4, PT, R7, 0x7fffff54, PT ;  /* 0x7fffff540700780c */ /* 0x000fe20003f86070 */
[----:B-1----:R-:W-:Y:S02]  /*a3d0*/  VIADD R7, R8, 0xffffffcf ;  /* 0xffffffcf08077836 */ /* 0x002fe40000000000 */
[----:B------:R1:W-:Y:S01]  /*a3e0*/  STL.64 [R1+0x1460], R116 ;  /* 0x0014607401007387 */ /* 0x0003e20000100a00 */
[C---:B----4-:R-:W-:Y:S01]  /*a3f0*/  IMAD.WIDE R26, R3.reuse, 0x4, R236 ;  /* 0x00000004031a7825 */ /* 0x050fe200078e02ec */
[----:B------:R-:W2:Y:S02]  /*a400*/  LDC R8, c[0x0][0x3a0] ;  /* 0x0000e800ff087b82 */ /* 0x000ea40000000800 */
[----:B------:R1:W-:Y:S04]  /*a410*/  LDGSTS.E [R4+0x12000], desc[UR38][R116.64], !P3 ;  /* 0x1200000074047fae */ /* 0x0003e8000d9a1026 */
[----:B------:R4:W-:Y:S01]  /*a420*/  STL.64 [R1+0x1458], R114 ;  /* 0x0014587201007387 */ /* 0x0009e20000100a00 */
[----:B---3--:R-:W-:-:S03]  /*a430*/  IMAD.WIDE R24, R3, 0x4, R238 ;  /* 0x0000000403187825 */ /* 0x008fc600078e02ee */
[----:B------:R4:W-:Y:S01]  /*a440*/  LDGSTS.E [R4+0x12080], desc[UR38][R114.64], !P3 ;  /* 0x1208000072047fae */ /* 0x0009e2000d9a1026 */
[----:B------:R-:W-:-:S03]  /*a450*/  IMAD R3, R248, 0x28, RZ ;  /* 0x00000028f8037824 */ /* 0x000fc600078e02ff */
[----:B------:R3:W-:Y:S01]  /*a460*/  STL.64 [R1+0x1450], R112 ;  /* 0x0014507001007387 */ /* 0x0007e20000100a00 */
[----:B-1----:R-:W-:-:S03]  /*a470*/  IMAD.WIDE R116, R3, 0x4, R208 ;  /* 0x0000000403747825 */ /* 0x002fc600078e02d0 */
        /* <DEDUP_REMOVED lines=39> */
[----:B------:R1:W-:Y:S01]  /*a6f0*/  LDGSTS.E [R4+0x12780], desc[UR38][R24.64], !P3 ;  /* 0x1278000018047fae */ /* 0x0003e2000d9a1026 */
[----:B------:R-:W-:Y:S01]  /*a700*/  ISETP.GE.U32.AND P3, PT, R7, 0x7fffff50, PT ;  /* 0x7fffff500700780c */ /* 0x000fe20003f66070 */
[----:B------:R-:W-:Y:S02]  /*a710*/  VIADD R7, R23, 0xffffffcb ;  /* 0xffffffcb17077836 */ /* 0x000fe40000000000 */
[----:B------:R4:W-:Y:S01]  /*a720*/  STL.64 [R1+0x1360], R116 ;  /* 0x0013607401007387 */ /* 0x0009e20000100a00 */
[C---:B---3--:R-:W-:Y:S01]  /*a730*/  IMAD.WIDE R26, R3.reuse, 0x4, R236 ;  /* 0x00000004031a7825 */ /* 0x048fe200078e02ec */
[----:B------:R-:W3:Y:S02]  /*a740*/  LDC R23, c[0x0][0x3a0] ;  /* 0x0000e800ff177b82 */ /* 0x000ee40000000800 */
[----:B------:R4:W-:Y:S04]  /*a750*/  LDGSTS.E [R4+0x14000], desc[UR38][R116.64], !P6 ;  /* 0x1400000074047fae */ /* 0x0009e8000f1a1026 */
[----:B------:R2:W-:Y:S01]  /*a760*/  STL.64 [R1+0x1358], R114 ;  /* 0x0013587201007387 */ /* 0x0005e20000100a00 */
[----:B-1----:R-:W-:-:S03]  /*a770*/  IMAD.WIDE R24, R3, 0x4, R238 ;  /* 0x0000000403187825 */ /* 0x002fc600078e02ee */
[----:B------:R2:W-:Y:S01]  /*a780*/  LDGSTS.E [R4+0x14080], desc[UR38][R114.64], !P6 ;  /* 0x1408000072047fae */ /* 0x0005e2000f1a1026 */
[----:B------:R-:W-:-:S03]  /*a790*/  IMAD R3, R248, 0x2c, RZ ;  /* 0x0000002cf8037824 */ /* 0x000fc600078e02ff */
[----:B------:R1:W-:Y:S01]  /*a7a0*/  STL.64 [R1+0x1350], R112 ;  /* 0x0013507001007387 */ /* 0x0003e20000100a00 */
[----:B----4-:R-:W-:-:S03]  /*a7b0*/  IMAD.WIDE R116, R3, 0x4, R208 ;  /* 0x0000000403747825 */ /* 0x010fc600078e02d0 */
        /* <DEDUP_REMOVED lines=39> */
[----:B------:R4:W-:Y:S01]  /*aa30*/  LDGSTS.E [R4+0x14780], desc[UR38][R24.64], !P6 ;  /* 0x1478000018047fae */ /* 0x0009e2000f1a1026 */
[----:B------:R-:W-:Y:S02]  /*aa40*/  ISETP.GE.U32.AND P6, PT, R7, 0x7fffff4c, PT ;  /* 0x7fffff4c0700780c */ /* 0x000fe40003fc6070 */
[----:B------:R-:W-:Y:S01]  /*aa50*/  IADD3 R7, PT, PT, R8, -0x39, RZ ;  /* 0xffffffc708077810 */ /* 0x000fe20007ffe0ff */
[----:B------:R2:W-:Y:S01]  /*aa60*/  STL.64 [R1+0x1260], R116 ;  /* 0x0012607401007387 */ /* 0x0005e20000100a00 */
[C---:B-1----:R-:W-:Y:S01]  /*aa70*/  IMAD.WIDE R26, R3.reuse, 0x4, R236 ;  /* 0x00000004031a7825 */ /* 0x042fe200078e02ec */
[----:B------:R-:W1:Y:S02]  /*aa80*/  LDC R8, c[0x0][0x3a0] ;  /* 0x0000e800ff087b82 */ /* 0x000e640000000800 */
[----:B------:R2:W-:Y:S04]  /*aa90*/  LDGSTS.E [R4+0x16000], desc[UR38][R116.64], !P4 ;  /* 0x1600000074047fae */ /* 0x0005e8000e1a1026 */
[----:B------:R3:W-:Y:S01]  /*aaa0*/  STL.64 [R1+0x1258], R114 ;  /* 0x0012587201007387 */ /* 0x0007e20000100a00 */
[----:B----4-:R-:W-:-:S03]  /*aab0*/  IMAD.WIDE R24, R3, 0x4, R238 ;  /* 0x0000000403187825 */ /* 0x010fc600078e02ee */
[----:B------:R3:W-:Y:S01]  /*aac0*/  LDGSTS.E [R4+0x16080], desc[UR38][R114.64], !P4 ;  /* 0x1608000072047fae */ /* 0x0007e2000e1a1026 */
[----:B------:R-:W-:-:S03]  /*aad0*/  IMAD R3, R248, 0x30, RZ ;  /* 0x00000030f8037824 */ /* 0x000fc600078e02ff */
[----:B------:R4:W-:Y:S01]  /*aae0*/  STL.64 [R1+0x1250], R112 ;  /* 0x0012507001007387 */ /* 0x0009e20000100a00 */
[----:B--2---:R-:W-:-:S03]  /*aaf0*/  IMAD.WIDE R116, R3, 0x4, R208 ;  /* 0x0000000403747825 */ /* 0x004fc600078e02d0 */
[----:B------:R4:W-:Y:S04]  /*ab00*/  LDGSTS.E [R4+0x16100], desc[UR38][R112.64], !P4 ;  /* 0x1610000070047fae */ /* 0x0009e8000e1a1026 */
[----:B------:R2:W-:Y:S01]  /*ab10*/  STL.64 [R1+0x1248], R110 ;  /* 0x0012486e01007387 */ /* 0x0005e20000100a00 */
[----:B---3--:R-:W-:-:S03]  /*ab20*/  IMAD.WIDE R114, R3, 0x4, R210 ;  /* 0x0000000403727825 */ /* 0x008fc600078e02d2 */
        /* <DEDUP_REMOVED lines=36> */
[----:B------:R2:W-:Y:S01]  /*ad70*/  LDGSTS.E [R4+0x16780], desc[UR38][R24.64], !P4 ;  /* 0x1678000018047fae */ /* 0x0005e2000e1a1026 */
[----:B------:R-:W-:Y:S01]  /*ad80*/  ISETP.GE.U32.AND P4, PT, R7, 0x7fffff48, PT ;  /* 0x7fffff480700780c */ /* 0x000fe20003f86070 */
[----:B------:R-:W-:Y:S02]  /*ad90*/  VIADD R7, R23, 0xffffffc3 ;  /* 0xffffffc317077836 */ /* 0x000fe40000000000 */
[----:B------:R3:W-:Y:S01]  /*ada0*/  STL.64 [R1+0x1160], R116 ;  /* 0x0011607401007387 */ /* 0x0007e20000100a00 */
[C---:B----4-:R-:W-:Y:S01]  /*adb0*/  IMAD.WIDE R26, R3.reuse, 0x4, R236 ;  /* 0x00000004031a7825 */ /* 0x050fe200078e02ec */
[----:B------:R-:W4:Y:S02]  /*adc0*/  LDC R23, c[0x0][0x3a0] ;  /* 0x0000e800ff177b82 */ /* 0x000f240000000800 */
[----:B------:R3:W-:Y:S04]  /*add0*/  LDGSTS.E [R4+0x18000], desc[UR38][R116.64], !P3 ;  /* 0x1800000074047fae */ /* 0x0007e8000d9a1026 */
[----:B------:R1:W-:Y:S01]  /*ade0*/  STL.64 [R1+0x1158], R114 ;  /* 0x0011587201007387 */ /* 0x0003e20000100a00 */
[----:B--2---:R-:W-:-:S03]  /*adf0*/  IMAD.WIDE R24, R3, 0x4, R238 ;  /* 0x0000000403187825 */ /* 0x004fc600078e02ee */
[----:B------:R1:W-:Y:S01]  /*ae00*/  LDGSTS.E [R4+0x18080], desc[UR38][R114.64], !P3 ;  /* 0x1808000072047fae */ /* 0x0003e2000d9a1026 */
[----:B------:R-:W-:-:S03]  /*ae10*/  IMAD R3, R248, 0x34, RZ ;  /* 0x00000034f8037824 */ /* 0x000fc600078e02ff */
[----:B------:R2:W-:Y:S01]  /*ae20*/  STL.64 [R1+0x1150], R112 ;  /* 0x0011507001007387 */ /* 0x0005e20000100a00 */
[----:B---3--:R-:W-:-:S03]  /*ae30*/  IMAD.WIDE R116, R3, 0x4, R208 ;  /* 0x0000000403747825 */ /* 0x008fc600078e02d0 */
[----:B------:R2:W-:Y:S04]  /*ae40*/  LDGSTS.E [R4+0x18100], desc[UR38][R112.64], !P3 ;  /* 0x1810000070047fae */ /* 0x0005e8000d9a1026 */
[----:B------:R3:W-:Y:S01]  /*ae50*/  STL.64 [R1+0x1148], R110 ;  /* 0x0011486e01007387 */ /* 0x0007e20000100a00 */
[----:B-1----:R-:W-:-:S03]  /*ae60*/  IMAD.WIDE R114, R3, 0x4, R210 ;  /* 0x0000000403727825 */ /* 0x002fc600078e02d2 */
[----:B------:R3:W-:Y:S01]  /*ae70*/  LDGSTS.E [R4+0x18180], desc[UR38][R110.64], !P3 ;  /* 0x181800006e047fae */ /* 0x0007e2000d9a1026 */
[----:B----4-:R-:W-:-:S03]  /*ae80*/  VIADD R23, R23, 0xffffffc6 ;  /* 0xffffffc617177836 */ /* 0x010fc60000000000 */
        /* <DEDUP_REMOVED lines=35> */
[----:B------:R3:W-:Y:S01]  /*b0c0*/  LDGSTS.E [R4+0x18780], desc[UR38][R24.64], !P3 ;  /* 0x1878000018047fae */ /* 0x0007e2000d9a1026 */
[----:B------:R-:W-:Y:S01]  /*b0d0*/  ISETP.GE.U32.AND P3, PT, R7, 0x7fffff44, PT ;  /* 0x7fffff440700780c */ /* 0x000fe20003f66070 */
[----:B------:R-:W-:Y:S02]  /*b0e0*/  VIADD R7, R8, 0xffffffbe ;  /* 0xffffffbe08077836 */ /* 0x000fe40000000000 */
[----:B------:R1:W-:Y:S01]  /*b0f0*/  STL.64 [R1+0xff8], R116 ;  /* 0x000ff87401007387 */ /* 0x0003e20000100a00 */
[----:B--2---:R-:W-:-:S03]  /*b100*/  IMAD.WIDE R26, R3, 0x4, R236 ;  /* 0x00000004031a7825 */ /* 0x004fc600078e02ec */
[----:B------:R1:W-:Y:S01]  /*b110*/  LDGSTS.E [R4+0x1a000], desc[UR38][R116.64], !P6 ;  /* 0x1a00000074047fae */ /* 0x0003e2000f1a1026 */
[----:B------:R-:W-:Y:S01]  /*b120*/  IMAD R8, R101, UR42, RZ ;  /* 0x0000002a65087c24 */ /* 0x000fe2000f8e02ff */
[----:B------:R-:W2:Y:S02]  /*b130*/  LDCU.64 UR42, c[0x0][0x388] ;  /* 0x00007100ff2a77ac */ /* 0x000ea40008000a00 */
[----:B------:R4:W-:Y:S01]  /*b140*/  STL.64 [R1+0xff0], R114 ;  /* 0x000ff07201007387 */ /* 0x0009e20000100a00 */
[----:B---3--:R-:W-:-:S03]  /*b150*/  IMAD.WIDE R24, R3, 0x4, R238 ;  /* 0x0000000403187825 */ /* 0x008fc600078e02ee */
[----:B------:R4:W-:Y:S01]  /*b160*/  LDGSTS.E [R4+0x1a080], desc[UR38][R114.64], !P6 ;  /* 0x1a08000072047fae */ /* 0x0009e2000f1a1026 */
[----:B------:R-:W-:-:S03]  /*b170*/  IMAD R3, R248, 0x38, RZ ;  /* 0x00000038f8037824 */ /* 0x000fc600078e02ff */
[----:B------:R3:W-:Y:S01]  /*b180*/  STL.64 [R1+0xfe8], R112 ;  /* 0x000fe87001007387 */ /* 0x0007e20000100a00 */
[----:B-1----:R-:W-:-:S03]  /*b190*/  IMAD.WIDE R116, R3, 0x4, R208 ;  /* 0x0000000403747825 */ /* 0x002fc600078e02d0 */
[----:B------:R3:W-:Y:S01]  /*b1a0*/  LDGSTS.E [R4+0x1a100], desc[UR38][R112.64], !P6 ;  /* 0x1a10000070047fae */ /* 0x0007e2000f1a1026 */
[----:B------:R-:W-:-:S03]  /*b1b0*/  IMAD.WIDE R100, R3, 0x4, R224 ;  /* 0x0000000403647825 */ /* 0x000fc600078e02e0 */
        /* <DEDUP_REMOVED lines=40> */
[----:B------:R-:W-:Y:S02]  /*b440*/  IMAD R7, R248, 0x3c, RZ ;  /* 0x0000003cf8077824 */ /* 0x000fe400078e02ff */
[----:B------:R4:W-:Y:S01]  /*b450*/  STL.64 [R1+0xf00], R116 ;  /* 0x000f007401007387 */ /* 0x0009e20000100a00 */
[----:B---3--:R-:W-:-:S03]  /*b460*/  IMAD.WIDE R26, R3, 0x4, R238 ;  /* 0x00000004031a7825 */ /* 0x008fc600078e02ee */
[----:B------:R4:W-:Y:S01]  /*b470*/  LDGSTS.E [R4+0x1c000], desc[UR38][R116.64], !P4 ;  /* 0x1c00000074047fae */ /* 0x0009e2000e1a1026 */
[----:B------:R-:W-:Y:S01]  /*b480*/  IMAD.SHL.U32 R3, R248, 0x40, RZ ;  /* 0x00000040f8037824 */ /* 0x000fe200078e00ff */
[----:B-1----:R-:W1:Y:S02]  /*b490*/  LDC R24, c[0x0][0x3a0] ;  /* 0x0000e800ff187b82 */ /* 0x002e640000000800 */
[----:B------:R3:W-:Y:S04]  /*b4a0*/  STL.64 [R1+0xef8], R114 ;  /* 0x000ef87201007387 */ /* 0x0007e80000100a00 */
[----:B------:R3:W-:Y:S01]  /*b4b0*/  LDGSTS.E [R4+0x1c080], desc[UR38][R114.64], !P4 ;  /* 0x1c08000072047fae */ /* 0x0007e2000e1a1026 */
[----:B----4-:R-:W-:-:S03]  /*b4c0*/  IMAD.WIDE R116, R7, 0x4, R208 ;  /* 0x0000000407747825 */ /* 0x010fc600078e02d0 */
[----:B------:R4:W-:Y:S01]  /*b4d0*/  STL.64 [R1+0xef0], R112 ;  /* 0x000ef07001007387 */ /* 0x0009e20000100a00 */
[----:B------:R-:W1:Y:S03]  /*b4e0*/  LDC R25, c[0x0][0x3a0] ;  /* 0x0000e800ff197b82 */ /* 0x000e660000000800 */
        /* <DEDUP_REMOVED lines=40> */
[C---:B------:R-:W-:Y:S01]  /*b770*/  LEA R240, P4, R8.reuse, UR40, 0x2 ;  /* 0x0000002808f07c11 */ /* 0x040fe2000f8810ff */
[C---:B----4-:R-:W-:Y:S02]  /*b780*/  IMAD.WIDE R28, R7.reuse, 0x4, R236 ;  /* 0x00000004071c7825 */ /* 0x050fe400078e02ec */
[----:B------:R3:W-:Y:S01]  /*b790*/  LDGSTS.E [R4+0x1e000], desc[UR38][R116.64], !P3 ;  /* 0x1e00000074047fae */ /* 0x0007e2000d9a1026 */
[----:B------:R-:W-:Y:S01]  /*b7a0*/  LEA.HI.X.SX32 R241, R8, UR41, 0x2, P4 ;  /* 0x0000002908f17c11 */ /* 0x000fe2000a0f16ff */
[----:B------:R-:W4:Y:S02]  /*b7b0*/  LDCU.64 UR40, c[0x0][0x388] ;  /* 0x00007100ff2877ac */ /* 0x000f240008000a00 */
[----:B------:R3:W-:Y:S01]  /*b7c0*/  LDGSTS.E [R4+0x1e080], desc[UR38][R114.64], !P3 ;  /* 0x1e08000072047fae */ /* 0x0007e2000d9a1026 */
[----:B--2---:R-:W-:Y:S01]  /*b7d0*/  IMAD.WIDE R26, R7, 0x4, R238 ;  /* 0x00000004071a7825 */ /* 0x004fe200078e02ee */
[----:B-1----:R-:W-:-:S02]  /*b7e0*/  IADD3 R7, PT, PT, R24, -0x41, RZ ;  /* 0xffffffbf18077810 */ /* 0x002fc40007ffe0ff */
[----:B------:R1:W-:Y:S01]  /*b7f0*/  LDGSTS.E [R4+0x1e100], desc[UR38][R112.64], !P3 ;  /* 0x1e10000070047fae */ /* 0x0003e2000d9a1026 */
[----:B------:R-:W2:Y:S01]  /*b800*/  LDC R24, c[0x0][0x3a0] ;  /* 0x0000e800ff187b82 */ /* 0x000ea20000000800 */
[----:B------:R-:W-:Y:S02]  /*b810*/  ISETP.GE.U32.AND P4, PT, R7, 0x7fffff40, PT ;  /* 0x7fffff400700780c */ /* 0x000fe40003f86070 */
[----:B------:R1:W-:Y:S01]  /*b820*/  LDGSTS.E [R4+0x1e180], desc[UR38][R110.64], !P3 ;  /* 0x1e1800006e047fae */ /* 0x0003e2000d9a1026 */
[----:B------:R-:W-:-:S03]  /*b830*/  VIADD R7, R25, 0xffffffbb ;  /* 0xffffffbb19077836 */ /* 0x000fc60000000000 */
[----:B------:R1:W-:Y:S01]  /*b840*/  LDGSTS.E [R4+0x1e200], desc[UR38][R108.64], !P3 ;  /* 0x1e2000006c047fae */ /* 0x0003e2000d9a1026 */
[----:B------:R-:W1:Y:S03]  /*b850*/  LDC R25, c[0x0][0x3a0] ;  /* 0x0000e800ff197b82 */ /* 0x000e660000000800 */
[----:B------:R1:W-:Y:S04]  /*b860*/  LDGSTS.E [R4+0x1e280], desc[UR38][R106.64], !P3 ;  /* 0x1e2800006a047fae */ /* 0x0003e8000d9a1026 */
[----:B------:R1:W-:Y:S04]  /*b870*/  LDGSTS.E [R4+0x1e300], desc[UR38][R104.64], !P3 ;  /* 0x1e30000068047fae */ /* 0x0003e8000d9a1026 */
[----:B------:R1:W-:Y:S04]  /*b880*/  LDGSTS.E [R4+0x1e380], desc[UR38][R102.64], !P3 ;  /* 0x1e38000066047fae */ /* 0x0003e8000d9a1026 */
[----:B------:R1:W-:Y:S04]  /*b890*/  LDGSTS.E [R4+0x1e400], desc[UR38][R100.64], !P3 ;  /* 0x1e40000064047fae */ /* 0x0003e8000d9a1026 */
[----:B------:R1:W-:Y:S04]  /*b8a0*/  LDGSTS.E [R4+0x1e480], desc[UR38][R38.64], !P3 ;  /* 0x1e48000026047fae */ /* 0x0003e8000d9a1026 */
[----:B------:R3:W-:Y:S04]  /*b8b0*/  STL.64 [R1+0xe10], R116 ;  /* 0x000e107401007387 */ /* 0x0007e80000100a00 */
[----:B------:R1:W-:Y:S04]  /*b8c0*/  LDGSTS.E [R4+0x1e500], desc[UR38][R36.64], !P3 ;  /* 0x1e50000024047fae */ /* 0x0003e8000d9a1026 */
[----:B------:R2:W-:Y:S04]  /*b8d0*/  STL.64 [R1+0xe08], R114 ;  /* 0x000e087201007387 */ /* 0x0005e80000100a00 */
[----:B------:R1:W-:Y:S01]  /*b8e0*/  LDGSTS.E [R4+0x1e580], desc[UR38][R34.64], !P3 ;  /* 0x1e58000022047fae */ /* 0x0003e2000d9a1026 */
[----:B---3--:R-:W-:-:S03]  /*b8f0*/  IMAD.WIDE R116, R3, 0x4, R208 ;  /* 0x0000000403747825 */ /* 0x008fc600078e02d0 */
        /* <DEDUP_REMOVED lines=11> */
[----:B-1----:R-:W-:Y:S01]  /*b9b0*/  IMAD.WIDE R108, R3, 0x4, R216 ;  /* 0x00000004036c7825 */ /* 0x002fe200078e02d8 */
[----:B------:R-:W-:Y:S02]  /*b9c0*/  ISETP.GE.U32.AND P3, PT, R23, 0x7fffff47, PT ;  /* 0x7fffff471700780c */ /* 0x000fe40003f66070 */
[----:B------:R1:W-:Y:S01]  /*b9d0*/  STL.64 [R1+0xde0], R104 ;  /* 0x000de06801007387 */ /* 0x0003e20000100a00 */
[----:B------:R-:W3:Y:S01]  /*b9e0*/  LDC R23, c[0x0][0x3a0] ;  /* 0x0000e800ff177b82 */ /* 0x000ee20000000800 */
[----:B--2---:R-:W-:-:S02]  /*b9f0*/  IMAD.WIDE R106, R3, 0x4, R218 ;  /* 0x00000004036a7825 */ /* 0x004fc400078e02da */
        /* <DEDUP_REMOVED lines=28> */
[----:B------:R2:W-:Y:S01]  /*bbc0*/  LDGSTS.E [R4+0x20500], desc[UR38][R36.64], !P4 ;  /* 0x2050000024047fae */ /* 0x0005e2000e1a1026 */
[----:B-1----:R-:W-:-:S03]  /*bbd0*/  IMAD.WIDE R26, R3, 0x4, R238 ;  /* 0x00000004031a7825 */ /* 0x002fc600078e02ee */
[----:B------:R1:W-:Y:S01]  /*bbe0*/  LDGSTS.E [R4+0x20580], desc[UR38][R34.64], !P4 ;  /* 0x2058000022047fae */ /* 0x0003e2000e1a1026 */
[----:B------:R-:W-:-:S03]  /*bbf0*/  IMAD R3, R248, 0x44, RZ ;  /* 0x00000044f8037824 */ /* 0x000fc600078e02ff */
[----:B------:R1:W-:Y:S04]  /*bc00*/  LDGSTS.E [R4+0x20600], desc[UR38][R32.64], !P4 ;  /* 0x2060000020047fae */ /* 0x0003e8000e1a1026 */
[----:B------:R1:W-:Y:S04]  /*bc10*/  LDGSTS.E [R4+0x20680], desc[UR38][R30.64], !P4 ;  /* 0x206800001e047fae */ /* 0x0003e8000e1a1026 */
[----:B------:R1:W-:Y:S04]  /*bc20*/  LDGSTS.E [R4+0x20700], desc[UR38][R28.64], !P4 ;  /* 0x207000001c047fae */ /* 0x0003e8000e1a1026 */
[----:B------:R1:W-:Y:S01]  /*bc30*/  LDGSTS.E [R4+0x20780], desc[UR38][R26.64], !P4 ;  /* 0x207800001a047fae */ /* 0x0003e2000e1a1026 */
[----:B------:R-:W-:Y:S01]  /*bc40*/  ISETP.GE.U32.AND P4, PT, R7, 0x7fffff3c, PT ;  /* 0x7fffff3c0700780c */ /* 0x000fe20003f86070 */
[----:B------:R-:W-:-:S02]  /*bc50*/  VIADD R7, R23, 0xffffffb7 ;  /* 0xffffffb717077836 */ /* 0x000fc40000000000 */
[----:B------:R1:W-:Y:S01]  /*bc60*/  STL.64 [R1+0xd98], R116 ;  /* 0x000d987401007387 */ /* 0x0003e20000100a00 */
[----:B------:R-:W2:Y:S03]  /*bc70*/  LDC R23, c[0x0][0x3a0] ;  /* 0x0000e800ff177b82 */ /* 0x000ea60000000800 */
[----:B------:R3:W-:Y:S04]  /*bc80*/  STL.64 [R1+0xd90], R114 ;  /* 0x000d907201007387 */ /* 0x0007e80000100a00 */
[----:B------:R4:W-:Y:S01]  /*bc90*/  STL.64 [R1+0xd88], R112 ;  /* 0x000d887001007387 */ /* 0x0009e20000100a00 */
[----:B-1----:R-:W-:-:S03]  /*bca0*/  IMAD.WIDE R116, R3, 0x4, R208 ;  /* 0x0000000403747825 */ /* 0x002fc600078e02d0 */
[----:B------:R1:W-:Y:S01]  /*bcb0*/  STL.64 [R1+0xd80], R110 ;  /* 0x000d806e01007387 */ /* 0x0003e20000100a00 */
[----:B---3--:R-:W-:-:S03]  /*bcc0*/  IMAD.WIDE R114, R3, 0x4, R210 ;  /* 0x0000000403727825 */ /* 0x008fc600078e02d2 */
[----:B------:R3:W-:Y:S01]  /*bcd0*/  STL.64 [R1+0xd78], R108 ;  /* 0x000d786c01007387 */ /* 0x0007e20000100a00 */
[----:B----4-:R-:W-:-:S03]  /*bce0*/  IMAD.WIDE R112, R3, 0x4, R212 ;  /* 0x0000000403707825 */ /* 0x010fc600078e02d4 */
[----:B------:R4:W-:Y:S01]  /*bcf0*/  STL.64 [R1+0xd70], R106 ;  /* 0x000d706a01007387 */ /* 0x0009e20000100a00 */
[----:B-1----:R-:W-:-:S03]  /*bd00*/  IMAD.WIDE R110, R3, 0x4, R214 ;  /* 0x00000004036e7825 */ /* 0x002fc600078e02d6 */
[----:B------:R1:W-:Y:S01]  /*bd10*/  STL.64 [R1+0xd68], R104 ;  /* 0x000d686801007387 */ /* 0x0003e20000100a00 */
[----:B---3--:R-:W-:-:S03]  /*bd20*/  IMAD.WIDE R108, R3, 0x4, R216 ;  /* 0x00000004036c7825 */ /* 0x008fc600078e02d8 */
[----:B------:R3:W-:Y:S01]  /*bd30*/  LDGSTS.E [R4+0x22000], desc[UR38][R116.64], !P4 ;  /* 0x2200000074047fae */ /* 0x0007e2000e1a1026 */
[----:B----4-:R-:W-:-:S03]  /*bd40*/  IMAD.WIDE R106, R3, 0x4, R218 ;  /* 0x00000004036a7825 */ /* 0x010fc600078e02da */
[----:B------:R4:W-:Y:S01]  /*bd50*/  STL.64 [R1+0xd60], R102 ;  /* 0x000d606601007387 */ /* 0x0009e20000100a00 */
[----:B-1----:R-:W-:-:S03]  /*bd60*/  IMAD.WIDE R104, R3, 0x4, R220 ;  /* 0x0000000403687825 */ /* 0x002fc600078e02dc */
        /* <DEDUP_REMOVED lines=25> */
[----:B------:R1:W-:Y:S01]  /*bf00*/  LDGSTS.E [R4+0x22500], desc[UR38][R36.64], !P4 ;  /* 0x2250000024047fae */ /* 0x0003e2000e1a1026 */
[----:B--2---:R-:W-:-:S03]  /*bf10*/  IMAD.WIDE R26, R3, 0x4, R238 ;  /* 0x00000004031a7825 */ /* 0x004fc600078e02ee */
[----:B------:R2:W-:Y:S01]  /*bf20*/  LDGSTS.E [R4+0x22580], desc[UR38][R34.64], !P4 ;  /* 0x2258000022047fae */ /* 0x0005e2000e1a1026 */
[----:B------:R-:W-:-:S03]  /*bf30*/  IMAD R3, R248, 0x48, RZ ;  /* 0x00000048f8037824 */ /* 0x000fc600078e02ff */
[----:B------:R1:W-:Y:S04]  /*bf40*/  LDGSTS.E [R4+0x22600], desc[UR38][R32.64], !P4 ;  /* 0x2260000020047fae */ /* 0x0003e8000e1a1026 */
[----:B------:R1:W-:Y:S04]  /*bf50*/  LDGSTS.E [R4+0x22680], desc[UR38][R30.64], !P4 ;  /* 0x226800001e047fae */ /* 0x0003e8000e1a1026 */
[----:B------:R1:W-:Y:S04]  /*bf60*/  LDGSTS.E [R4+0x22700], desc[UR38][R28.64], !P4 ;  /* 0x227000001c047fae */ /* 0x0003e8000e1a1026 */
[----:B------:R1:W-:Y:S01]  /*bf70*/  LDGSTS.E [R4+0x22780], desc[UR38][R26.64], !P4 ;  /* 0x227800001a047fae */ /* 0x0003e2000e1a1026 */
[----:B------:R-:W-:-:S02]  /*bf80*/  ISETP.GE.U32.AND P4, PT, R7, 0x7fffff38, PT ;  /* 0x7fffff380700780c */ /* 0x000fc40003f86070 */
[----:B------:R-:W-:Y:S01]  /*bf90*/  IADD3 R7, PT, PT, R24, -0x4d, RZ ;  /* 0xffffffb318077810 */ /* 0x000fe20007ffe0ff */
[----:B------:R3:W-:Y:S01]  /*bfa0*/  STL.64 [R1+0xd20], R116 ;  /* 0x000d207401007387 */ /* 0x0007e20000100a00 */
[----:B------:R-:W1:Y:S03]  /*bfb0*/  LDC R24, c[0x0][0x3a0] ;  /* 0x0000e800ff187b82 */ /* 0x000e660000000800 */
[----:B------:R2:W-:Y:S04]  /*bfc0*/  STL.64 [R1+0xd18], R114 ;  /* 0x000d187201007387 */ /* 0x0005e80000100a00 */
[----:B------:R4:W-:Y:S01]  /*bfd0*/  STL.64 [R1+0xd10], R112 ;  /* 0x000d107001007387 */ /* 0x0009e20000100a00 */
[----:B---3--:R-:W-:-:S03]  /*bfe0*/  IMAD.WIDE R116, R3, 0x4, R208 ;  /* 0x0000000403747825 */ /* 0x008fc600078e02d0 */
[----:B------:R3:W-:Y:S01]  /*bff0*/  STL.64 [R1+0xd08], R110 ;  /* 0x000d086e01007387 */ /* 0x0007e20000100a00 */
[----:B--2---:R-:W-:-:S03]  /*c000*/  IMAD.WIDE R114, R3, 0x4, R210 ;  /* 0x0000000403727825 */ /* 0x004fc600078e02d2 */
[----:B------:R2:W-:Y:S01]  /*c010*/  STL.64 [R1+0xd00], R108 ;  /* 0x000d006c01007387 */ /* 0x0005e20000100a00 */
[----:B----4-:R-:W-:-:S03]  /*c020*/  IMAD.WIDE R112, R3, 0x4, R212 ;  /* 0x0000000403707825 */ /* 0x010fc600078e02d4 */
[----:B------:R4:W-:Y:S01]  /*c030*/  STL.64 [R1+0xcf8], R106 ;  /* 0x000cf86a01007387 */ /* 0x0009e20000100a00 */
[----:B---3--:R-:W-:-:S03]  /*c040*/  IMAD.WIDE R110, R3, 0x4, R214 ;  /* 0x00000004036e7825 */ /* 0x008fc600078e02d6 */
[----:B------:R3:W-:Y:S01]  /*c050*/  STL.64 [R1+0xcf0], R104 ;  /* 0x000cf06801007387 */ /* 0x0007e20000100a00 */
[----:B--2---:R-:W-:-:S03]  /*c060*/  IMAD.WIDE R108, R3, 0x4, R216 ;  /* 0x00000004036c7825 */ /* 0x004fc600078e02d8 */
[----:B------:R2:W-:Y:S01]  /*c070*/  LDGSTS.E [R4+0x24000], desc[UR38][R116.64], !P4 ;  /* 0x2400000074047fae */ /* 0x0005e2000e1a1026 */
[----:B----4-:R-:W-:-:S03]  /*c080*/  IMAD.WIDE R106, R3, 0x4, R218 ;  /* 0x00000004036a7825 */ /* 0x010fc600078e02da */
[----:B------:R4:W-:Y:S01]  /*c090*/  STL.64 [R1+0xce8], R102 ;  /* 0x000ce86601007387 */ /* 0x0009e20000100a00 */
[----:B---3--:R-:W-:-:S03]  /*c0a0*/  IMAD.WIDE R104, R3, 0x4, R220 ;  /* 0x0000000403687825 */ /* 0x008fc600078e02dc */
        /* <DEDUP_REMOVED lines=9> */
[----:B------:R-:W-:Y:S04]  /*c140*/  LDGSTS.E [R4+0x24200], desc[UR38][R108.64], !P4 ;  /* 0x242000006c047fae */ /* 0x000fe8000e1a1026 */
[----:B------:R2:W-:Y:S01]  /*c150*/  STL.64 [R1+0xcc8], R34 ;  /* 0x000cc82201007387 */ /* 0x0005e20000100a00 */
[----:B-1----:R-:W-:-:S03]  /*c160*/  IMAD.WIDE R36, R3, 0x4, R228 ;  /* 0x0000000403247825 */ /* 0x002fc600078e02e4 */
[----:B------:R-:W-:Y:S04]  /*c170*/  LDGSTS.E [R4+0x24280], desc[UR38][R106.64], !P4 ;  /* 0x242800006a047fae */ /* 0x000fe8000e1a1026 */
        /* <DEDUP_REMOVED lines=12> */
[----:B------:R-:W-:Y:S01]  /*c240*/  LDGSTS.E [R4+0x24500], desc[UR38][R36.64], !P4 ;  /* 0x2450000024047fae */ /* 0x000fe2000e1a1026 */
[----:B--2---:R-:W-:-:S03]  /*c250*/  IMAD.WIDE R26, R3, 0x4, R238 ;  /* 0x00000004031a7825 */ /* 0x004fc600078e02ee */
[----:B------:R-:W-:Y:S01]  /*c260*/  LDGSTS.E [R4+0x24580], desc[UR38][R34.64], !P4 ;  /* 0x2458000022047fae */ /* 0x000fe2000e1a1026 */
[----:B------:R-:W-:-:S03]  /*c270*/  IMAD R3, R248, 0x4c, RZ ;  /* 0x0000004cf8037824 */ /* 0x000fc600078e02ff */
[----:B------:R-:W-:Y:S04]  /*c280*/  LDGSTS.E [R4+0x24600], desc[UR38][R32.64], !P4 ;  /* 0x2460000020047fae */ /* 0x000fe8000e1a1026 */
[----:B------:R-:W-:Y:S04]  /*c290*/  LDGSTS.E [R4+0x24680], desc[UR38][R30.64], !P4 ;  /* 0x246800001e047fae */ /* 0x000fe8000e1a1026 */
[----:B------:R-:W-:Y:S04]  /*c2a0*/  LDGSTS.E [R4+0x24700], desc[UR38][R28.64], !P4 ;  /* 0x247000001c047fae */ /* 0x000fe8000e1a1026 */
[----:B------:R1:W-:Y:S01]  /*c2b0*/  LDGSTS.E [R4+0x24780], desc[UR38][R26.64], !P4 ;  /* 0x247800001a047fae */ /* 0x0003e2000e1a1026 */
[----:B------:R-:W-:Y:S01]  /*c2c0*/  ISETP.GE.U32.AND P4, PT, R7, 0x7fffff34, PT ;  /* 0x7fffff340700780c */ /* 0x000fe20003f86070 */
[----:B------:R-:W-:-:S02]  /*c2d0*/  VIADD R7, R23, 0xffffffaf ;  /* 0xffffffaf17077836 */ /* 0x000fc40000000000 */
[----:B------:R2:W-:Y:S01]  /*c2e0*/  STL.64 [R1+0xca0], R116 ;  /* 0x000ca07401007387 */ /* 0x0005e20000100a00 */
[----:B------:R-:W1:Y:S03]  /*c2f0*/  LDC R23, c[0x0][0x3a0] ;  /* 0x0000e800ff177b82 */ /* 0x000e660000000800 */
[----:B------:R3:W-:Y:S04]  /*c300*/  STL.64 [R1+0xc98], R114 ;  /* 0x000c987201007387 */ /* 0x0007e80000100a00 */
[----:B------:R4:W-:Y:S01]  /*c310*/  STL.64 [R1+0xc90], R112 ;  /* 0x000c907001007387 */ /* 0x0009e20000100a00 */
[----:B--2---:R-:W-:-:S03]  /*c320*/  IMAD.WIDE R116, R3, 0x4, R208 ;  /* 0x0000000403747825 */ /* 0x004fc600078e02d0 */
[----:B------:R2:W-:Y:S01]  /*c330*/  STL.64 [R1+0xc88], R110 ;  /* 0x000c886e01007387 */ /* 0x0005e20000100a00 */
[----:B---3--:R-:W-:-:S03]  /*c340*/  IMAD.WIDE R114, R3, 0x4, R210 ;  /* 0x0000000403727825 */ /* 0x008fc600078e02d2 */
[----:B------:R1:W-:Y:S01]  /*c350*/  STL.64 [R1+0x1018], R26 ;  /* 0x0010181a01007387 */ /* 0x0003e20000100a00 */
[----:B----4-:R-:W-:-:S03]  /*c360*/  IMAD.WIDE R112, R3, 0x4, R212 ;  /* 0x0000000403707825 */ /* 0x010fc600078e02d4 */
[----:B------:R3:W-:Y:S01]  /*c370*/  STL.64 [R1+0xc80], R108 ;  /* 0x000c806c01007387 */ /* 0x0007e20000100a00 */
[----:B--2---:R-:W-:-:S03]  /*c380*/  IMAD.WIDE R110, R3, 0x4, R214 ;  /* 0x00000004036e7825 */ /* 0x004fc600078e02d6 */
[----:B------:R2:W-:Y:S01]  /*c390*/  STL.64 [R1+0xc78], R106 ;  /* 0x000c786a01007387 */ /* 0x0005e20000100a00 */
[----:B-1----:R-:W-:-:S03]  /*c3a0*/  IMAD.WIDE R26, R3, 0x4, R238 ;  /* 0x00000004031a7825 */ /* 0x002fc600078e02ee */
[----:B------:R1:W-:Y:S01]  /*c3b0*/  STL.64 [R1+0xc70], R104 ;  /* 0x000c706801007387 */ /* 0x0003e20000100a00 */
[----:B---3--:R-:W-:-:S03]  /*c3c0*/  IMAD.WIDE R108, R3, 0x4, R216 ;  /* 0x00000004036c7825 */ /* 0x008fc600078e02d8 */
[----:B------:R3:W-:Y:S01]  /*c3d0*/  LDGSTS.E [R4+0x26000], desc[UR38][R116.64], !P4 ;  /* 0x2600000074047fae */ /* 0x0007e2000e1a1026 */
[----:B--2---:R-:W-:-:S03]  /*c3e0*/  IMAD.WIDE R106, R3, 0x4, R218 ;  /* 0x00000004036a7825 */ /* 0x004fc600078e02da */
        /* <DEDUP_REMOVED lines=31> */
[----:B------:R1:W-:Y:S04]  /*c5e0*/  LDGSTS.E [R4+0x26700], desc[UR38][R28.64], !P4 ;  /* 0x267000001c047fae */ /* 0x0003e8000e1a1026 */
[----:B------:R1:W-:Y:S01]  /*c5f0*/  LDGSTS.E [R4+0x26780], desc[UR38][R26.64], !P4 ;  /* 0x267800001a047fae */ /* 0x0003e2000e1a1026 */
[----:B------:R-:W-:Y:S01]  /*c600*/  ISETP.GE.U32.AND P4, PT, R7, 0x7fffff30, PT ;  /* 0x7fffff300700780c */ /* 0x000fe20003f86070 */
[----:B------:R-:W-:-:S02]  /*c610*/  VIADD R7, R24, 0xffffffab ;  /* 0xffffffab18077836 */ /* 0x000fc40000000000 */
        /* <DEDUP_REMOVED lines=583> */
[----:B------:R-:W-:Y:S01]  /*ea90*/  IMAD.WIDE R110, R3, 0x4, R214 ;  /* 0x00000004036e7825 */ /* 0x000fe200078e02d6 */
[----:B-1----:R-:W-:Y:S02]  /*eaa0*/  IADD3 R23, PT, PT, R23, -0xa, RZ ;  /* 0xfffffff617177810 */ /* 0x002fe40007ffe0ff */
[----:B------:R1:W-:Y:S01]  /*eab0*/  STL.64 [R1+0x458], R106 ;  /* 0x0004586a01007387 */ /* 0x0003e20000100a00 */
[----:B--2---:R-:W-:-:S03]  /*eac0*/  IMAD.WIDE R26, R3, 0x4, R238 ;  /* 0x00000004031a7825 */ /* 0x004fc600078e02ee */
[----:B------:R2:W-:Y:S01]  /*ead0*/  STL.64 [R1+0x450], R104 ;  /* 0x0004506801007387 */ /* 0x0005e20000100a00 */
[----:B---3--:R-:W-:-:S03]  /*eae0*/  IMAD.WIDE R28, R3, 0x4, R236 ;  /* 0x00000004031c7825 */ /* 0x008fc600078e02ec */
[----:B------:R3:W-:Y:S01]  /*eaf0*/  LDGSTS.E [R4+0x3e000], desc[UR38][R116.64], !P4 ;  /* 0x3e00000074047fae */ /* 0x0007e2000e1a1026 */
[----:B----4-:R-:W-:-:S03]  /*eb00*/  IMAD.WIDE R108, R3, 0x4, R216 ;  /* 0x00000004036c7825 */ /* 0x010fc600078e02d8 */
[----:B------:R4:W-:Y:S01]  /*eb10*/  STL.64 [R1+0x448], R102 ;  /* 0x0004486601007387 */ /* 0x0009e20000100a00 */
[----:B-1----:R-:W-:-:S03]  /*eb20*/  IMAD.WIDE R106, R3, 0x4, R218 ;  /* 0x00000004036a7825 */ /* 0x002fc600078e02da */
[----:B------:R1:W-:Y:S01]  /*eb30*/  LDGSTS.E [R4+0x3e080], desc[UR38][R114.64], !P4 ;  /* 0x3e08000072047fae */ /* 0x0003e2000e1a1026 */
[----:B--2---:R-:W-:-:S03]  /*eb40*/  IMAD.WIDE R104, R3, 0x4, R220 ;  /* 0x0000000403687825 */ /* 0x004fc600078e02dc */
        /* <DEDUP_REMOVED lines=21> */
[----:B------:R-:W-:-:S03]  /*eca0*/  LOP3.LUT R3, R2, 0x20, RZ, 0x3c, !PT ;  /* 0x0000002002037812 */ /* 0x000fc600078e3cff */
[----:B------:R1:W-:Y:S02]  /*ecb0*/  LDGSTS.E [R4+0x3e500], desc[UR38][R36.64], !P4 ;  /* 0x3e50000024047fae */ /* 0x0003e4000e1a1026 */
[----:B------:R-:W-:Y:S02]  /*ecc0*/  VIADD R3, R3, UR4 ;  /* 0x0000000403037c36 */ /* 0x000fe40008000000 */
        /* <DEDUP_REMOVED lines=20> */
[----:B------:R-:W-:Y:S01]  /*ee10*/  LDGSTS.E [R3+0x800], desc[UR38][R116.64], !P4 ;  /* 0x0080000074037fae */ /* 0x000fe2000e1a1026 */
[----:B----4-:R-:W-:-:S03]  /*ee20*/  IMAD.WIDE R106, R248, 0x4, R218 ;  /* 0x00000004f86a7825 */ /* 0x010fc600078e02da */
        /* <DEDUP_REMOVED lines=29> */
[----:B------:R1:W-:Y:S04]  /*f000*/  LDGSTS.E [R3+0xd80], desc[UR38][R34.64], !P4 ;  /* 0x00d8000022037fae */ /* 0x0003e8000e1a1026 */
[----:B------:R1:W-:Y:S04]  /*f010*/  LDGSTS.E [R3+0xe00], desc[UR38][R32.64], !P4 ;  /* 0x00e0000020037fae */ /* 0x0003e8000e1a1026 */
[----:B------:R1:W-:Y:S04]  /*f020*/  LDGSTS.E [R3+0xe80], desc[UR38][R30.64], !P4 ;  /* 0x00e800001e037fae */ /* 0x0003e8000e1a1026 */
[----:B------:R1:W-:Y:S04]  /*f030*/  LDGSTS.E [R3+0xf00], desc[UR38][R28.64], !P4 ;  /* 0x00f000001c037fae */ /* 0x0003e8000e1a1026 */
[----:B------:R1:W-:Y:S01]  /*f040*/  LDGSTS.E [R3+0xf80], desc[UR38][R26.64], !P4 ;  /* 0x00f800001a037fae */ /* 0x0003e2000e1a1026 */
[----:B------:R-:W-:Y:S01]  /*f050*/  ISETP.GE.U32.AND P4, PT, R7, 0x7fffff7b, PT ;  /* 0x7fffff7b0700780c */ /* 0x000fe20003f86070 */
[----:B------:R-:W-:-:S02]  /*f060*/  IMAD R7, R248, 0x5, RZ ;  /* 0x00000005f8077824 */ /* 0x000fc400078e02ff */
[----:B------:R1:W-:Y:S04]  /*f070*/  STL.64 [R1+0xa088], R4 ;  /* 0x00a0880401007387 */ /* 0x0003e80000100a00 */
[----:B------:R-:W-:Y:S04]  /*f080*/  STL.64 [R1+0x1b30], R116 ;  /* 0x001b307401007387 */ /* 0x000fe80000100a00 */
[----:B------:R3:W-:Y:S04]  /*f090*/  STL.64 [R1+0x1b28], R114 ;  /* 0x001b287201007387 */ /* 0x0007e80000100a00 */
[----:B------:R2:W-:Y:S01]  /*f0a0*/  STL.64 [R1+0x1b20], R112 ;  /* 0x001b207001007387 */ /* 0x0005e20000100a00 */
[----:B-1----:R-:W-:-:S03]  /*f0b0*/  IMAD.WIDE R4, R7, 0x4, R238 ;  /* 0x0000000407047825 */ /* 0x002fc600078e02ee */
[----:B------:R4:W-:Y:S01]  /*f0c0*/  STL.64 [R1+0x1b18], R110 ;  /* 0x001b186e01007387 */ /* 0x0009e20000100a00 */
[----:B---3--:R-:W-:-:S03]  /*f0d0*/  IMAD.WIDE R114, R7, 0x4, R208 ;  /* 0x0000000407727825 */ /* 0x008fc600078e02d0 */
[----:B------:R1:W-:Y:S01]  /*f0e0*/  STL.64 [R1+0x1b10], R108 ;  /* 0x001b106c01007387 */ /* 0x0003e20000100a00 */
[----:B--2---:R-:W-:-:S03]  /*f0f0*/  IMAD.WIDE R112, R7, 0x4, R210 ;  /* 0x0000000407707825 */ /* 0x004fc600078e02d2 */
[----:B------:R2:W-:Y:S01]  /*f100*/  STL.64 [R1+0x1b08], R106 ;  /* 0x001b086a01007387 */ /* 0x0005e20000100a00 */
[----:B----4-:R-:W-:-:S03]  /*f110*/  IMAD.WIDE R110, R7, 0x4, R212 ;  /* 0x00000004076e7825 */ /* 0x010fc600078e02d4 */
[----:B------:R3:W-:Y:S01]  /*f120*/  STL.64 [R1+0x1b00], R104 ;  /* 0x001b006801007387 */ /* 0x0007e20000100a00 */
[----:B-1----:R-:W-:-:S03]  /*f130*/  IMAD.WIDE R108, R7, 0x4, R214 ;  /* 0x00000004076c7825 */ /* 0x002fc600078e02d6 */
[----:B------:R1:W-:Y:S01]  /*f140*/  STL.64 [R1+0x1af8], R102 ;  /* 0x001af86601007387 */ /* 0x0003e20000100a00 */
[----:B--2---:R-:W-:-:S03]  /*f150*/  IMAD.WIDE R106, R7, 0x4, R216 ;  /* 0x00000004076a7825 */ /* 0x004fc600078e02d8 */
[----:B------:R2:W-:Y:S01]  /*f160*/  LDGSTS.E [R3+0x2800], desc[UR38][R114.64], !P4 ;  /* 0x0280000072037fae */ /* 0x0005e2000e1a1026 */
[----:B---3--:R-:W-:-:S03]  /*f170*/  IMAD.WIDE R104, R7, 0x4, R218 ;  /* 0x0000000407687825 */ /* 0x008fc600078e02da */
[----:B------:R3:W-:Y:S01]  /*f180*/  STL.64 [R1+0x1af0], R100 ;  /* 0x001af06401007387 */ /* 0x0007e20000100a00 */
[----:B-1----:R-:W-:-:S03]  /*f190*/  IMAD.WIDE R102, R7, 0x4, R220 ;  /* 0x0000000407667825 */ /* 0x002fc600078e02dc */
        /* <DEDUP_REMOVED lines=547> */
[----:B------:R1:W-:Y:S01]  /*113d0*/  LDGSTS.E [R3+0x16e00], desc[UR38][R30.64], !P4 ;  /* 0x16e000001e037fae */ /* 0x0003e2000e1a1026 */
[----:B------:R-:W-:-:S03]  /*113e0*/  IMAD.WIDE R116, R7, 0x4, R208 ;  /* 0x0000000407747825 */ /* 0x000fc600078e02d0 */
[----:B------:R1:W-:Y:S04]  /*113f0*/  LDGSTS.E [R3+0x16e80], desc[UR38][R28.64], !P4 ;  /* 0x16e800001c037fae */ /* 0x0003e8000e1a1026 */
[----:B------:R1:W-:Y:S04]  /*11400*/  LDGSTS.E [R3+0x16f00], desc[UR38][R26.64], !P4 ;  /* 0x16f000001a037fae */ /* 0x0003e8000e1a1026 */
[----:B------:R1:W-:Y:S01]  /*11410*/  LDGSTS.E [R3+0x16f80], desc[UR38][R4.64], !P4 ;  /* 0x16f8000004037fae */ /* 0x0003e2000e1a1026 */
[----:B------:R-:W-:Y:S01]  /*11420*/  ISETP.GE.U32.AND P4, PT, R23, 0x7fffff4f, PT ;  /* 0x7fffff4f1700780c */ /* 0x000fe20003f86070 */
[----:B------:R-:W-:-:S02]  /*11430*/  VIADD R23, R24, 0xffffffca ;  /* 0xffffffca18177836 */ /* 0x000fc40000000000 */
[----:B------:R1:W-:Y:S04]  /*11440*/  STL.64 [R1+0x11e0], R114 ;  /* 0x0011e07201007387 */ /* 0x0003e80000100a00 */
        /* <DEDUP_REMOVED lines=39> */
[----:B-1----:R-:W1:Y:S03]  /*116c0*/  LDC R26, c[0x0][0x3a0] ;  /* 0x0000e800ff1a7b82 */ /* 0x002e660000000800 */
[----:B------:R1:W-:Y:S01]  /*116d0*/  LDGSTS.E [R3+0x18d00], desc[UR38][R36.64], !P4 ;  /* 0x18d0000024037fae */ /* 0x0003e2000e1a1026 */
[----:B--2---:R-:W-:-:S03]  /*116e0*/  IMAD.WIDE R4, R7, 0x4, R238 ;  /* 0x0000000407047825 */ /* 0x004fc600078e02ee */
[----:B------:R2:W-:Y:S01]  /*116f0*/  LDGSTS.E [R3+0x18d80], desc[UR38][R34.64], !P4 ;  /* 0x18d8000022037fae */ /* 0x0005e2000e1a1026 */
[----:B------:R-:W-:Y:S01]  /*11700*/  LEA R7, R25, R8, 0x5 ;  /* 0x0000000819077211 */ /* 0x000fe200078e28ff */
[----:B------:R-:W2:Y:S01]  /*11710*/  LDC R27, c[0x0][0x3ac] ;  /* 0x0000eb00ff1b7b82 */ /* 0x000ea20000000800 */
[----:B------:R-:W-:Y:S01]  /*11720*/  IMAD R8, R248, 0x35, RZ ;  /* 0x00000035f8087824 */ /* 0x000fe200078e02ff */
[----:B------:R1:W-:Y:S03]  /*11730*/  LDGSTS.E [R3+0x18e00], desc[UR38][R32.64], !P4 ;  /* 0x18e0000020037fae */ /* 0x0003e6000e1a1026 */
[----:B------:R-:W-:Y:S01]  /*11740*/  IMAD.WIDE R118, R8, 0x4, R208 ;  /* 0x0000000408767825 */ /* 0x000fe200078e02d0 */
[----:B------:R1:W-:Y:S02]  /*11750*/  LDGSTS.E [R3+0x18e80], desc[UR38][R30.64], !P4 ;  /* 0x18e800001e037fae */ /* 0x0003e4000e1a1026 */
[----:B------:R-:W2:Y:S02]  /*11760*/  LDC R25, c[0x0][0x3ac] ;  /* 0x0000eb00ff197b82 */ /* 0x000ea40000000800 */
[----:B------:R1:W-:Y:S04]  /*11770*/  LDGSTS.E [R3+0x18f00], desc[UR38][R28.64], !P4 ;  /* 0x18f000001c037fae */ /* 0x0003e8000e1a1026 */
[----:B------:R1:W-:Y:S01]  /*11780*/  LDGSTS.E [R3+0x18f80], desc[UR38][R4.64], !P4 ;  /* 0x18f8000004037fae */ /* 0x0003e2000e1a1026 */
[----:B------:R-:W-:Y:S01]  /*11790*/  ISETP.GE.U32.AND P4, PT, R23, 0x7fffff4b, PT ;  /* 0x7fffff4b1700780c */ /* 0x000fe20003f86070 */
[----:B------:R-:W-:-:S02]  /*117a0*/  IMAD R23, R248, 0x39, RZ ;  /* 0x00000039f8177824 */ /* 0x000fc400078e02ff */
[----:B------:R3:W-:Y:S01]  /*117b0*/  STL.64 [R1+0x10e0], R116 ;  /* 0x0010e07401007387 */ /* 0x0007e20000100a00 */
[----:B-1----:R-:W-:-:S03]  /*117c0*/  VIADD R24, R26, 0xffffffc2 ;  /* 0xffffffc21a187836 */ /* 0x002fc60000000000 */
[----:B------:R1:W-:Y:S04]  /*117d0*/  STL.64 [R1+0x10d8], R114 ;  /* 0x0010d87201007387 */ /* 0x0003e80000100a00 */
[----:B------:R2:W-:Y:S04]  /*117e0*/  STL.64 [R1+0x10d0], R112 ;  /* 0x0010d07001007387 */ /* 0x0005e80000100a00 */
[----:B------:R4:W-:Y:S01]  /*117f0*/  STL.64 [R1+0x10c8], R110 ;  /* 0x0010c86e01007387 */ /* 0x0009e20000100a00 */
[----:B---3--:R-:W-:-:S03]  /*11800*/  IMAD.WIDE R116, R8, 0x4, R210 ;  /* 0x0000000408747825 */ /* 0x008fc600078e02d2 */
[----:B------:R3:W-:Y:S01]  /*11810*/  STL.64 [R1+0x10c0], R108 ;  /* 0x0010c06c01007387 */ /* 0x0007e20000100a00 */
[----:B-1----:R-:W-:-:S03]  /*11820*/  IMAD.WIDE R114, R8, 0x4, R212 ;  /* 0x0000000408727825 */ /* 0x002fc600078e02d4 */
[----:B------:R1:W-:Y:S01]  /*11830*/  STL.64 [R1+0x10b8], R106 ;  /* 0x0010b86a01007387 */ /* 0x0003e20000100a00 */
[----:B--2---:R-:W-:-:S03]  /*11840*/  IMAD.WIDE R112, R8, 0x4, R214 ;  /* 0x0000000408707825 */ /* 0x004fc600078e02d6 */
[----:B------:R2:W-:Y:S01]  /*11850*/  STL.64 [R1+0x10b0], R104 ;  /* 0x0010b06801007387 */ /* 0x0005e20000100a00 */
[----:B----4-:R-:W-:-:S03]  /*11860*/  IMAD.WIDE R110, R8, 0x4, R216 ;  /* 0x00000004086e7825 */ /* 0x010fc600078e02d8 */
[----:B------:R4:W-:Y:S01]  /*11870*/  STL.64 [R1+0x10a8], R102 ;  /* 0x0010a86601007387 */ /* 0x0009e20000100a00 */
[----:B---3--:R-:W-:-:S03]  /*11880*/  IMAD.WIDE R108, R8, 0x4, R218 ;  /* 0x00000004086c7825 */ /* 0x008fc600078e02da */
[----:B------:R3:W-:Y:S01]  /*11890*/  LDGSTS.E [R3+0x1a800], desc[UR38][R118.64], !P4 ;  /* 0x1a80000076037fae */ /* 0x0007e2000e1a1026 */
[----:B-1----:R-:W-:-:S03]  /*118a0*/  IMAD.WIDE R106, R8, 0x4, R220 ;  /* 0x00000004086a7825 */ /* 0x002fc600078e02dc */
[----:B------:R1:W-:Y:S01]  /*118b0*/  STL.64 [R1+0x10a0], R100 ;  /* 0x0010a06401007387 */ /* 0x0003e20000100a00 */
[----:B--2---:R-:W-:-:S03]  /*118c0*/  IMAD.WIDE R104, R8, 0x4, R222 ;  /* 0x0000000408687825 */ /* 0x004fc600078e02de */
        /* <DEDUP_REMOVED lines=9> */
[----:B------:R-:W-:Y:S01]  /*11960*/  LDGSTS.E [R3+0x1aa00], desc[UR38][R110.64], !P4 ;  /* 0x1aa000006e037fae */ /* 0x000fe2000e1a1026 */
[----:B-1----:R-:W-:-:S03]  /*11970*/  IMAD.WIDE R36, R8, 0x4, R230 ;  /* 0x0000000408247825 */ /* 0x002fc600078e02e6 */
[----:B------:R1:W-:Y:S04]  /*11980*/  STL.64 [R1+0x1080], R32 ;  /* 0x0010802001007387 */ /* 0x0003e80000100a00 */
[----:B------:R-:W-:Y:S01]  /*11990*/  LDGSTS.E [R3+0x1aa80], desc[UR38][R108.64], !P4 ;  /* 0x1aa800006c037fae */ /* 0x000fe2000e1a1026 */
[----:B----4-:R-:W-:-:S03]  /*119a0*/  IMAD.WIDE R34, R8, 0x4, R232 ;  /* 0x0000000408227825 */ /* 0x010fc600078e02e8 */
[----:B------:R4:W-:Y:S04]  /*119b0*/  STL.64 [R1+0x1078], R30 ;  /* 0x0010781e01007387 */ /* 0x0009e80000100a00 */
[----:B------:R-:W-:Y:S01]  /*119c0*/  LDGSTS.E [R3+0x1ab00], desc[UR38][R106.64], !P4 ;  /* 0x1ab000006a037fae */ /* 0x000fe2000e1a1026 */
[----:B-1----:R-:W-:-:S03]  /*119d0*/  IMAD.WIDE R32, R8, 0x4, R234 ;  /* 0x0000000408207825 */ /* 0x002fc600078e02ea */
[----:B------:R1:W-:Y:S04]  /*119e0*/  STL.64 [R1+0x1070], R28 ;  /* 0x0010701c01007387 */ /* 0x0003e80000100a00 */
[----:B------:R2:W-:Y:S01]  /*119f0*/  LDGSTS.E [R3+0x1ab80], desc[UR38][R104.64], !P4 ;  /* 0x1ab8000068037fae */ /* 0x0005e2000e1a1026 */
[----:B----4-:R-:W-:-:S03]  /*11a00*/  IMAD.WIDE R30, R8, 0x4, R236 ;  /* 0x00000004081e7825 */ /* 0x010fc600078e02ec */
[----:B------:R4:W-:Y:S04]  /*11a10*/  STL.64 [R1+0x1068], R4 ;  /* 0x0010680401007387 */ /* 0x0009e80000100a00 */
[----:B------:R2:W-:Y:S01]  /*11a20*/  LDGSTS.E [R3+0x1ac00], desc[UR38][R102.64], !P4 ;  /* 0x1ac0000066037fae */ /* 0x0005e2000e1a1026 */
[----:B-1----:R-:W1:Y:S03]  /*11a30*/  LDC R28, c[0x0][0x3a0] ;  /* 0x0000e800ff1c7b82 */ /* 0x002e660000000800 */
[----:B------:R3:W-:Y:S04]  /*11a40*/  STL.64 [R1+0xf78], R118 ;  /* 0x000f787601007387 */ /* 0x0007e80000100a00 */
[----:B------:R1:W-:Y:S01]  /*11a50*/  LDGSTS.E [R3+0x1ac80], desc[UR38][R100.64], !P4 ;  /* 0x1ac8000064037fae */ /* 0x0003e2000e1a1026 */
[----:B----4-:R-:W-:-:S03]  /*11a60*/  IMAD.WIDE R4, R8, 0x4, R238 ;  /* 0x0000000408047825 */ /* 0x010fc600078e02ee */
[----:B------:R2:W-:Y:S01]  /*11a70*/  STL.64 [R1+0xf70], R116 ;  /* 0x000f707401007387 */ /* 0x0005e20000100a00 */
[----:B------:R-:W-:Y:S02]  /*11a80*/  IMAD R8, R25, 0x20, R7 ;  /* 0x0000002019087824 */ /* 0x000fe400078e0207 */
        /* <DEDUP_REMOVED lines=18> */
[C---:B------:R-:W-:Y:S02]  /*11bb0*/  LEA R242, P4, R7.reuse, UR40, 0x2 ;  /* 0x0000002807f27c11 */ /* 0x040fe4000f8810ff */
[----:B------:R2:W-:Y:S02]  /*11bc0*/  STL.64 [R1+0xf48], R106 ;  /* 0x000f486a01007387 */ /* 0x0005e40000100a00 */
[----:B------:R-:W-:Y:S01]  /*11bd0*/  LEA.HI.X.SX32 R243, R7, UR41, 0x2, P4 ;  /* 0x0000002907f37c11 */ /* 0x000fe2000a0f16ff */
[----:B------:R-:W-:Y:S01]  /*11be0*/  VIADD R7, R6, 0xffffffcc ;  /* 0xffffffcc06077836 */ /* 0x000fe20000000000 */
[----:B------:R1:W-:Y:S01]  /*11bf0*/  LDGSTS.E [R3+0x1c800], desc[UR38][R118.64], !P3 ;  /* 0x1c80000076037fae */ /* 0x0003e2000d9a1026 */
[----:B---3--:R-:W-:Y:S01]  /*11c00*/  IMAD.WIDE R108, R23, 0x4, R218 ;  /* 0x00000004176c7825 */ /* 0x008fe200078e02da */
[----:B------:R-:W-:Y:S01]  /*11c10*/  LEA R244, P4, R8, UR42, 0x2 ;  /* 0x0000002a08f47c11 */ /* 0x000fe2000f8810ff */
[----:B------:R-:W3:Y:S01]  /*11c20*/  LDCU.64 UR40, c[0x0][0x388] ;  /* 0x00007100ff2877ac */ /* 0x000ee20008000a00 */
[----:B------:R1:W-:Y:S01]  /*11c30*/  LDGSTS.E [R3+0x1c880], desc[UR38][R116.64], !P3 ;  /* 0x1c88000074037fae */ /* 0x0003e2000d9a1026 */
[----:B------:R-:W-:-:S02]  /*11c40*/  LEA R6, R27, R8, 0x5 ;  /* 0x000000081b067211 */ /* 0x000fc400078e28ff */
[----:B------:R-:W-:Y:S01]  /*11c50*/  LEA.HI.X.SX32 R245, R8, UR43, 0x2, P4 ;  /* 0x0000002b08f57c11 */ /* 0x000fe2000a0f16ff */
[----:B--2---:R-:W-:Y:S01]  /*11c60*/  IMAD.WIDE R106, R23, 0x4, R220 ;  /* 0x00000004176a7825 */ /* 0x004fe200078e02dc */
[----:B------:R2:W-:Y:S01]  /*11c70*/  STL.64 [R1+0xf40], R102 ;  /* 0x000f406601007387 */ /* 0x0005e20000100a00 */
[----:B------:R-:W-:Y:S01]  /*11c80*/  ISETP.GE.U32.AND P4, PT, R7, 0x7fffff4d, PT ;  /* 0x7fffff4d0700780c */ /* 0x000fe20003f86070 */
[----:B------:R-:W1:Y:S01]  /*11c90*/  LDCU UR43, c[0x0][0x3b0] ;  /* 0x00007600ff2b77ac */ /* 0x000e620008000800 */
[----:B------:R-:W-:Y:S01]  /*11ca0*/  IMAD R8, R248, 0x3d, RZ ;  /* 0x0000003df8087824 */ /* 0x000fe200078e02ff */
[----:B------:R1:W-:Y:S01]  /*11cb0*/  LDGSTS.E [R3+0x1c900], desc[UR38][R114.64], !P3 ;  /* 0x1c90000072037fae */ /* 0x0003e2000d9a1026 */
[----:B----4-:R-:W-:Y:S01]  /*11cc0*/  VIADD R7, R25, 0xffffffb6 ;  /* 0xffffffb619077836 */ /* 0x010fe20000000000 */
[----:B------:R-:W4:Y:S02]  /*11cd0*/  LDCU UR42, c[0x0][0x3b0] ;  /* 0x00007600ff2a77ac */ /* 0x000f240008000800 */
[----:B------:R1:W-:Y:S01]  /*11ce0*/  STL.64 [R1+0xf38], R100 ;  /* 0x000f386401007387 */ /* 0x0003e20000100a00 */
[----:B--2---:R-:W-:-:S03]  /*11cf0*/  IMAD.WIDE R102, R23, 0x4, R224 ;  /* 0x0000000417667825 */ /* 0x004fc600078e02e0 */
[----:B------:R2:W-:Y:S04]  /*11d00*/  LDGSTS.E [R3+0x1c980], desc[UR38][R112.64], !P3 ;  /* 0x1c98000070037fae */ /* 0x0005e8000d9a1026 */
[----:B------:R2:W-:Y:S01]  /*11d10*/  STL.64 [R1+0xf30], R38 ;  /* 0x000f302601007387 */ /* 0x0005e20000100a00 */
[----:B-1----:R-:W-:-:S03]  /*11d20*/  IMAD.WIDE R100, R23, 0x4, R226 ;  /* 0x0000000417647825 */ /* 0x002fc600078e02e2 */
[----:B------:R-:W-:Y:S01]  /*11d30*/  LDGSTS.E [R3+0x1ca00], desc[UR38][R110.64], !P3 ;  /* 0x1ca000006e037fae */ /* 0x000fe2000d9a1026 */
[----:B------:R-:W-:-:S03]  /*11d40*/  IMAD R252, R9, UR43, RZ ;  /* 0x0000002b09fc7c24 */ /* 0x000fc6000f8e02ff */
[----:B------:R1:W-:Y:S01]  /*11d50*/  STL.64 [R1+0xf28], R36 ;  /* 0x000f282401007387 */ /* 0x0003e20000100a00 */
[----:B------:R-:W3:Y:S01]  /*11d60*/  LDC R9, c[0x0][0x3a0] ;  /* 0x0000e800ff097b82 */ /* 0x000ee20000000800 */
[----:B------:R-:W3:Y:S01]  /*11d70*/  LDCU UR43, c[0x0][0x3b0] ;  /* 0x00007600ff2b77ac */ /* 0x000ee20008000800 */
[C---:B--2---:R-:W-:Y:S01]  /*11d80*/  IMAD.WIDE R38, R23.reuse, 0x4, R228 ;  /* 0x0000000417267825 */ /* 0x044fe200078e02e4 */
[----:B------:R-:W-:Y:S04]  /*11d90*/  LDGSTS.E [R3+0x1ca80], desc[UR38][R108.64], !P3 ;  /* 0x1ca800006c037fae */ /* 0x000fe8000d9a1026 */
[----:B------:R2:W-:Y:S01]  /*11da0*/  STL.64 [R1+0xf20], R34 ;  /* 0x000f202201007387 */ /* 0x0005e20000100a00 */
[----:B-1----:R-:W-:-:S03]  /*11db0*/  IMAD.WIDE R36, R23, 0x4, R230 ;  /* 0x0000000417247825 */ /* 0x002fc600078e02e6 */
[----:B------:R-:W-:Y:S04]  /*11dc0*/  LDGSTS.E [R3+0x1cb00], desc[UR38][R106.64], !P3 ;  /* 0x1cb000006a037fae */ /* 0x000fe8000d9a1026 */
        /* <DEDUP_REMOVED lines=20> */
[----:B------:R1:W-:Y:S01]  /*11f10*/  STL.64 [R1+0xe88], R118 ;  /* 0x000e887601007387 */ /* 0x0003e20000100a00 */
[----:B------:R-:W-:-:S03]  /*11f20*/  IMAD.WIDE R28, R23, 0x4, R234 ;  /* 0x00000004171c7825 */ /* 0x000fc600078e02ea */
[----:B------:R2:W-:Y:S04]  /*11f30*/  STL.64 [R1+0xe80], R116 ;  /* 0x000e807401007387 */ /* 0x0005e80000100a00 */
[----:B------:R3:W-:Y:S04]  /*11f40*/  STL.64 [R1+0xe78], R114 ;  /* 0x000e787201007387 */ /* 0x0007e80000100a00 */
[----:B------:R4:W-:Y:S01]  /*11f50*/  STL.64 [R1+0xe70], R112 ;  /* 0x000e707001007387 */ /* 0x0009e20000100a00 */
[----:B-1----:R-:W-:-:S03]  /*11f60*/  IMAD.WIDE R118, R8, 0x4, R208 ;  /* 0x0000000408767825 */ /* 0x002fc600078e02d0 */
[----:B------:R1:W-:Y:S01]  /*11f70*/  STL.64 [R1+0x1060], R104 ;  /* 0x0010606801007387 */ /* 0x0003e20000100a00 */
[----:B--2---:R-:W-:-:S03]  /*11f80*/  IMAD.WIDE R116, R8, 0x4, R210 ;  /* 0x0000000408747825 */ /* 0x004fc600078e02d2 */
[----:B------:R2:W-:Y:S01]  /*11f90*/  STL.64 [R1+0xe68], R110 ;  /* 0x000e686e01007387 */ /* 0x0005e20000100a00 */
[----:B---3--:R-:W-:-:S03]  /*11fa0*/  IMAD.WIDE R114, R8, 0x4, R212 ;  /* 0x0000000408727825 */ /* 0x008fc600078e02d4 */
[----:B------:R3:W-:Y:S01]  /*11fb0*/  STL.64 [R1+0xe60], R108 ;  /* 0x000e606c01007387 */ /* 0x0007e20000100a00 */
[----:B----4-:R-:W-:-:S03]  /*11fc0*/  IMAD.WIDE R112, R8, 0x4, R214 ;  /* 0x0000000408707825 */ /* 0x010fc600078e02d6 */
[----:B------:R4:W-:Y:S01]  /*11fd0*/  STL.64 [R1+0xe58], R106 ;  /* 0x000e586a01007387 */ /* 0x0009e20000100a00 */
[----:B-1----:R-:W-:-:S03]  /*11fe0*/  IMAD.WIDE R104, R8, 0x4, R222 ;  /* 0x0000000408687825 */ /* 0x002fc600078e02de */
[----:B------:R1:W-:Y:S01]  /*11ff0*/  STL.64 [R1+0xe50], R102 ;  /* 0x000e506601007387 */ /* 0x0003e20000100a00 */
[----:B--2---:R-:W-:-:S03]  /*12000*/  IMAD.WIDE R110, R8, 0x4, R216 ;  /* 0x00000004086e7825 */ /* 0x004fc600078e02d8 */
[----:B------:R-:W-:Y:S01]  /*12010*/  LDGSTS.E [R3+0x1e800], desc[UR38][R118.64], !P3 ;  /* 0x1e80000076037fae */ /* 0x000fe2000d9a1026 */
[----:B---3--:R-:W-:-:S03]  /*12020*/  IMAD.WIDE R108, R8, 0x4, R218 ;  /* 0x00000004086c7825 */ /* 0x008fc600078e02da */
[----:B------:R2:W-:Y:S01]  /*12030*/  STL.64 [R1+0xe48], R100 ;  /* 0x000e486401007387 */ /* 0x0005e20000100a00 */
[----:B----4-:R-:W-:-:S03]  /*12040*/  IMAD.WIDE R106, R8, 0x4, R220 ;  /* 0x00000004086a7825 */ /* 0x010fc600078e02dc */
[----:B------:R-:W-:Y:S01]  /*12050*/  LDGSTS.E [R3+0x1e880], desc[UR38][R116.64], !P3 ;  /* 0x1e88000074037fae */ /* 0x000fe2000d9a1026 */
        /* <DEDUP_REMOVED lines=19> */
[----:B------:R-:W-:Y:S04]  /*12190*/  STL.64 [R1+0x818], R118 ;  /* 0x0008187601007387 */ /* 0x000fe80000100a00 */
[----:B------:R1:W-:Y:S01]  /*121a0*/  LDGSTS.E [R3+0x1ec00], desc[UR38][R102.64], !P3 ;  /* 0x1ec0000066037fae */ /* 0x0003e2000d9a1026 */
[----:B--2---:R-:W-:Y:S02]  /*121b0*/  IMAD.WIDE R4, R8, 0x4, R238 ;  /* 0x0000000408047825 */ /* 0x004fe400078e02ee */
[----:B------:R-:W2:Y:S01]  /*121c0*/  LDC R8, c[0x0][0x3a0] ;  /* 0x0000e800ff087b82 */ /* 0x000ea20000000800 */
[----:B------:R-:W-:Y:S04]  /*121d0*/  STL.64 [R1+0x810], R116 ;  /* 0x0008107401007387 */ /* 0x000fe80000100a00 */
        /* <DEDUP_REMOVED lines=8> */
[----:B----4-:R-:W-:-:S03]  /*12260*/  IMAD.WIDE R112, R23, 0x4, R210 ;  /* 0x0000000417707825 */ /* 0x010fc600078e02d2 */
        /* <DEDUP_REMOVED lines=8> */
[C---:B---3--:R-:W-:Y:S01]  /*122f0*/  IMAD.WIDE R106, R23.reuse, 0x4, R216 ;  /* 0x00000004176a7825 */ /* 0x048fe200078e02d8 */
[C---:B------:R-:W-:Y:S01]  /*12300*/  LEA R246, P3, R6.reuse, UR40, 0x2 ;  /* 0x0000002806f67c11 */ /* 0x040fe2000f8610ff */
[----:B------:R-:W3:Y:S01]  /*12310*/  LDCU UR40, c[0x0][0x3b0] ;  /* 0x00007600ff2877ac */ /* 0x000ee20008000800 */
[----:B------:R1:W-:Y:S02]  /*12320*/  STL.64 [R1+0x7d8], R102 ;  /* 0x0007d86601007387 */ /* 0x0003e40000100a00 */
[----:B------:R-:W-:Y:S01]  /*12330*/  LEA.HI.X.SX32 R247, R6, UR41, 0x2, P3 ;  /* 0x0000002906f77c11 */ /* 0x000fe200098f16ff */
[----:B------:R-:W-:Y:S01]  /*12340*/  IMAD R6, R248, 0x45, RZ ;  /* 0x00000045f8067824 */ /* 0x000fe200078e02ff */
[----:B------:R-:W-:Y:S01]  /*12350*/  LDGSTS.E [R3+0x20800], desc[UR38][R114.64], !P6 ;  /* 0x2080000072037fae */ /* 0x000fe2000f1a1026 */
[----:B----4-:R-:W-:Y:S01]  /*12360*/  IMAD.WIDE R104, R23, 0x4, R218 ;  /* 0x0000000417687825 */ /* 0x010fe200078e02da */
[----:B------:R-:W-:Y:S01]  /*12370*/  ISETP.GE.U32.AND P3, PT, R7, 0x7fffff37, PT ;  /* 0x7fffff370700780c */ /* 0x000fe20003f66070 */
[----:B------:R-:W4:Y:S01]  /*12380*/  LDCU UR41, c[0x0][0x3b0] ;  /* 0x00007600ff2977ac */ /* 0x000f220008000800 */
[----:B------:R3:W-:Y:S01]  /*12390*/  STL.64 [R1+0x7d0], R100 ;  /* 0x0007d06401007387 */ /* 0x0007e20000100a00 */
[----:B--2---:R-:W-:-:S02]  /*123a0*/  VIADD R7, R8, 0xffffffb2 ;  /* 0xffffffb208077836 */ /* 0x004fc40000000000 */
[----:B------:R-:W2:Y:S01]  /*123b0*/  LDC R8, c[0x0][0x3a0] ;  /* 0x0000e800ff087b82 */ /* 0x000ea20000000800 */
[C---:B-1----:R-:W-:Y:S01]  /*123c0*/  IMAD.WIDE R102, R23.reuse, 0x4, R220 ;  /* 0x0000000417667825 */ /* 0x042fe200078e02dc */
[----:B------:R-:W-:Y:S04]  /*123d0*/  LDGSTS.E [R3+0x20880], desc[UR38][R112.64], !P6 ;  /* 0x2088000070037fae */ /* 0x000fe8000f1a1026 */
[----:B------:R1:W-:Y:S01]  /*123e0*/  STL.64 [R1+0x7c8], R38 ;  /* 0x0007c82601007387 */ /* 0x0003e20000100a00 */
[----:B---3--:R-:W-:-:S03]  /*123f0*/  IMAD.WIDE R100, R23, 0x4, R222 ;  /* 0x0000000417647825 */ /* 0x008fc600078e02de */
[----:B------:R-:W-:Y:S04]  /*12400*/  LDGSTS.E [R3+0x20900], desc[UR38][R110.64], !P6 ;  /* 0x209000006e037fae */ /* 0x000fe8000f1a1026 */
[----:B------:R3:W-:Y:S01]  /*12410*/  STL.64 [R1+0x7c0], R36 ;  /* 0x0007c02401007387 */ /* 0x0007e20000100a00 */
[----:B-1----:R-:W-:-:S03]  /*12420*/  IMAD.WIDE R38, R23, 0x4, R224 ;  /* 0x0000000417267825 */ /* 0x002fc600078e02e0 */
        /* <DEDUP_REMOVED lines=8> */
[----:B---3--:R-:W-:-:S03]  /*124b0*/  IMAD.WIDE R32, R23, 0x4, R230 ;  /* 0x0000000417207825 */ /* 0x008fc600078e02e6 */
[----:B------:R3:W-:Y:S04]  /*124c0*/  LDGSTS.E [R3+0x20b00], desc[UR38][R102.64], !P6 ;  /* 0x20b0000066037fae */ /* 0x0007e8000f1a1026 */
[----:B------:R2:W-:Y:S01]  /*124d0*/  LDGSTS.E [R3+0x20b80], desc[UR38][R100.64], !P6 ;  /* 0x20b8000064037fae */ /* 0x0005e2000f1a1026 */
[----:B-1----:R-:W-:-:S03]  /*124e0*/  IMAD.WIDE R30, R23, 0x4, R232 ;  /* 0x00000004171e7825 */ /* 0x002fc600078e02e8 */
[----:B------:R1:W-:Y:S04]  /*124f0*/  LDGSTS.E [R3+0x20c00], desc[UR38][R38.64], !P6 ;  /* 0x20c0000026037fae */ /* 0x0003e8000f1a1026 */
[----:B------:R1:W-:Y:S04]  /*12500*/  STL.64 [R1+0x7a0], R4 ;  /* 0x0007a00401007387 */ /* 0x0003e80000100a00 */
[----:B------:R2:W-:Y:S04]  /*12510*/  LDGSTS.E [R3+0x20c80], desc[UR38][R36.64], !P6 ;  /* 0x20c8000024037fae */ /* 0x0005e8000f1a1026 */
[----:B------:R2:W-:Y:S01]  /*12520*/  LDGSTS.E [R3+0x20d00], desc[UR38][R34.64], !P6 ;  /* 0x20d0000022037fae */ /* 0x0005e2000f1a1026 */
[----:B-1----:R-:W-:-:S03]  /*12530*/  IMAD.WIDE R4, R23, 0x4, R238 ;  /* 0x0000000417047825 */ /* 0x002fc600078e02ee */
[----:B------:R1:W-:Y:S01]  /*12540*/  LDGSTS.E [R3+0x20d80], desc[UR38][R32.64], !P6 ;  /* 0x20d8000020037fae */ /* 0x0003e2000f1a1026 */
[----:B------:R-:W-:-:S03]  /*12550*/  IMAD.MOV.U32 R23, RZ, RZ, R73 ;  /* 0x000000ffff177224 */ /* 0x000fc600078e0049 */
[----:B------:R1:W-:Y:S01]  /*12560*/  LDGSTS.E [R3+0x20e00], desc[UR38][R30.64], !P6 ;  /* 0x20e000001e037fae */ /* 0x0003e2000f1a1026 */
[----:B------:R-:W-:-:S03]  /*12570*/  IMAD.WIDE R72, R68, 0x4, R234 ;  /* 0x0000000444487825 */ /* 0x000fc600078e02ea */
[----:B------:R1:W-:Y:S04]  /*12580*/  LDGSTS.E [R3+0x20e80], desc[UR38][R28.64], !P6 ;  /* 0x20e800001c037fae */ /* 0x0003e8000f1a1026 */
[----:B------:R1:W-:Y:S04]  /*12590*/  LDGSTS.E [R3+0x20f00], desc[UR38][R26.64], !P6 ;  /* 0x20f000001a037fae */ /* 0x0003e8000f1a1026 */
[----:B------:R1:W-:Y:S01]  /*125a0*/  LDGSTS.E [R3+0x20f80], desc[UR38][R4.64], !P6 ;  /* 0x20f8000004037fae */ /* 0x0003e2000f1a1026 */
[----:B------:R-:W-:-:S03]  /*125b0*/  ISETP.GE.U32.AND P6, PT, R24, 0x7fffff3b, PT ;  /* 0x7fffff3b1800780c */ /* 0x000fc60003fc6070 */
[----:B------:R1:W-:Y:S04]  /*125c0*/  STL.64 [R1+0x820], R108 ;  /* 0x0008206c01007387 */ /* 0x0003e80000100a00 */
        /* <DEDUP_REMOVED lines=18> */
[----:B------:R-:W-:Y:S01]  /*126f0*/  LDGSTS.E [R3+0x22800], desc[UR38][R114.64], !P6 ;  /* 0x2280000072037fae */ /* 0x000fe2000f1a1026 */
[----:B-1----:R-:W-:-:S03]  /*12700*/  IMAD.WIDE R38, R6, 0x4, R224 ;  /* 0x0000000406267825 */ /* 0x002fc600078e02e0 */
[----:B------:R1:W-:Y:S01]  /*12710*/  STL.64 [R1+0x748], R32 ;  /* 0x0007482001007387 */ /* 0x0003e20000100a00 */
[----:B--2---:R-:W-:-:S03]  /*12720*/  IMAD.WIDE R36, R6, 0x4, R226 ;  /* 0x0000000406247825 */ /* 0x004fc600078e02e2 */
        /* <DEDUP_REMOVED lines=14> */
[----:B------:R3:W-:Y:S01]  /*12810*/  LDGSTS.E [R3+0x22b00], desc[UR38][R102.64], !P6 ;  /* 0x22b0000066037fae */ /* 0x0007e2000f1a1026 */
[----:B-1----:R-:W-:-:S03]  /*12820*/  IMAD.WIDE R4, R6, 0x4, R238 ;  /* 0x0000000406047825 */ /* 0x002fc600078e02ee */
[----:B------:R1:W-:Y:S01]  /*12830*/  LDGSTS.E [R3+0x22b80], desc[UR38][R100.64], !P6 ;  /* 0x22b8000064037fae */ /* 0x0003e2000f1a1026 */
[----:B------:R-:W-:-:S03]  /*12840*/  IMAD R6, R248, 0x49, RZ ;  /* 0x00000049f8067824 */ /* 0x000fc600078e02ff */
[----:B------:R1:W-:Y:S01]  /*12850*/  LDGSTS.E [R3+0x22c00], desc[UR38][R38.64], !P6 ;  /* 0x22c0000026037fae */ /* 0x0003e2000f1a1026 */
[----:B------:R-:W-:-:S03]  /*12860*/  IMAD.WIDE R24, R6, 0x4, R236 ;  /* 0x0000000406187825 */ /* 0x000fc600078e02ec */
[----:B------:R-:W-:Y:S04]  /*12870*/  STL.64 [R1+0x720], R114 ;  /* 0x0007207201007387 */ /* 0x000fe80000100a00 */
[----:B------:R1:W-:Y:S04]  /*12880*/  LDGSTS.E [R3+0x22c80], desc[UR38][R36.64], !P6 ;  /* 0x22c8000024037fae */ /* 0x0003e8000f1a1026 */
[----:B------:R2:W-:Y:S04]  /*12890*/  STL.64 [R1+0x718], R112 ;  /* 0x0007187001007387 */ /* 0x0005e80000100a00 */
[----:B------:R1:W-:Y:S04]  /*128a0*/  LDGSTS.E [R3+0x22d00], desc[UR38][R34.64], !P6 ;  /* 0x22d0000022037fae */ /* 0x0003e8000f1a1026 */
[----:B------:R4:W-:Y:S04]  /*128b0*/  STL.64 [R1+0x710], R110 ;  /* 0x0007106e01007387 */ /* 0x0009e80000100a00 */
[----:B------:R1:W-:Y:S01]  /*128c0*/  LDGSTS.E [R3+0x22d80], desc[UR38][R32.64], !P6 ;  /* 0x22d8000020037fae */ /* 0x0003e2000f1a1026 */
[----:B--2---:R-:W-:-:S03]  /*128d0*/  IMAD.WIDE R112, R6, 0x4, R208 ;  /* 0x0000000406707825 */ /* 0x004fc600078e02d0 */
[----:B------:R2:W-:Y:S04]  /*128e0*/  STL.64 [R1+0x708], R108 ;  /* 0x0007086c01007387 */ /* 0x0005e80000100a00 */
[----:B------:R1:W-:Y:S01]  /*128f0*/  LDGSTS.E [R3+0x22e00], desc[UR38][R30.64], !P6 ;  /* 0x22e000001e037fae */ /* 0x0003e2000f1a1026 */
[----:B----4-:R-:W-:-:S03]  /*12900*/  IMAD.WIDE R110, R6, 0x4, R210 ;  /* 0x00000004066e7825 */ /* 0x010fc600078e02d2 */
        /* <DEDUP_REMOVED lines=35> */
[----:B------:R4:W-:Y:S04]  /*12b40*/  STL.64 [R1+0x6a8], R4 ;  /* 0x0006a80401007387 */ /* 0x0009e80000100a00 */
[----:B------:R-:W-:Y:S04]  /*12b50*/  LDGSTS.E [R3+0x24c80], desc[UR38][R34.64], !P3 ;  /* 0x24c8000022037fae */ /* 0x000fe8000d9a1026 */
[----:B------:R-:W-:Y:S01]  /*12b60*/  LDGSTS.E [R3+0x24d00], desc[UR38][R32.64], !P3 ;  /* 0x24d0000020037fae */ /* 0x000fe2000d9a1026 */
[----:B----4-:R-:W-:-:S03]  /*12b70*/  IMAD.WIDE R4, R6, 0x4, R238 ;  /* 0x0000000406047825 */ /* 0x010fc600078e02ee */
[----:B------:R-:W-:Y:S01]  /*12b80*/  LDGSTS.E [R3+0x24d80], desc[UR38][R30.64], !P3 ;  /* 0x24d800001e037fae */ /* 0x000fe2000d9a1026 */
[----:B------:R-:W-:-:S03]  /*12b90*/  IMAD R6, R248, 0x4d, RZ ;  /* 0x0000004df8067824 */ /* 0x000fc600078e02ff */
[----:B------:R-:W-:Y:S04]  /*12ba0*/  LDGSTS.E [R3+0x24e00], desc[UR38][R28.64], !P3 ;  /* 0x24e000001c037fae */ /* 0x000fe8000d9a1026 */
[----:B------:R-:W-:Y:S04]  /*12bb0*/  LDGSTS.E [R3+0x24e80], desc[UR38][R26.64], !P3 ;  /* 0x24e800001a037fae */ /* 0x000fe8000d9a1026 */
[----:B------:R1:W-:Y:S04]  /*12bc0*/  LDGSTS.E [R3+0x24f00], desc[UR38][R24.64], !P3 ;  /* 0x24f0000018037fae */ /* 0x0003e8000d9a1026 */
[----:B------:R2:W-:Y:S01]  /*12bd0*/  LDGSTS.E [R3+0x24f80], desc[UR38][R4.64], !P3 ;  /* 0x24f8000004037fae */ /* 0x0005e2000d9a1026 */
[----:B------:R-:W-:-:S02]  /*12be0*/  ISETP.GE.U32.AND P3, PT, R7, 0x7fffff33, PT ;  /* 0x7fffff330700780c */ /* 0x000fc40003f66070 */
[----:B------:R-:W-:Y:S01]  /*12bf0*/  IADD3 R7, PT, PT, R9, -0x52, RZ ;  /* 0xffffffae09077810 */ /* 0x000fe20007ffe0ff */
[----:B------:R4:W-:Y:S01]  /*12c00*/  STL.64 [R1+0x390], R112 ;  /* 0x0003907001007387 */ /* 0x0009e20000100a00 */
[----:B------:R-:W2:Y:S03]  /*12c10*/  LDC R9, c[0x0][0x3a0] ;  /* 0x0000e800ff097b82 */ /* 0x000ea60000000800 */
[----:B------:R1:W-:Y:S04]  /*12c20*/  STL.64 [R1+0x388], R110 ;  /* 0x0003886e01007387 */ /* 0x0003e80000100a00 */
[----:B------:R3:W-:Y:S04]  /*12c30*/  STL.64 [R1+0x380], R108 ;  /* 0x0003806c01007387 */ /* 0x0007e80000100a00 */
[----:B------:R3:W-:Y:S01]  /*12c40*/  STL.64 [R1+0x378], R106 ;  /* 0x0003786a01007387 */ /* 0x0007e20000100a00 */
[----:B----4-:R-:W-:-:S03]  /*12c50*/  IMAD.WIDE R112, R6, 0x4, R208 ;  /* 0x0000000406707825 */ /* 0x010fc600078e02d0 */
[----:B------:R4:W-:Y:S01]  /*12c60*/  STL.64 [R1+0x828], R24 ;  /* 0x0008281801007387 */ /* 0x0009e20000100a00 */
[----:B-1----:R-:W-:-:S03]  /*12c70*/  IMAD.WIDE R110, R6, 0x4, R210 ;  /* 0x00000004066e7825 */ /* 0x002fc600078e02d2 */
[----:B------:R1:W-:Y:S01]  /*12c80*/  STL.64 [R1+0x370], R104 ;  /* 0x0003706801007387 */ /* 0x0003e20000100a00 */
[----:B---3--:R-:W-:-:S03]  /*12c90*/  IMAD.WIDE R108, R6, 0x4, R212 ;  /* 0x00000004066c7825 */ /* 0x008fc600078e02d4 */
[----:B------:R3:W-:Y:S01]  /*12ca0*/  STL.64 [R1+0x368], R102 ;  /* 0x0003686601007387 */ /* 0x0007e20000100a00 */
[----:B------:R-:W-:-:S03]  /*12cb0*/  IMAD.WIDE R106, R6, 0x4, R214 ;  /* 0x00000004066a7825 */ /* 0x000fc600078e02d6 */
        /* <DEDUP_REMOVED lines=12> */
[----:B------:R1:W-:Y:S01]  /*12d80*/  LDGSTS.E [R3+0x26800], desc[UR38][R112.64], !P3 ;  /* 0x2680000070037fae */ /* 0x0003e2000d9a1026 */
[----:B---3--:R-:W-:-:S03]  /*12d90*/  IMAD.WIDE R34, R6, 0x4, R226 ;  /* 0x0000000406227825 */ /* 0x008fc600078e02e2 */
[----:B------:R3:W-:Y:S01]  /*12da0*/  STL.64 [R1+0x330], R28 ;  /* 0x0003301c01007387 */ /* 0x0007e20000100a00 */
[----:B--2---:R-:W-:-:S03]  /*12db0*/  IMAD.WIDE R32, R6, 0x4, R228 ;  /* 0x0000000406207825 */ /* 0x004fc600078e02e4 */
        /* <DEDUP_REMOVED lines=8> */
[----:B------:R-:W-:Y:S01]  /*12e40*/  LDGSTS.E [R3+0x26a00], desc[UR38][R104.64], !P3 ;  /* 0x26a0000068037fae */ /* 0x000fe2000d9a1026 */
[----:B---3--:R-:W-:-:S03]  /*12e50*/  IMAD R4, R10, UR77, RZ ;  /* 0x0000004d0a047c24 */ /* 0x008fc6000f8e02ff */
[----:B------:R-:W-:Y:S01]  /*12e60*/  LDGSTS.E [R3+0x26a80], desc[UR38][R102.64], !P3 ;  /* 0x26a8000066037fae */ /* 0x000fe2000d9a1026 */
[----:B------:R-:W3:Y:S03]  /*12e70*/  LDCU UR77, c[0x0][0x3b0] ;  /* 0x00007600ff4d77ac */ /* 0x000ee60008000800 */
[----:B------:R-:W-:Y:S04]  /*12e80*/  LDGSTS.E [R3+0x26b00], desc[UR38][R100.64], !P3 ;  /* 0x26b0000064037fae */ /* 0x000fe8000d9a1026 */
[----:B------:R-:W-:Y:S04]  /*12e90*/  LDGSTS.E [R3+0x26b80], desc[UR38][R38.64], !P3 ;  /* 0x26b8000026037fae */ /* 0x000fe8000d9a1026 */
[----:B------:R-:W-:Y:S04]  /*12ea0*/  LDGSTS.E [R3+0x26c00], desc[UR38][R36.64], !P3 ;  /* 0x26c0000024037fae */ /* 0x000fe8000d9a1026 */
[----:B------:R4:W-:Y:S04]  /*12eb0*/  STL [R1+0x3354], R4 ;  /* 0x0033540401007387 */ /* 0x0009e80000100800 */
        /* <DEDUP_REMOVED lines=9> */
[----:B------:R-:W-:Y:S01]  /*12f50*/  ISETP.GE.U32.AND P3, PT, R7, 0x7fffff2f, PT ;  /* 0x7fffff2f0700780c */ /* 0x000fe20003f66070 */
[----:B------:R-:W-:-:S02]  /*12f60*/  VIADD R7, R8, 0xffffffaa ;  /* 0xffffffaa08077836 */ /* 0x000fc40000000000 */
[----:B------:R1:W-:Y:S01]  /*12f70*/  STL.64 [R1+0x318], R112 ;  /* 0x0003187001007387 */ /* 0x0003e20000100a00 */
[----:B------:R-:W3:Y:S03]  /*12f80*/  LDC R8, c[0x0][0x3a0] ;  /* 0x0000e800ff087b82 */ /* 0x000ee60000000800 */
[----:B------:R2:W-:Y:S04]  /*12f90*/  STL.64 [R1+0x310], R110 ;  /* 0x0003106e01007387 */ /* 0x0005e80000100a00 */
[----:B------:R4:W-:Y:S04]  /*12fa0*/  STL.64 [R1+0x308], R108 ;  /* 0x0003086c01007387 */ /* 0x0009e80000100a00 */
[----:B------:R4:W-:Y:S01]  /*12fb0*/  STL.64 [R1+0x300], R106 ;  /* 0x0003006a01007387 */ /* 0x0009e20000100a00 */
[----:B-1----:R-:W-:-:S03]  /*12fc0*/  IMAD.WIDE R112, R6, 0x4, R208 ;  /* 0x0000000406707825 */ /* 0x002fc600078e02d0 */
[----:B------:R1:W-:Y:S01]  /*12fd0*/  STL.64 [R1+0x830], R24 ;  /* 0x0008301801007387 */ /* 0x0003e20000100a00 */
[----:B--2---:R-:W-:-:S03]  /*12fe0*/  IMAD.WIDE R110, R6, 0x4, R210 ;  /* 0x00000004066e7825 */ /* 0x004fc600078e02d2 */
[----:B------:R2:W-:Y:S01]  /*12ff0*/  STL.64 [R1+0x2f8], R104 ;  /* 0x0002f86801007387 */ /* 0x0005e20000100a00 */
[----:B----4-:R-:W-:-:S03]  /*13000*/  IMAD.WIDE R108, R6, 0x4, R212 ;  /* 0x00000004066c7825 */ /* 0x010fc600078e02d4 */
[----:B------:R4:W-:Y:S01]  /*13010*/  STL.64 [R1+0x2f0], R102 ;  /* 0x0002f06601007387 */ /* 0x0009e20000100a00 */
[----:B------:R-:W-:-:S03]  /*13020*/  IMAD.WIDE R106, R6, 0x4, R214 ;  /* 0x00000004066a7825 */ /* 0x000fc600078e02d6 */
        /* <DEDUP_REMOVED lines=12> */
[----:B------:R-:W-:Y:S01]  /*130f0*/  LDGSTS.E [R3+0x28800], desc[UR38][R112.64], !P3 ;  /* 0x2880000070037fae */ /* 0x000fe2000d9a1026 */
[----:B----4-:R-:W-:-:S03]  /*13100*/  IMAD.WIDE R34, R6, 0x4, R226 ;  /* 0x0000000406227825 */ /* 0x010fc600078e02e2 */
[----:B------:R2:W-:Y:S01]  /*13110*/  STL.64 [R1+0x2b8], R28 ;  /* 0x0002b81c01007387 */ /* 0x0005e20000100a00 */
[----:B---3--:R-:W-:-:S03]  /*13120*/  IMAD.WIDE R32, R6, 0x4, R228 ;  /* 0x0000000406207825 */ /* 0x008fc600078e02e4 */
        /* <DEDUP_REMOVED lines=8> */
[----:B------:R1:W-:Y:S01]  /*131b0*/  LDGSTS.E [R3+0x28a00], desc[UR38][R104.64], !P3 ;  /* 0x28a0000068037fae */ /* 0x0003e2000d9a1026 */
[----:B--2---:R-:W-:-:S03]  /*131c0*/  IMAD R4, R11, UR45, RZ ;  /* 0x0000002d0b047c24 */ /* 0x004fc6000f8e02ff */
[----:B------:R2:W-:Y:S01]  /*131d0*/  LDGSTS.E [R3+0x28a80], desc[UR38][R102.64], !P3 ;  /* 0x28a8000066037fae */ /* 0x0005e2000d9a1026 */
[----:B------:R-:W1:Y:S03]  /*131e0*/  LDCU UR45, c[0x0][0x3b0] ;  /* 0x00007600ff2d77ac */ /* 0x000e660008000800 */
[----:B------:R1:W-:Y:S04]  /*131f0*/  LDGSTS.E [R3+0x28b00], desc[UR38][R100.64], !P3 ;  /* 0x28b0000064037fae */ /* 0x0003e8000d9a1026 */
[----:B------:R1:W-:Y:S04]  /*13200*/  LDGSTS.E [R3+0x28b80], desc[UR38][R38.64], !P3 ;  /* 0x28b8000026037fae */ /* 0x0003e8000d9a1026 */
[----:B------:R1:W-:Y:S04]  /*13210*/  LDGSTS.E [R3+0x28c00], desc[UR38][R36.64], !P3 ;  /* 0x28c0000024037fae */ /* 0x0003e8000d9a1026 */
[----:B------:R1:W-:Y:S04]  /*13220*/  STL [R1+0x3350], R4 ;  /* 0x0033500401007387 */ /* 0x0003e80000100800 */
        /* <DEDUP_REMOVED lines=12> */
[----:B------:R-:W-:Y:S01]  /*132f0*/  STL.64 [R1+0x2a0], R112 ;  /* 0x0002a07001007387 */ /* 0x000fe20000100a00 */
[----:B------:R-:W1:Y:S03]  /*13300*/  LDC R9, c[0x0][0x3a0] ;  /* 0x0000e800ff097b82 */ /* 0x000e660000000800 */
[----:B------:R3:W-:Y:S04]  /*13310*/  STL.64 [R1+0x298], R110 ;  /* 0x0002986e01007387 */ /* 0x0007e80000100a00 */
[----:B------:R4:W-:Y:S04]  /*13320*/  STL.64 [R1+0x290], R108 ;  /* 0x0002906c01007387 */ /* 0x0009e80000100a00 */
[----:B------:R2:W-:Y:S04]  /*13330*/  STL.64 [R1+0x288], R106 ;  /* 0x0002886a01007387 */ /* 0x0005e80000100a00 */
[----:B------:R2:W-:Y:S01]  /*13340*/  STL.64 [R1+0x280], R104 ;  /* 0x0002806801007387 */ /* 0x0005e20000100a00 */
[----:B---3--:R-:W-:-:S03]  /*13350*/  IMAD.WIDE R110, R6, 0x4, R208 ;  /* 0x00000004066e7825 */ /* 0x008fc600078e02d0 */
[----:B------:R3:W-:Y:S01]  /*13360*/  STL.64 [R1+0x278], R102 ;  /* 0x0002786601007387 */ /* 0x0007e20000100a00 */
[----:B----4-:R-:W-:-:S03]  /*13370*/  IMAD.WIDE R108, R6, 0x4, R210 ;  /* 0x00000004066c7825 */ /* 0x010fc600078e02d2 */
[----:B------:R4:W-:Y:S01]  /*13380*/  STL.64 [R1+0x270], R100 ;  /* 0x0002706401007387 */ /* 0x0009e20000100a00 */
[----:B--2---:R-:W-:-:S03]  /*13390*/  IMAD.WIDE R106, R6, 0x4, R212 ;  /* 0x00000004066a7825 */ /* 0x004fc600078e02d4 */
[----:B------:R2:W-:Y:S01]  /*133a0*/  STL.64 [R1+0x268], R38 ;  /* 0x0002682601007387 */ /* 0x0005e20000100a00 */
[----:B------:R-:W-:-:S03]  /*133b0*/  IMAD.WIDE R104, R6, 0x4, R214 ;  /* 0x0000000406687825 */ /* 0x000fc600078e02d6 */
        /* <DEDUP_REMOVED lines=22> */
[----:B------:R-:W-:Y:S01]  /*13520*/  LDGSTS.E [R3+0x2aa00], desc[UR38][R102.64], !P3 ;  /* 0x2aa0000066037fae */ /* 0x000fe2000d9a1026 */
[----:B----4-:R-:W-:-:S03]  /*13530*/  IMAD R4, R12, UR44, RZ ;  /* 0x0000002c0c047c24 */ /* 0x010fc6000f8e02ff */
[----:B------:R-:W-:Y:S01]  /*13540*/  LDGSTS.E [R3+0x2aa80], desc[UR38][R100.64], !P3 ;  /* 0x2aa8000064037fae */ /* 0x000fe2000d9a1026 */
[----:B------:R-:W2:Y:S03]  /*13550*/  LDCU UR44, c[0x0][0x3b0] ;  /* 0x00007600ff2c77ac */ /* 0x000ea60008000800 */
[----:B------:R-:W-:Y:S04]  /*13560*/  LDGSTS.E [R3+0x2ab00], desc[UR38][R38.64], !P3 ;  /* 0x2ab0000026037fae */ /* 0x000fe8000d9a1026 */
[----:B------:R-:W-:Y:S04]  /*13570*/  LDGSTS.E [R3+0x2ab80], desc[UR38][R36.64], !P3 ;  /* 0x2ab8000024037fae */ /* 0x000fe8000d9a1026 */
[----:B------:R-:W-:Y:S04]  /*13580*/  LDGSTS.E [R3+0x2ac00], desc[UR38][R34.64], !P3 ;  /* 0x2ac0000022037fae */ /* 0x000fe8000d9a1026 */
[----:B------:R4:W-:Y:S04]  /*13590*/  STL [R1+0x334c], R4 ;  /* 0x00334c0401007387 */ /* 0x0009e80000100800 */
[----:B------:R-:W-:Y:S04]  /*135a0*/  LDGSTS.E [R3+0x2ac80], desc[UR38][R32.64], !P3 ;  /* 0x2ac8000020037fae */ /* 0x000fe8000d9a1026 */
[----:B------:R1:W-:Y:S01]  /*135b0*/  LDGSTS.E [R3+0x2ad00], desc[UR38][R30.64], !P3 ;  /* 0x2ad000001e037fae */ /* 0x0003e2000d9a1026 */
[----:B----4-:R-:W-:-:S03]  /*135c0*/  IMAD.WIDE R4, R6, 0x4, R238 ;  /* 0x0000000406047825 */ /* 0x010fc600078e02ee */
        /* <DEDUP_REMOVED lines=11> */
[----:B------:R4:W-:Y:S04]  /*13680*/  STL.64 [R1+0x210], R106 ;  /* 0x0002106a01007387 */ /* 0x0009e80000100a00 */
[----:B------:R4:W-:Y:S01]  /*13690*/  STL.64 [R1+0x208], R104 ;  /* 0x0002086801007387 */ /* 0x0009e20000100a00 */
[----:B---3--:R-:W-:-:S03]  /*136a0*/  IMAD.WIDE R110, R6, 0x4, R208 ;  /* 0x00000004066e7825 */ /* 0x008fc600078e02d0 */
[----:B------:R3:W-:Y:S01]  /*136b0*/  STL.64 [R1+0x838], R30 ;  /* 0x0008381e01007387 */ /* 0x0007e20000100a00 */
[----:B-1----:R-:W-:-:S03]  /*136c0*/  IMAD.WIDE R108, R6, 0x4, R210 ;  /* 0x00000004066c7825 */ /* 0x002fc600078e02d2 */
[----:B------:R1:W-:Y:S01]  /*136d0*/  STL.64 [R1+0x200], R102 ;  /* 0x0002006601007387 */ /* 0x0003e20000100a00 */
[----:B----4-:R-:W-:-:S03]  /*136e0*/  IMAD.WIDE R106, R6, 0x4, R212 ;  /* 0x00000004066a7825 */ /* 0x010fc600078e02d4 */
[----:B------:R4:W-:Y:S01]  /*136f0*/  STL.64 [R1+0x1f8], R100 ;  /* 0x0001f86401007387 */ /* 0x0009e20000100a00 */
[----:B------:R-:W-:-:S03]  /*13700*/  IMAD.WIDE R104, R6, 0x4, R214 ;  /* 0x0000000406687825 */ /* 0x000fc600078e02d6 */
        /* <DEDUP_REMOVED lines=12> */
[----:B------:R-:W-:Y:S01]  /*137d0*/  LDGSTS.E [R3+0x2c800], desc[UR38][R110.64], !P3 ;  /* 0x2c8000006e037fae */ /* 0x000fe2000d9a1026 */
[----:B----4-:R-:W-:-:S03]  /*137e0*/  IMAD.WIDE R32, R6, 0x4, R226 ;  /* 0x0000000406207825 */ /* 0x010fc600078e02e2 */
        /* <DEDUP_REMOVED lines=10> */
[----:B------:R-:W-:Y:S01]  /*13890*/  LDGSTS.E [R3+0x2ca00], desc[UR38][R102.64], !P3 ;  /* 0x2ca0000066037fae */ /* 0x000fe2000d9a1026 */
[----:B-1----:R-:W-:-:S03]  /*138a0*/  IMAD R4, R13, UR37, RZ ;  /* 0x000000250d047c24 */ /* 0x002fc6000f8e02ff */
[----:B------:R-:W-:Y:S01]  /*138b0*/  LDGSTS.E [R3+0x2ca80], desc[UR38][R100.64], !P3 ;  /* 0x2ca8000064037fae */ /* 0x000fe2000d9a1026 */
[----:B------:R-:W1:Y:S03]  /*138c0*/  LDCU UR37, c[0x0][0x3b0] ;  /* 0x00007600ff2577ac */ /* 0x000e660008000800 */
[----:B------:R-:W-:Y:S04]  /*138d0*/  LDGSTS.E [R3+0x2cb00], desc[UR38][R38.64], !P3 ;  /* 0x2cb0000026037fae */ /* 0x000fe8000d9a1026 */
[----:B------:R-:W-:Y:S04]  /*138e0*/  LDGSTS.E [R3+0x2cb80], desc[UR38][R36.64], !P3 ;  /* 0x2cb8000024037fae */ /* 0x000fe8000d9a1026 */
[----:B------:R-:W-:Y:S04]  /*138f0*/  LDGSTS.E [R3+0x2cc00], desc[UR38][R34.64], !P3 ;  /* 0x2cc0000022037fae */ /* 0x000fe8000d9a1026 */
[----:B------:R3:W-:Y:S04]  /*13900*/  STL [R1+0x3348], R4 ;  /* 0x0033480401007387 */ /* 0x0007e80000100800 */
[----:B------:R-:W-:Y:S04]  /*13910*/  LDGSTS.E [R3+0x2cc80], desc[UR38][R32.64], !P3 ;  /* 0x2cc8000020037fae */ /* 0x000fe8000d9a1026 */
[----:B------:R1:W-:Y:S01]  /*13920*/  LDGSTS.E [R3+0x2cd00], desc[UR38][R30.64], !P3 ;  /* 0x2cd000001e037fae */ /* 0x0003e2000d9a1026 */
[----:B---3--:R-:W-:-:S03]  /*13930*/  IMAD.WIDE R4, R6, 0x4, R238 ;  /* 0x0000000406047825 */ /* 0x008fc600078e02ee */
[----:B------:R3:W-:Y:S01]  /*13940*/  LDGSTS.E [R3+0x2cd80], desc[UR38][R28.64], !P3 ;  /* 0x2cd800001c037fae */ /* 0x0007e2000d9a1026 */
[----:B------:R-:W-:-:S03]  /*13950*/  IMAD R6, R248, 0x5d, RZ ;  /* 0x0000005df8067824 */ /* 0x000fc600078e02ff */
[----:B------:R1:W-:Y:S01]  /*13960*/  LDGSTS.E [R3+0x2ce00], desc[UR38][R26.64], !P3 ;  /* 0x2ce000001a037fae */ /* 0x0003e2000d9a1026 */
[----:B------:R-:W-:-:S03]  /*13970*/  IMAD.WIDE R12, R6, 0x4, R234 ;  /* 0x00000004060c7825 */ /* 0x000fc600078e02ea */
[----:B------:R1:W-:Y:S04]  /*13980*/  LDGSTS.E [R3+0x2ce80], desc[UR38][R24.64], !P3 ;  /* 0x2ce8000018037fae */ /* 0x0003e8000d9a1026 */
[----:B------:R1:W-:Y:S04]  /*13990*/  LDGSTS.E [R3+0x2cf00], desc[UR38][R10.64], !P3 ;  /* 0x2cf000000a037fae */ /* 0x0003e8000d9a1026 */
[----:B------:R1:W-:Y:S01]  /*139a0*/  LDGSTS.E [R3+0x2cf80], desc[UR38][R4.64], !P3 ;  /* 0x2cf8000004037fae */ /* 0x0003e2000d9a1026 */
[----:B------:R-:W-:Y:S02]  /*139b0*/  ISETP.GE.U32.AND P3, PT, R7, 0x7fffff23, PT ;  /* 0x7fffff230700780c */ /* 0x000fe40003f66070 */
[----:B------:R-:W-:Y:S01]  /*139c0*/  IADD3 R7, PT, PT, R9, -0x62, RZ ;  /* 0xffffff9e09077810 */ /* 0x000fe20007ffe0ff */
[----:B------:R-:W-:Y:S01]  /*139d0*/  STL.64 [R1+0x1a8], R110 ;  /* 0x0001a86e01007387 */ /* 0x000fe20000100a00 */
[----:B------:R-:W3:Y:S03]  /*139e0*/  LDC R9, c[0x0][0x3a0] ;  /* 0x0000e800ff097b82 */ /* 0x000ee60000000800 */
[----:B------:R2:W-:Y:S04]  /*139f0*/  STL.64 [R1+0x1a0], R108 ;  /* 0x0001a06c01007387 */ /* 0x0005e80000100a00 */
[----:B------:R4:W-:Y:S04]  /*13a00*/  STL.64 [R1+0x198], R106 ;  /* 0x0001986a01007387 */ /* 0x0009e80000100a00 */
[----:B------:R1:W-:Y:S04]  /*13a10*/  STL.64 [R1+0x190], R104 ;  /* 0x0001906801007387 */ /* 0x0003e80000100a00 */
[----:B------:R1:W-:Y:S01]  /*13a20*/  STL.64 [R1+0x840], R30 ;  /* 0x0008401e01007387 */ /* 0x0003e20000100a00 */
[----:B--2---:R-:W-:-:S03]  /*13a30*/  IMAD.WIDE R108, R6, 0x4, R208 ;  /* 0x00000004066c7825 */ /* 0x004fc600078e02d0 */
[----:B------:R2:W-:Y:S01]  /*13a40*/  STL.64 [R1+0x188], R102 ;  /* 0x0001886601007387 */ /* 0x0005e20000100a00 */
[----:B----4-:R-:W-:-:S03]  /*13a50*/  IMAD.WIDE R106, R6, 0x4, R210 ;  /* 0x00000004066a7825 */ /* 0x010fc600078e02d2 */
[----:B------:R4:W-:Y:S01]  /*13a60*/  STL.64 [R1+0x180], R100 ;  /* 0x0001806401007387 */ /* 0x0009e20000100a00 */
[----:B-1----:R-:W-:-:S03]  /*13a70*/  IMAD.WIDE R104, R6, 0x4, R212 ;  /* 0x0000000406687825 */ /* 0x002fc600078e02d4 */
[----:B------:R1:W-:Y:S01]  /*13a80*/  STL.64 [R1+0x178], R38 ;  /* 0x0001782601007387 */ /* 0x0003e20000100a00 */
[----:B------:R-:W-:-:S03]  /*13a90*/  IMAD.WIDE R30, R6, 0x4, R226 ;  /* 0x00000004061e7825 */ /* 0x000fc600078e02e2 */
        /* <DEDUP_REMOVED lines=10> */
[----:B------:R2:W-:Y:S01]  /*13b40*/  LDGSTS.E [R3+0x2e800], desc[UR38][R108.64], !P3 ;  /* 0x2e8000006c037fae */ /* 0x0005e2000d9a1026 */
[----:B----4-:R-:W-:-:S03]  /*13b50*/  IMAD.WIDE R32, R6, 0x4, R224 ;  /* 0x0000000406207825 */ /* 0x010fc600078e02e0 */
[----:B------:R4:W-:Y:S01]  /*13b60*/  STL.64 [R1+0x148], R24 ;  /* 0x0001481801007387 */ /* 0x0009e20000100a00 */
[----:B---3--:R-:W-:-:S03]  /*13b70*/  IMAD.WIDE R28, R6, 0x4, R228 ;  /* 0x00000004061c7825 */ /* 0x008fc600078e02e4 */
        /* <DEDUP_REMOVED lines=8> */
[----:B------:R1:W-:Y:S01]  /*13c00*/  LDGSTS.E [R3+0x2ea00], desc[UR38][R100.64], !P3 ;  /* 0x2ea0000064037fae */ /* 0x0003e2000d9a1026 */
[----:B----4-:R-:W-:-:S03]  /*13c10*/  IMAD R4, R14, UR36, RZ ;  /* 0x000000240e047c24 */ /* 0x010fc6000f8e02ff */
        /* <DEDUP_REMOVED lines=9> */
[----:B------:R2:W-:Y:S01]  /*13cb0*/  STL.64 [R1+0x130], R108 ;  /* 0x0001306c01007387 */ /* 0x0005e20000100a00 */
[----:B------:R-:W-:-:S03]  /*13cc0*/  IMAD R6, R248, 0x61, RZ ;  /* 0x00000061f8067824 */ /* 0x000fc600078e02ff */
[----:B------:R1:W-:Y:S04]  /*13cd0*/  LDGSTS.E [R3+0x2ed80], desc[UR38][R26.64], !P3 ;  /* 0x2ed800001a037fae */ /* 0x0003e8000d9a1026 */
        /* <DEDUP_REMOVED lines=11> */
[----:B------:R-:W-:Y:S01]  /*13d90*/  ISETP.GE.U32.AND P3, PT, R7, 0x7fffff1f, PT ;  /* 0x7fffff1f0700780c */ /* 0x000fe20003f66070 */
[----:B---3--:R-:W-:Y:S02]  /*13da0*/  IMAD.WIDE R102, R6, 0x4, R214 ;  /* 0x0000000406667825 */ /* 0x008fe400078e02d6 */
[----:B------:R4:W-:Y:S02]  /*13db0*/  STL.64 [R1+0x108], R38 ;  /* 0x0001082601007387 */ /* 0x0009e40000100a00 */
[----:B------:R-:W-:-:S02]  /*13dc0*/  VIADD R7, R8, 0xffffff9a ;  /* 0xffffff9a08077836 */ /* 0x000fc40000000000 */
[----:B------:R3:W-:Y:S01]  /*13dd0*/  STL.64 [R1+0x100], R36 ;  /* 0x0001002401007387 */ /* 0x0007e20000100a00 */
[C---:B--2---:R-:W-:Y:S01]  /*13de0*/  IMAD.WIDE R100, R6.reuse, 0x4, R216 ;  /* 0x0000000406647825 */ /* 0x044fe200078e02d8 */
[----:B------:R-:W2:Y:S02]  /*13df0*/  LDC R8, c[0x0][0x3a0] ;  /* 0x0000e800ff087b82 */ /* 0x000ea40000000800 */
[----:B------:R1:W-:Y:S04]  /*13e00*/  STL.64 [R1+0xf8], R34 ;  /* 0x0000f82201007387 */ /* 0x0003e80000100a00 */
[----:B------:R1:W-:Y:S01]  /*13e10*/  STL.64 [R1+0xf0], R32 ;  /* 0x0000f02001007387 */ /* 0x0003e20000100a00 */
[----:B----4-:R-:W-:-:S03]  /*13e20*/  IMAD.WIDE R38, R6, 0x4, R218 ;  /* 0x0000000406267825 */ /* 0x010fc600078e02da */
[----:B------:R4:W-:Y:S01]  /*13e30*/  STL.64 [R1+0xe8], R30 ;  /* 0x0000e81e01007387 */ /* 0x0009e20000100a00 */
[----:B---3--:R-:W-:-:S03]  /*13e40*/  IMAD.WIDE R36, R6, 0x4, R220 ;  /* 0x0000000406247825 */ /* 0x008fc600078e02dc */
[----:B------:R3:W-:Y:S01]  /*13e50*/  STL.64 [R1+0xe0], R28 ;  /* 0x0000e01c01007387 */ /* 0x0007e20000100a00 */
[----:B-1----:R-:W-:-:S03]  /*13e60*/  IMAD.WIDE R34, R6, 0x4, R222 ;  /* 0x0000000406227825 */ /* 0x002fc600078e02de */
[----:B------:R1:W-:Y:S01]  /*13e70*/  STL.64 [R1+0xd8], R26 ;  /* 0x0000d81a01007387 */ /* 0x0003e20000100a00 */
[----:B------:R-:W-:-:S03]  /*13e80*/  IMAD.WIDE R32, R6, 0x4, R224 ;  /* 0x0000000406207825 */ /* 0x000fc600078e02e0 */
        /* <DEDUP_REMOVED lines=8> */
[----:B------:R-:W-:Y:S01]  /*13f10*/  LDGSTS.E [R3+0x30800], desc[UR38][R108.64], !P3 ;  /* 0x308000006c037fae */ /* 0x000fe2000d9a1026 */
[----:B----4-:R-:W-:-:S03]  /*13f20*/  IMAD.WIDE R12, R6, 0x4, R234 ;  /* 0x00000004060c7825 */ /* 0x010fc600078e02ea */
[----:B------:R-:W-:Y:S01]  /*13f30*/  LDGSTS.E [R3+0x30880], desc[UR38][R106.64], !P3 ;  /* 0x308800006a037fae */ /* 0x000fe2000d9a1026 */
[----:B---3--:R-:W-:-:S03]  /*13f40*/  IMAD.WIDE R10, R6, 0x4, R236 ;  /* 0x00000004060a7825 */ /* 0x008fc600078e02ec */
[----:B------:R-:W-:Y:S01]  /*13f50*/  LDGSTS.E [R3+0x30900], desc[UR38][R104.64], !P3 ;  /* 0x3090000068037fae */ /* 0x000fe2000d9a1026 */
[----:B-1----:R-:W-:Y:S01]  /*13f60*/  IMAD R4, R15, UR35, RZ ;  /* 0x000000230f047c24 */ /* 0x002fe2000f8e02ff */
[----:B------:R-:W1:Y:S01]  /*13f70*/  LDCU UR35, c[0x0][0x3b0] ;  /* 0x00007600ff2377ac */ /* 0x000e620008000800 */
[----:B------:R-:W-:Y:S01]  /*13f80*/  IMAD.WIDE R14, R192, 0x4, R216 ;  /* 0x00000004c00e7825 */ /* 0x000fe200078e02d8 */
[----:B------:R-:W-:Y:S04]  /*13f90*/  LDGSTS.E [R3+0x30980], desc[UR38][R102.64], !P3 ;  /* 0x3098000066037fae */ /* 0x000fe8000d9a1026 */
[----:B------:R3:W-:Y:S04]  /*13fa0*/  STL [R1+0x3340], R4 ;  /* 0x0033400401007387 */ /* 0x0007e80000100800 */
[----:B------:R-:W-:Y:S04]  /*13fb0*/  STL.64 [R1+0xb0], R108 ;  /* 0x0000b06c01007387 */ /* 0x000fe80000100a00 */
[----:B------:R-:W-:Y:S01]  /*13fc0*/  LDGSTS.E [R3+0x30a00], desc[UR38][R100.64], !P3 ;  /* 0x30a0000064037fae */ /* 0x000fe2000d9a1026 */
[----:B---3--:R-:W-:-:S03]  /*13fd0*/  IMAD.WIDE R4, R6, 0x4, R238 ;  /* 0x0000000406047825 */ /* 0x008fc600078e02ee */
[----:B------:R-:W-:Y:S01]  /*13fe0*/  STL.64 [R1+0xa8], R106 ;  /* 0x0000a86a01007387 */ /* 0x000fe20000100a00 */
[----:B------:R-:W-:-:S03]  /*13ff0*/  VIADD R6, R9, 0xffffff96 ;  /* 0xffffff9609067836 */ /* 0x000fc60000000000 */
[----:B------:R-:W-:Y:S01]  /*14000*/  LDGSTS.E [R3+0x30a80], desc[UR38][R38.64], !P3 ;  /* 0x30a8000026037fae */ /* 0x000fe2000d9a1026 */
[----:B------:R-:W-:-:S03]  /*14010*/  IMAD.MOV.U32 R9, RZ, RZ, R51 ;  /* 0x000000ffff097224 */ /* 0x000fc600078e0033 */
[----:B------:R-:W-:Y:S04]  /*14020*/  STL.64 [R1+0xa0], R104 ;  /* 0x0000a06801007387 */ /* 0x000fe80000100a00 */
[----:B------:R3:W-:Y:S04]  /*14030*/  LDGSTS.E [R3+0x30b00], desc[UR38][R36.64], !P3 ;  /* 0x30b0000024037fae */ /* 0x0007e8000d9a1026 */
[----:B------:R-:W-:Y:S04]  /*14040*/  STL.64 [R1+0x98], R102 ;  /* 0x0000986601007387 */ /* 0x000fe80000100a00 */
[----:B------:R-:W-:Y:S04]  /*14050*/  LDGSTS.E [R3+0x30b80], desc[UR38][R34.64], !P3 ;  /* 0x30b8000022037fae */ /* 0x000fe8000d9a1026 */
[----:B------:R3:W-:Y:S04]  /*14060*/  STL.64 [R1+0x848], R36 ;  /* 0x0008482401007387 */ /* 0x0007e80000100a00 */
[----:B------:R4:W-:Y:S04]  /*14070*/  LDGSTS.E [R3+0x30c00], desc[UR38][R32.64], !P3 ;  /* 0x30c0000020037fae */ /* 0x0009e8000d9a1026 */
[----:B------:R1:W-:Y:S04]  /*14080*/  STL.64 [R1+0x90], R100 ;  /* 0x0000906401007387 */ /* 0x0003e80000100a00 */
[----:B------:R2:W-:Y:S01]  /*14090*/  LDGSTS.E [R3+0x30c80], desc[UR38][R30.64], !P3 ;  /* 0x30c800001e037fae */ /* 0x0005e2000d9a1026 */
[----:B---3--:R-:W-:Y:S01]  /*140a0*/  IMAD.MOV.U32 R37, RZ, RZ, R99 ;  /* 0x000000ffff257224 */ /* 0x008fe200078e0063 */
[----:B------:R-:W-:Y:S01]  /*140b0*/  MOV R36, R95 ;  /* 0x0000005f00247202 */ /* 0x000fe20000000f00 */
[C---:B------:R-:W-:Y:S01]  /*140c0*/  IMAD.WIDE R98, R68.reuse, 0x4, R208 ;  /* 0x0000000444627825 */ /* 0x040fe200078e02d0 */
[----:B------:R-:W-:Y:S03]  /*140d0*/  STL.64 [R1+0x88], R38 ;  /* 0x0000882601007387 */ /* 0x000fe60000100a00 */
[----:B------:R-:W-:Y:S01]  /*140e0*/  IMAD.WIDE R94, R68, 0x4, R212 ;  /* 0x00000004445e7825 */ /* 0x000fe200078e02d4 */
[----:B------:R3:W-:Y:S03]  /*140f0*/  LDGSTS.E [R3+0x30d00], desc[UR38][R28.64], !P3 ;  /* 0x30d000001c037fae */ /* 0x0007e6000d9a1026 */
[----:B-1----:R-:W-:Y:S01]  /*14100*/  IMAD R100, R248, 0x71, RZ ;  /* 0x00000071f8647824 */ /* 0x002fe200078e02ff */
[----:B------:R-:W-:Y:S03]  /*14110*/  STL.64 [R1+0x80], R34 ;  /* 0x0000802201007387 */ /* 0x000fe60000100a00 */
[C---:B------:R-:W-:Y:S01]  /*14120*/  IMAD.WIDE R128, R100.reuse, 0x4, R208 ;  /* 0x0000000464807825 */ /* 0x040fe200078e02d0 */
[----:B------:R1:W-:Y:S03]  /*14130*/  LDGSTS.E [R3+0x30d80], desc[UR38][R26.64], !P3 ;  /* 0x30d800001a037fae */ /* 0x0003e6000d9a1026 */
[C---:B------:R-:W-:Y:S01]  /*14140*/  IMAD.WIDE R126, R100.reuse, 0x4, R210 ;  /* 0x00000004647e7825 */ /* 0x040fe200078e02d2 */
[----:B------:R4:W-:Y:S03]  /*14150*/  STL.64 [R1+0x78], R32 ;  /* 0x0000782001007387 */ /* 0x0009e60000100a00 */
[C---:B------:R-:W-:Y:S01]  /*14160*/  IMAD.WIDE R124, R100.reuse, 0x4, R212 ;  /* 0x00000004647c7825 */ /* 0x040fe200078e02d4 */
[----:B------:R1:W-:Y:S03]  /*14170*/  LDGSTS.E [R3+0x30e00], desc[UR38][R24.64], !P3 ;  /* 0x30e0000018037fae */ /* 0x0003e6000d9a1026 */
[C---:B------:R-:W-:Y:S01]  /*14180*/  IMAD.WIDE R122, R100.reuse, 0x4, R214 ;  /* 0x00000004647a7825 */ /* 0x040fe200078e02d6 */
[----:B------:R2:W-:Y:S03]  /*14190*/  STL.64 [R1+0x70], R30 ;  /* 0x0000701e01007387 */ /* 0x0005e60000100a00 */
[----:B------:R-:W-:Y:S01]  /*141a0*/  IMAD.WIDE R120, R100, 0x4, R216 ;  /* 0x0000000464787825 */ /* 0x000fe200078e02d8 */
[----:B------:R1:W-:Y:S01]  /*141b0*/  LDGSTS.E [R3+0x30e80], desc[UR38][R12.64], !P3 ;  /* 0x30e800000c037fae */ /* 0x0003e2000d9a1026 */
[----:B----4-:R-:W-:-:S02]  /*141c0*/  MOV R32, R87 ;  /* 0x0000005700207202 */ /* 0x010fc40000000f00 */
[C---:B------:R-:W-:Y:S01]  /*141d0*/  IMAD.WIDE R118, R100.reuse, 0x4, R218 ;  /* 0x0000000464767825 */ /* 0x040fe200078e02da */
[----:B------:R3:W-:Y:S03]  /*141e0*/  STL.64 [R1+0x68], R28 ;  /* 0x0000681c01007387 */ /* 0x0007e60000100a00 */
[----:B------:R-:W-:Y:S01]  /*141f0*/  IMAD.WIDE R116, R100, 0x4, R220 ;  /* 0x0000000464747825 */ /* 0x000fe200078e02dc */
[----:B------:R4:W-:Y:S03]  /*14200*/  LDGSTS.E [R3+0x30f00], desc[UR38][R10.64], !P3 ;  /* 0x30f000000a037fae */ /* 0x0009e6000d9a1026 */
[----:B--2---:R-:W-:Y:S01]  /*14210*/  IMAD.WIDE R30, R192, 0x4, R208 ;  /* 0x00000004c01e7825 */ /* 0x004fe200078e02d0 */
[----:B------:R1:W-:Y:S03]  /*14220*/  STL.64 [R1+0x60], R26 ;  /* 0x0000601a01007387 */ /* 0x0003e60000100a00 */
[----:B------:R-:W-:Y:S01]  /*14230*/  IMAD.WIDE R114, R100, 0x4, R222 ;  /* 0x0000000464727825 */ /* 0x000fe200078e02de */
[----:B------:R2:W-:Y:S01]  /*14240*/  LDGSTS.E [R3+0x30f80], desc[UR38][R4.64], !P3 ;  /* 0x30f8000004037fae */ /* 0x0005e2000d9a1026 */
[----:B------:R-:W-:-:S02]  /*14250*/  ISETP.GE.U32.AND P3, PT, R7, 0x7fffff1b, PT ;  /* 0x7fffff1b0700780c */ /* 0x000fc40003f66070 */
[----:B---3--:R-:W-:Y:S01]  /*14260*/  IMAD.WIDE R28, R192, 0x4, R210 ;  /* 0x00000004c01c7825 */ /* 0x008fe200078e02d2 */
[----:B------:R3:W-:Y:S01]  /*14270*/  STL.64 [R1+0x58], R24 ;  /* 0x0000581801007387 */ /* 0x0007e20000100a00 */
[----:B------:R-:W2:Y:S02]  /*14280*/  LDC R7, c[0x0][0x3a0] ;  /* 0x0000e800ff077b82 */ /* 0x000ea40000000800 */
[----:B------:R-:W-:Y:S01]  /*14290*/  IMAD.WIDE R112, R100, 0x4, R224 ;  /* 0x0000000464707825 */ /* 0x000fe200078e02e0 */
[----:B------:R4:W-:Y:S03]  /*142a0*/  STL.64 [R1+0x50], R12 ;  /* 0x0000500c01007387 */ /* 0x0009e60000100a00 */
[----:B-1----:R-:W-:Y:S01]  /*142b0*/  IMAD.WIDE R26, R192, 0x4, R212 ;  /* 0x00000004c01a7825 */ /* 0x002fe200078e02d4 */
[----:B------:R1:W-:Y:S03]  /*142c0*/  STL.64 [R1+0x48], R10 ;  /* 0x0000480a01007387 */ /* 0x0003e60000100a00 */
[----:B------:R-:W-:Y:S01]  /*142d0*/  IMAD.WIDE R110, R100, 0x4, R226 ;  /* 0x00000004646e7825 */ /* 0x000fe200078e02e2 */
[----:B------:R2:W-:Y:S03]  /*142e0*/  STL.64 [R1+0x40], R4 ;  /* 0x0000400401007387 */ /* 0x0005e60000100a00 */
[C---:B---3--:R-:W-:Y:S01]  /*142f0*/  IMAD.WIDE R24, R192.reuse, 0x4, R214 ;  /* 0x00000004c0187825 */ /* 0x048fe200078e02d6 */
[----:B------:R-:W-:Y:S03]  /*14300*/  LDGSTS.E [R3+0x32800], desc[UR38][R30.64], !P3 ;  /* 0x328000001e037fae */ /* 0x000fe6000d9a1026 */
[C---:B----4-:R-:W-:Y:S01]  /*14310*/  IMAD.WIDE R12, R192.reuse, 0x4, R218 ;  /* 0x00000004c00c7825 */ /* 0x050fe200078e02da */
[----:B------:R-:W-:Y:S03]  /*14320*/  LDGSTS.E [R3+0x32880], desc[UR38][R28.64], !P3 ;  /* 0x328800001c037fae */ /* 0x000fe6000d9a1026 */
[----:B-1----:R-:W-:Y:S01]  /*14330*/  IMAD.WIDE R10, R192, 0x4, R220 ;  /* 0x00000004c00a7825 */ /* 0x002fe200078e02dc */
[----:B------:R1:W-:Y:S03]  /*14340*/  LDGSTS.E [R3+0x32900], desc[UR38][R26.64], !P3 ;  /* 0x329000001a037fae */ /* 0x0003e6000d9a1026 */
[----:B--2---:R-:W-:Y:S01]  /*14350*/  IMAD R4, R16, UR34, RZ ;  /* 0x0000002210047c24 */ /* 0x004fe2000f8e02ff */
[----:B------:R2:W-:Y:S01]  /*14360*/  LDGSTS.E [R3+0x32980], desc[UR38][R24.64], !P3 ;  /* 0x3298000018037fae */ /* 0x0005e2000d9a1026 */
[C---:B------:R-:W-:Y:S01]  /*14370*/  IMAD.WIDE R108, R100.reuse, 0x4, R228 ;  /* 0x00000004646c7825 */ /* 0x040fe200078e02e4 */
[----:B------:R-:W-:Y:S01]  /*14380*/  MOV R16, R55 ;  /* 0x0000003700107202 */ /* 0x000fe20000000f00 */
[----:B------:R-:W3:Y:S01]  /*14390*/  LDCU UR34, c[0x0][0x3b0] ;  /* 0x00007600ff2277ac */ /* 0x000ee20008000800 */
[----:B------:R4:W-:Y:S01]  /*143a0*/  STL [R1+0x333c], R4 ;  /* 0x00333c0401007387 */ /* 0x0009e20000100800 */
[----:B------:R-:W-:-:S03]  /*143b0*/  IMAD.WIDE R106, R100, 0x4, R230 ;  /* 0x00000004646a7825 */ /* 0x000fc600078e02e6 */
[----:B------:R-:W-:Y:S01]  /*143c0*/  STL.64 [R1+0x38], R30 ;  /* 0x0000381e01007387 */ /* 0x000fe20000100a00 */
[----:B------:R-:W-:-:S03]  /*143d0*/  IMAD.WIDE R104, R100, 0x4, R232 ;  /* 0x0000000464687825 */ /* 0x000fc600078e02e8 */
[----:B------:R-:W-:Y:S01]  /*143e0*/  STL.64 [R1+0x30], R28 ;  /* 0x0000301c01007387 */ /* 0x000fe20000100a00 */
[----:B------:R-:W-:-:S03]  /*143f0*/  IMAD.WIDE R102, R100, 0x4, R234 ;  /* 0x0000000464667825 */ /* 0x000fc600078e02ea */
[----:B------:R1:W-:Y:S01]  /*14400*/  STL.64 [R1+0x28], R26 ;  /* 0x0000281a01007387 */ /* 0x0003e20000100a00 */
[----:B----4-:R-:W-:-:S03]  /*14410*/  IMAD.WIDE R4, R192, 0x4, R222 ;  /* 0x00000004c0047825 */ /* 0x010fc600078e02de */
[----:B------:R2:W-:Y:S01]  /*14420*/  STL.64 [R1+0x20], R24 ;  /* 0x0000201801007387 */ /* 0x0005e20000100a00 */
[----:B------:R-:W-:-:S03]  /*14430*/  IMAD.WIDE R192, R192, 0x4, R238 ;  /* 0x00000004c0c07825 */ /* 0x000fc600078e02ee */
[----:B------:R-:W-:Y:S01]  /*14440*/  STL.64 [R1+0x18], R14 ;  /* 0x0000180e01007387 */ /* 0x000fe20000100a00 */
[----:B------:R-:W-:Y:S02]  /*14450*/  IMAD.MOV.U32 R35, RZ, RZ, R97 ;  /* 0x000000ffff237224 */ /* 0x000fe400078e0061 */
[C---:B------:R-:W-:Y:S01]  /*14460*/  IMAD.WIDE R96, R68.reuse, 0x4, R210 ;  /* 0x0000000444607825 */ /* 0x040fe200078e02d2 */
[----:B------:R4:W-:Y:S01]  /*14470*/  STL.64 [R1+0x10], R12 ;  /* 0x0000100c01007387 */ /* 0x0009e20000100a00 */
[----:B-1----:R-:W-:Y:S02]  /*14480*/  MOV R26, R79 ;  /* 0x0000004f001a7202 */ /* 0x002fe40000000f00 */
[----:B------:R-:W-:Y:S01]  /*14490*/  IMAD.MOV.U32 R29, RZ, RZ, R93 ;  /* 0x000000ffff1d7224 */ /* 0x000fe200078e005d */
[----:B------:R-:W-:Y:S01]  /*144a0*/  STL.64 [R1+0x8], R10 ;  /* 0x0000080a01007387 */ /* 0x000fe20000100a00 */
[----:B------:R-:W-:Y:S01]  /*144b0*/  IMAD.WIDE R92, R68, 0x4, R214 ;  /* 0x00000004445c7825 */ /* 0x000fe200078e02d6 */
[----:B--2---:R-:W-:-:S02]  /*144c0*/  MOV R24, R71 ;  /* 0x0000004700187202 */ /* 0x004fc40000000f00 */
[----:B------:R1:W-:Y:S01]  /*144d0*/  STL.64 [R1], R4 ;  /* 0x0000000401007387 */ /* 0x0003e20000100a00 */
[----:B------:R-:W-:Y:S02]  /*144e0*/  IMAD.MOV.U32 R30, RZ, RZ, R91 ;  /* 0x000000ffff1e7224 */ /* 0x000fe400078e005b */
[C---:B------:R-:W-:Y:S01]  /*144f0*/  IMAD.WIDE R90, R68.reuse, 0x4, R216 ;  /* 0x00000004445a7825 */ /* 0x040fe200078e02d8 */
[----:B------:R-:W-:Y:S03]  /*14500*/  LDGSTS.E [R3+0x32a00], desc[UR38][R14.64], !P3 ;  /* 0x32a000000e037fae */ /* 0x000fe6000d9a1026 */
[----:B------:R-:W-:Y:S01]  /*14510*/  IMAD.MOV.U32 R31, RZ, RZ, R89 ;  /* 0x000000ffff1f7224 */ /* 0x000fe200078e0059 */
[----:B------:R4:W-:Y:S01]  /*14520*/  LDGSTS.E [R3+0x32a80], desc[UR38][R12.64], !P3 ;  /* 0x32a800000c037fae */ /* 0x0009e2000d9a1026 */
[----:B------:R-:W-:-:S03]  /*14530*/  IMAD.WIDE R88, R68, 0x4, R218 ;  /* 0x0000000444587825 */ /* 0x000fc600078e02da */
[----:B------:R-:W-:Y:S01]  /*14540*/  STL.64 [R1+0xa090], R206 ;  /* 0x00a090ce01007387 */ /* 0x000fe20000100a00 */
[----:B------:R-:W-:-:S03]  /*14550*/  IMAD.WIDE R86, R68, 0x4, R220 ;  /* 0x0000000444567825 */ /* 0x000fc600078e02dc */
[----:B------:R-:W-:Y:S01]  /*14560*/  LDGSTS.E [R3+0x32b00], desc[UR38][R10.64], !P3 ;  /* 0x32b000000a037fae */ /* 0x000fe2000d9a1026 */
[----:B------:R-:W-:Y:S02]  /*14570*/  IMAD R38, R248, 0x79, RZ ;  /* 0x00000079f8267824 */ /* 0x000fe400078e02ff */
[----:B------:R-:W-:Y:S01]  /*14580*/  IMAD.MOV.U32 R33, RZ, RZ, R85 ;  /* 0x000000ffff217224 */ /* 0x000fe200078e0055 */
[----:B------:R-:W-:Y:S01]  /*14590*/  STL.64 [R1+0xa098], R204 ;  /* 0x00a098cc01007387 */ /* 0x000fe20000100a00 */
[----:B------:R-:W-:Y:S01]  /*145a0*/  IMAD.MOV.U32 R34, RZ, RZ, R83 ;  /* 0x000000ffff227224 */ /* 0x000fe200078e0053 */
[----:B----4-:R-:W-:Y:S01]  /*145b0*/  MOV R12, R63 ;  /* 0x0000003f000c7202 */ /* 0x010fe20000000f00 */
[C---:B------:R-:W-:Y:S01]  /*145c0*/  IMAD.WIDE R84, R68.reuse, 0x4, R222 ;  /* 0x0000000444547825 */ /* 0x040fe200078e02de */
[----:B------:R1:W-:Y:S03]  /*145d0*/  LDGSTS.E [R3+0x32b80], desc[UR38][R4.64], !P3 ;  /* 0x32b8000004037fae */ /* 0x0003e6000d9a1026 */
[C---:B------:R-:W-:Y:S01]  /*145e0*/  IMAD.WIDE R82, R68.reuse, 0x4, R224 ;  /* 0x0000000444527825 */ /* 0x040fe200078e02e0 */
[----:B------:R-:W-:Y:S03]  /*145f0*/  STL.64 [R1+0xa0a0], R202 ;  /* 0x00a0a0ca01007387 */ /* 0x000fe60000100a00 */
[----:B------:R-:W-:Y:S01]  /*14600*/  IMAD.MOV.U32 R27, RZ, RZ, R77 ;  /* 0x000000ffff1b7224 */ /* 0x000fe200078e004d */
[----:B------:R-:W-:Y:S01]  /*14610*/  STL.64 [R1+0xa0a8], R200 ;  /* 0x00a0a8c801007387 */ /* 0x000fe20000100a00 */
[----:B------:R-:W-:-:S03]  /*14620*/  IMAD.WIDE R78, R68, 0x4, R228 ;  /* 0x00000004444e7825 */ /* 0x000fc600078e02e4 */
[----:B------:R-:W-:Y:S01]  /*14630*/  STL.64 [R1+0xa0b0], R198 ;  /* 0x00a0b0c601007387 */ /* 0x000fe20000100a00 */
[----:B-1----:R-:W-:Y:S01]  /*14640*/  IMAD R4, R17, UR33, RZ ;  /* 0x0000002111047c24 */ /* 0x002fe2000f8e02ff */
[----:B------:R-:W1:Y:S01]  /*14650*/  LDCU UR33, c[0x0][0x3b0] ;  /* 0x00007600ff2177ac */ /* 0x000e620008000800 */
[----:B------:R-:W-:Y:S01]  /*14660*/  IMAD.MOV.U32 R28, RZ, RZ, R75 ;  /* 0x000000ffff1c7224 */ /* 0x000fe200078e004b */
[----:B------:R-:W-:Y:S01]  /*14670*/  STL.64 [R1+0xa0b8], R196 ;  /* 0x00a0b8c401007387 */ /* 0x000fe20000100a00 */
[----:B------:R-:W-:-:S03]  /*14680*/  IMAD.WIDE R76, R68, 0x4, R230 ;  /* 0x00000004444c7825 */ /* 0x000fc600078e02e6 */
[----:B------:R-:W-:Y:S01]  /*14690*/  STL.64 [R1+0xa0c0], R194 ;  /* 0x00a0c0c201007387 */ /* 0x000fe20000100a00 */
[----:B------:R-:W-:-:S03]  /*146a0*/  IMAD.WIDE R74, R68, 0x4, R232 ;  /* 0x00000004444a7825 */ /* 0x000fc600078e02e8 */
[----:B------:R-:W-:Y:S01]  /*146b0*/  STL.64 [R1+0xa0c8], R192 ;  /* 0x00a0c8c001007387 */ /* 0x000fe20000100a00 */
[----:B------:R-:W-:Y:S02]  /*146c0*/  IMAD.MOV.U32 R25, RZ, RZ, R69 ;  /* 0x000000ffff197224 */ /* 0x000fe400078e0045 */
[----:B------:R-:W-:Y:S01]  /*146d0*/  IMAD.WIDE R70, R68, 0x4, R236 ;  /* 0x0000000444467825 */ /* 0x000fe200078e02ec */
[----:B------:R2:W-:Y:S03]  /*146e0*/  STL [R1+0x3338], R4 ;  /* 0x0033380401007387 */ /* 0x0005e60000100800 */
[----:B------:R-:W-:Y:S01]  /*146f0*/  IMAD.MOV.U32 R10, RZ, RZ, R67 ;  /* 0x000000ffff0a7224 */ /* 0x000fe200078e0043 */
[----:B------:R-:W-:Y:S01]  /*14700*/  STL.64 [R1+0xa0d0], R190 ;  /* 0x00a0d0be01007387 */ /* 0x000fe20000100a00 */
[----:B------:R-:W-:Y:S02]  /*14710*/  IMAD.MOV.U32 R11, RZ, RZ, R65 ;  /* 0x000000ffff0b7224 */ /* 0x000fe400078e0041 */
[----:B------:R-:W-:Y:S01]  /*14720*/  IMAD.WIDE R66, R38, 0x4, R208 ;  /* 0x0000000426427825 */ /* 0x000fe200078e02d0 */
[----:B------:R-:W-:Y:S03]  /*14730*/  STL.64 [R1+0xa0d8], R188 ;  /* 0x00a0d8bc01007387 */ /* 0x000fe60000100a00 */
[----:B--2---:R-:W-:Y:S01]  /*14740*/  IMAD R4, R18, UR32, RZ ;  /* 0x0000002012047c24 */ /* 0x004fe2000f8e02ff */
[----:B------:R-:W-:Y:S01]  /*14750*/  STL.64 [R1+0xa0e0], R186 ;  /* 0x00a0e0ba01007387 */ /* 0x000fe20000100a00 */
[----:B------:R-:W-:Y:S01]  /*14760*/  IMAD.WIDE R64, R38, 0x4, R210 ;  /* 0x0000000426407825 */ /* 0x000fe200078e02d2 */
[----:B------:R-:W2:Y:S02]  /*14770*/  LDCU UR32, c[0x0][0x3b0] ;  /* 0x00007600ff2077ac */ /* 0x000ea40008000800 */
[----:B------:R-:W-:Y:S01]  /*14780*/  STL.64 [R1+0xa0e8], R184 ;  /* 0x00a0e8b801007387 */ /* 0x000fe20000100a00 */
[----:B------:R-:W-:-:S02]  /*14790*/  IMAD.MOV.U32 R13, RZ, RZ, R61 ;  /* 0x000000ffff0d7224 */ /* 0x000fc400078e003d */
[C---:B------:R-:W-:Y:S01]  /*147a0*/  IMAD.WIDE R62, R38.reuse, 0x4, R212 ;  /* 0x00000004263e7825 */ /* 0x040fe200078e02d4 */
[----:B------:R4:W-:Y:S03]  /*147b0*/  LDGSTS.E [R3+0x32c00], desc[UR38][R206.64], !P3 ;  /* 0x32c00000ce037fae */ /* 0x0009e6000d9a1026 */
[----:B------:R-:W-:Y:S01]  /*147c0*/  IMAD.MOV.U32 R14, RZ, RZ, R59 ;  /* 0x000000ffff0e7224 */ /* 0x000fe200078e003b */
[----:B------:R-:W-:Y:S01]  /*147d0*/  STL.64 [R1+0xa0f0], R182 ;  /* 0x00a0f0b601007387 */ /* 0x000fe20000100a00 */
[----:B------:R-:W-:-:S03]  /*147e0*/  IMAD.WIDE R60, R38, 0x4, R214 ;  /* 0x00000004263c7825 */ /* 0x000fc600078e02d6 */
[----:B------:R-:W-:Y:S01]  /*147f0*/  LDGSTS.E [R3+0x32c80], desc[UR38][R204.64], !P3 ;  /* 0x32c80000cc037fae */ /* 0x000fe2000d9a1026 */
[----:B------:R-:W-:Y:S02]  /*14800*/  IMAD.MOV.U32 R15, RZ, RZ, R57 ;  /* 0x000000ffff0f7224 */ /* 0x000fe400078e0039 */
[C---:B------:R-:W-:Y:S01]  /*14810*/  IMAD.WIDE R58, R38.reuse, 0x4, R216 ;  /* 0x00000004263a7825 */ /* 0x040fe200078e02d8 */
[----:B------:R-:W-:Y:S01]  /*14820*/  STL.64 [R1+0xa0f8], R180 ;  /* 0x00a0f8b401007387 */ /* 0x000fe20000100a00 */
[----:B----4-:R-:W-:Y:S02]  /*14830*/  MOV R206, R47 ;  /* 0x0000002f00ce7202 */ /* 0x010fe40000000f00 */
[C---:B------:R-:W-:Y:S01]  /*14840*/  IMAD.WIDE R56, R38.reuse, 0x4, R218 ;  /* 0x0000000426387825 */ /* 0x040fe200078e02da */
[----:B------:R4:W-:Y:S03]  /*14850*/  LDGSTS.E [R3+0x32d00], desc[UR38][R202.64], !P3 ;  /* 0x32d00000ca037fae */ /* 0x0009e6000d9a1026 */
[C---:B------:R-:W-:Y:S01]  /*14860*/  IMAD.WIDE R54, R38.reuse, 0x4, R220 ;  /* 0x0000000426367825 */ /* 0x040fe200078e02dc */
[----:B------:R-:W-:Y:S03]  /*14870*/  STL.64 [R1+0xa100], R178 ;  /* 0x00a100b201007387 */ /* 0x000fe60000100a00 */
[----:B------:R-:W-:Y:S01]  /*14880*/  IMAD.MOV.U32 R207, RZ, RZ, R49 ;  /* 0x000000ffffcf7224 */ /* 0x000fe200078e0031 */
[----:B------:R-:W-:Y:S01]  /*14890*/  LDGSTS.E [R3+0x32d80], desc[UR38][R200.64], !P3 ;  /* 0x32d80000c8037fae */ /* 0x000fe2000d9a1026 */
[----:B------:R-:W-:-:S03]  /*148a0*/  IMAD.WIDE R50, R38, 0x4, R224 ;  /* 0x0000000426327825 */ /* 0x000fc600078e02e0 */
[----:B------:R-:W-:Y:S01]  /*148b0*/  STL.64 [R1+0xa108], R176 ;  /* 0x00a108b001007387 */ /* 0x000fe20000100a00 */
[C---:B------:R-:W-:Y:S01]  /*148c0*/  IMAD.WIDE R48, R38.reuse, 0x4, R226 ;  /* 0x0000000426307825 */ /* 0x040fe200078e02e2 */
[----:B----4-:R-:W-:Y:S02]  /*148d0*/  MOV R202, R32 ;  /* 0x0000002000ca7202 */ /* 0x010fe40000000f00 */
[----:B------:R4:W-:Y:S01]  /*148e0*/  LDGSTS.E [R3+0x32e00], desc[UR38][R198.64], !P3 ;  /* 0x32e00000c6037fae */ /* 0x0009e2000d9a1026 */
[----:B------:R-:W-:Y:S02]  /*148f0*/  IMAD.MOV.U32 R205, RZ, RZ, R45 ;  /* 0x000000ffffcd7224 */ /* 0x000fe400078e002d */
[C---:B------:R-:W-:Y:S01]  /*14900*/  IMAD.WIDE R46, R38.reuse, 0x4, R228 ;  /* 0x00000004262e7825 */ /* 0x040fe200078e02e4 */
[----:B------:R-:W-:Y:S03]  /*14910*/  STL [R1+0xa11c], R174 ;  /* 0x00a11cae01007387 */ /* 0x000fe60000100800 */
[----:B------:R-:W-:Y:S01]  /*14920*/  IMAD.MOV.U32 R204, RZ, RZ, R43 ;  /* 0x000000ffffcc7224 */ /* 0x000fe200078e002b */
[----:B------:R1:W-:Y:S01]  /*14930*/  LDGSTS.E [R3+0x32e80], desc[UR38][R196.64], !P3 ;  /* 0x32e80000c4037fae */ /* 0x0003e2000d9a1026 */
[----:B------:R-:W-:-:S03]  /*14940*/  IMAD.WIDE R44, R38, 0x4, R230 ;  /* 0x00000004262c7825 */ /* 0x000fc600078e02e6 */
[----:B------:R-:W-:Y:S01]  /*14950*/  STL [R1+0xa118], R175 ;  /* 0x00a118af01007387 */ /* 0x000fe20000100800 */
[----:B------:R-:W-:Y:S01]  /*14960*/  IMAD.MOV.U32 R203, RZ, RZ, R41 ;  /* 0x000000ffffcb7224 */ /* 0x000fe200078e0029 */
[----:B----4-:R-:W-:Y:S01]  /*14970*/  MOV R199, R26 ;  /* 0x0000001a00c77202 */ /* 0x010fe20000000f00 */
[C---:B------:R-:W-:Y:S01]  /*14980*/  IMAD.WIDE R42, R38.reuse, 0x4, R232 ;  /* 0x00000004262a7825 */ /* 0x040fe200078e02e8 */
[----:B------:R-:W-:Y:S03]  /*14990*/  LDGSTS.E [R3+0x32f00], desc[UR38][R194.64], !P3 ;  /* 0x32f00000c2037fae */ /* 0x000fe6000d9a1026 */
[----:B------:R-:W-:Y:S01]  /*149a0*/  IMAD.WIDE R40, R38, 0x4, R234 ;  /* 0x0000000426287825 */ /* 0x000fe200078e02ea */
[----:B------:R-:W-:Y:S03]  /*149b0*/  STL [R1+0xa124], R172 ;  /* 0x00a124ac01007387 */ /* 0x000fe60000100800 */
[----:B-1----:R-:W-:Y:S01]  /*149c0*/  IMAD.MOV.U32 R196, RZ, RZ, R204 ;  /* 0x000000ffffc47224 */ /* 0x002fe200078e00cc */
[----:B------:R1:W-:Y:S01]  /*149d0*/  LDGSTS.E [R3+0x32f80], desc[UR38][R192.64], !P3 ;  /* 0x32f80000c0037fae */ /* 0x0003e2000d9a1026 */
[----:B------:R-:W-:Y:S01]  /*149e0*/  ISETP.GE.U32.AND P3, PT, R6, 0x7fffff17, PT ;  /* 0x7fffff170600780c */ /* 0x000fe20003f66070 */
[----:B------:R-:W-:-:S02]  /*149f0*/  VIADD R6, R7, 0xffffff92 ;  /* 0xffffff9207067836 */ /* 0x000fc40000000000 */
[----:B------:R-:W-:Y:S01]  /*14a00*/  STL [R1+0xa120], R173 ;  /* 0x00a120ad01007387 */ /* 0x000fe20000100800 */
[----:B------:R-:W4:Y:S01]  /*14a10*/  LDC R7, c[0x0][0x3a0] ;  /* 0x0000e800ff077b82 */ /* 0x000f220000000800 */
[----:B------:R-:W-:Y:S02]  /*14a20*/  IMAD.MOV.U32 R198, RZ, RZ, R203 ;  /* 0x000000ffffc67224 */ /* 0x000fe400078e00cb */
[----:B------:R-:W-:Y:S01]  /*14a30*/  STL [R1+0xa12c], R170 ;  /* 0x00a12caa01007387 */ /* 0x000fe20000100800 */
[----:B------:R-:W-:Y:S02]  /*14a40*/  IMAD.MOV.U32 R201, RZ, RZ, R34 ;  /* 0x000000ffffc97224 */ /* 0x000fe400078e0022 */
[----:B------:R-:W-:Y:S01]  /*14a50*/  IMAD.MOV.U32 R204, RZ, RZ, R35 ;  /* 0x000000ffffcc7224 */ /* 0x000fe200078e0023 */
[----:B------:R-:W-:Y:S01]  /*14a60*/  STL [R1+0xa128], R171 ;  /* 0x00a128ab01007387 */ /* 0x000fe20000100800 */
[----:B------:R-:W-:Y:S01]  /*14a70*/  IMAD.MOV.U32 R203, RZ, RZ, R33 ;  /* 0x000000ffffcb7224 */ /* 0x000fe200078e0021 */
[----:B-1----:R-:W-:Y:S01]  /*14a80*/  MOV R193, R24 ;  /* 0x0000001800c17202 */ /* 0x002fe20000000f00 */
[----:B------:R-:W-:Y:S01]  /*14a90*/  IMAD.MOV.U32 R195, RZ, RZ, R28 ;  /* 0x000000ffffc37224 */ /* 0x000fe200078e001c */
[----:B------:R-:W-:Y:S01]  /*14aa0*/  STL [R1+0xa134], R168 ;  /* 0x00a134a801007387 */ /* 0x000fe20000100800 */
[----:B------:R-:W-:Y:S01]  /*14ab0*/  IMAD.MOV.U32 R197, RZ, RZ, R27 ;  /* 0x000000ffffc57224 */ /* 0x000fe200078e001b */
[----:B------:R-:W-:Y:S01]  /*14ac0*/  MOV R192, R12 ;  /* 0x0000000c00c07202 */ /* 0x000fe20000000f00 */
[----:B------:R-:W-:Y:S01]  /*14ad0*/  IMAD.MOV.U32 R194, RZ, RZ, R23 ;  /* 0x000000ffffc27224 */ /* 0x000fe200078e0017 */
[----:B------:R-:W-:Y:S04]  /*14ae0*/  STL [R1+0xa130], R169 ;  /* 0x00a130a901007387 */ /* 0x000fe80000100800 */
        /* <DEDUP_REMOVED lines=8> */
[----:B------:R1:W-:Y:S04]  /*14b70*/  STL [R1+0x3334], R4 ;  /* 0x0033340401007387 */ /* 0x0003e80000100800 */
[----:B------:R2:W-:Y:S04]  /*14b80*/  LDGSTS.E [R3+0x34800], desc[UR38][R190.64], !P3 ;  /* 0x34800000be037fae */ /* 0x0005e8000d9a1026 */
[----:B------:R3:W-:Y:S01]  /*14b90*/  LDGSTS.E [R3+0x34880], desc[UR38][R188.64], !P3 ;  /* 0x34880000bc037fae */ /* 0x0007e2000d9a1026 */
[----:B-1----:R-:W-:-:S03]  /*14ba0*/  IMAD.WIDE R4, R130, 0x4, R210 ;  /* 0x0000000482047825 */ /* 0x002fc600078e02d2 */
[----:B------:R1:W-:Y:S01]  /*14bb0*/  LDGSTS.E [R3+0x34900], desc[UR38][R186.64], !P3 ;  /* 0x34900000ba037fae */ /* 0x0003e2000d9a1026 */
[----:B------:R-:W-:-:S03]  /*14bc0*/  IMAD.WIDE R130, R130, 0x4, R238 ;  /* 0x0000000482827825 */ /* 0x000fc600078e02ee */
[----:B------:R4:W-:Y:S01]  /*14bd0*/  LDGSTS.E [R3+0x34980], desc[UR38][R184.64], !P3 ;  /* 0x34980000b8037fae */ /* 0x0009e2000d9a1026 */
[----:B--2---:R-:W-:-:S03]  /*14be0*/  IMAD.MOV.U32 R190, RZ, RZ, R14 ;  /* 0x000000ffffbe7224 */ /* 0x004fc600078e000e */
[----:B------:R-:W-:Y:S01]  /*14bf0*/  LDGSTS.E [R3+0x34a00], desc[UR38][R182.64], !P3 ;  /* 0x34a00000b6037fae */ /* 0x000fe2000d9a1026 */
[----:B---3--:R-:W-:Y:S01]  /*14c00*/  MOV R189, R205 ;  /* 0x000000cd00bd7202 */ /* 0x008fe20000000f00 */
[----:B------:R-:W-:Y:S02]  /*14c10*/  IMAD.MOV.U32 R188, RZ, RZ, R206 ;  /* 0x000000ffffbc7224 */ /* 0x000fe400078e00ce */
[----:B------:R2:W-:Y:S01]  /*14c20*/  LDGSTS.E [R3+0x34a80], desc[UR38][R180.64], !P3 ;  /* 0x34a80000b4037fae */ /* 0x0005e2000d9a1026 */
[----:B-1----:R-:W-:Y:S02]  /*14c30*/  IMAD.MOV.U32 R187, RZ, RZ, R207 ;  /* 0x000000ffffbb7224 */ /* 0x002fe400078e00cf */
[----:B------:R-:W-:Y:S01]  /*14c40*/  IMAD.MOV.U32 R207, RZ, RZ, R37 ;  /* 0x000000ffffcf7224 */ /* 0x000fe200078e0025 */
[----:B------:R1:W-:Y:S01]  /*14c50*/  STL.64 [R1+0x850], R4 ;  /* 0x0008500401007387 */ /* 0x0003e20000100a00 */
[----:B------:R-:W-:Y:S01]  /*14c60*/  IMAD.MOV.U32 R205, RZ, RZ, R31 ;  /* 0x000000ffffcd7224 */ /* 0x000fe200078e001f */
[----:B----4-:R-:W-:Y:S01]  /*14c70*/  MOV R185, R16 ;  /* 0x0000001000b97202 */ /* 0x010fe20000000f00 */
[----:B------:R-:W-:Y:S01]  /*14c80*/  IMAD.MOV.U32 R206, RZ, RZ, R29 ;  /* 0x000000ffffce7224 */ /* 0x000fe200078e001d */
[----:B------:R-:W-:Y:S01]  /*14c90*/  LDGSTS.E [R3+0x34b00], desc[UR38][R178.64], !P3 ;  /* 0x34b00000b2037fae */ /* 0x000fe2000d9a1026 */
[----:B------:R-:W-:-:S02]  /*14ca0*/  IMAD.MOV.U32 R184, RZ, RZ, R15 ;  /* 0x000000ffffb87224 */ /* 0x000fc400078e000f */
[----:B------:R-:W-:Y:S01]  /*14cb0*/  IMAD.MOV.U32 R191, RZ, RZ, R13 ;  /* 0x000000ffffbf7224 */ /* 0x000fe200078e000d */
[----:B------:R-:W-:Y:S01]  /*14cc0*/  STL [R1+0xa15c], R158 ;  /* 0x00a15c9e01007387 */ /* 0x000fe20000100800 */
[----:B--2---:R-:W-:Y:S02]  /*14cd0*/  IMAD.MOV.U32 R180, RZ, RZ, R30 ;  /* 0x000000ffffb47224 */ /* 0x004fe400078e001e */
[----:B------:R-:W-:Y:S01]  /*14ce0*/  IMAD.MOV.U32 R181, RZ, RZ, R25 ;  /* 0x000000ffffb57224 */ /* 0x000fe200078e0019 */
[----:B------:R-:W-:Y:S01]  /*14cf0*/  LDGSTS.E [R3+0x34b80], desc[UR38][R176.64], !P3 ;  /* 0x34b80000b0037fae */ /* 0x000fe2000d9a1026 */
[----:B------:R-:W-:Y:S02]  /*14d00*/  IMAD.MOV.U32 R183, RZ, RZ, R11 ;  /* 0x000000ffffb77224 */ /* 0x000fe400078e000b */
[----:B------:R-:W-:Y:S01]  /*14d10*/  IMAD.MOV.U32 R182, RZ, RZ, R10 ;  /* 0x000000ffffb67224 */ /* 0x000fe200078e000a */
[----:B------:R-:W-:Y:S01]  /*14d20*/  STL [R1+0xa158], R159 ;  /* 0x00a1589f01007387 */ /* 0x000fe20000100800 */
[----:B------:R-:W-:-:S03]  /*14d30*/  IMAD.MOV.U32 R186, RZ, RZ, R9 ;  /* 0x000000ffffba7224 */ /* 0x000fc600078e0009 */
[----:B------:R-:W-:Y:S04]  /*14d40*/  LDGSTS.E [R3+0x34c00], desc[UR38][R174.64], !P3 ;  /* 0x34c00000ae037fae */ /* 0x000fe8000d9a1026 */
[----:B------:R-:W-:Y:S04]  /*14d50*/  STL [R1+0xa164], R156 ;  /* 0x00a1649c01007387 */ /* 0x000fe80000100800 */
[----:B------:R-:W-:Y:S04]  /*14d60*/  LDGSTS.E [R3+0x34c80], desc[UR38][R172.64], !P3 ;  /* 0x34c80000ac037fae */ /* 0x000fe8000d9a1026 */
[----:B------:R-:W-:Y:S04]  /*14d70*/  STL [R1+0xa160], R157 ;  /* 0x00a1609d01007387 */ /* 0x000fe80000100800 */
[----:B------:R-:W-:Y:S04]  /*14d80*/  LDGSTS.E [R3+0x34d00], desc[UR38][R170.64], !P3 ;  /* 0x34d00000aa037fae */ /* 0x000fe8000d9a1026 */
[----:B------:R-:W-:Y:S04]  /*14d90*/  STL [R1+0xa16c], R154 ;  /* 0x00a16c9a01007387 */ /* 0x000fe80000100800 */
[----:B------:R2:W-:Y:S04]  /*14da0*/  LDGSTS.E [R3+0x34d80], desc[UR38][R168.64], !P3 ;  /* 0x34d80000a8037fae */ /* 0x0005e8000d9a1026 */
[----:B------:R-:W-:Y:S04]  /*14db0*/  STL [R1+0xa168], R155 ;  /* 0x00a1689b01007387 */ /* 0x000fe80000100800 */
[----:B------:R3:W-:Y:S04]  /*14dc0*/  LDGSTS.E [R3+0x34e00], desc[UR38][R166.64], !P3 ;  /* 0x34e00000a6037fae */ /* 0x0007e8000d9a1026 */
[----:B------:R-:W-:Y:S01]  /*14dd0*/  STL [R1+0xa174], R152 ;  /* 0x00a1749801007387 */ /* 0x000fe20000100800 */
[----:B--2---:R-:W-:Y:S01]  /*14de0*/  IMAD R168, R250, UR26, RZ ;  /* 0x0000001afaa87c24 */ /* 0x004fe2000f8e02ff */
[----:B------:R-:W2:Y:S02]  /*14df0*/  LDCU UR26, c[0x0][0x3b0] ;  /* 0x00007600ff1a77ac */ /* 0x000ea40008000800 */
[----:B------:R-:W-:Y:S04]  /*14e00*/  LDGSTS.E [R3+0x34e80], desc[UR38][R164.64], !P3 ;  /* 0x34e80000a4037fae */ /* 0x000fe8000d9a1026 */
[----:B------:R-:W-:Y:S01]  /*14e10*/  STL [R1+0xa170], R153 ;  /* 0x00a1709901007387 */ /* 0x000fe20000100800 */
[----:B---3--:R-:W-:Y:S01]  /*14e20*/  IMAD R167, R251, UR27, RZ ;  /* 0x0000001bfba77c24 */ /* 0x008fe2000f8e02ff */
[----:B------:R-:W-:Y:S01]  /*14e30*/  SHF.L.U32 R251, R248, 0x1, RZ ;  /* 0x00000001f8fb7819 */ /* 0x000fe200000006ff */
[----:B------:R-:W-:Y:S01]  /*14e40*/  IMAD R166, R22, UR28, RZ ;  /* 0x0000001c16a67c24 */ /* 0x000fe2000f8e02ff */
[----:B------:R-:W-:Y:S01]  /*14e50*/  LDGSTS.E [R3+0x34f00], desc[UR38][R162.64], !P3 ;  /* 0x34f00000a2037fae */ /* 0x000fe2000d9a1026 */
[----:B------:R-:W3:Y:S03]  /*14e60*/  LDCU UR28, c[0x0][0x3b0] ;  /* 0x00007600ff1c77ac */ /* 0x000ee60008000800 */
[----:B------:R-:W-:Y:S01]  /*14e70*/  STL [R1+0xa17c], R150 ;  /* 0x00a17c9601007387 */ /* 0x000fe20000100800 */
[----:B------:R-:W4:Y:S03]  /*14e80*/  LDCU UR27, c[0x0][0x3b0] ;  /* 0x00007600ff1b77ac */ /* 0x000f260008000800 */
[----:B------:R-:W-:Y:S01]  /*14e90*/  LDGSTS.E [R3+0x34f80], desc[UR38][R160.64], !P3 ;  /* 0x34f80000a0037fae */ /* 0x000fe2000d9a1026 */
[----:B------:R-:W-:-:S02]  /*14ea0*/  ISETP.GE.U32.AND P3, PT, R6, 0x7fffff13, PT ;  /* 0x7fffff130600780c */ /* 0x000fc40003f66070 */
[----:B------:R-:W-:Y:S01]  /*14eb0*/  IADD3 R6, PT, PT, R8, -0x72, RZ ;  /* 0xffffff8e08067810 */ /* 0x000fe20007ffe0ff */
[----:B------:R-:W-:Y:S01]  /*14ec0*/  STL [R1+0xa178], R151 ;  /* 0x00a1789701007387 */ /* 0x000fe20000100800 */
[----:B------:R-:W1:Y:S03]  /*14ed0*/  LDC R8, c[0x0][0x3a0] ;  /* 0x0000e800ff087b82 */ /* 0x000e660000000800 */
        /* <DEDUP_REMOVED lines=13> */
[----:B------:R-:W-:Y:S04]  /*14fb0*/  LDGSTS.E [R3+0x36800], desc[UR38][R158.64], !P3 ;  /* 0x368000009e037fae */ /* 0x000fe8000d9a1026 */
[----:B------:R-:W-:Y:S04]  /*14fc0*/  STL [R1+0xa1b0], R137 ;  /* 0x00a1b08901007387 */ /* 0x000fe80000100800 */
[----:B------:R1:W-:Y:S04]  /*14fd0*/  LDGSTS.E [R3+0x36880], desc[UR38][R4.64], !P3 ;  /* 0x3688000004037fae */ /* 0x0003e8000d9a1026 */
[----:B------:R-:W-:Y:S04]  /*14fe0*/  STL [R1+0xa1bc], R134 ;  /* 0x00a1bc8601007387 */ /* 0x000fe80000100800 */
[----:B------:R-:W-:Y:S01]  /*14ff0*/  STL [R1+0xa1b8], R135 ;  /* 0x00a1b88701007387 */ /* 0x000fe20000100800 */
[----:B-1----:R-:W-:-:S03]  /*15000*/  IMAD R4, R19, UR31, RZ ;  /* 0x0000001f13047c24 */ /* 0x002fc6000f8e02ff */
[----:B------:R-:W-:Y:S01]  /*15010*/  STL [R1+0xa1c4], R132 ;  /* 0x00a1c48401007387 */ /* 0x000fe20000100800 */
[--C-:B------:R-:W-:Y:S01]  /*15020*/  IMAD.WIDE R18, R38, 0x4, R238.reuse ;  /* 0x0000000426127825 */ /* 0x100fe200078e02ee */
[----:B------:R-:W1:Y:S02]  /*15030*/  LDCU UR31, c[0x0][0x3b0] ;  /* 0x00007600ff1f77ac */ /* 0x000e640008000800 */
[----:B------:R-:W-:Y:S04]  /*15040*/  STL [R1+0xa1c0], R133 ;  /* 0x00a1c08501007387 */ /* 0x000fe80000100800 */
[----:B------:R-:W-:Y:S04]  /*15050*/  STL [R1+0xa1cc], R130 ;  /* 0x00a1cc8201007387 */ /* 0x000fe80000100800 */
[----:B------:R-:W-:Y:S04]  /*15060*/  STL [R1+0xa1c8], R131 ;  /* 0x00a1c88301007387 */ /* 0x000fe80000100800 */
[----:B------:R1:W-:Y:S04]  /*15070*/  STL [R1+0x3330], R4 ;  /* 0x0033300401007387 */ /* 0x0003e80000100800 */
[----:B------:R-:W-:Y:S04]  /*15080*/  LDGSTS.E [R3+0x36900], desc[UR38][R156.64], !P3 ;  /* 0x369000009c037fae */ /* 0x000fe8000d9a1026 */
[----:B------:R-:W-:Y:S01]  /*15090*/  LDGSTS.E [R3+0x36980], desc[UR38][R154.64], !P3 ;  /* 0x369800009a037fae */ /* 0x000fe2000d9a1026 */
[----:B-1----:R-:W-:-:S03]  /*150a0*/  IMAD.WIDE R4, R100, 0x4, R238 ;  /* 0x0000000464047825 */ /* 0x002fc600078e02ee */
[----:B------:R-:W-:Y:S01]  /*150b0*/  LDGSTS.E [R3+0x36a00], desc[UR38][R152.64], !P3 ;  /* 0x36a0000098037fae */ /* 0x000fe2000d9a1026 */
[----:B------:R-:W-:-:S03]  /*150c0*/  IMAD.WIDE R100, R100, 0x4, R236 ;  /* 0x0000000464647825 */ /* 0x000fc600078e02ec */
[----:B------:R-:W-:Y:S04]  /*150d0*/  LDGSTS.E [R3+0x36a80], desc[UR38][R150.64], !P3 ;  /* 0x36a8000096037fae */ /* 0x000fe8000d9a1026 */
[----:B------:R1:W-:Y:S04]  /*150e0*/  LDGSTS.E [R3+0x36b00], desc[UR38][R148.64], !P3 ;  /* 0x36b0000094037fae */ /* 0x0003e8000d9a1026 */
[----:B------:R-:W-:Y:S04]  /*150f0*/  LDGSTS.E [R3+0x36b80], desc[UR38][R146.64], !P3 ;  /* 0x36b8000092037fae */ /* 0x000fe8000d9a1026 */
[----:B------:R-:W-:Y:S04]  /*15100*/  STL.64 [R1+0x858], R4 ;  /* 0x0008580401007387 */ /* 0x000fe80000100a00 */
[----:B------:R-:W-:Y:S01]  /*15110*/  LDGSTS.E [R3+0x36c00], desc[UR38][R144.64], !P3 ;  /* 0x36c0000090037fae */ /* 0x000fe2000d9a1026 */
[----:B-1----:R-:W-:Y:S01]  /*15120*/  IMAD R149, R21, UR29, RZ ;  /* 0x0000001d15957c24 */ /* 0x002fe2000f8e02ff */
[----:B------:R-:W1:Y:S02]  /*15130*/  LDCU UR29, c[0x0][0x3b0] ;  /* 0x00007600ff1d77ac */ /* 0x000e640008000800 */
[----:B------:R-:W-:Y:S04]  /*15140*/  STL [R1+0xa1d4], R128 ;  /* 0x00a1d48001007387 */ /* 0x000fe80000100800 */
[----:B------:R-:W-:Y:S04]  /*15150*/  LDGSTS.E [R3+0x36c80], desc[UR38][R142.64], !P3 ;  /* 0x36c800008e037fae */ /* 0x000fe8000d9a1026 */
        /* <DEDUP_REMOVED lines=11> */
[----:B------:R-:W-:Y:S01]  /*15210*/  LDGSTS.E [R3+0x36f80], desc[UR38][R130.64], !P3 ;  /* 0x36f8000082037fae */ /* 0x000fe2000d9a1026 */
[----:B------:R-:W-:Y:S01]  /*15220*/  ISETP.GE.U32.AND P3, PT, R6, 0x7fffff0f, PT ;  /* 0x7fffff0f0600780c */ /* 0x000fe20003f66070 */
[----:B------:R-:W-:-:S02]  /*15230*/  VIADD R6, R7, 0xffffff8a ;  /* 0xffffff8a07067836 */ /* 0x000fc40000000000 */
[----:B------:R-:W-:Y:S01]  /*15240*/  STL [R1+0xa1e8], R123 ;  /* 0x00a1e87b01007387 */ /* 0x000fe20000100800 */
[----:B------:R-:W2:Y:S01]  /*15250*/  LDC R7, c[0x0][0x3a0] ;  /* 0x0000e800ff077b82 */ /* 0x000ea20000000800 */
[----:B-1----:R-:W-:Y:S01]  /*15260*/  IMAD R133, R20, UR30, RZ ;  /* 0x0000001e14857c24 */ /* 0x002fe2000f8e02ff */
[----:B------:R-:W1:Y:S01]  /*15270*/  LDCU UR30, c[0x0][0x3b0] ;  /* 0x00007600ff1e77ac */ /* 0x000e620008000800 */
[----:B------:R-:W-:Y:S04]  /*15280*/  STL [R1+0xa1f4], R120 ;  /* 0x00a1f47801007387 */ /* 0x000fe80000100800 */
[----:B------:R-:W-:Y:S04]  /*15290*/  STL [R1+0xa1f0], R121 ;  /* 0x00a1f07901007387 */ /* 0x000fe80000100800 */
[----:B------:R-:W-:Y:S04]  /*152a0*/  STL [R1+0xa1fc], R118 ;  /* 0x00a1fc7601007387 */ /* 0x000fe80000100800 */
[----:B------:R-:W-:Y:S04]  /*152b0*/  STL [R1+0xa1f8], R119 ;  /* 0x00a1f87701007387 */ /* 0x000fe80000100800 */
[----:B------:R-:W-:Y:S04]  /*152c0*/  STL [R1+0xa204], R116 ;  /* 0x00a2047401007387 */ /* 0x000fe80000100800 */
[----:B------:R1:W-:Y:S04]  /*152d0*/  STL [R1+0xa200], R117 ;  /* 0x00a2007501007387 */ /* 0x0003e80000100800 */
[----:B------:R-:W-:Y:S04]  /*152e0*/  STL [R1+0xa20c], R114 ;  /* 0x00a20c7201007387 */ /* 0x000fe80000100800 */
[----:B------:R1:W-:Y:S04]  /*152f0*/  STL [R1+0xa208], R115 ;  /* 0x00a2087301007387 */ /* 0x0003e80000100800 */
[----:B------:R-:W-:Y:S04]  /*15300*/  STL [R1+0xa214], R112 ;  /* 0x00a2147001007387 */ /* 0x000fe80000100800 */
[----:B------:R1:W-:Y:S04]  /*15310*/  STL [R1+0xa210], R113 ;  /* 0x00a2107101007387 */ /* 0x0003e80000100800 */
[----:B------:R-:W-:Y:S04]  /*15320*/  STL [R1+0xa21c], R110 ;  /* 0x00a21c6e01007387 */ /* 0x000fe80000100800 */
[----:B------:R1:W-:Y:S04]  /*15330*/  STL [R1+0xa218], R111 ;  /* 0x00a2186f01007387 */ /* 0x0003e80000100800 */
[----:B------:R-:W-:Y:S04]  /*15340*/  STL [R1+0xa224], R108 ;  /* 0x00a2246c01007387 */ /* 0x000fe80000100800 */
[----:B------:R-:W-:Y:S04]  /*15350*/  LDGSTS.E [R3+0x38800], desc[UR38][R128.64], !P3 ;  /* 0x3880000080037fae */ /* 0x000fe8000d9a1026 */
[----:B------:R1:W-:Y:S04]  /*15360*/  STL [R1+0xa220], R109 ;  /* 0x00a2206d01007387 */ /* 0x0003e80000100800 */
[----:B------:R-:W-:Y:S04]  /*15370*/  LDGSTS.E [R3+0x38880], desc[UR38][R126.64], !P3 ;  /* 0x388800007e037fae */ /* 0x000fe8000d9a1026 */
        /* <DEDUP_REMOVED lines=9> */
[----:B------:R1:W-:Y:S04]  /*15410*/  LDGSTS.E [R3+0x38b00], desc[UR38][R116.64], !P3 ;  /* 0x38b0000074037fae */ /* 0x0003e8000d9a1026 */
[----:B------:R2:W-:Y:S04]  /*15420*/  STL [R1+0xa238], R103 ;  /* 0x00a2386701007387 */ /* 0x0005e80000100800 */
[----:B------:R2:W-:Y:S04]  /*15430*/  LDGSTS.E [R3+0x38b80], desc[UR38][R114.64], !P3 ;  /* 0x38b8000072037fae */ /* 0x0005e8000d9a1026 */
[----:B------:R-:W-:Y:S01]  /*15440*/  STL [R1+0xa244], R100 ;  /* 0x00a2446401007387 */ /* 0x000fe20000100800 */
[----:B-1----:R-:W-:-:S03]  /*15450*/  IMAD.WIDE R116, R251, 0x4, R208 ;  /* 0x00000004fb747825 */ /* 0x002fc600078e02d0 */
[----:B------:R1:W-:Y:S04]  /*15460*/  LDGSTS.E [R3+0x38c00], desc[UR38][R112.64], !P3 ;  /* 0x38c0000070037fae */ /* 0x0003e8000d9a1026 */
[----:B------:R3:W-:Y:S01]  /*15470*/  STL [R1+0xa240], R101 ;  /* 0x00a2406501007387 */ /* 0x0007e20000100800 */
[----:B--2---:R-:W-:-:S03]  /*15480*/  IMAD.WIDE R114, R251, 0x4, R210 ;  /* 0x00000004fb727825 */ /* 0x004fc600078e02d2 */
        /* <DEDUP_REMOVED lines=18> */
[----:B------:R2:W-:Y:S01]  /*155b0*/  LDGSTS.E [R3+0x38f80], desc[UR38][R4.64], !P3 ;  /* 0x38f8000004037fae */ /* 0x0005e2000d9a1026 */
[----:B------:R-:W-:Y:S02]  /*155c0*/  ISETP.GE.U32.AND P3, PT, R6, 0x7fffff0b, PT ;  /* 0x7fffff0b0600780c */ /* 0x000fe40003f66070 */
[----:B------:R-:W-:Y:S01]  /*155d0*/  IADD3 R6, PT, PT, R8, -0x7a, RZ ;  /* 0xffffff8608067810 */ /* 0x000fe20007ffe0ff */
[----:B------:R-:W-:Y:S01]  /*155e0*/  STL [R1+0xa264], R92 ;  /* 0x00a2645c01007387 */ /* 0x000fe20000100800 */
[----:B---3--:R-:W-:Y:S01]  /*155f0*/  IMAD.WIDE R100, R251, 0x4, R224 ;  /* 0x00000004fb647825 */ /* 0x008fe200078e02e0 */
[----:B------:R-:W3:Y:S02]  /*15600*/  LDC R8, c[0x0][0x3a0] ;  /* 0x0000e800ff087b82 */ /* 0x000ee40000000800 */
[----:B------:R1:W-:Y:S04]  /*15610*/  STL [R1+0xa260], R93 ;  /* 0x00a2605d01007387 */ /* 0x0003e80000100800 */
[----:B------:R-:W-:Y:S01]  /*15620*/  STL [R1+0xa26c], R90 ;  /* 0x00a26c5a01007387 */ /* 0x000fe20000100800 */
[----:B--2---:R-:W-:-:S02]  /*15630*/  IMAD.MOV.U32 R4, RZ, RZ, R81 ;  /* 0x000000ffff047224 */ /* 0x004fc400078e0051 */
[C---:B------:R-:W-:Y:S01]  /*15640*/  IMAD.WIDE R80, R68.reuse, 0x4, R226 ;  /* 0x0000000444507825 */ /* 0x040fe200078e02e2 */
[----:B------:R2:W-:Y:S03]  /*15650*/  STL [R1+0xa268], R91 ;  /* 0x00a2685b01007387 */ /* 0x0005e60000100800 */
[----:B------:R-:W-:Y:S01]  /*15660*/  IMAD.WIDE R68, R68, 0x4, R238 ;  /* 0x0000000444447825 */ /* 0x000fe200078e02ee */
[----:B------:R-:W-:Y:S03]  /*15670*/  STL [R1+0xa274], R88 ;  /* 0x00a2745801007387 */ /* 0x000fe60000100800 */
[----:B------:R-:W-:Y:S01]  /*15680*/  IMAD.MOV.U32 R5, RZ, RZ, R53 ;  /* 0x000000ffff057224 */ /* 0x000fe200078e0035 */
[----:B------:R1:W-:Y:S01]  /*15690*/  STL [R1+0xa270], R89 ;  /* 0x00a2705901007387 */ /* 0x0003e20000100800 */
[----:B------:R-:W-:-:S03]  /*156a0*/  IMAD.WIDE R52, R38, 0x4, R222 ;  /* 0x0000000426347825 */ /* 0x000fc600078e02de */
[----:B------:R-:W-:Y:S01]  /*156b0*/  STL [R1+0xa27c], R86 ;  /* 0x00a27c5601007387 */ /* 0x000fe20000100800 */
[----:B------:R-:W-:-:S03]  /*156c0*/  IMAD.WIDE R38, R38, 0x4, R236 ;  /* 0x0000000426267825 */ /* 0x000fc600078e02ec */
[----:B------:R1:W-:Y:S01]  /*156d0*/  STL [R1+0xa278], R87 ;  /* 0x00a2785701007387 */ /* 0x0003e20000100800 */
[----:B------:R-:W-:Y:S01]  /*156e0*/  IMAD.MOV.U32 R200, RZ, RZ, R4 ;  /* 0x000000ffffc87224 */ /* 0x000fe200078e0004 */
[----:B------:R-:W-:Y:S02]  /*156f0*/  MOV R4, R36 ;  /* 0x0000002400047202 */ /* 0x000fe40000000f00 */
[----:B------:R1:W-:Y:S04]  /*15700*/  STL [R1+0xa280], R85 ;  /* 0x00a2805501007387 */ /* 0x0003e80000100800 */
[----:B------:R3:W-:Y:S04]  /*15710*/  STL.64 [R1+0xa288], R82 ;  /* 0x00a2885201007387 */ /* 0x0007e80000100a00 */
[----:B------:R1:W-:Y:S04]  /*15720*/  STL.64 [R1+0x860], R18 ;  /* 0x0008601201007387 */ /* 0x0003e80000100a00 */
[----:B------:R1:W-:Y:S04]  /*15730*/  STL.64 [R1+0x8f0], R116 ;  /* 0x0008f07401007387 */ /* 0x0003e80000100a00 */
[----:B------:R1:W-:Y:S04]  /*15740*/  STL.64 [R1+0x8e8], R114 ;  /* 0x0008e87201007387 */ /* 0x0003e80000100a00 */
[----:B------:R1:W-:Y:S04]  /*15750*/  STL.64 [R1+0x8e0], R112 ;  /* 0x0008e07001007387 */ /* 0x0003e80000100a00 */
[----:B------:R1:W-:Y:S04]  /*15760*/  LDGSTS.E [R3+0x3a800], desc[UR38][R98.64], !P3 ;  /* 0x3a80000062037fae */ /* 0x0003e8000d9a1026 */
[----:B------:R2:W-:Y:S04]  /*15770*/  STL.64 [R1+0x8d8], R110 ;  /* 0x0008d86e01007387 */ /* 0x0005e80000100a00 */
        /* <DEDUP_REMOVED lines=18> */
[----:B------:R2:W-:Y:S01]  /*158a0*/  STL.64 [R1+0x8a0], R96 ;  /* 0x0008a06001007387 */ /* 0x0005e20000100a00 */
[----:B-1----:R-:W-:-:S03]  /*158b0*/  IMAD.WIDE R86, R251, 0x4, R238 ;  /* 0x00000004fb567825 */ /* 0x002fc600078e02ee */
[----:B------:R1:W-:Y:S04]  /*158c0*/  STL.64 [R1+0x898], R94 ;  /* 0x0008985e01007387 */ /* 0x0003e80000100a00 */
[----:B------:R1:W-:Y:S04]  /*158d0*/  STL.64 [R1+0x890], R92 ;  /* 0x0008905c01007387 */ /* 0x0003e80000100a00 */
[----:B------:R1:W-:Y:S04]  /*158e0*/  STL.64 [R1+0x888], R90 ;  /* 0x0008885a01007387 */ /* 0x0003e80000100a00 */
[----:B------:R1:W-:Y:S04]  /*158f0*/  STL.64 [R1+0x880], R88 ;  /* 0x0008805801007387 */ /* 0x0003e80000100a00 */
[----:B------:R1:W-:Y:S04]  /*15900*/  STL.64 [R1+0x878], R86 ;  /* 0x0008785601007387 */ /* 0x0003e80000100a00 */
[----:B------:R-:W4:Y:S04]  /*15910*/  LDL.LU R179, [R1+0x868] ;  /* 0x0008680001b37983 */ /* 0x000f280000300800 */
[----:B------:R1:W-:Y:S04]  /*15920*/  LDGSTS.E [R3+0x3ab80], desc[UR38][R84.64], !P3 ;  /* 0x3ab8000054037fae */ /* 0x0003e8000d9a1026 */
[----:B------:R3:W-:Y:S04]  /*15930*/  LDGSTS.E [R3+0x3ac00], desc[UR38][R82.64], !P3 ;  /* 0x3ac0000052037fae */ /* 0x0007e8000d9a1026 */
[----:B------:R-:W-:Y:S04]  /*15940*/  LDGSTS.E [R3+0x3ac80], desc[UR38][R80.64], !P3 ;  /* 0x3ac8000050037fae */ /* 0x000fe8000d9a1026 */
[----:B------:R-:W-:Y:S01]  /*15950*/  LDGSTS.E [R3+0x3ad00], desc[UR38][R78.64], !P3 ;  /* 0x3ad000004e037fae */ /* 0x000fe2000d9a1026 */
[----:B-1----:R-:W-:-:S03]  /*15960*/  LOP3.LUT R85, R2, 0x40, RZ, 0x3c, !PT ;  /* 0x0000004002557812 */ /* 0x002fc600078e3cff */
[----:B------:R-:W-:Y:S01]  /*15970*/  LDGSTS.E [R3+0x3ad80], desc[UR38][R76.64], !P3 ;  /* 0x3ad800004c037fae */ /* 0x000fe2000d9a1026 */
[----:B---3--:R-:W-:Y:S01]  /*15980*/  VIADD R82, R8, 0xfffffffd ;  /* 0xfffffffd08527836 */ /* 0x008fe20000000000 */
[----:B------:R-:W1:Y:S01]  /*15990*/  LDC R83, c[0x0][0x3a0] ;  /* 0x0000e800ff537b82 */ /* 0x000e620000000800 */
[----:B------:R-:W-:Y:S01]  /*159a0*/  VIADD R250, R85, UR4 ;  /* 0x0000000455fa7c36 */ /* 0x000fe20008000000 */
[----:B------:R-:W-:Y:S04]  /*159b0*/  LDGSTS.E [R3+0x3ae00], desc[UR38][R74.64], !P3 ;  /* 0x3ae000004a037fae */ /* 0x000fe8000d9a1026 */
[----:B------:R-:W-:Y:S01]  /*159c0*/  LDGSTS.E [R3+0x3ae80], desc[UR38][R72.64], !P3 ;  /* 0x3ae8000048037fae */ /* 0x000fe2000d9a1026 */
[----:B------:R-:W-:Y:S01]  /*159d0*/  IMAD R251, R248, 0x6, RZ ;  /* 0x00000006f8fb7824 */ /* 0x000fe200078e02ff */
[----:B------:R-:W3:Y:S02]  /*159e0*/  LDC R85, c[0x0][0x3a0] ;  /* 0x0000e800ff557b82 */ /* 0x000ee40000000800 */
[----:B------:R-:W-:Y:S04]  /*159f0*/  LDGSTS.E [R3+0x3af00], desc[UR38][R70.64], !P3 ;  /* 0x3af0000046037fae */ /* 0x000fe8000d9a1026 */
[----:B------:R-:W-:Y:S01]  /*15a00*/  LDGSTS.E [R3+0x3af80], desc[UR38][R68.64], !P3 ;  /* 0x3af8000044037fae */ /* 0x000fe2000d9a1026 */
[----:B------:R-:W-:Y:S01]  /*15a10*/  ISETP.GE.U32.AND P3, PT, R6, 0x7fffff07, PT ;  /* 0x7fffff070600780c */ /* 0x000fe20003f66070 */
[----:B------:R-:W-:-:S02]  /*15a20*/  VIADD R6, R7, 0xffffff82 ;  /* 0xffffff8207067836 */ /* 0x000fc40000000000 */
[----:B-1----:R-:W-:-:S10]  /*15a30*/  VIADD R83, R83, 0xfffffff9 ;  /* 0xfffffff953537836 */ /* 0x002fd40000000000 */
[----:B------:R-:W-:Y:S04]  /*15a40*/  LDGSTS.E [R3+0x3c800], desc[UR38][R66.64], !P3 ;  /* 0x3c80000042037fae */ /* 0x000fe8000d9a1026 */
        /* <DEDUP_REMOVED lines=14> */
[----:B------:R1:W-:Y:S01]  /*15b30*/  LDGSTS.E [R3+0x3cf80], desc[UR38][R18.64], !P3 ;  /* 0x3cf8000012037fae */ /* 0x0003e2000d9a1026 */
[----:B------:R-:W-:Y:S01]  /*15b40*/  ISETP.GE.U32.AND P3, PT, R6, 0x7fffff03, PT ;  /* 0x7fffff030600780c */ /* 0x000fe20003f66070 */
[----:B------:R-:W-:-:S04]  /*15b50*/  IMAD R6, R248, 0x7d, RZ ;  /* 0x0000007df8067824 */ /* 0x000fc800078e02ff */
[----:B------:R-:W-:-:S04]  /*15b60*/  IMAD.WIDE R36, R6, 0x4, R208 ;  /* 0x0000000406247825 */ /* 0x000fc800078e02d0 */
[----:B------:R-:W-:-:S04]  /*15b70*/  IMAD.WIDE R34, R6, 0x4, R210 ;  /* 0x0000000406227825 */ /* 0x000fc800078e02d2 */
        /* <DEDUP_REMOVED lines=14> */
[C---:B-1----:R-:W-:Y:S01]  /*15c60*/  IMAD.WIDE R18, R6.reuse, 0x4, R226 ;  /* 0x0000000406127825 */ /* 0x042fe200078e02e2 */
        /* <DEDUP_REMOVED lines=12> */
[----:B------:R-:W-:Y:S04]  /*15d30*/  LDGSTS.E [R3+0x3ee80], desc[UR38][R10.64], !P3 ;  /* 0x3ee800000a037fae */ /* 0x000fe8000d9a1026 */
[----:B------:R-:W-:Y:S04]  /*15d40*/  LDGSTS.E [R3+0x3ef00], desc[UR38][R8.64], !P3 ;  /* 0x3ef0000008037fae */ /* 0x000fe8000d9a1026 */
[----:B------:R-:W-:Y:S01]  /*15d50*/  LDGSTS.E [R3+0x3ef80], desc[UR38][R6.64], !P3 ;  /* 0x3ef8000006037fae */ /* 0x000fe2000d9a1026 */
[----:B------:R-:W-:Y:S01]  /*15d60*/  ISETP.GE.U32.AND P3, PT, R82, 0x7fffff7e, PT ;  /* 0x7fffff7e5200780c */ /* 0x000fe20003f66070 */
[C---:B------:R-:W-:Y:S01]  /*15d70*/  IMAD.WIDE R118, R251.reuse, 0x4, R208 ;  /* 0x00000004fb767825 */ /* 0x040fe200078e02d0 */
[----:B------:R-:W1:Y:S04]  /*15d80*/  LDC R82, c[0x0][0x3a0] ;  /* 0x0000e800ff527b82 */ /* 0x000e680000000800 */
[----:B------:R1:W-:Y:S07]  /*15d90*/  STL.64 [R1+0x870], R118 ;  /* 0x0008707601007387 */ /* 0x0003ee0000100a00 */
[----:B------:R2:W-:Y:S04]  /*15da0*/  LDGSTS.E [R250+0x1000], desc[UR38][R116.64], !P3 ;  /* 0x0100000074fa7fae */ /* 0x0005e8000d9a1026 */
[----:B------:R3:W-:Y:S04]  /*15db0*/  LDGSTS.E [R250+0x1080], desc[UR38][R114.64], !P3 ;  /* 0x0108000072fa7fae */ /* 0x0007e8000d9a1026 */
[----:B------:R3:W-:Y:S01]  /*15dc0*/  LDGSTS.E [R250+0x1100], desc[UR38][R112.64], !P3 ;  /* 0x0110000070fa7fae */ /* 0x0007e2000d9a1026 */
[----:B--2---:R-:W-:-:S03]  /*15dd0*/  IMAD.WIDE R116, R251, 0x4, R210 ;  /* 0x00000004fb747825 */ /* 0x004fc600078e02d2 */
[----:B------:R2:W-:Y:S01]  /*15de0*/  LDGSTS.E [R250+0x1180], desc[UR38][R110.64], !P3 ;  /* 0x011800006efa7fae */ /* 0x0005e2000d9a1026 */
[----:B---3--:R-:W-:-:S03]  /*15df0*/  IMAD.WIDE R114, R251, 0x4, R212 ;  /* 0x00000004fb727825 */ /* 0x008fc600078e02d4 */
[----:B------:R3:W-:Y:S01]  /*15e00*/  LDGSTS.E [R250+0x1200], desc[UR38][R108.64], !P3 ;  /* 0x012000006cfa7fae */ /* 0x0007e2000d9a1026 */
[----:B------:R-:W-:-:S03]  /*15e10*/  IMAD.WIDE R112, R251, 0x4, R214 ;  /* 0x00000004fb707825 */ /* 0x000fc600078e02d6 */
[----:B------:R1:W-:Y:S01]  /*15e20*/  LDGSTS.E [R250+0x1280], desc[UR38][R106.64], !P3 ;  /* 0x012800006afa7fae */ /* 0x0003e2000d9a1026 */
[----:B--2---:R-:W-:-:S03]  /*15e30*/  IMAD.WIDE R110, R251, 0x4, R216 ;  /* 0x00000004fb6e7825 */ /* 0x004fc600078e02d8 */
[----:B------:R2:W-:Y:S01]  /*15e40*/  LDGSTS.E [R250+0x1300], desc[UR38][R104.64], !P3 ;  /* 0x0130000068fa7fae */ /* 0x0005e2000d9a1026 */
[----:B---3--:R-:W-:-:S03]  /*15e50*/  IMAD.WIDE R108, R251, 0x4, R218 ;  /* 0x00000004fb6c7825 */ /* 0x008fc600078e02da */
        /* <DEDUP_REMOVED lines=21> */
[----:B------:R-:W-:Y:S01]  /*15fb0*/  STL.64 [R1+0x1d18], R102 ;  /* 0x001d186601007387 */ /* 0x000fe20000100a00 */
[----:B--2---:R-:W-:-:S03]  /*15fc0*/  IMAD.WIDE R92, R251, 0x4, R234 ;  /* 0x00000004fb5c7825 */ /* 0x004fc600078e02ea */
[----:B------:R2:W-:Y:S04]  /*15fd0*/  LDGSTS.E [R250+0x1700], desc[UR38][R88.64], !P3 ;  /* 0x0170000058fa7fae */ /* 0x0005e8000d9a1026 */
[----:B------:R3:W-:Y:S01]  /*15fe0*/  STL.64 [R1+0x1d20], R100 ;  /* 0x001d206401007387 */ /* 0x0007e20000100a00 */
[----:B-1----:R-:W-:-:S03]  /*15ff0*/  IMAD.WIDE R90, R251, 0x4, R236 ;  /* 0x00000004fb5a7825 */ /* 0x002fc600078e02ec */
[----:B------:R1:W-:Y:S01]  /*16000*/  STL.64 [R1+0x1d28], R98 ;  /* 0x001d286201007387 */ /* 0x0003e20000100a00 */
[----:B--2---:R-:W-:-:S03]  /*16010*/  IMAD.WIDE R88, R251, 0x4, R238 ;  /* 0x00000004fb587825 */ /* 0x004fc600078e02ee */
[----:B------:R2:W-:Y:S04]  /*16020*/  STL.64 [R1+0x1d30], R96 ;  /* 0x001d306001007387 */ /* 0x0005e80000100a00 */
[----:B------:R1:W-:Y:S04]  /*16030*/  STL.64 [R1+0x1d38], R94 ;  /* 0x001d385e01007387 */ /* 0x0003e80000100a00 */
[----:B------:R1:W-:Y:S04]  /*16040*/  STL.64 [R1+0x1d40], R92 ;  /* 0x001d405c01007387 */ /* 0x0003e80000100a00 */
[----:B------:R4:W-:Y:S01]  /*16050*/  LDGSTS.E [R250+0x1780], desc[UR38][R86.64], !P3 ;  /* 0x0178000056fa7fae */ /* 0x0009e2000d9a1026 */
[----:B------:R-:W-:Y:S01]  /*16060*/  ISETP.GE.U32.AND P3, PT, R83, 0x7fffff7a, PT ;  /* 0x7fffff7a5300780c */ /* 0x000fe20003f66070 */
[----:B------:R-:W-:Y:S01]  /*16070*/  IMAD R251, R248, 0xa, RZ ;  /* 0x0000000af8fb7824 */ /* 0x000fe200078e02ff */
[----:B------:R-:W1:Y:S01]  /*16080*/  LDC R83, c[0x0][0x3a0] ;  /* 0x0000e800ff537b82 */ /* 0x000e620000000800 */
[----:B------:R1:W-:Y:S04]  /*16090*/  STL.64 [R1+0x1d48], R90 ;  /* 0x001d485a01007387 */ /* 0x0003e80000100a00 */
[----:B------:R1:W-:Y:S01]  /*160a0*/  STL.64 [R1+0x1d50], R88 ;  /* 0x001d505801007387 */ /* 0x0003e20000100a00 */
[----:B----4-:R-:W-:Y:S01]  /*160b0*/  IMAD R86, R179, UR25, RZ ;  /* 0x00000019b3567c24 */ /* 0x010fe2000f8e02ff */
[----:B------:R-:W4:Y:S02]  /*160c0*/  LDCU UR25, c[0x0][0x3b0] ;  /* 0x00007600ff1977ac */ /* 0x000f240008000800 */
[----:B------:R-:W4:Y:S01]  /*160d0*/  LDL.LU R179, [R1+0x1d58] ;  /* 0x001d580001b37983 */ /* 0x000f220000300800 */
[----:B------:R-:W-:-:S03]  /*160e0*/  IMAD.WIDE R120, R251, 0x4, R208 ;  /* 0x00000004fb787825 */ /* 0x000fc600078e02d0 */
        /* <DEDUP_REMOVED lines=15> */
[----:B------:R-:W-:Y:S01]  /*161e0*/  STL.64 [R1+0x1d60], R118 ;  /* 0x001d607601007387 */ /* 0x000fe20000100a00 */
[----:B--2---:R-:W-:-:S03]  /*161f0*/  IMAD.WIDE R106, R251, 0x4, R222 ;  /* 0x00000004fb6a7825 */ /* 0x004fc600078e02de */
[----:B------:R-:W-:Y:S04]  /*16200*/  LDGSTS.E [R250+0x3400], desc[UR38][R102.64], !P3 ;  /* 0x0340000066fa7fae */ /* 0x000fe8000d9a1026 */
[----:B------:R2:W-:Y:S01]  /*16210*/  STL.64 [R1+0x1d68], R116 ;  /* 0x001d687401007387 */ /* 0x0005e20000100a00 */
[----:B-1----:R-:W-:-:S03]  /*16220*/  IMAD.WIDE R104, R251, 0x4, R224 ;  /* 0x00000004fb687825 */ /* 0x002fc600078e02e0 */
        /* <DEDUP_REMOVED lines=26> */
[----:B------:R1:W-:Y:S01]  /*163d0*/  STL.64 [R1+0x1dd0], R88 ;  /* 0x001dd05801007387 */ /* 0x0003e20000100a00 */
[----:B----4-:R-:W-:-:S02]  /*163e0*/  IMAD R102, R179, UR24, RZ ;  /* 0x00000018b3667c24 */ /* 0x010fc4000f8e02ff */
[----:B------:R-:W-:Y:S01]  /*163f0*/  VIADD R82, R82, 0xfffffff5 ;  /* 0xfffffff552527836 */ /* 0x000fe20000000000 */
[----:B------:R-:W4:Y:S01]  /*16400*/  LDL.LU R179, [R1+0x1dd8] ;  /* 0x001dd80001b37983 */ /* 0x000f220000300800 */
[----:B------:R-:W-:Y:S01]  /*16410*/  IMAD R251, R248, 0xe, RZ ;  /* 0x0000000ef8fb7824 */ /* 0x000fe200078e02ff */
[----:B------:R-:W-:Y:S01]  /*16420*/  IADD3 R83, PT, PT, R83, -0xf, RZ ;  /* 0xfffffff153537810 */ /* 0x000fe20007ffe0ff */
[----:B------:R-:W-:Y:S01]  /*16430*/  VIADD R85, R85, 0xffffffd8 ;  /* 0xffffffd855557836 */ /* 0x000fe20000000000 */
[----:B------:R-:W-:Y:S01]  /*16440*/  ISETP.GE.U32.AND P3, PT, R82, 0x7fffff76, PT ;  /* 0x7fffff765200780c */ /* 0x000fe20003f66070 */
[C---:B------:R-:W-:Y:S01]  /*16450*/  IMAD.WIDE R122, R251.reuse, 0x4, R208 ;  /* 0x00000004fb7a7825 */ /* 0x040fe200078e02d0 */
[----:B------:R-:W1:Y:S01]  /*16460*/  LDC R82, c[0x0][0x3a0] ;  /* 0x0000e800ff527b82 */ /* 0x000e620000000800 */
[----:B------:R-:W1:Y:S03]  /*16470*/  LDCU UR24, c[0x0][0x3b0] ;  /* 0x00007600ff1877ac */ /* 0x000e660008000800 */
[----:B------:R1:W-:Y:S07]  /*16480*/  STL.64 [R1+0x1dd8], R122 ;  /* 0x001dd87a01007387 */ /* 0x0003ee0000100a00 */
[----:B------:R3:W-:Y:S04]  /*16490*/  LDGSTS.E [R250+0x5000], desc[UR38][R120.64], !P3 ;  /* 0x0500000078fa7fae */ /* 0x0007e8000d9a1026 */
[----:B------:R-:W-:Y:S04]  /*164a0*/  LDGSTS.E [R250+0x5080], desc[UR38][R118.64], !P3 ;  /* 0x0508000076fa7fae */ /* 0x000fe8000d9a1026 */
[----:B------:R2:W-:Y:S01]  /*164b0*/  LDGSTS.E [R250+0x5100], desc[UR38][R116.64], !P3 ;  /* 0x0510000074fa7fae */ /* 0x0005e2000d9a1026 */
[----:B---3--:R-:W-:-:S03]  /*164c0*/  IMAD.WIDE R120, R251, 0x4, R210 ;  /* 0x00000004fb787825 */ /* 0x008fc600078e02d2 */
        /* <DEDUP_REMOVED lines=9> */
[----:B------:R2:W-:Y:S01]  /*16560*/  STL.64 [R1+0x1de0], R120 ;  /* 0x001de07801007387 */ /* 0x0005e20000100a00 */
[----:B---3--:R-:W-:-:S03]  /*16570*/  IMAD.WIDE R108, R251, 0x4, R220 ;  /* 0x00000004fb6c7825 */ /* 0x008fc600078e02dc */
[----:B------:R3:W-:Y:S01]  /*16580*/  LDGSTS.E [R250+0x5400], desc[UR38][R104.64], !P3 ;  /* 0x0540000068fa7fae */ /* 0x0007e2000d9a1026 */
[----:B-1----:R-:W-:-:S03]  /*16590*/  IMAD.WIDE R106, R251, 0x4, R222 ;  /* 0x00000004fb6a7825 */ /* 0x002fc600078e02de */
[----:B------:R1:W-:Y:S04]  /*165a0*/  STL.64 [R1+0x1de8], R116 ;  /* 0x001de87401007387 */ /* 0x0003e80000100a00 */
        /* <DEDUP_REMOVED lines=21> */
[----:B------:R3:W-:Y:S01]  /*16700*/  STL.64 [R1+0x1e28], R98 ;  /* 0x001e286201007387 */ /* 0x0007e20000100a00 */
[----:B-1----:R-:W-:-:S03]  /*16710*/  IMAD.WIDE R88, R251, 0x4, R238 ;  /* 0x00000004fb587825 */ /* 0x002fc600078e02ee */
[----:B------:R1:W-:Y:S04]  /*16720*/  STL.64 [R1+0x1e30], R96 ;  /* 0x001e306001007387 */ /* 0x0003e80000100a00 */
[----:B------:R1:W-:Y:S04]  /*16730*/  STL.64 [R1+0x1e38], R94 ;  /* 0x001e385e01007387 */ /* 0x0003e80000100a00 */
[----:B------:R1:W-:Y:S04]  /*16740*/  STL.64 [R1+0x1e40], R92 ;  /* 0x001e405c01007387 */ /* 0x0003e80000100a00 */
[----:B------:R1:W-:Y:S04]  /*16750*/  STL.64 [R1+0x1e48], R90 ;  /* 0x001e485a01007387 */ /* 0x0003e80000100a00 */
[----:B------:R1:W-:Y:S01]  /*16760*/  STL.64 [R1+0x1e50], R88 ;  /* 0x001e505801007387 */ /* 0x0003e20000100a00 */
[----:B----4-:R-:W-:Y:S01]  /*16770*/  IMAD R118, R179, UR23, RZ ;  /* 0x00000017b3767c24 */ /* 0x010fe2000f8e02ff */
[----:B------:R-:W-:-:S02]  /*16780*/  ISETP.GE.U32.AND P3, PT, R83, 0x7fffff72, PT ;  /* 0x7fffff725300780c */ /* 0x000fc40003f66070 */
[----:B------:R-:W4:Y:S01]  /*16790*/  LDL.LU R179, [R1+0x1e58] ;  /* 0x001e580001b37983 */ /* 0x000f220000300800 */
[----:B------:R-:W-:Y:S01]  /*167a0*/  IMAD R251, R248, 0x12, RZ ;  /* 0x00000012f8fb7824 */ /* 0x000fe200078e02ff */
[----:B------:R-:W1:Y:S01]  /*167b0*/  LDC R83, c[0x0][0x3a0] ;  /* 0x0000e800ff537b82 */ /* 0x000e620000000800 */
[----:B------:R-:W-:Y:S01]  /*167c0*/  VIADD R82, R82, 0xffffffed ;  /* 0xffffffed52527836 */ /* 0x000fe20000000000 */
[----:B------:R-:W1:Y:S07]  /*167d0*/  LDCU UR23, c[0x0][0x3b0] ;  /* 0x00007600ff1777ac */ /* 0x000e6e0008000800 */
        /* <DEDUP_REMOVED lines=58> */
[----:B---3--:R-:W-:-:S03]  /*16b80*/  IMAD.WIDE R122, R251, 0x4, R208 ;  /* 0x00000004fb7a7825 */ /* 0x008fc600078e02d0 */
[----:B------:R3:W-:Y:S01]  /*16b90*/  LDGSTS.E [R250+0x9180], desc[UR38][R114.64], !P3 ;  /* 0x0918000072fa7fae */ /* 0x0007e2000d9a1026 */
[----:B--2---:R-:W-:-:S03]  /*16ba0*/  IMAD.WIDE R120, R251, 0x4, R210 ;  /* 0x00000004fb787825 */ /* 0x004fc600078e02d2 */
[----:B------:R2:W-:Y:S01]  /*16bb0*/  LDGSTS.E [R250+0x9200], desc[UR38][R112.64], !P3 ;  /* 0x0920000070fa7fae */ /* 0x0005e2000d9a1026 */
[----:B------:R-:W-:-:S03]  /*16bc0*/  IMAD.WIDE R116, R251, 0x4, R212 ;  /* 0x00000004fb747825 */ /* 0x000fc600078e02d4 */
[----:B------:R1:W-:Y:S01]  /*16bd0*/  LDGSTS.E [R250+0x9280], desc[UR38][R110.64], !P3 ;  /* 0x092800006efa7fae */ /* 0x0003e2000d9a1026 */
[----:B---3--:R-:W-:-:S03]  /*16be0*/  IMAD.WIDE R114, R251, 0x4, R214 ;  /* 0x00000004fb727825 */ /* 0x008fc600078e02d6 */
[----:B------:R3:W-:Y:S01]  /*16bf0*/  LDGSTS.E [R250+0x9300], desc[UR38][R108.64], !P3 ;  /* 0x093000006cfa7fae */ /* 0x0007e2000d9a1026 */
[----:B--2---:R-:W-:-:S03]  /*16c00*/  IMAD.WIDE R112, R251, 0x4, R216 ;  /* 0x00000004fb707825 */ /* 0x004fc600078e02d8 */
        /* <DEDUP_REMOVED lines=95> */
[----:B------:R-:W-:Y:S01]  /*17200*/  IADD3 R83, PT, PT, R83, -0x1f, RZ ;  /* 0xffffffe153537810 */ /* 0x000fe20007ffe0ff */
[----:B------:R-:W1:Y:S01]  /*17210*/  LDC R82, c[0x0][0x3a0] ;  /* 0x0000e800ff527b82 */ /* 0x000e620000000800 */
        /* <DEDUP_REMOVED lines=14> */
[----:B------:R-:W-:-:S03]  /*17300*/  IMAD.WIDE R110, R251, 0x4, R218 ;  /* 0x00000004fb6e7825 */ /* 0x000fc600078e02da */
        /* <DEDUP_REMOVED lines=147> */
[----:B------:R-:W-:Y:S01]  /*17c40*/  VIADD R82, R82, 0xffffffd5 ;  /* 0xffffffd552527836 */ /* 0x000fe20000000000 */
[----:B------:R-:W1:Y:S01]  /*17c50*/  LDC R83, c[0x0][0x3a0] ;  /* 0x0000e800ff537b82 */ /* 0x000e620000000800 */
[----:B------:R-:W-:Y:S01]  /*17c60*/  IMAD R251, R248, 0x2a, RZ ;  /* 0x0000002af8fb7824 */ /* 0x000fe200078e02ff */
[----:B------:R-:W1:Y:S07]  /*17c70*/  LDCU UR17, c[0x0][0x3b0] ;  /* 0x00007600ff1177ac */ /* 0x000e6e0008000800 */
[----:B------:R2:W-:Y:S04]  /*17c80*/  LDGSTS.E [R250+0x13000], desc[UR38][R122.64], !P3 ;  /* 0x130000007afa7fae */ /* 0x0005e8000d9a1026 */
        /* <DEDUP_REMOVED lines=13> */
[----:B------:R3:W-:Y:S01]  /*17d60*/  LDGSTS.E [R250+0x13700], desc[UR38][R90.64], !P3 ;  /* 0x137000005afa7fae */ /* 0x0007e2000d9a1026 */
[----:B--2---:R-:W-:-:S03]  /*17d70*/  IMAD.WIDE R122, R251, 0x4, R208 ;  /* 0x00000004fb7a7825 */ /* 0x004fc600078e02d0 */
[----:B------:R2:W-:Y:S01]  /*17d80*/  LDGSTS.E [R250+0x13780], desc[UR38][R88.64], !P3 ;  /* 0x1378000058fa7fae */ /* 0x0005e2000d9a1026 */
[----:B------:R-:W-:Y:S01]  /*17d90*/  ISETP.GE.U32.AND P3, PT, R82, 0x7fffff56, PT ;  /* 0x7fffff565200780c */ /* 0x000fe20003f66070 */
[----:B-1----:R-:W-:-:S04]  /*17da0*/  IMAD.WIDE R120, R251, 0x4, R210 ;  /* 0x00000004fb787825 */ /* 0x002fc800078e02d2 */
[----:B----4-:R-:W-:Y:S02]  /*17db0*/  IMAD R103, R179, UR16, RZ ;  /* 0x00000010b3677c24 */ /* 0x010fe4000f8e02ff */
[----:B------:R-:W-:Y:S01]  /*17dc0*/  IMAD.WIDE R116, R251, 0x4, R212 ;  /* 0x00000004fb747825 */ /* 0x000fe200078e02d4 */
[----:B------:R-:W-:Y:S01]  /*17dd0*/  STL.64 [R1+0x2c58], R122 ;  /* 0x002c587a01007387 */ /* 0x000fe20000100a00 */
[----:B------:R-:W-:Y:S01]  /*17de0*/  IADD3 R83, PT, PT, R83, -0x2f, RZ ;  /* 0xffffffd153537810 */ /* 0x000fe20007ffe0ff */
[----:B------:R-:W1:Y:S01]  /*17df0*/  LDC R82, c[0x0][0x3a0] ;  /* 0x0000e800ff527b82 */ /* 0x000e620000000800 */
[C---:B------:R-:W-:Y:S01]  /*17e00*/  IMAD.WIDE R114, R251.reuse, 0x4, R214 ;  /* 0x00000004fb727825 */ /* 0x040fe200078e02d6 */
[----:B------:R-:W-:Y:S01]  /*17e10*/  STL.64 [R1+0x2c50], R120 ;  /* 0x002c507801007387 */ /* 0x000fe20000100a00 */
[----:B------:R-:W4:Y:S02]  /*17e20*/  LDCU UR16, c[0x0][0x3b0] ;  /* 0x00007600ff1077ac */ /* 0x000f240008000800 */
[C---:B------:R-:W-:Y:S01]  /*17e30*/  IMAD.WIDE R112, R251.reuse, 0x4, R216 ;  /* 0x00000004fb707825 */ /* 0x040fe200078e02d8 */
[----:B------:R-:W-:Y:S03]  /*17e40*/  STL.64 [R1+0x2c48], R116 ;  /* 0x002c487401007387 */ /* 0x000fe60000100a00 */
[C---:B------:R-:W-:Y:S01]  /*17e50*/  IMAD.WIDE R110, R251.reuse, 0x4, R218 ;  /* 0x00000004fb6e7825 */ /* 0x040fe200078e02da */
[----:B------:R1:W-:Y:S03]  /*17e60*/  STL.64 [R1+0x2c40], R114 ;  /* 0x002c407201007387 */ /* 0x0003e60000100a00 */
[C---:B------:R-:W-:Y:S01]  /*17e70*/  IMAD.WIDE R108, R251.reuse, 0x4, R220 ;  /* 0x00000004fb6c7825 */ /* 0x040fe200078e02dc */
[----:B------:R-:W-:Y:S03]  /*17e80*/  STL.64 [R1+0x2c38], R112 ;  /* 0x002c387001007387 */ /* 0x000fe60000100a00 */
[C---:B------:R-:W-:Y:S01]  /*17e90*/  IMAD.WIDE R106, R251.reuse, 0x4, R222 ;  /* 0x00000004fb6a7825 */ /* 0x040fe200078e02de */
[----:B------:R-:W-:Y:S03]  /*17ea0*/  STL.64 [R1+0x2c30], R110 ;  /* 0x002c306e01007387 */ /* 0x000fe60000100a00 */
[C---:B------:R-:W-:Y:S01]  /*17eb0*/  IMAD.WIDE R104, R251.reuse, 0x4, R224 ;  /* 0x00000004fb687825 */ /* 0x040fe200078e02e0 */
[----:B------:R-:W-:Y:S03]  /*17ec0*/  STL.64 [R1+0x2c28], R108 ;  /* 0x002c286c01007387 */ /* 0x000fe60000100a00 */
[C---:B------:R-:W-:Y:S01]  /*17ed0*/  IMAD.WIDE R100, R251.reuse, 0x4, R226 ;  /* 0x00000004fb647825 */ /* 0x040fe200078e02e2 */
[----:B------:R-:W-:Y:S03]  /*17ee0*/  LDGSTS.E [R250+0x15000], desc[UR38][R122.64], !P3 ;  /* 0x150000007afa7fae */ /* 0x000fe6000d9a1026 */
[C---:B---3--:R-:W-:Y:S01]  /*17ef0*/  IMAD.WIDE R98, R251.reuse, 0x4, R228 ;  /* 0x00000004fb627825 */ /* 0x048fe200078e02e4 */
[----:B------:R-:W-:Y:S03]  /*17f00*/  STL.64 [R1+0x2c20], R106 ;  /* 0x002c206a01007387 */ /* 0x000fe60000100a00 */
[C---:B------:R-:W-:Y:S01]  /*17f10*/  IMAD.WIDE R96, R251.reuse, 0x4, R230 ;  /* 0x00000004fb607825 */ /* 0x040fe200078e02e6 */
[----:B------:R-:W-:Y:S03]  /*17f20*/  LDGSTS.E [R250+0x15080], desc[UR38][R120.64], !P3 ;  /* 0x1508000078fa7fae */ /* 0x000fe6000d9a1026 */
[C---:B------:R-:W-:Y:S01]  /*17f30*/  IMAD.WIDE R94, R251.reuse, 0x4, R232 ;  /* 0x00000004fb5e7825 */ /* 0x040fe200078e02e8 */
[----:B------:R-:W-:Y:S03]  /*17f40*/  STL.64 [R1+0x2c18], R104 ;  /* 0x002c186801007387 */ /* 0x000fe60000100a00 */
[C---:B------:R-:W-:Y:S01]  /*17f50*/  IMAD.WIDE R92, R251.reuse, 0x4, R234 ;  /* 0x00000004fb5c7825 */ /* 0x040fe200078e02ea */
[----:B------:R-:W-:Y:S03]  /*17f60*/  LDGSTS.E [R250+0x15100], desc[UR38][R116.64], !P3 ;  /* 0x1510000074fa7fae */ /* 0x000fe6000d9a1026 */
[C---:B------:R-:W-:Y:S01]  /*17f70*/  IMAD.WIDE R90, R251.reuse, 0x4, R236 ;  /* 0x00000004fb5a7825 */ /* 0x040fe200078e02ec */
[----:B------:R3:W-:Y:S03]  /*17f80*/  STL.64 [R1+0x2c10], R100 ;  /* 0x002c106401007387 */ /* 0x0007e60000100a00 */
[----:B--2---:R-:W-:Y:S01]  /*17f90*/  IMAD.WIDE R88, R251, 0x4, R238 ;  /* 0x00000004fb587825 */ /* 0x004fe200078e02ee */
[----:B------:R1:W-:Y:S04]  /*17fa0*/  LDGSTS.E [R250+0x15180], desc[UR38][R114.64], !P3 ;  /* 0x1518000072fa7fae */ /* 0x0003e8000d9a1026 */
[----:B------:R-:W-:Y:S01]  /*17fb0*/  STL.64 [R1+0x2c08], R98 ;  /* 0x002c086201007387 */ /* 0x000fe20000100a00 */
[----:B------:R-:W-:-:S03]  /*17fc0*/  IMAD R251, R248, 0x2e, RZ ;  /* 0x0000002ef8fb7824 */ /* 0x000fc600078e02ff */
[----:B------:R-:W-:Y:S01]  /*17fd0*/  LDGSTS.E [R250+0x15200], desc[UR38][R112.64], !P3 ;  /* 0x1520000070fa7fae */ /* 0x000fe2000d9a1026 */
[----:B------:R-:W-:-:S03]  /*17fe0*/  IMAD.MOV.U32 R179, RZ, RZ, R180 ;  /* 0x000000ffffb37224 */ /* 0x000fc600078e00b4 */
[----:B------:R-:W-:Y:S04]  /*17ff0*/  STL.64 [R1+0x2c00], R96 ;  /* 0x002c006001007387 */ /* 0x000fe80000100a00 */
[----:B------:R-:W-:Y:S01]  /*18000*/  LDGSTS.E [R250+0x15280], desc[UR38][R110.64], !P3 ;  /* 0x152800006efa7fae */ /* 0x000fe2000d9a1026 */
[----:B------:R-:W-:-:S03]  /*18010*/  IMAD.MOV.U32 R180, RZ, RZ, R4 ;  /* 0x000000ffffb47224 */ /* 0x000fc600078e0004 */
[----:B------:R-:W-:Y:S04]  /*18020*/  STL.64 [R1+0x2bf8], R94 ;  /* 0x002bf85e01007387 */ /* 0x000fe80000100a00 */
[----:B------:R-:W-:Y:S01]  /*18030*/  LDGSTS.E [R250+0x15300], desc[UR38][R108.64], !P3 ;  /* 0x153000006cfa7fae */ /* 0x000fe2000d9a1026 */
[----:B-1----:R-:W-:-:S03]  /*18040*/  IMAD.WIDE R114, R251, 0x4, R214 ;  /* 0x00000004fb727825 */ /* 0x002fc600078e02d6 */
[----:B------:R1:W-:Y:S04]  /*18050*/  STL.64 [R1+0x2bf0], R92 ;  /* 0x002bf05c01007387 */ /* 0x0003e80000100a00 */
[----:B------:R-:W-:Y:S01]  /*18060*/  LDGSTS.E [R250+0x15380], desc[UR38][R106.64], !P3 ;  /* 0x153800006afa7fae */ /* 0x000fe2000d9a1026 */
[----:B------:R-:W-:-:S03]  /*18070*/  IMAD.WIDE R116, R251, 0x4, R212 ;  /* 0x00000004fb747825 */ /* 0x000fc600078e02d4 */
[----:B------:R2:W-:Y:S04]  /*18080*/  STL.64 [R1+0x2be8], R90 ;  /* 0x002be85a01007387 */ /* 0x0005e80000100a00 */
[----:B------:R-:W-:Y:S01]  /*18090*/  LDGSTS.E [R250+0x15400], desc[UR38][R104.64], !P3 ;  /* 0x1540000068fa7fae */ /* 0x000fe2000d9a1026 */
[----:B------:R-:W-:-:S03]  /*180a0*/  IMAD.WIDE R120, R251, 0x4, R210 ;  /* 0x00000004fb787825 */ /* 0x000fc600078e02d2 */
[----:B------:R1:W-:Y:S04]  /*180b0*/  STL.64 [R1+0x2bc0], R88 ;  /* 0x002bc05801007387 */ /* 0x0003e80000100a00 */
[----:B------:R3:W-:Y:S01]  /*180c0*/  LDGSTS.E [R250+0x15480], desc[UR38][R100.64], !P3 ;  /* 0x1548000064fa7fae */ /* 0x0007e2000d9a1026 */
[----:B------:R-:W-:-:S03]  /*180d0*/  IMAD.WIDE R122, R251, 0x4, R208 ;  /* 0x00000004fb7a7825 */ /* 0x000fc600078e02d0 */
[----:B------:R-:W-:Y:S04]  /*180e0*/  LDGSTS.E [R250+0x15500], desc[UR38][R98.64], !P3 ;  /* 0x1550000062fa7fae */ /* 0x000fe8000d9a1026 */
[----:B------:R-:W4:Y:S04]  /*180f0*/  LDL.LU R4, [R1+0x2168] ;  /* 0x0021680001047983 */ /* 0x000f280000300800 */
[----:B------:R-:W-:Y:S01]  /*18100*/  LDGSTS.E [R250+0x15580], desc[UR38][R96.64], !P3 ;  /* 0x1558000060fa7fae */ /* 0x000fe2000d9a1026 */
[----:B---3--:R-:W-:-:S03]  /*18110*/  IMAD.WIDE R100, R251, 0x4, R226 ;  /* 0x00000004fb647825 */ /* 0x008fc600078e02e2 */
[----:B------:R-:W-:Y:S01]  /*18120*/  LDGSTS.E [R250+0x15600], desc[UR38][R94.64], !P3 ;  /* 0x156000005efa7fae */ /* 0x000fe2000d9a1026 */
[----:B------:R-:W-:-:S03]  /*18130*/  IMAD.WIDE R110, R251, 0x4, R218 ;  /* 0x00000004fb6e7825 */ /* 0x000fc600078e02da */
[----:B------:R1:W-:Y:S01]  /*18140*/  LDGSTS.E [R250+0x15680], desc[UR38][R92.64], !P3 ;  /* 0x156800005cfa7fae */ /* 0x0003e2000d9a1026 */
[----:B------:R-:W-:-:S03]  /*18150*/  IMAD.WIDE R112, R251, 0x4, R216 ;  /* 0x00000004fb707825 */ /* 0x000fc600078e02d8 */
[----:B------:R-:W-:Y:S01]  /*18160*/  STL.64 [R1+0x2938], R114 ;  /* 0x0029387201007387 */ /* 0x000fe20000100a00 */
[----:B------:R-:W-:-:S03]  /*18170*/  IMAD.WIDE R108, R251, 0x4, R220 ;  /* 0x00000004fb6c7825 */ /* 0x000fc600078e02dc */
[----:B------:R-:W-:Y:S01]  /*18180*/  STL.64 [R1+0x2930], R116 ;  /* 0x0029307401007387 */ /* 0x000fe20000100a00 */
[----:B-1----:R-:W-:-:S03]  /*18190*/  IMAD.WIDE R92, R251, 0x4, R234 ;  /* 0x00000004fb5c7825 */ /* 0x002fc600078e02ea */
[----:B------:R1:W-:Y:S01]  /*181a0*/  STL.64 [R1+0x2928], R120 ;  /* 0x0029287801007387 */ /* 0x0003e20000100a00 */
[----:B------:R-:W-:-:S03]  /*181b0*/  IMAD.WIDE R106, R251, 0x4, R222 ;  /* 0x00000004fb6a7825 */ /* 0x000fc600078e02de */
        /* <DEDUP_REMOVED lines=8> */
[----:B------:R1:W-:Y:S04]  /*18240*/  STL.64 [R1+0x2940], R112 ;  /* 0x0029407001007387 */ /* 0x0003e80000100a00 */
[----:B------:R2:W-:Y:S04]  /*18250*/  LDGSTS.E [R250+0x15700], desc[UR38][R90.64], !P3 ;  /* 0x157000005afa7fae */ /* 0x0005e8000d9a1026 */
[----:B------:R1:W-:Y:S04]  /*18260*/  STL.64 [R1+0x2918], R108 ;  /* 0x0029186c01007387 */ /* 0x0003e80000100a00 */
[----:B------:R1:W-:Y:S04]  /*18270*/  LDGSTS.E [R250+0x15780], desc[UR38][R88.64], !P3 ;  /* 0x1578000058fa7fae */ /* 0x0003e8000d9a1026 */
[----:B------:R3:W-:Y:S01]  /*18280*/  STL.64 [R1+0x2910], R106 ;  /* 0x0029106a01007387 */ /* 0x0007e20000100a00 */
[----:B--2---:R-:W-:-:S03]  /*18290*/  IMAD.WIDE R90, R251, 0x4, R236 ;  /* 0x00000004fb5a7825 */ /* 0x004fc600078e02ec */
[----:B------:R2:W-:Y:S01]  /*182a0*/  STL.64 [R1+0x2908], R104 ;  /* 0x0029086801007387 */ /* 0x0005e20000100a00 */
[----:B------:R-:W-:Y:S02]  /*182b0*/  IMAD R119, R179, UR15, RZ ;  /* 0x0000000fb3777c24 */ /* 0x000fe4000f8e02ff */
[----:B-1----:R-:W-:Y:S01]  /*182c0*/  IMAD.WIDE R88, R251, 0x4, R238 ;  /* 0x00000004fb587825 */ /* 0x002fe200078e02ee */
[----:B------:R1:W-:Y:S01]  /*182d0*/  STL.64 [R1+0x2900], R98 ;  /* 0x0029006201007387 */ /* 0x0003e20000100a00 */
[----:B------:R-:W-:Y:S01]  /*182e0*/  MOV R179, R180 ;  /* 0x000000b400b37202 */ /* 0x000fe20000000f00 */
[----:B------:R-:W1:Y:S02]  /*182f0*/  LDCU UR15, c[0x0][0x3b0] ;  /* 0x00007600ff0f77ac */ /* 0x000e640008000800 */
[----:B------:R1:W-:Y:S01]  /*18300*/  STL.64 [R1+0x28f8], R96 ;  /* 0x0028f86001007387 */ /* 0x0003e20000100a00 */
[----:B------:R-:W-:-:S03]  /*18310*/  IMAD.MOV.U32 R180, RZ, RZ, R206 ;  /* 0x000000ffffb47224 */ /* 0x000fc600078e00ce */
[----:B------:R1:W-:Y:S04]  /*18320*/  STL.64 [R1+0x28f0], R94 ;  /* 0x0028f05e01007387 */ /* 0x0003e80000100a00 */
[----:B------:R1:W-:Y:S04]  /*18330*/  STL.64 [R1+0x28e8], R90 ;  /* 0x0028e85a01007387 */ /* 0x0003e80000100a00 */
[----:B------:R1:W-:Y:S04]  /*18340*/  STL.64 [R1+0x28e0], R88 ;  /* 0x0028e05801007387 */ /* 0x0003e80000100a00 */
[----:B------:R-:W4:Y:S01]  /*18350*/  LDL.LU R206, [R1+0x216c] ;  /* 0x00216c0001ce7983 */ /* 0x000f220000300800 */
[----:B------:R-:W-:Y:S01]  /*18360*/  ISETP.GE.U32.AND P3, PT, R83, 0x7fffff52, PT ;  /* 0x7fffff525300780c */ /* 0x000fe20003f66070 */
[----:B------:R-:W-:Y:S01]  /*18370*/  VIADD R82, R82, 0xffffffcd ;  /* 0xffffffcd52527836 */ /* 0x000fe20000000000 */
[----:B------:R-:W1:Y:S11]  /*18380*/  LDC R83, c[0x0][0x3a0] ;  /* 0x0000e800ff537b82 */ /* 0x000e760000000800 */
[----:B------:R-:W-:Y:S04]  /*18390*/  LDGSTS.E [R250+0x17000], desc[UR38][R122.64], !P3 ;  /* 0x170000007afa7fae */ /* 0x000fe8000d9a1026 */
[----:B------:R1:W-:Y:S04]  /*183a0*/  LDGSTS.E [R250+0x17080], desc[UR38][R120.64], !P3 ;  /* 0x1708000078fa7fae */ /* 0x0003e8000d9a1026 */
[----:B------:R1:W-:Y:S04]  /*183b0*/  LDGSTS.E [R250+0x17100], desc[UR38][R116.64], !P3 ;  /* 0x1710000074fa7fae */ /* 0x0003e8000d9a1026 */
[----:B------:R1:W-:Y:S04]  /*183c0*/  LDGSTS.E [R250+0x17180], desc[UR38][R114.64], !P3 ;  /* 0x1718000072fa7fae */ /* 0x0003e8000d9a1026 */
[----:B------:R-:W-:Y:S04]  /*183d0*/  LDGSTS.E [R250+0x17200], desc[UR38][R112.64], !P3 ;  /* 0x1720000070fa7fae */ /* 0x000fe8000d9a1026 */
[----:B------:R-:W-:Y:S04]  /*183e0*/  LDGSTS.E [R250+0x17280], desc[UR38][R110.64], !P3 ;  /* 0x172800006efa7fae */ /* 0x000fe8000d9a1026 */
[----:B------:R-:W-:Y:S04]  /*183f0*/  LDGSTS.E [R250+0x17300], desc[UR38][R108.64], !P3 ;  /* 0x173000006cfa7fae */ /* 0x000fe8000d9a1026 */
[----:B------:R-:W-:Y:S04]  /*18400*/  LDGSTS.E [R250+0x17380], desc[UR38][R106.64], !P3 ;  /* 0x173800006afa7fae */ /* 0x000fe8000d9a1026 */
[----:B------:R-:W-:Y:S04]  /*18410*/  LDGSTS.E [R250+0x17400], desc[UR38][R104.64], !P3 ;  /* 0x1740000068fa7fae */ /* 0x000fe8000d9a1026 */
[----:B------:R-:W-:Y:S04]  /*18420*/  LDGSTS.E [R250+0x17480], desc[UR38][R100.64], !P3 ;  /* 0x1748000064fa7fae */ /* 0x000fe8000d9a1026 */
[----:B------:R-:W-:Y:S01]  /*18430*/  LDGSTS.E [R250+0x17500], desc[UR38][R98.64], !P3 ;  /* 0x1750000062fa7fae */ /* 0x000fe2000d9a1026 */
[----:B------:R-:W-:-:S03]  /*18440*/  IMAD R251, R248, 0x32, RZ ;  /* 0x00000032f8fb7824 */ /* 0x000fc600078e02ff */
[----:B------:R-:W-:Y:S04]  /*18450*/  LDGSTS.E [R250+0x17580], desc[UR38][R96.64], !P3 ;  /* 0x1758000060fa7fae */ /* 0x000fe8000d9a1026 */
[----:B------:R-:W-:Y:S04]  /*18460*/  LDGSTS.E [R250+0x17600], desc[UR38][R94.64], !P3 ;  /* 0x176000005efa7fae */ /* 0x000fe8000d9a1026 */
[----:B------:R2:W-:Y:S04]  /*18470*/  LDGSTS.E [R250+0x17680], desc[UR38][R92.64], !P3 ;  /* 0x176800005cfa7fae */ /* 0x0005e8000d9a1026 */
[----:B------:R2:W-:Y:S01]  /*18480*/  LDGSTS.E [R250+0x17700], desc[UR38][R90.64], !P3 ;  /* 0x177000005afa7fae */ /* 0x0005e2000d9a1026 */
[----:B-1----:R-:W-:-:S03]  /*18490*/  IMAD.WIDE R120, R251, 0x4, R210 ;  /* 0x00000004fb787825 */ /* 0x002fc600078e02d2 */
[----:B------:R1:W-:Y:S01]  /*184a0*/  LDGSTS.E [R250+0x17780], desc[UR38][R88.64], !P3 ;  /* 0x1778000058fa7fae */ /* 0x0003e2000d9a1026 */
[----:B------:R-:W-:Y:S01]  /*184b0*/  ISETP.GE.U32.AND P3, PT, R82, 0x7fffff4e, PT ;  /* 0x7fffff4e5200780c */ /* 0x000fe20003f66070 */
[C---:B---3--:R-:W-:Y:S01]  /*184c0*/  IMAD.WIDE R122, R251.reuse, 0x4, R208 ;  /* 0x00000004fb7a7825 */ /* 0x048fe200078e02d0 */
[----:B------:R-:W3:Y:S03]  /*184d0*/  LDC R82, c[0x0][0x3a0] ;  /* 0x0000e800ff527b82 */ /* 0x000ee60000000800 */
[C---:B------:R-:W-:Y:S01]  /*184e0*/  IMAD.WIDE R116, R251.reuse, 0x4, R212 ;  /* 0x00000004fb747825 */ /* 0x040fe200078e02d4 */
[----:B------:R1:W-:Y:S03]  /*184f0*/  STL.64 [R1+0x2960], R120 ;  /* 0x0029607801007387 */ /* 0x0003e60000100a00 */
[C---:B------:R-:W-:Y:S01]  /*18500*/  IMAD.WIDE R114, R251.reuse, 0x4, R214 ;  /* 0x00000004fb727825 */ /* 0x040fe200078e02d6 */
[----:B------:R1:W-:Y:S03]  /*18510*/  STL.64 [R1+0x28d8], R122 ;  /* 0x0028d87a01007387 */ /* 0x0003e60000100a00 */
[C---:B--2---:R-:W-:Y:S01]  /*18520*/  IMAD.WIDE R92, R251.reuse, 0x4, R234 ;  /* 0x00000004fb5c7825 */ /* 0x044fe200078e02ea */
[----:B------:R2:W-:Y:S03]  /*18530*/  STL.64 [R1+0x28d0], R116 ;  /* 0x0028d07401007387 */ /* 0x0005e60000100a00 */
[C---:B------:R-:W-:Y:S01]  /*18540*/  IMAD.WIDE R100, R251.reuse, 0x4, R226 ;  /* 0x00000004fb647825 */ /* 0x040fe200078e02e2 */
[----:B------:R1:W-:Y:S03]  /*18550*/  STL.64 [R1+0x28c8], R114 ;  /* 0x0028c87201007387 */ /* 0x0003e60000100a00 */
[C---:B------:R-:W-:Y:S01]  /*18560*/  IMAD.WIDE R110, R251.reuse, 0x4, R218 ;  /* 0x00000004fb6e7825 */ /* 0x040fe200078e02da */
[----:B------:R-:W-:Y:S03]  /*18570*/  STL.64 [R1+0x2978], R92 ;  /* 0x0029785c01007387 */ /* 0x000fe60000100a00 */
[C---:B------:R-:W-:Y:S01]  /*18580*/  IMAD.WIDE R112, R251.reuse, 0x4, R216 ;  /* 0x00000004fb707825 */ /* 0x040fe200078e02d8 */
[----:B------:R1:W-:Y:S03]  /*18590*/  STL.64 [R1+0x2970], R100 ;  /* 0x0029706401007387 */ /* 0x0003e60000100a00 */
[C---:B------:R-:W-:Y:S01]  /*185a0*/  IMAD.WIDE R108, R251.reuse, 0x4, R220 ;  /* 0x00000004fb6c7825 */ /* 0x040fe200078e02dc */
[----:B------:R1:W-:Y:S03]  /*185b0*/  STL.64 [R1+0x2968], R110 ;  /* 0x0029686e01007387 */ /* 0x0003e60000100a00 */
[C---:B------:R-:W-:Y:S01]  /*185c0*/  IMAD.WIDE R106, R251.reuse, 0x4, R222 ;  /* 0x00000004fb6a7825 */ /* 0x040fe200078e02de */
[----:B------:R-:W-:Y:S03]  /*185d0*/  LDGSTS.E [R250+0x19000], desc[UR38][R122.64], !P3 ;  /* 0x190000007afa7fae */ /* 0x000fe6000d9a1026 */
        /* <DEDUP_REMOVED lines=10> */
[----:B-1----:R-:W-:Y:S01]  /*18680*/  IMAD.WIDE R88, R251, 0x4, R238 ;  /* 0x00000004fb587825 */ /* 0x002fe200078e02ee */
[----:B------:R1:W-:Y:S04]  /*18690*/  LDGSTS.E [R250+0x19180], desc[UR38][R114.64], !P3 ;  /* 0x1918000072fa7fae */ /* 0x0003e8000d9a1026 */
[----:B------:R1:W-:Y:S01]  /*186a0*/  STL.64 [R1+0x28a8], R104 ;  /* 0x0028a86801007387 */ /* 0x0003e20000100a00 */
[----:B------:R-:W-:-:S03]  /*186b0*/  IMAD R251, R248, 0x36, RZ ;  /* 0x00000036f8fb7824 */ /* 0x000fc600078e02ff */
[----:B------:R-:W-:Y:S01]  /*186c0*/  LDGSTS.E [R250+0x19200], desc[UR38][R112.64], !P3 ;  /* 0x1920000070fa7fae */ /* 0x000fe2000d9a1026 */
[----:B------:R-:W-:Y:S01]  /*186d0*/  IMAD R135, R179, UR14, RZ ;  /* 0x0000000eb3877c24 */ /* 0x000fe2000f8e02ff */
[----:B------:R-:W1:Y:S02]  /*186e0*/  LDCU UR14, c[0x0][0x3b0] ;  /* 0x00007600ff0e77ac */ /* 0x000e640008000800 */
[----:B------:R1:W-:Y:S01]  /*186f0*/  STL.64 [R1+0x28a0], R98 ;  /* 0x0028a06201007387 */ /* 0x0003e20000100a00 */
[----:B------:R-:W-:-:S03]  /*18700*/  IMAD.MOV.U32 R179, RZ, RZ, R180 ;  /* 0x000000ffffb37224 */ /* 0x000fc600078e00b4 */
[----:B------:R-:W-:Y:S04]  /*18710*/  LDGSTS.E [R250+0x19280], desc[UR38][R110.64], !P3 ;  /* 0x192800006efa7fae */ /* 0x000fe8000d9a1026 */
[----:B------:R1:W-:Y:S04]  /*18720*/  STL.64 [R1+0x2898], R96 ;  /* 0x0028986001007387 */ /* 0x0003e80000100a00 */
[----:B------:R-:W-:Y:S01]  /*18730*/  LDGSTS.E [R250+0x19300], desc[UR38][R108.64], !P3 ;  /* 0x193000006cfa7fae */ /* 0x000fe2000d9a1026 */
[----:B------:R-:W-:-:S03]  /*18740*/  IMAD.WIDE R120, R251, 0x4, R210 ;  /* 0x00000004fb787825 */ /* 0x000fc600078e02d2 */
[----:B------:R1:W-:Y:S04]  /*18750*/  STL.64 [R1+0x2890], R94 ;  /* 0x0028905e01007387 */ /* 0x0003e80000100a00 */
[----:B------:R-:W-:Y:S01]  /*18760*/  LDGSTS.E [R250+0x19380], desc[UR38][R106.64], !P3 ;  /* 0x193800006afa7fae */ /* 0x000fe2000d9a1026 */
[----:B------:R-:W-:-:S03]  /*18770*/  IMAD.WIDE R122, R251, 0x4, R208 ;  /* 0x00000004fb7a7825 */ /* 0x000fc600078e02d0 */
[----:B------:R1:W-:Y:S04]  /*18780*/  STL.64 [R1+0x2888], R90 ;  /* 0x0028885a01007387 */ /* 0x0003e80000100a00 */
[----:B------:R-:W-:Y:S01]  /*18790*/  LDGSTS.E [R250+0x19400], desc[UR38][R104.64], !P3 ;  /* 0x1940000068fa7fae */ /* 0x000fe2000d9a1026 */
[----:B--2---:R-:W-:-:S03]  /*187a0*/  IMAD.WIDE R116, R251, 0x4, R212 ;  /* 0x00000004fb747825 */ /* 0x004fc600078e02d4 */
[----:B------:R2:W-:Y:S04]  /*187b0*/  STL.64 [R1+0x2880], R88 ;  /* 0x0028805801007387 */ /* 0x0005e80000100a00 */
[----:B------:R2:W-:Y:S01]  /*187c0*/  LDGSTS.E [R250+0x19480], desc[UR38][R100.64], !P3 ;  /* 0x1948000064fa7fae */ /* 0x0005e2000d9a1026 */
[----:B-1----:R-:W-:-:S03]  /*187d0*/  IMAD.WIDE R114, R251, 0x4, R214 ;  /* 0x00000004fb727825 */ /* 0x002fc600078e02d6 */
[----:B------:R-:W-:Y:S04]  /*187e0*/  LDGSTS.E [R250+0x19500], desc[UR38][R98.64], !P3 ;  /* 0x1950000062fa7fae */ /* 0x000fe8000d9a1026 */
[----:B------:R-:W-:Y:S04]  /*187f0*/  LDGSTS.E [R250+0x19580], desc[UR38][R96.64], !P3 ;  /* 0x1958000060fa7fae */ /* 0x000fe8000d9a1026 */
[----:B------:R-:W-:Y:S01]  /*18800*/  LDGSTS.E [R250+0x19600], desc[UR38][R94.64], !P3 ;  /* 0x196000005efa7fae */ /* 0x000fe2000d9a1026 */
[----:B--2---:R-:W-:-:S03]  /*18810*/  IMAD.WIDE R100, R251, 0x4, R226 ;  /* 0x00000004fb647825 */ /* 0x004fc600078e02e2 */
[----:B------:R1:W-:Y:S01]  /*18820*/  LDGSTS.E [R250+0x19680], desc[UR38][R92.64], !P3 ;  /* 0x196800005cfa7fae */ /* 0x0003e2000d9a1026 */
[----:B------:R-:W-:-:S03]  /*18830*/  IMAD.WIDE R110, R251, 0x4, R218 ;  /* 0x00000004fb6e7825 */ /* 0x000fc600078e02da */
[----:B------:R2:W-:Y:S01]  /*18840*/  LDGSTS.E [R250+0x19700], desc[UR38][R90.64], !P3 ;  /* 0x197000005afa7fae */ /* 0x0005e2000d9a1026 */
[----:B------:R-:W-:-:S03]  /*18850*/  IMAD.WIDE R112, R251, 0x4, R216 ;  /* 0x00000004fb707825 */ /* 0x000fc600078e02d8 */
[----:B------:R2:W-:Y:S01]  /*18860*/  LDGSTS.E [R250+0x19780], desc[UR38][R88.64], !P3 ;  /* 0x1978000058fa7fae */ /* 0x0005e2000d9a1026 */
[----:B----4-:R-:W-:-:S03]  /*18870*/  MOV R180, R4 ;  /* 0x0000000400b47202 */ /* 0x010fc60000000f00 */
[----:B------:R-:W4:Y:S01]  /*18880*/  LDL.LU R4, [R1+0x2170] ;  /* 0x0021700001047983 */ /* 0x000f220000300800 */
        /* <DEDUP_REMOVED lines=14> */
[----:B--2---:R-:W-:-:S03]  /*18970*/  IMAD.WIDE R90, R251, 0x4, R236 ;  /* 0x00000004fb5a7825 */ /* 0x004fc600078e02ec */
[----:B------:R2:W-:Y:S01]  /*18980*/  STL.64 [R1+0x2860], R112 ;  /* 0x0028607001007387 */ /* 0x0005e20000100a00 */
[----:B------:R-:W-:-:S03]  /*18990*/  IMAD.WIDE R88, R251, 0x4, R238 ;  /* 0x00000004fb587825 */ /* 0x000fc600078e02ee */
[----:B------:R1:W-:Y:S04]  /*189a0*/  STL.64 [R1+0x2858], R108 ;  /* 0x0028586c01007387 */ /* 0x0003e80000100a00 */
[----:B------:R1:W-:Y:S01]  /*189b0*/  STL.64 [R1+0x2850], R106 ;  /* 0x0028506a01007387 */ /* 0x0003e20000100a00 */
[----:B------:R-:W-:Y:S01]  /*189c0*/  IMAD R151, R179, UR13, RZ ;  /* 0x0000000db3977c24 */ /* 0x000fe2000f8e02ff */
[----:B------:R-:W1:Y:S02]  /*189d0*/  LDCU UR13, c[0x0][0x3b0] ;  /* 0x00007600ff0d77ac */ /* 0x000e640008000800 */
[----:B------:R1:W-:Y:S01]  /*189e0*/  STL.64 [R1+0x2848], R104 ;  /* 0x0028486801007387 */ /* 0x0003e20000100a00 */
[----:B------:R-:W-:-:S03]  /*189f0*/  IMAD.MOV.U32 R179, RZ, RZ, R180 ;  /* 0x000000ffffb37224 */ /* 0x000fc600078e00b4 */
[----:B------:R1:W-:Y:S04]  /*18a00*/  STL.64 [R1+0x2840], R98 ;  /* 0x0028406201007387 */ /* 0x0003e80000100a00 */
[----:B------:R1:W-:Y:S04]  /*18a10*/  STL.64 [R1+0x2838], R96 ;  /* 0x0028386001007387 */ /* 0x0003e80000100a00 */
[----:B------:R1:W-:Y:S04]  /*18a20*/  STL.64 [R1+0x2830], R94 ;  /* 0x0028305e01007387 */ /* 0x0003e80000100a00 */
[----:B------:R1:W-:Y:S04]  /*18a30*/  STL.64 [R1+0x2828], R90 ;  /* 0x0028285a01007387 */ /* 0x0003e80000100a00 */
[----:B------:R1:W-:Y:S01]  /*18a40*/  STL.64 [R1+0x2820], R88 ;  /* 0x0028205801007387 */ /* 0x0003e20000100a00 */
[----:B------:R-:W-:-:S03]  /*18a50*/  IMAD.MOV.U32 R180, RZ, RZ, R206 ;  /* 0x000000ffffb47224 */ /* 0x000fc600078e00ce */
[----:B------:R-:W4:Y:S01]  /*18a60*/  LDL.LU R206, [R1+0x2174] ;  /* 0x0021740001ce7983 */ /* 0x000f220000300800 */
[----:B------:R-:W-:-:S05]  /*18a70*/  VIADD R83, R83, 0xffffffc9 ;  /* 0xffffffc953537836 */ /* 0x000fca0000000000 */
[----:B------:R-:W-:Y:S01]  /*18a80*/  ISETP.GE.U32.AND P3, PT, R83, 0x7fffff4a, PT ;  /* 0x7fffff4a5300780c */ /* 0x000fe20003f66070 */
[----:B---3--:R-:W-:Y:S01]  /*18a90*/  VIADD R82, R82, 0xffffffc5 ;  /* 0xffffffc552527836 */ /* 0x008fe20000000000 */
[----:B------:R-:W3:Y:S11]  /*18aa0*/  LDC R83, c[0x0][0x3a0] ;  /* 0x0000e800ff537b82 */ /* 0x000ef60000000800 */
        /* <DEDUP_REMOVED lines=19> */
[----:B------:R-:W-:-:S04]  /*18be0*/  IMAD.WIDE R122, R251, 0x4, R208 ;  /* 0x00000004fb7a7825 */ /* 0x000fc800078e02d0 */
[----:B------:R-:W-:Y:S02]  /*18bf0*/  IMAD R172, R179, UR12, RZ ;  /* 0x0000000cb3ac7c24 */ /* 0x000fe4000f8e02ff */
[----:B------:R-:W-:Y:S01]  /*18c00*/  IMAD.WIDE R116, R251, 0x4, R212 ;  /* 0x00000004fb747825 */ /* 0x000fe200078e02d4 */
[----:B------:R1:W-:Y:S01]  /*18c10*/  STL.64 [R1+0x29a0], R120 ;  /* 0x0029a07801007387 */ /* 0x0003e20000100a00 */
[----:B---3--:R-:W-:Y:S01]  /*18c20*/  IADD3 R83, PT, PT, R83, -0x3f, RZ ;  /* 0xffffffc153537810 */ /* 0x008fe20007ffe0ff */
[----:B------:R-:W3:Y:S01]  /*18c30*/  LDC R82, c[0x0][0x3a0] ;  /* 0x0000e800ff527b82 */ /* 0x000ee20000000800 */
[C---:B------:R-:W-:Y:S01]  /*18c40*/  IMAD.WIDE R114, R251.reuse, 0x4, R214 ;  /* 0x00000004fb727825 */ /* 0x040fe200078e02d6 */
[----:B------:R1:W-:Y:S01]  /*18c50*/  STL.64 [R1+0x2818], R122 ;  /* 0x0028187a01007387 */ /* 0x0003e20000100a00 */
[----:B------:R-:W1:Y:S02]  /*18c60*/  LDCU UR12, c[0x0][0x3b0] ;  /* 0x00007600ff0c77ac */ /* 0x000e640008000800 */
        /* <DEDUP_REMOVED lines=27> */
[----:B------:R-:W-:-:S03]  /*18e20*/  IMAD.MOV.U32 R179, RZ, RZ, R180 ;  /* 0x000000ffffb37224 */ /* 0x000fc600078e00b4 */
[----:B------:R1:W-:Y:S04]  /*18e30*/  STL.64 [R1+0x27e0], R98 ;  /* 0x0027e06201007387 */ /* 0x0003e80000100a00 */
        /* <DEDUP_REMOVED lines=18> */
[----:B----4-:R-:W-:-:S03]  /*18f60*/  IMAD.MOV.U32 R180, RZ, RZ, R4 ;  /* 0x000000ffffb47224 */ /* 0x010fc600078e0004 */
[----:B------:R2:W-:Y:S04]  /*18f70*/  LDGSTS.E [R250+0x1d700], desc[UR38][R90.64], !P3 ;  /* 0x1d7000005afa7fae */ /* 0x0005e8000d9a1026 */
        /* <DEDUP_REMOVED lines=20> */
[----:B------:R2:W-:Y:S04]  /*190c0*/  LDGSTS.E [R250+0x1d780], desc[UR38][R88.64], !P3 ;  /* 0x1d78000058fa7fae */ /* 0x0005e8000d9a1026 */
[----:B------:R1:W-:Y:S01]  /*190d0*/  STL.64 [R1+0x2790], R106 ;  /* 0x0027906a01007387 */ /* 0x0003e20000100a00 */
[----:B------:R-:W-:-:S03]  /*190e0*/  IMAD R173, R179, UR11, RZ ;  /* 0x0000000bb3ad7c24 */ /* 0x000fc6000f8e02ff */
[----:B------:R1:W-:Y:S01]  /*190f0*/  STL.64 [R1+0x2788], R104 ;  /* 0x0027886801007387 */ /* 0x0003e20000100a00 */
[----:B--2---:R-:W-:-:S03]  /*19100*/  IMAD.WIDE R88, R251, 0x4, R238 ;  /* 0x00000004fb587825 */ /* 0x004fc600078e02ee */
[----:B------:R2:W-:Y:S01]  /*19110*/  STL.64 [R1+0x2780], R98 ;  /* 0x0027806201007387 */ /* 0x0005e20000100a00 */
[----:B------:R-:W-:Y:S01]  /*19120*/  MOV R179, R180 ;  /* 0x000000b400b37202 */ /* 0x000fe20000000f00 */
[----:B------:R-:W1:Y:S02]  /*19130*/  LDCU UR11, c[0x0][0x3b0] ;  /* 0x00007600ff0b77ac */ /* 0x000e640008000800 */
[----:B------:R1:W-:Y:S04]  /*19140*/  STL.64 [R1+0x2778], R96 ;  /* 0x0027786001007387 */ /* 0x0003e80000100a00 */
[----:B------:R1:W-:Y:S04]  /*19150*/  STL.64 [R1+0x2770], R94 ;  /* 0x0027705e01007387 */ /* 0x0003e80000100a00 */
[----:B------:R1:W-:Y:S04]  /*19160*/  STL.64 [R1+0x2768], R90 ;  /* 0x0027685a01007387 */ /* 0x0003e80000100a00 */
[----:B------:R1:W-:Y:S01]  /*19170*/  STL.64 [R1+0x2760], R88 ;  /* 0x0027605801007387 */ /* 0x0003e20000100a00 */
[----:B------:R-:W-:-:S03]  /*19180*/  IMAD.MOV.U32 R180, RZ, RZ, R206 ;  /* 0x000000ffffb47224 */ /* 0x000fc600078e00ce */
[----:B------:R-:W4:Y:S01]  /*19190*/  LDL.LU R206, [R1+0x217c] ;  /* 0x00217c0001ce7983 */ /* 0x000f220000300800 */
        /* <DEDUP_REMOVED lines=16> */
[----:B------:R-:W-:Y:S04]  /*192a0*/  LDGSTS.E [R250+0x1f600], desc[UR38][R94.64], !P3 ;  /* 0x1f6000005efa7fae */ /* 0x000fe8000d9a1026 */
[----:B------:R2:W-:Y:S01]  /*192b0*/  LDGSTS.E [R250+0x1f680], desc[UR38][R92.64], !P3 ;  /* 0x1f6800005cfa7fae */ /* 0x0005e2000d9a1026 */
[----:B-1----:R-:W-:-:S03]  /*192c0*/  IMAD.WIDE R120, R251, 0x4, R210 ;  /* 0x00000004fb787825 */ /* 0x002fc600078e02d2 */
[----:B------:R1:W-:Y:S01]  /*192d0*/  LDGSTS.E [R250+0x1f700], desc[UR38][R90.64], !P3 ;  /* 0x1f7000005afa7fae */ /* 0x0003e2000d9a1026 */
[----:B------:R-:W-:-:S03]  /*192e0*/  IMAD.WIDE R122, R251, 0x4, R208 ;  /* 0x00000004fb7a7825 */ /* 0x000fc600078e02d0 */
[----:B------:R1:W-:Y:S01]  /*192f0*/  LDGSTS.E [R250+0x1f780], desc[UR38][R88.64], !P3 ;  /* 0x1f78000058fa7fae */ /* 0x0003e2000d9a1026 */
[----:B------:R-:W-:Y:S01]  /*19300*/  ISETP.GE.U32.AND P3, PT, R82, 0x7fffff3e, PT ;  /* 0x7fffff3e5200780c */ /* 0x000fe20003f66070 */
[C---:B------:R-:W-:Y:S01]  /*19310*/  IMAD.WIDE R116, R251.reuse, 0x4, R212 ;  /* 0x00000004fb747825 */ /* 0x040fe200078e02d4 */
[----:B------:R-:W3:Y:S01]  /*19320*/  LDC R82, c[0x0][0x3a0] ;  /* 0x0000e800ff527b82 */ /* 0x000ee20000000800 */
[----:B------:R-:W-:Y:S02]  /*19330*/  STL.64 [R1+0x29e0], R120 ;  /* 0x0029e07801007387 */ /* 0x000fe40000100a00 */
[C---:B------:R-:W-:Y:S02]  /*19340*/  IMAD.WIDE R114, R251.reuse, 0x4, R214 ;  /* 0x00000004fb727825 */ /* 0x040fe400078e02d6 */
[----:B------:R1:W-:Y:S02]  /*19350*/  STL.64 [R1+0x2758], R122 ;  /* 0x0027587a01007387 */ /* 0x0003e40000100a00 */
[----:B--2---:R-:W-:-:S02]  /*19360*/  IMAD.WIDE R92, R251, 0x4, R234 ;  /* 0x00000004fb5c7825 */ /* 0x004fc400078e02ea */
[----:B------:R2:W-:Y:S02]  /*19370*/  STL.64 [R1+0x2750], R116 ;  /* 0x0027507401007387 */ /* 0x0005e40000100a00 */
[C---:B------:R-:W-:Y:S02]  /*19380*/  IMAD.WIDE R100, R251.reuse, 0x4, R226 ;  /* 0x00000004fb647825 */ /* 0x040fe400078e02e2 */
[----:B------:R-:W-:Y:S02]  /*19390*/  STL.64 [R1+0x2748], R114 ;  /* 0x0027487201007387 */ /* 0x000fe40000100a00 */
[C---:B------:R-:W-:Y:S02]  /*193a0*/  IMAD.WIDE R110, R251.reuse, 0x4, R218 ;  /* 0x00000004fb6e7825 */ /* 0x040fe400078e02da */
[----:B------:R-:W-:Y:S02]  /*193b0*/  STL.64 [R1+0x29f8], R92 ;  /* 0x0029f85c01007387 */ /* 0x000fe40000100a00 */
[----:B------:R-:W-:-:S02]  /*193c0*/  IMAD.WIDE R112, R251, 0x4, R216 ;  /* 0x00000004fb707825 */ /* 0x000fc400078e02d8 */
[----:B------:R-:W-:Y:S02]  /*193d0*/  STL.64 [R1+0x29f0], R100 ;  /* 0x0029f06401007387 */ /* 0x000fe40000100a00 */
[C---:B------:R-:W-:Y:S02]  /*193e0*/  IMAD.WIDE R108, R251.reuse, 0x4, R220 ;  /* 0x00000004fb6c7825 */ /* 0x040fe400078e02dc */
[----:B------:R-:W-:Y:S02]  /*193f0*/  STL.64 [R1+0x29e8], R110 ;  /* 0x0029e86e01007387 */ /* 0x000fe40000100a00 */
[C---:B------:R-:W-:Y:S02]  /*19400*/  IMAD.WIDE R106, R251.reuse, 0x4, R222 ;  /* 0x00000004fb6a7825 */ /* 0x040fe400078e02de */
[----:B------:R-:W-:Y:S02]  /*19410*/  STL.64 [R1+0x2740], R112 ;  /* 0x0027407001007387 */ /* 0x000fe40000100a00 */
[----:B------:R-:W-:-:S02]  /*19420*/  IMAD.WIDE R104, R251, 0x4, R224 ;  /* 0x00000004fb687825 */ /* 0x000fc400078e02e0 */
[----:B------:R1:W-:Y:S02]  /*19430*/  LDGSTS.E [R250+0x21000], desc[UR38][R122.64], !P3 ;  /* 0x210000007afa7fae */ /* 0x0003e4000d9a1026 */
[C---:B------:R-:W-:Y:S02]  /*19440*/  IMAD.WIDE R98, R251.reuse, 0x4, R228 ;  /* 0x00000004fb627825 */ /* 0x040fe400078e02e4 */
[----:B------:R-:W-:Y:S02]  /*19450*/  STL.64 [R1+0x2738], R108 ;  /* 0x0027386c01007387 */ /* 0x000fe40000100a00 */
[C---:B------:R-:W-:Y:S02]  /*19460*/  IMAD.WIDE R96, R251.reuse, 0x4, R230 ;  /* 0x00000004fb607825 */ /* 0x040fe400078e02e6 */
[----:B------:R2:W-:Y:S02]  /*19470*/  LDGSTS.E [R250+0x21080], desc[UR38][R120.64], !P3 ;  /* 0x2108000078fa7fae */ /* 0x0005e4000d9a1026 */
[----:B------:R-:W-:-:S02]  /*19480*/  IMAD.WIDE R94, R251, 0x4, R232 ;  /* 0x00000004fb5e7825 */ /* 0x000fc400078e02e8 */
[----:B------:R-:W-:Y:S02]  /*19490*/  STL.64 [R1+0x2730], R106 ;  /* 0x0027306a01007387 */ /* 0x000fe40000100a00 */
[C---:B-1----:R-:W-:Y:S02]  /*194a0*/  IMAD.WIDE R90, R251.reuse, 0x4, R236 ;  /* 0x00000004fb5a7825 */ /* 0x042fe400078e02ec */
[----:B------:R1:W-:Y:S02]  /*194b0*/  LDGSTS.E [R250+0x21100], desc[UR38][R116.64], !P3 ;  /* 0x2110000074fa7fae */ /* 0x0003e4000d9a1026 */
[----:B------:R-:W-:Y:S02]  /*194c0*/  IMAD.WIDE R88, R251, 0x4, R238 ;  /* 0x00000004fb587825 */ /* 0x000fe400078e02ee */
[----:B------:R1:W-:Y:S02]  /*194d0*/  STL.64 [R1+0x2728], R104 ;  /* 0x0027286801007387 */ /* 0x0003e40000100a00 */
[----:B------:R-:W-:-:S02]  /*194e0*/  IMAD R251, R248, 0x46, RZ ;  /* 0x00000046f8fb7824 */ /* 0x000fc400078e02ff */
[----:B------:R-:W-:Y:S01]  /*194f0*/  LDGSTS.E [R250+0x21180], desc[UR38][R114.64], !P3 ;  /* 0x2118000072fa7fae */ /* 0x000fe2000d9a1026 */
[----:B------:R-:W-:Y:S01]  /*19500*/  IMAD R174, R179, UR10, RZ ;  /* 0x0000000ab3ae7c24 */ /* 0x000fe2000f8e02ff */
[----:B------:R-:W1:Y:S02]  /*19510*/  LDCU UR10, c[0x0][0x3b0] ;  /* 0x00007600ff0a77ac */ /* 0x000e640008000800 */
[----:B------:R-:W-:Y:S01]  /*19520*/  STL.64 [R1+0x2720], R98 ;  /* 0x0027206201007387 */ /* 0x000fe20000100a00 */
[----:B------:R-:W-:-:S03]  /*19530*/  IMAD.MOV.U32 R179, RZ, RZ, R180 ;  /* 0x000000ffffb37224 */ /* 0x000fc600078e00b4 */
[----:B------:R-:W-:Y:S04]  /*19540*/  LDGSTS.E [R250+0x21200], desc[UR38][R112.64], !P3 ;  /* 0x2120000070fa7fae */ /* 0x000fe8000d9a1026 */
[----:B------:R-:W-:Y:S04]  /*19550*/  STL.64 [R1+0x2718], R96 ;  /* 0x0027186001007387 */ /* 0x000fe80000100a00 */
        /* <DEDUP_REMOVED lines=20> */
[----:B-1----:R-:W-:-:S03]  /*196a0*/  IMAD.WIDE R94, R251, 0x4, R234 ;  /* 0x00000004fb5e7825 */ /* 0x002fc600078e02ea */
[----:B------:R1:W-:Y:S01]  /*196b0*/  LDGSTS.E [R250+0x21780], desc[UR38][R88.64], !P3 ;  /* 0x2178000058fa7fae */ /* 0x0003e2000d9a1026 */
[----:B----4-:R-:W-:-:S03]  /*196c0*/  MOV R180, R4 ;  /* 0x0000000400b47202 */ /* 0x010fc60000000f00 */
[----:B------:R-:W4:Y:S01]  /*196d0*/  LDL.LU R4, [R1+0x2180] ;  /* 0x0021800001047983 */ /* 0x000f220000300800 */
[----:B------:R-:W-:-:S03]  /*196e0*/  IMAD.WIDE R110, R251, 0x4, R220 ;  /* 0x00000004fb6e7825 */ /* 0x000fc600078e02dc */
[----:B------:R-:W-:Y:S01]  /*196f0*/  STL.64 [R1+0x2a00], R122 ;  /* 0x002a007a01007387 */ /* 0x000fe20000100a00 */
[----:B------:R-:W-:-:S03]  /*19700*/  IMAD.WIDE R108, R251, 0x4, R222 ;  /* 0x00000004fb6c7825 */ /* 0x000fc600078e02de */
[----:B------:R1:W-:Y:S01]  /*19710*/  STL.64 [R1+0x26f8], R124 ;  /* 0x0026f87c01007387 */ /* 0x0003e20000100a00 */
[----:B------:R-:W-:-:S03]  /*19720*/  IMAD.WIDE R106, R251, 0x4, R224 ;  /* 0x00000004fb6a7825 */ /* 0x000fc600078e02e0 */
[----:B------:R1:W-:Y:S01]  /*19730*/  STL.64 [R1+0x26f0], R120 ;  /* 0x0026f07801007387 */ /* 0x0003e20000100a00 */
[----:B------:R-:W-:-:S03]  /*19740*/  IMAD.WIDE R100, R251, 0x4, R228 ;  /* 0x00000004fb647825 */ /* 0x000fc600078e02e4 */
[----:B------:R-:W-:Y:S01]  /*19750*/  STL.64 [R1+0x26e8], R116 ;  /* 0x0026e87401007387 */ /* 0x000fe20000100a00 */
[----:B------:R-:W-:-:S03]  /*19760*/  IMAD.WIDE R98, R251, 0x4, R230 ;  /* 0x00000004fb627825 */ /* 0x000fc600078e02e6 */
[----:B------:R1:W-:Y:S01]  /*19770*/  STL.64 [R1+0x2a18], R94 ;  /* 0x002a185e01007387 */ /* 0x0003e20000100a00 */
[----:B------:R-:W-:-:S03]  /*19780*/  IMAD.WIDE R96, R251, 0x4, R232 ;  /* 0x00000004fb607825 */ /* 0x000fc600078e02e8 */
[----:B------:R-:W-:Y:S01]  /*19790*/  STL.64 [R1+0x2a10], R104 ;  /* 0x002a106801007387 */ /* 0x000fe20000100a00 */
[----:B--2---:R-:W-:-:S03]  /*197a0*/  IMAD.WIDE R92, R251, 0x4, R236 ;  /* 0x00000004fb5c7825 */ /* 0x004fc600078e02ec */
[----:B------:R-:W-:Y:S01]  /*197b0*/  STL.64 [R1+0x2a08], R112 ;  /* 0x002a087001007387 */ /* 0x000fe20000100a00 */
[----:B------:R-:W-:-:S03]  /*197c0*/  IMAD.WIDE R90, R251, 0x4, R238 ;  /* 0x00000004fb5a7825 */ /* 0x000fc600078e02ee */
[----:B------:R-:W-:Y:S04]  /*197d0*/  STL.64 [R1+0x26e0], R114 ;  /* 0x0026e07201007387 */ /* 0x000fe80000100a00 */
[----:B------:R-:W-:Y:S04]  /*197e0*/  STL.64 [R1+0x26d8], R110 ;  /* 0x0026d86e01007387 */ /* 0x000fe80000100a00 */
[----:B------:R-:W-:Y:S01]  /*197f0*/  STL.64 [R1+0x26d0], R108 ;  /* 0x0026d06c01007387 */ /* 0x000fe20000100a00 */
[----:B-1----:R-:W-:Y:S01]  /*19800*/  IMAD R88, R179, UR9, RZ ;  /* 0x00000009b3587c24 */ /* 0x002fe2000f8e02ff */
        /* <DEDUP_REMOVED lines=10> */
[----:B---3--:R-:W-:-:S05]  /*198b0*/  VIADD R83, R83, 0xffffffb9 ;  /* 0xffffffb953537836 */ /* 0x008fca0000000000 */
[----:B------:R-:W-:Y:S01]  /*198c0*/  ISETP.GE.U32.AND P3, PT, R83, 0x7fffff3a, PT ;  /* 0x7fffff3a5300780c */ /* 0x000fe20003f66070 */
[----:B------:R-:W-:Y:S01]  /*198d0*/  VIADD R82, R82, 0xffffffb5 ;  /* 0xffffffb552527836 */ /* 0x000fe20000000000 */
[----:B------:R-:W3:Y:S11]  /*198e0*/  LDC R83, c[0x0][0x3a0] ;  /* 0x0000e800ff537b82 */ /* 0x000ef60000000800 */
        /* <DEDUP_REMOVED lines=19> */
[----:B------:R-:W-:Y:S01]  /*19a20*/  IMAD.WIDE R126, R251, 0x4, R208 ;  /* 0x00000004fb7e7825 */ /* 0x000fe200078e02d0 */
[----:B---3--:R-:W-:-:S03]  /*19a30*/  IADD3 R83, PT, PT, R83, -0x4f, RZ ;  /* 0xffffffb153537810 */ /* 0x008fc60007ffe0ff */
[C---:B------:R-:W-:Y:S01]  /*19a40*/  IMAD.WIDE R122, R251.reuse, 0x4, R212 ;  /* 0x00000004fb7a7825 */ /* 0x040fe200078e02d4 */
[----:B------:R-:W-:Y:S01]  /*19a50*/  STL.64 [R1+0x2a20], R124 ;  /* 0x002a207c01007387 */ /* 0x000fe20000100a00 */
[----:B------:R-:W3:Y:S02]  /*19a60*/  LDC R82, c[0x0][0x3a0] ;  /* 0x0000e800ff527b82 */ /* 0x000ee40000000800 */
[C---:B------:R-:W-:Y:S01]  /*19a70*/  IMAD.WIDE R120, R251.reuse, 0x4, R214 ;  /* 0x00000004fb787825 */ /* 0x040fe200078e02d6 */
[----:B------:R1:W-:Y:S03]  /*19a80*/  STL.64 [R1+0x2698], R126 ;  /* 0x0026987e01007387 */ /* 0x0003e60000100a00 */
[C---:B--2---:R-:W-:Y:S01]  /*19a90*/  IMAD.WIDE R94, R251.reuse, 0x4, R234 ;  /* 0x00000004fb5e7825 */ /* 0x044fe200078e02ea */
[----:B------:R2:W-:Y:S03]  /*19aa0*/  STL.64 [R1+0x2690], R122 ;  /* 0x0026907a01007387 */ /* 0x0005e60000100a00 */
[C---:B------:R-:W-:Y:S01]  /*19ab0*/  IMAD.WIDE R106, R251.reuse, 0x4, R226 ;  /* 0x00000004fb6a7825 */ /* 0x040fe200078e02e2 */
[----:B------:R-:W-:Y:S03]  /*19ac0*/  STL.64 [R1+0x2688], R120 ;  /* 0x0026887801007387 */ /* 0x000fe60000100a00 */
[C---:B------:R-:W-:Y:S01]  /*19ad0*/  IMAD.WIDE R114, R251.reuse, 0x4, R218 ;  /* 0x00000004fb727825 */ /* 0x040fe200078e02da */
[----:B------:R-:W-:Y:S03]  /*19ae0*/  STL.64 [R1+0x2a38], R94 ;  /* 0x002a385e01007387 */ /* 0x000fe60000100a00 */
[C---:B------:R-:W-:Y:S01]  /*19af0*/  IMAD.WIDE R116, R251.reuse, 0x4, R216 ;  /* 0x00000004fb747825 */ /* 0x040fe200078e02d8 */
[----:B------:R1:W-:Y:S03]  /*19b00*/  STL.64 [R1+0x2a30], R106 ;  /* 0x002a306a01007387 */ /* 0x0003e60000100a00 */
        /* <DEDUP_REMOVED lines=15> */
[----:B------:R-:W-:Y:S04]  /*19c00*/  LDGSTS.E [R250+0x25180], desc[UR38][R120.64], !P3 ;  /* 0x2518000078fa7fae */ /* 0x000fe8000d9a1026 */
        /* <DEDUP_REMOVED lines=19> */
[----:B--2---:R-:W-:-:S03]  /*19d40*/  IMAD.WIDE R122, R251, 0x4, R214 ;  /* 0x00000004fb7a7825 */ /* 0x004fc600078e02d6 */
[----:B------:R-:W-:Y:S04]  /*19d50*/  LDGSTS.E [R250+0x25500], desc[UR38][R100.64], !P3 ;  /* 0x2550000064fa7fae */ /* 0x000fe8000d9a1026 */
[----:B------:R-:W-:Y:S04]  /*19d60*/  LDGSTS.E [R250+0x25580], desc[UR38][R98.64], !P3 ;  /* 0x2558000062fa7fae */ /* 0x000fe8000d9a1026 */
[----:B------:R-:W-:Y:S01]  /*19d70*/  LDGSTS.E [R250+0x25600], desc[UR38][R96.64], !P3 ;  /* 0x2560000060fa7fae */ /* 0x000fe2000d9a1026 */
[----:B-1----:R-:W-:-:S03]  /*19d80*/  IMAD.WIDE R106, R251, 0x4, R226 ;  /* 0x00000004fb6a7825 */ /* 0x002fc600078e02e2 */
[----:B------:R1:W-:Y:S01]  /*19d90*/  LDGSTS.E [R250+0x25680], desc[UR38][R94.64], !P3 ;  /* 0x256800005efa7fae */ /* 0x0003e2000d9a1026 */
[----:B------:R-:W-:-:S03]  /*19da0*/  IMAD.WIDE R114, R251, 0x4, R218 ;  /* 0x00000004fb727825 */ /* 0x000fc600078e02da */
[----:B------:R2:W-:Y:S01]  /*19db0*/  LDGSTS.E [R250+0x25700], desc[UR38][R92.64], !P3 ;  /* 0x257000005cfa7fae */ /* 0x0005e2000d9a1026 */
[----:B----4-:R-:W-:-:S03]  /*19dc0*/  IMAD.MOV.U32 R180, RZ, RZ, R4 ;  /* 0x000000ffffb47224 */ /* 0x010fc600078e0004 */
[----:B------:R4:W-:Y:S04]  /*19dd0*/  LDGSTS.E [R250+0x25780], desc[UR38][R90.64], !P3 ;  /* 0x257800005afa7fae */ /* 0x0009e8000d9a1026 */
[----:B------:R-:W4:Y:S01]  /*19de0*/  LDL.LU R4, [R1+0x2188] ;  /* 0x0021880001047983 */ /* 0x000f220000300800 */
[----:B-1----:R-:W-:-:S03]  /*19df0*/  IMAD.WIDE R94, R251, 0x4, R234 ;  /* 0x00000004fb5e7825 */ /* 0x002fc600078e02ea */
[----:B------:R-:W-:Y:S01]  /*19e00*/  STL.64 [R1+0x2a40], R126 ;  /* 0x002a407e01007387 */ /* 0x000fe20000100a00 */
[----:B------:R-:W-:-:S03]  /*19e10*/  IMAD.WIDE R116, R251, 0x4, R216 ;  /* 0x00000004fb747825 */ /* 0x000fc600078e02d8 */
[----:B------:R1:W-:Y:S01]  /*19e20*/  STL.64 [R1+0x2638], R128 ;  /* 0x0026388001007387 */ /* 0x0003e20000100a00 */
[----:B------:R-:W-:-:S03]  /*19e30*/  IMAD.WIDE R112, R251, 0x4, R220 ;  /* 0x00000004fb707825 */ /* 0x000fc600078e02dc */
[----:B------:R1:W-:Y:S01]  /*19e40*/  STL.64 [R1+0x2630], R124 ;  /* 0x0026307c01007387 */ /* 0x0003e20000100a00 */
[----:B------:R-:W-:-:S03]  /*19e50*/  IMAD.WIDE R110, R251, 0x4, R222 ;  /* 0x00000004fb6e7825 */ /* 0x000fc600078e02de */
[----:B------:R1:W-:Y:S01]  /*19e60*/  STL.64 [R1+0x2628], R122 ;  /* 0x0026287a01007387 */ /* 0x0003e20000100a00 */
[----:B------:R-:W-:-:S03]  /*19e70*/  IMAD.WIDE R108, R251, 0x4, R224 ;  /* 0x00000004fb6c7825 */ /* 0x000fc600078e02e0 */
[----:B------:R-:W-:Y:S01]  /*19e80*/  STL.64 [R1+0x2a58], R94 ;  /* 0x002a585e01007387 */ /* 0x000fe20000100a00 */
[----:B------:R-:W-:-:S03]  /*19e90*/  IMAD.WIDE R100, R251, 0x4, R228 ;  /* 0x00000004fb647825 */ /* 0x000fc600078e02e4 */
[----:B------:R-:W-:Y:S01]  /*19ea0*/  STL.64 [R1+0x2a50], R106 ;  /* 0x002a506a01007387 */ /* 0x000fe20000100a00 */
[----:B------:R-:W-:-:S03]  /*19eb0*/  IMAD.WIDE R98, R251, 0x4, R230 ;  /* 0x00000004fb627825 */ /* 0x000fc600078e02e6 */
[----:B------:R-:W-:Y:S01]  /*19ec0*/  STL.64 [R1+0x2a48], R114 ;  /* 0x002a487201007387 */ /* 0x000fe20000100a00 */
[----:B------:R-:W-:-:S03]  /*19ed0*/  IMAD.WIDE R96, R251, 0x4, R232 ;  /* 0x00000004fb607825 */ /* 0x000fc600078e02e8 */
[----:B------:R1:W-:Y:S01]  /*19ee0*/  STL.64 [R1+0x2620], R116 ;  /* 0x0026207401007387 */ /* 0x0003e20000100a00 */
[----:B--2---:R-:W-:-:S03]  /*19ef0*/  IMAD.WIDE R92, R251, 0x4, R236 ;  /* 0x00000004fb5c7825 */ /* 0x004fc600078e02ec */
[----:B------:R2:W-:Y:S01]  /*19f00*/  STL.64 [R1+0x2618], R112 ;  /* 0x0026187001007387 */ /* 0x0005e20000100a00 */
[----:B----4-:R-:W-:-:S03]  /*19f10*/  IMAD.WIDE R90, R251, 0x4, R238 ;  /* 0x00000004fb5a7825 */ /* 0x010fc600078e02ee */
[----:B------:R4:W-:Y:S01]  /*19f20*/  STL.64 [R1+0x2610], R110 ;  /* 0x0026106e01007387 */ /* 0x0009e20000100a00 */
[----:B------:R-:W-:-:S03]  /*19f30*/  IMAD R120, R179, UR7, RZ ;  /* 0x00000007b3787c24 */ /* 0x000fc6000f8e02ff */
[----:B------:R1:W-:Y:S01]  /*19f40*/  STL.64 [R1+0x2608], R108 ;  /* 0x0026086c01007387 */ /* 0x0003e20000100a00 */
[----:B------:R-:W-:Y:S02]  /*19f50*/  MOV R179, R180 ;  /* 0x000000b400b37202 */ /* 0x000fe40000000f00 */
[----:B------:R-:W-:Y:S01]  /*19f60*/  ISETP.GE.U32.AND P3, PT, R83, 0x7fffff32, PT ;  /* 0x7fffff325300780c */ /* 0x000fe20003f66070 */
[----:B------:R1:W-:Y:S01]  /*19f70*/  STL.64 [R1+0x2600], R100 ;  /* 0x0026006401007387 */ /* 0x0003e20000100a00 */
[----:B---3--:R-:W-:Y:S01]  /*19f80*/  VIADD R82, R82, 0xffffffad ;  /* 0xffffffad52527836 */ /* 0x008fe20000000000 */
[----:B------:R-:W3:Y:S01]  /*19f90*/  LDC R83, c[0x0][0x3a0] ;  /* 0x0000e800ff537b82 */ /* 0x000ee20000000800 */
[----:B------:R-:W-:Y:S01]  /*19fa0*/  IMAD R251, R248, 0x52, RZ ;  /* 0x00000052f8fb7824 */ /* 0x000fe200078e02ff */
[----:B------:R1:W-:Y:S01]  /*19fb0*/  STL.64 [R1+0x25f8], R98 ;  /* 0x0025f86201007387 */ /* 0x0003e20000100a00 */
[----:B------:R-:W-:Y:S01]  /*19fc0*/  IMAD R144, R5, UR12, RZ ;  /* 0x0000000c05907c24 */ /* 0x000fe2000f8e02ff */
[----:B------:R-:W1:Y:S02]  /*19fd0*/  LDCU UR7, c[0x0][0x3b0] ;  /* 0x00007600ff0777ac */ /* 0x000e640008000800 */
[----:B------:R1:W-:Y:S04]  /*19fe0*/  STL.64 [R1+0x25f0], R96 ;  /* 0x0025f06001007387 */ /* 0x0003e80000100a00 */
[----:B------:R1:W-:Y:S04]  /*19ff0*/  STL.64 [R1+0x25e8], R92 ;  /* 0x0025e85c01007387 */ /* 0x0003e80000100a00 */
[----:B------:R1:W-:Y:S04]  /*1a000*/  STL.64 [R1+0x25e0], R90 ;  /* 0x0025e05a01007387 */ /* 0x0003e80000100a00 */
[----:B------:R1:W-:Y:S04]  /*1a010*/  LDGSTS.E [R250+0x27000], desc[UR38][R128.64], !P3 ;  /* 0x2700000080fa7fae */ /* 0x0003e8000d9a1026 */
[----:B------:R1:W-:Y:S04]  /*1a020*/  LDGSTS.E [R250+0x27080], desc[UR38][R126.64], !P3 ;  /* 0x270800007efa7fae */ /* 0x0003e8000d9a1026 */
[----:B------:R1:W-:Y:S04]  /*1a030*/  LDGSTS.E [R250+0x27100], desc[UR38][R124.64], !P3 ;  /* 0x271000007cfa7fae */ /* 0x0003e8000d9a1026 */
[----:B------:R1:W-:Y:S01]  /*1a040*/  LDGSTS.E [R250+0x27180], desc[UR38][R122.64], !P3 ;  /* 0x271800007afa7fae */ /* 0x0003e2000d9a1026 */
[----:B------:R-:W-:-:S03]  /*1a050*/  IMAD.MOV.U32 R180, RZ, RZ, R206 ;  /* 0x000000ffffb47224 */ /* 0x000fc600078e00ce */
[----:B------:R-:W4:Y:S04]  /*1a060*/  LDL.LU R206, [R1+0x2194] ;  /* 0x0021940001ce7983 */ /* 0x000f280000300800 */
        /* <DEDUP_REMOVED lines=12> */
[----:B------:R-:W-:Y:S01]  /*1a130*/  ISETP.GE.U32.AND P3, PT, R82, 0x7fffff2e, PT ;  /* 0x7fffff2e5200780c */ /* 0x000fe20003f66070 */
[C---:B-1----:R-:W-:Y:S01]  /*1a140*/  IMAD.WIDE R128, R251.reuse, 0x4, R208 ;  /* 0x00000004fb807825 */ /* 0x042fe200078e02d0 */
[----:B------:R-:W1:Y:S03]  /*1a150*/  LDC R82, c[0x0][0x3a0] ;  /* 0x0000e800ff527b82 */ /* 0x000e660000000800 */
[----:B------:R-:W-:-:S04]  /*1a160*/  IMAD.WIDE R126, R251, 0x4, R210 ;  /* 0x00000004fb7e7825 */ /* 0x000fc800078e02d2 */
[----:B------:R-:W-:-:S04]  /*1a170*/  IMAD.WIDE R124, R251, 0x4, R212 ;  /* 0x00000004fb7c7825 */ /* 0x000fc800078e02d4 */
[C---:B------:R-:W-:Y:S01]  /*1a180*/  IMAD.WIDE R122, R251.reuse, 0x4, R214 ;  /* 0x00000004fb7a7825 */ /* 0x040fe200078e02d6 */
[----:B------:R-:W-:Y:S03]  /*1a190*/  LDGSTS.E [R250+0x29000], desc[UR38][R128.64], !P3 ;  /* 0x2900000080fa7fae */ /* 0x000fe6000d9a1026 */
[C---:B------:R-:W-:Y:S01]  /*1a1a0*/  IMAD.WIDE R116, R251.reuse, 0x4, R216 ;  /* 0x00000004fb747825 */ /* 0x040fe200078e02d8 */
[----:B------:R1:W-:Y:S03]  /*1a1b0*/  LDGSTS.E [R250+0x29080], desc[UR38][R126.64], !P3 ;  /* 0x290800007efa7fae */ /* 0x0003e6000d9a1026 */
[C---:B------:R-:W-:Y:S01]  /*1a1c0*/  IMAD.WIDE R114, R251.reuse, 0x4, R218 ;  /* 0x00000004fb727825 */ /* 0x040fe200078e02da */
[----:B------:R1:W-:Y:S03]  /*1a1d0*/  LDGSTS.E [R250+0x29100], desc[UR38][R124.64], !P3 ;  /* 0x291000007cfa7fae */ /* 0x0003e6000d9a1026 */
[C---:B--2---:R-:W-:Y:S01]  /*1a1e0*/  IMAD.WIDE R112, R251.reuse, 0x4, R220 ;  /* 0x00000004fb707825 */ /* 0x044fe200078e02dc */
[----:B------:R2:W-:Y:S03]  /*1a1f0*/  LDGSTS.E [R250+0x29180], desc[UR38][R122.64], !P3 ;  /* 0x291800007afa7fae */ /* 0x0005e6000d9a1026 */
[C---:B----4-:R-:W-:Y:S01]  /*1a200*/  IMAD.WIDE R110, R251.reuse, 0x4, R222 ;  /* 0x00000004fb6e7825 */ /* 0x050fe200078e02de */
[----:B------:R-:W-:Y:S03]  /*1a210*/  LDGSTS.E [R250+0x29200], desc[UR38][R116.64], !P3 ;  /* 0x2920000074fa7fae */ /* 0x000fe6000d9a1026 */
[C---:B------:R-:W-:Y:S01]  /*1a220*/  IMAD.WIDE R108, R251.reuse, 0x4, R224 ;  /* 0x00000004fb6c7825 */ /* 0x040fe200078e02e0 */
[----:B------:R4:W-:Y:S03]  /*1a230*/  LDGSTS.E [R250+0x29280], desc[UR38][R114.64], !P3 ;  /* 0x2928000072fa7fae */ /* 0x0009e6000d9a1026 */
[C---:B------:R-:W-:Y:S01]  /*1a240*/  IMAD.WIDE R106, R251.reuse, 0x4, R226 ;  /* 0x00000004fb6a7825 */ /* 0x040fe200078e02e2 */
[----:B------:R1:W-:Y:S03]  /*1a250*/  LDGSTS.E [R250+0x29300], desc[UR38][R112.64], !P3 ;  /* 0x2930000070fa7fae */ /* 0x0003e6000d9a1026 */
[C---:B------:R-:W-:Y:S01]  /*1a260*/  IMAD.WIDE R100, R251.reuse, 0x4, R228 ;  /* 0x00000004fb647825 */ /* 0x040fe200078e02e4 */
[----:B------:R-:W-:Y:S03]  /*1a270*/  LDGSTS.E [R250+0x29380], desc[UR38][R110.64], !P3 ;  /* 0x293800006efa7fae */ /* 0x000fe6000d9a1026 */
[C---:B------:R-:W-:Y:S01]  /*1a280*/  IMAD.WIDE R98, R251.reuse, 0x4, R230 ;  /* 0x00000004fb627825 */ /* 0x040fe200078e02e6 */
[----:B------:R-:W-:Y:S03]  /*1a290*/  LDGSTS.E [R250+0x29400], desc[UR38][R108.64], !P3 ;  /* 0x294000006cfa7fae */ /* 0x000fe6000d9a1026 */
[C---:B------:R-:W-:Y:S01]  /*1a2a0*/  IMAD.WIDE R96, R251.reuse, 0x4, R232 ;  /* 0x00000004fb607825 */ /* 0x040fe200078e02e8 */
[----:B------:R1:W-:Y:S03]  /*1a2b0*/  LDGSTS.E [R250+0x29480], desc[UR38][R106.64], !P3 ;  /* 0x294800006afa7fae */ /* 0x0003e6000d9a1026 */
[C---:B------:R-:W-:Y:S01]  /*1a2c0*/  IMAD.WIDE R94, R251.reuse, 0x4, R234 ;  /* 0x00000004fb5e7825 */ /* 0x040fe200078e02ea */
[----:B------:R-:W-:Y:S03]  /*1a2d0*/  LDGSTS.E [R250+0x29500], desc[UR38][R100.64], !P3 ;  /* 0x2950000064fa7fae */ /* 0x000fe6000d9a1026 */
[C---:B------:R-:W-:Y:S01]  /*1a2e0*/  IMAD.WIDE R92, R251.reuse, 0x4, R236 ;  /* 0x00000004fb5c7825 */ /* 0x040fe200078e02ec */
[----:B------:R-:W-:Y:S03]  /*1a2f0*/  LDGSTS.E [R250+0x29580], desc[UR38][R98.64], !P3 ;  /* 0x2958000062fa7fae */ /* 0x000fe6000d9a1026 */
[----:B------:R-:W-:Y:S01]  /*1a300*/  IMAD.WIDE R90, R251, 0x4, R238 ;  /* 0x00000004fb5a7825 */ /* 0x000fe200078e02ee */
[----:B------:R-:W-:Y:S03]  /*1a310*/  LDGSTS.E [R250+0x29600], desc[UR38][R96.64], !P3 ;  /* 0x2960000060fa7fae */ /* 0x000fe6000d9a1026 */
[----:B---3--:R-:W-:Y:S01]  /*1a320*/  VIADD R83, R83, 0xffffffa9 ;  /* 0xffffffa953537836 */ /* 0x008fe20000000000 */
[----:B------:R3:W-:Y:S04]  /*1a330*/  LDGSTS.E [R250+0x29680], desc[UR38][R94.64], !P3 ;  /* 0x296800005efa7fae */ /* 0x0007e8000d9a1026 */
[----:B------:R1:W-:Y:S04]  /*1a340*/  LDGSTS.E [R250+0x29700], desc[UR38][R92.64], !P3 ;  /* 0x297000005cfa7fae */ /* 0x0003e8000d9a1026 */
[----:B------:R1:W-:Y:S01]  /*1a350*/  LDGSTS.E [R250+0x29780], desc[UR38][R90.64], !P3 ;  /* 0x297800005afa7fae */ /* 0x0003e2000d9a1026 */
[----:B------:R-:W-:Y:S01]  /*1a360*/  ISETP.GE.U32.AND P3, PT, R83, 0x7fffff2a, PT ;  /* 0x7fffff2a5300780c */ /* 0x000fe20003f66070 */
[----:B------:R-:W-:Y:S01]  /*1a370*/  IMAD R251, R248, 0x56, RZ ;  /* 0x00000056f8fb7824 */ /* 0x000fe200078e02ff */
[----:B------:R-:W3:Y:S01]  /*1a380*/  LDC R83, c[0x0][0x3a0] ;  /* 0x0000e800ff537b82 */ /* 0x000ee20000000800 */
[----:B------:R1:W-:Y:S04]  /*1a390*/  STL.64 [R1+0x2a60], R126 ;  /* 0x002a607e01007387 */ /* 0x0003e80000100a00 */
[----:B------:R2:W-:Y:S04]  /*1a3a0*/  STL.64 [R1+0x25d8], R128 ;  /* 0x0025d88001007387 */ /* 0x0005e80000100a00 */
[----:B------:R2:W-:Y:S04]  /*1a3b0*/  STL.64 [R1+0x25d0], R124 ;  /* 0x0025d07c01007387 */ /* 0x0005e80000100a00 */
[----:B------:R2:W-:Y:S01]  /*1a3c0*/  STL.64 [R1+0x25c8], R122 ;  /* 0x0025c87a01007387 */ /* 0x0005e20000100a00 */
[----:B-1----:R-:W-:-:S03]  /*1a3d0*/  IMAD.WIDE R126, R251, 0x4, R210 ;  /* 0x00000004fb7e7825 */ /* 0x002fc600078e02d2 */
[----:B------:R-:W-:Y:S01]  /*1a3e0*/  STL.64 [R1+0x2a78], R94 ;  /* 0x002a785e01007387 */ /* 0x000fe20000100a00 */
[----:B--2---:R-:W-:-:S03]  /*1a3f0*/  IMAD.WIDE R128, R251, 0x4, R208 ;  /* 0x00000004fb807825 */ /* 0x004fc600078e02d0 */
[----:B------:R-:W-:Y:S01]  /*1a400*/  STL.64 [R1+0x2a70], R106 ;  /* 0x002a706a01007387 */ /* 0x000fe20000100a00 */
[----:B------:R-:W-:-:S03]  /*1a410*/  IMAD.WIDE R124, R251, 0x4, R212 ;  /* 0x00000004fb7c7825 */ /* 0x000fc600078e02d4 */
[----:B------:R4:W-:Y:S01]  /*1a420*/  STL.64 [R1+0x2a68], R114 ;  /* 0x002a687201007387 */ /* 0x0009e20000100a00 */
[----:B------:R-:W-:-:S03]  /*1a430*/  IMAD.WIDE R122, R251, 0x4, R214 ;  /* 0x00000004fb7a7825 */ /* 0x000fc600078e02d6 */
[----:B------:R1:W-:Y:S04]  /*1a440*/  STL.64 [R1+0x25c0], R116 ;  /* 0x0025c07401007387 */ /* 0x0003e80000100a00 */
[----:B------:R2:W-:Y:S01]  /*1a450*/  STL.64 [R1+0x25b8], R112 ;  /* 0x0025b87001007387 */ /* 0x0005e20000100a00 */
[----:B----4-:R-:W-:-:S03]  /*1a460*/  IMAD.WIDE R114, R251, 0x4, R218 ;  /* 0x00000004fb727825 */ /* 0x010fc600078e02da */
[----:B------:R-:W-:Y:S01]  /*1a470*/  LDGSTS.E [R250+0x2b000], desc[UR38][R128.64], !P3 ;  /* 0x2b00000080fa7fae */ /* 0x000fe2000d9a1026 */
[----:B-1----:R-:W-:-:S03]  /*1a480*/  IMAD.WIDE R116, R251, 0x4, R216 ;  /* 0x00000004fb747825 */ /* 0x002fc600078e02d8 */
[----:B------:R1:W-:Y:S01]  /*1a490*/  STL.64 [R1+0x25b0], R110 ;  /* 0x0025b06e01007387 */ /* 0x0003e20000100a00 */
[----:B--2---:R-:W-:-:S03]  /*1a4a0*/  IMAD.WIDE R112, R251, 0x4, R220 ;  /* 0x00000004fb707825 */ /* 0x004fc600078e02dc */
[----:B------:R2:W-:Y:S04]  /*1a4b0*/  LDGSTS.E [R250+0x2b080], desc[UR38][R126.64], !P3 ;  /* 0x2b0800007efa7fae */ /* 0x0005e8000d9a1026 */
[----:B------:R4:W-:Y:S01]  /*1a4c0*/  STL.64 [R1+0x25a8], R108 ;  /* 0x0025a86c01007387 */ /* 0x0009e20000100a00 */
[----:B------:R-:W-:-:S03]  /*1a4d0*/  IMAD.WIDE R106, R251, 0x4, R226 ;  /* 0x00000004fb6a7825 */ /* 0x000fc600078e02e2 */
[----:B------:R2:W-:Y:S01]  /*1a4e0*/  LDGSTS.E [R250+0x2b100], desc[UR38][R124.64], !P3 ;  /* 0x2b1000007cfa7fae */ /* 0x0005e2000d9a1026 */
[----:B-1----:R-:W-:-:S03]  /*1a4f0*/  IMAD.WIDE R110, R251, 0x4, R222 ;  /* 0x00000004fb6e7825 */ /* 0x002fc600078e02de */
[----:B------:R1:W-:Y:S01]  /*1a500*/  LDGSTS.E [R250+0x2b180], desc[UR38][R122.64], !P3 ;  /* 0x2b1800007afa7fae */ /* 0x0003e2000d9a1026 */
[----:B----4-:R-:W-:-:S03]  /*1a510*/  IMAD.WIDE R108, R251, 0x4, R224 ;  /* 0x00000004fb6c7825 */ /* 0x010fc600078e02e0 */
[----:B------:R4:W-:Y:S04]  /*1a520*/  STL.64 [R1+0x25a0], R100 ;  /* 0x0025a06401007387 */ /* 0x0009e80000100a00 */
[----:B------:R-:W-:Y:S01]  /*1a530*/  LDGSTS.E [R250+0x2b200], desc[UR38][R116.64], !P3 ;  /* 0x2b20000074fa7fae */ /* 0x000fe2000d9a1026 */
[----:B---3--:R-:W-:-:S03]  /*1a540*/  IMAD.WIDE R94, R251, 0x4, R234 ;  /* 0x00000004fb5e7825 */ /* 0x008fc600078e02ea */
[----:B------:R3:W-:Y:S01]  /*1a550*/  STL.64 [R1+0x2598], R98 ;  /* 0x0025986201007387 */ /* 0x0007e20000100a00 */
[----:B----4-:R-:W-:-:S03]  /*1a560*/  IMAD.WIDE R100, R251, 0x4, R228 ;  /* 0x00000004fb647825 */ /* 0x010fc600078e02e4 */
[----:B------:R4:W-:Y:S04]  /*1a570*/  LDGSTS.E [R250+0x2b280], desc[UR38][R114.64], !P3 ;  /* 0x2b28000072fa7fae */ /* 0x0009e8000d9a1026 */
[----:B------:R1:W-:Y:S01]  /*1a580*/  STL.64 [R1+0x2590], R96 ;  /* 0x0025906001007387 */ /* 0x0003e20000100a00 */
[----:B---3--:R-:W-:-:S03]  /*1a590*/  IMAD.WIDE R98, R251, 0x4, R230 ;  /* 0x00000004fb627825 */ /* 0x008fc600078e02e6 */
[----:B------:R3:W-:Y:S04]  /*1a5a0*/  LDGSTS.E [R250+0x2b300], desc[UR38][R112.64], !P3 ;  /* 0x2b30000070fa7fae */ /* 0x0007e8000d9a1026 */
[----:B------:R-:W-:Y:S01]  /*1a5b0*/  LDGSTS.E [R250+0x2b380], desc[UR38][R110.64], !P3 ;  /* 0x2b3800006efa7fae */ /* 0x000fe2000d9a1026 */
[----:B-1----:R-:W-:-:S03]  /*1a5c0*/  IMAD.WIDE R96, R251, 0x4, R232 ;  /* 0x00000004fb607825 */ /* 0x002fc600078e02e8 */
[----:B------:R1:W-:Y:S04]  /*1a5d0*/  STL.64 [R1+0x2588], R92 ;  /* 0x0025885c01007387 */ /* 0x0003e80000100a00 */
[----:B------:R-:W-:Y:S01]  /*1a5e0*/  LDGSTS.E [R250+0x2b400], desc[UR38][R108.64], !P3 ;  /* 0x2b4000006cfa7fae */ /* 0x000fe2000d9a1026 */
[----:B------:R-:W-:-:S03]  /*1a5f0*/  VIADD R82, R82, 0xffffffa5 ;  /* 0xffffffa552527836 */ /* 0x000fc60000000000 */
[----:B------:R2:W-:Y:S01]  /*1a600*/  STL.64 [R1+0x2580], R90 ;  /* 0x0025805a01007387 */ /* 0x0005e20000100a00 */
[----:B-1----:R-:W-:-:S03]  /*1a610*/  IMAD.WIDE R92, R251, 0x4, R236 ;  /* 0x00000004fb5c7825 */ /* 0x002fc600078e02ec */
[----:B------:R1:W-:Y:S04]  /*1a620*/  LDGSTS.E [R250+0x2b480], desc[UR38][R106.64], !P3 ;  /* 0x2b4800006afa7fae */ /* 0x0003e8000d9a1026 */
[----:B------:R1:W-:Y:S01]  /*1a630*/  LDGSTS.E [R250+0x2b500], desc[UR38][R100.64], !P3 ;  /* 0x2b50000064fa7fae */ /* 0x0003e2000d9a1026 */
[----:B--2---:R-:W-:-:S03]  /*1a640*/  IMAD.WIDE R90, R251, 0x4, R238 ;  /* 0x00000004fb5a7825 */ /* 0x004fc600078e02ee */
[----:B------:R-:W-:Y:S04]  /*1a650*/  LDGSTS.E [R250+0x2b580], desc[UR38][R98.64], !P3 ;  /* 0x2b58000062fa7fae */ /* 0x000fe8000d9a1026 */
[----:B------:R-:W-:Y:S01]  /*1a660*/  LDGSTS.E [R250+0x2b600], desc[UR38][R96.64], !P3 ;  /* 0x2b60000060fa7fae */ /* 0x000fe2000d9a1026 */
[----:B------:R-:W-:Y:S01]  /*1a670*/  IMAD R136, R179, UR6, RZ ;  /* 0x00000006b3887c24 */ /* 0x000fe2000f8e02ff */
[----:B------:R-:W2:Y:S02]  /*1a680*/  LDCU UR6, c[0x0][0x3b0] ;  /* 0x00007600ff0677ac */ /* 0x000ea40008000800 */
[----:B------:R1:W-:Y:S01]  /*1a690*/  LDGSTS.E [R250+0x2b680], desc[UR38][R94.64], !P3 ;  /* 0x2b6800005efa7fae */ /* 0x0003e2000d9a1026 */
[----:B------:R-:W-:-:S03]  /*1a6a0*/  IMAD.MOV.U32 R179, RZ, RZ, R180 ;  /* 0x000000ffffb37224 */ /* 0x000fc600078e00b4 */
[----:B------:R1:W-:Y:S01]  /*1a6b0*/  LDGSTS.E [R250+0x2b700], desc[UR38][R92.64], !P3 ;  /* 0x2b7000005cfa7fae */ /* 0x0003e2000d9a1026 */
[----:B------:R-:W-:-:S03]  /*1a6c0*/  MOV R180, R4 ;  /* 0x0000000400b47202 */ /* 0x000fc60000000f00 */
[----:B------:R1:W-:Y:S01]  /*1a6d0*/  LDGSTS.E [R250+0x2b780], desc[UR38][R90.64], !P3 ;  /* 0x2b7800005afa7fae */ /* 0x0003e2000d9a1026 */
[----:B------:R-:W-:Y:S01]  /*1a6e0*/  ISETP.GE.U32.AND P3, PT, R82, 0x7fffff26, PT ;  /* 0x7fffff265200780c */ /* 0x000fe20003f66070 */
[----:B------:R-:W-:Y:S01]  /*1a6f0*/  IMAD.MOV.U32 R4, RZ, RZ, R0 ;  /* 0x000000ffff047224 */ /* 0x000fe200078e0000 */
[----:B------:R-:W1:Y:S01]  /*1a700*/  LDC R82, c[0x0][0x3a0] ;  /* 0x0000e800ff527b82 */ /* 0x000e620000000800 */
[----:B------:R-:W2:Y:S01]  /*1a710*/  LDL.LU R0, [R1+0xa294] ;  /* 0x00a2940001007983 */ /* 0x000ea20000300800 */
[----:B------:R-:W-:-:S03]  /*1a720*/  IMAD R251, R248, 0x5a, RZ ;  /* 0x0000005af8fb7824 */ /* 0x000fc600078e02ff */
[----:B------:R3:W-:Y:S04]  /*1a730*/  STL.64 [R1+0x2a80], R126 ;  /* 0x002a807e01007387 */ /* 0x0007e80000100a00 */
[----:B------:R3:W-:Y:S04]  /*1a740*/  STL.64 [R1+0x2578], R128 ;  /* 0x0025788001007387 */ /* 0x0007e80000100a00 */
[----:B------:R3:W-:Y:S04]  /*1a750*/  STL.64 [R1+0x2570], R124 ;  /* 0x0025707c01007387 */ /* 0x0007e80000100a00 */
[----:B------:R4:W-:Y:S01]  /*1a760*/  STL.64 [R1+0x2568], R122 ;  /* 0x0025687a01007387 */ /* 0x0009e20000100a00 */
[----:B---3--:R-:W-:-:S03]  /*1a770*/  IMAD.WIDE R126, R251, 0x4, R210 ;  /* 0x00000004fb7e7825 */ /* 0x008fc600078e02d2 */
[----:B------:R-:W-:Y:S01]  /*1a780*/  STL.64 [R1+0x2a98], R94 ;  /* 0x002a985e01007387 */ /* 0x000fe20000100a00 */
[----:B------:R-:W-:-:S03]  /*1a790*/  IMAD.WIDE R128, R251, 0x4, R208 ;  /* 0x00000004fb807825 */ /* 0x000fc600078e02d0 */
[----:B------:R-:W-:Y:S01]  /*1a7a0*/  STL.64 [R1+0x2a90], R106 ;  /* 0x002a906a01007387 */ /* 0x000fe20000100a00 */
[----:B------:R-:W-:-:S03]  /*1a7b0*/  IMAD.WIDE R124, R251, 0x4, R212 ;  /* 0x00000004fb7c7825 */ /* 0x000fc600078e02d4 */
[----:B------:R3:W-:Y:S01]  /*1a7c0*/  STL.64 [R1+0x2a88], R114 ;  /* 0x002a887201007387 */ /* 0x0007e20000100a00 */
[----:B----4-:R-:W-:-:S03]  /*1a7d0*/  IMAD.WIDE R122, R251, 0x4, R214 ;  /* 0x00000004fb7a7825 */ /* 0x010fc600078e02d6 */
[----:B------:R4:W-:Y:S04]  /*1a7e0*/  STL.64 [R1+0x2560], R116 ;  /* 0x0025607401007387 */ /* 0x0009e80000100a00 */
[----:B------:R1:W-:Y:S01]  /*1a7f0*/  STL.64 [R1+0x2558], R112 ;  /* 0x0025587001007387 */ /* 0x0003e20000100a00 */
[----:B---3--:R-:W-:-:S03]  /*1a800*/  IMAD.WIDE R114, R251, 0x4, R218 ;  /* 0x00000004fb727825 */ /* 0x008fc600078e02da */
[----:B------:R-:W-:Y:S01]  /*1a810*/  LDGSTS.E [R250+0x2d000], desc[UR38][R128.64], !P3 ;  /* 0x2d00000080fa7fae */ /* 0x000fe2000d9a1026 */
[----:B----4-:R-:W-:-:S03]  /*1a820*/  IMAD.WIDE R116, R251, 0x4, R216 ;  /* 0x00000004fb747825 */ /* 0x010fc600078e02d8 */
[----:B------:R3:W-:Y:S01]  /*1a830*/  STL.64 [R1+0x2550], R110 ;  /* 0x0025506e01007387 */ /* 0x0007e20000100a00 */
[----:B-1----:R-:W-:-:S03]  /*1a840*/  IMAD.WIDE R112, R251, 0x4, R220 ;  /* 0x00000004fb707825 */ /* 0x002fc600078e02dc */
[----:B------:R1:W-:Y:S04]  /*1a850*/  LDGSTS.E [R250+0x2d080], desc[UR38][R126.64], !P3 ;  /* 0x2d0800007efa7fae */ /* 0x0003e8000d9a1026 */
[----:B------:R4:W-:Y:S01]  /*1a860*/  STL.64 [R1+0x2548], R108 ;  /* 0x0025486c01007387 */ /* 0x0009e20000100a00 */
[----:B------:R-:W-:-:S03]  /*1a870*/  IMAD.WIDE R106, R251, 0x4, R226 ;  /* 0x00000004fb6a7825 */ /* 0x000fc600078e02e2 */
[----:B------:R1:W-:Y:S01]  /*1a880*/  LDGSTS.E [R250+0x2d100], desc[UR38][R124.64], !P3 ;  /* 0x2d1000007cfa7fae */ /* 0x0003e2000d9a1026 */
[----:B---3--:R-:W-:-:S03]  /*1a890*/  IMAD.WIDE R110, R251, 0x4, R222 ;  /* 0x00000004fb6e7825 */ /* 0x008fc600078e02de */
[----:B------:R3:W-:Y:S01]  /*1a8a0*/  LDGSTS.E [R250+0x2d180], desc[UR38][R122.64], !P3 ;  /* 0x2d1800007afa7fae */ /* 0x0007e2000d9a1026 */
[----:B----4-:R-:W-:-:S03]  /*1a8b0*/  IMAD.WIDE R108, R251, 0x4, R224 ;  /* 0x00000004fb6c7825 */ /* 0x010fc600078e02e0 */
[----:B------:R4:W-:Y:S04]  /*1a8c0*/  STL.64 [R1+0x2540], R100 ;  /* 0x0025406401007387 */ /* 0x0009e80000100a00 */
[----:B------:R-:W-:Y:S01]  /*1a8d0*/  LDGSTS.E [R250+0x2d200], desc[UR38][R116.64], !P3 ;  /* 0x2d20000074fa7fae */ /* 0x000fe2000d9a1026 */
[----:B------:R-:W-:Y:S01]  /*1a8e0*/  IMAD R152, R179, UR46, RZ ;  /* 0x0000002eb3987c24 */ /* 0x000fe2000f8e02ff */
[----:B------:R-:W1:Y:S02]  /*1a8f0*/  LDCU UR46, c[0x0][0x3b0] ;  /* 0x00007600ff2e77ac */ /* 0x000e640008000800 */
[----:B------:R3:W-:Y:S01]  /*1a900*/  STL.64 [R1+0x2538], R98 ;  /* 0x0025386201007387 */ /* 0x0007e20000100a00 */
[----:B------:R-:W-:Y:S02]  /*1a910*/  IMAD.MOV.U32 R179, RZ, RZ, R180 ;  /* 0x000000ffffb37224 */ /* 0x000fe400078e00b4 */
[----:B----4-:R-:W-:Y:S01]  /*1a920*/  IMAD.WIDE R100, R251, 0x4, R228 ;  /* 0x00000004fb647825 */ /* 0x010fe200078e02e4 */
[----:B------:R-:W-:Y:S01]  /*1a930*/  LDGSTS.E [R250+0x2d280], desc[UR38][R114.64], !P3 ;  /* 0x2d28000072fa7fae */ /* 0x000fe2000d9a1026 */
[----:B------:R-:W-:-:S03]  /*1a940*/  MOV R180, R206 ;  /* 0x000000ce00b47202 */ /* 0x000fc60000000f00 */
[----:B------:R4:W-:Y:S01]  /*1a950*/  STL.64 [R1+0x2530], R96 ;  /* 0x0025306001007387 */ /* 0x0009e20000100a00 */
[----:B------:R-:W-:-:S03]  /*1a960*/  IMAD.WIDE R94, R251, 0x4, R234 ;  /* 0x00000004fb5e7825 */ /* 0x000fc600078e02ea */
[----:B------:R-:W-:Y:S01]  /*1a970*/  LDGSTS.E [R250+0x2d300], desc[UR38][R112.64], !P3 ;  /* 0x2d30000070fa7fae */ /* 0x000fe2000d9a1026 */
[----:B---3--:R-:W-:-:S03]  /*1a980*/  IMAD.WIDE R98, R251, 0x4, R230 ;  /* 0x00000004fb627825 */ /* 0x008fc600078e02e6 */
[----:B------:R-:W-:Y:S01]  /*1a990*/  LDGSTS.E [R250+0x2d380], desc[UR38][R110.64], !P3 ;  /* 0x2d3800006efa7fae */ /* 0x000fe2000d9a1026 */
[----:B------:R-:W-:Y:S02]  /*1a9a0*/  IMAD.MOV.U32 R206, RZ, RZ, R249 ;  /* 0x000000ffffce7224 */ /* 0x000fe400078e00f9 */
[----:B----4-:R-:W-:Y:S01]  /*1a9b0*/  IMAD.WIDE R96, R251, 0x4, R232 ;  /* 0x00000004fb607825 */ /* 0x010fe200078e02e8 */
[----:B------:R3:W-:Y:S04]  /*1a9c0*/  STL.64 [R1+0x2528], R92 ;  /* 0x0025285c01007387 */ /* 0x0007e80000100a00 */
[----:B------:R-:W-:Y:S01]  /*1a9d0*/  LDGSTS.E [R250+0x2d400], desc[UR38][R108.64], !P3 ;  /* 0x2d4000006cfa7fae */ /* 0x000fe2000d9a1026 */
[----:B------:R-:W-:-:S03]  /*1a9e0*/  VIADD R83, R83, 0xffffffa1 ;  /* 0xffffffa153537836 */ /* 0x000fc60000000000 */
[----:B------:R4:W-:Y:S01]  /*1a9f0*/  STL.64 [R1+0x2520], R90 ;  /* 0x0025205a01007387 */ /* 0x0009e20000100a00 */
[----:B---3--:R-:W-:-:S03]  /*1aa00*/  IMAD.WIDE R92, R251, 0x4, R236 ;  /* 0x00000004fb5c7825 */ /* 0x008fc600078e02ec */
[----:B------:R-:W-:Y:S04]  /*1aa10*/  LDGSTS.E [R250+0x2d480], desc[UR38][R106.64], !P3 ;  /* 0x2d4800006afa7fae */ /* 0x000fe8000d9a1026 */
[----:B------:R-:W-:Y:S01]  /*1aa20*/  LDGSTS.E [R250+0x2d500], desc[UR38][R100.64], !P3 ;  /* 0x2d50000064fa7fae */ /* 0x000fe2000d9a1026 */
[----:B----4-:R-:W-:-:S03]  /*1aa30*/  IMAD.WIDE R90, R251, 0x4, R238 ;  /* 0x00000004fb5a7825 */ /* 0x010fc600078e02ee */
[----:B------:R-:W3:Y:S04]  /*1aa40*/  LDL.LU R249, [R1+0xa290] ;  /* 0x00a2900001f97983 */ /* 0x000ee80000300800 */
[----:B------:R-:W-:Y:S04]  /*1aa50*/  LDGSTS.E [R250+0x2d580], desc[UR38][R98.64], !P3 ;  /* 0x2d58000062fa7fae */ /* 0x000fe8000d9a1026 */
[----:B------:R1:W-:Y:S04]  /*1aa60*/  STL.64 [R1+0x2aa0], R126 ;  /* 0x002aa07e01007387 */ /* 0x0003e80000100a00 */
[----:B------:R-:W-:Y:S04]  /*1aa70*/  LDGSTS.E [R250+0x2d600], desc[UR38][R96.64], !P3 ;  /* 0x2d60000060fa7fae */ /* 0x000fe8000d9a1026 */
[----:B------:R4:W-:Y:S04]  /*1aa80*/  STL.64 [R1+0x2518], R128 ;  /* 0x0025188001007387 */ /* 0x0009e80000100a00 */
[----:B------:R1:W-:Y:S04]  /*1aa90*/  LDGSTS.E [R250+0x2d680], desc[UR38][R94.64], !P3 ;  /* 0x2d6800005efa7fae */ /* 0x0003e8000d9a1026 */
[----:B------:R1:W-:Y:S04]  /*1aaa0*/  STL.64 [R1+0x2510], R124 ;  /* 0x0025107c01007387 */ /* 0x0003e80000100a00 */
[----:B------:R1:W-:Y:S04]  /*1aab0*/  LDGSTS.E [R250+0x2d700], desc[UR38][R92.64], !P3 ;  /* 0x2d7000005cfa7fae */ /* 0x0003e8000d9a1026 */
[----:B------:R1:W-:Y:S04]  /*1aac0*/  STL.64 [R1+0x2508], R122 ;  /* 0x0025087a01007387 */ /* 0x0003e80000100a00 */
[----:B------:R1:W-:Y:S01]  /*1aad0*/  LDGSTS.E [R250+0x2d780], desc[UR38][R90.64], !P3 ;  /* 0x2d7800005afa7fae */ /* 0x0003e2000d9a1026 */
[----:B------:R-:W-:Y:S01]  /*1aae0*/  ISETP.GE.U32.AND P3, PT, R83, 0x7fffff22, PT ;  /* 0x7fffff225300780c */ /* 0x000fe20003f66070 */
[----:B------:R-:W-:Y:S01]  /*1aaf0*/  IMAD R251, R248, 0x5e, RZ ;  /* 0x0000005ef8fb7824 */ /* 0x000fe200078e02ff */
[----:B------:R-:W2:Y:S01]  /*1ab00*/  LDC R83, c[0x0][0x3a0] ;  /* 0x0000e800ff537b82 */ /* 0x000ea20000000800 */
[----:B------:R1:W-:Y:S04]  /*1ab10*/  STL.64 [R1+0x2ab8], R94 ;  /* 0x002ab85e01007387 */ /* 0x0003e80000100a00 */
[----:B------:R4:W-:Y:S04]  /*1ab20*/  STL.64 [R1+0x2ab0], R106 ;  /* 0x002ab06a01007387 */ /* 0x0009e80000100a00 */
[----:B------:R-:W-:Y:S04]  /*1ab30*/  STL.64 [R1+0x2aa8], R114 ;  /* 0x002aa87201007387 */ /* 0x000fe80000100a00 */
[----:B------:R4:W-:Y:S01]  /*1ab40*/  STL.64 [R1+0x2500], R116 ;  /* 0x0025007401007387 */ /* 0x0009e20000100a00 */
[----:B-1----:R-:W-:-:S03]  /*1ab50*/  IMAD.WIDE R126, R251, 0x4, R210 ;  /* 0x00000004fb7e7825 */ /* 0x002fc600078e02d2 */
[----:B------:R1:W-:Y:S01]  /*1ab60*/  STL.64 [R1+0x24f8], R112 ;  /* 0x0024f87001007387 */ /* 0x0003e20000100a00 */
[----:B----4-:R-:W-:-:S03]  /*1ab70*/  IMAD.WIDE R128, R251, 0x4, R208 ;  /* 0x00000004fb807825 */ /* 0x010fc600078e02d0 */
        /* <DEDUP_REMOVED lines=13> */
[----:B-1----:R-:W-:-:S03]  /*1ac50*/  IMAD.WIDE R112, R251, 0x4, R220 ;  /* 0x00000004fb707825 */ /* 0x002fc600078e02dc */
[----:B------:R1:W-:Y:S01]  /*1ac60*/  STL.64 [R1+0x2ac0], R126 ;  /* 0x002ac07e01007387 */ /* 0x0003e20000100a00 */
[----:B----4-:R-:W-:-:S03]  /*1ac70*/  IMAD.WIDE R110, R251, 0x4, R222 ;  /* 0x00000004fb6e7825 */ /* 0x010fc600078e02de */
[----:B------:R4:W-:Y:S01]  /*1ac80*/  STL.64 [R1+0x24b8], R128 ;  /* 0x0024b88001007387 */ /* 0x0009e20000100a00 */
[----:B------:R-:W-:-:S03]  /*1ac90*/  IMAD.WIDE R108, R251, 0x4, R224 ;  /* 0x00000004fb6c7825 */ /* 0x000fc600078e02e0 */
[----:B------:R-:W-:Y:S04]  /*1aca0*/  LDGSTS.E [R250+0x2f000], desc[UR38][R128.64], !P3 ;  /* 0x2f00000080fa7fae */ /* 0x000fe8000d9a1026 */
[----:B------:R1:W-:Y:S04]  /*1acb0*/  STL.64 [R1+0x24b0], R124 ;  /* 0x0024b07c01007387 */ /* 0x0003e80000100a00 */
[----:B------:R1:W-:Y:S01]  /*1acc0*/  LDGSTS.E [R250+0x2f080], desc[UR38][R126.64], !P3 ;  /* 0x2f0800007efa7fae */ /* 0x0003e2000d9a1026 */
[----:B------:R-:W-:-:S03]  /*1acd0*/  IMAD.WIDE R100, R251, 0x4, R228 ;  /* 0x00000004fb647825 */ /* 0x000fc600078e02e4 */
[----:B------:R1:W-:Y:S01]  /*1ace0*/  STL.64 [R1+0x24a8], R122 ;  /* 0x0024a87a01007387 */ /* 0x0003e20000100a00 */
        /* <DEDUP_REMOVED lines=8> */
[----:B------:R-:W-:-:S03]  /*1ad70*/  IMAD R251, R248, 0x62, RZ ;  /* 0x00000062f8fb7824 */ /* 0x000fc600078e02ff */
[----:B------:R-:W-:Y:S04]  /*1ad80*/  LDGSTS.E [R250+0x2f200], desc[UR38][R116.64], !P3 ;  /* 0x2f20000074fa7fae */ /* 0x000fe8000d9a1026 */
[----:B------:R1:W-:Y:S04]  /*1ad90*/  STL.64 [R1+0x2ac8], R114 ;  /* 0x002ac87201007387 */ /* 0x0003e80000100a00 */
[----:B------:R-:W-:Y:S04]  /*1ada0*/  LDGSTS.E [R250+0x2f280], desc[UR38][R114.64], !P3 ;  /* 0x2f28000072fa7fae */ /* 0x000fe8000d9a1026 */
        /* <DEDUP_REMOVED lines=8> */
[----:B------:R-:W-:-:S03]  /*1ae30*/  IMAD.WIDE R124, R251, 0x4, R212 ;  /* 0x00000004fb7c7825 */ /* 0x000fc600078e02d4 */
[----:B------:R1:W-:Y:S04]  /*1ae40*/  STL.64 [R1+0x2488], R108 ;  /* 0x0024886c01007387 */ /* 0x0003e80000100a00 */
[----:B------:R1:W-:Y:S01]  /*1ae50*/  LDGSTS.E [R250+0x2f480], desc[UR38][R106.64], !P3 ;  /* 0x2f4800006afa7fae */ /* 0x0003e2000d9a1026 */
[----:B------:R-:W-:-:S03]  /*1ae60*/  IMAD.WIDE R122, R251, 0x4, R214 ;  /* 0x00000004fb7a7825 */ /* 0x000fc600078e02d6 */
[----:B------:R1:W-:Y:S04]  /*1ae70*/  STL.64 [R1+0x2480], R100 ;  /* 0x0024806401007387 */ /* 0x0003e80000100a00 */
[----:B------:R-:W-:Y:S04]  /*1ae80*/  LDGSTS.E [R250+0x2f500], desc[UR38][R100.64], !P3 ;  /* 0x2f50000064fa7fae */ /* 0x000fe8000d9a1026 */
[----:B------:R2:W-:Y:S04]  /*1ae90*/  STL.64 [R1+0x2478], R98 ;  /* 0x0024786201007387 */ /* 0x0005e80000100a00 */
[----:B------:R-:W-:Y:S01]  /*1aea0*/  LDGSTS.E [R250+0x2f580], desc[UR38][R98.64], !P3 ;  /* 0x2f58000062fa7fae */ /* 0x000fe2000d9a1026 */
[----:B-1----:R-:W-:-:S03]  /*1aeb0*/  IMAD.WIDE R106, R251, 0x4, R226 ;  /* 0x00000004fb6a7825 */ /* 0x002fc600078e02e2 */
[----:B------:R1:W-:Y:S04]  /*1aec0*/  STL.64 [R1+0x2470], R96 ;  /* 0x0024706001007387 */ /* 0x0003e80000100a00 */
[----:B------:R-:W-:Y:S01]  /*1aed0*/  LDGSTS.E [R250+0x2f600], desc[UR38][R96.64], !P3 ;  /* 0x2f60000060fa7fae */ /* 0x000fe2000d9a1026 */
[----:B------:R-:W-:-:S03]  /*1aee0*/  IMAD.WIDE R114, R251, 0x4, R218 ;  /* 0x00000004fb727825 */ /* 0x000fc600078e02da */
[----:B------:R1:W-:Y:S04]  /*1aef0*/  STL.64 [R1+0x2468], R92 ;  /* 0x0024685c01007387 */ /* 0x0003e80000100a00 */
[----:B------:R1:W-:Y:S01]  /*1af00*/  LDGSTS.E [R250+0x2f680], desc[UR38][R94.64], !P3 ;  /* 0x2f6800005efa7fae */ /* 0x0003e2000d9a1026 */
[----:B--2---:R-:W-:-:S03]  /*1af10*/  IMAD.WIDE R116, R251, 0x4, R216 ;  /* 0x00000004fb747825 */ /* 0x004fc600078e02d8 */
[----:B------:R2:W-:Y:S01]  /*1af20*/  STL.64 [R1+0x2460], R90 ;  /* 0x0024605a01007387 */ /* 0x0005e20000100a00 */
[----:B------:R-:W-:-:S03]  /*1af30*/  IMAD.WIDE R112, R251, 0x4, R220 ;  /* 0x00000004fb707825 */ /* 0x000fc600078e02dc */
[----:B------:R2:W-:Y:S01]  /*1af40*/  STL.64 [R1+0x2ae0], R126 ;  /* 0x002ae07e01007387 */ /* 0x0005e20000100a00 */
[----:B-1----:R-:W-:-:S03]  /*1af50*/  IMAD.WIDE R94, R251, 0x4, R234 ;  /* 0x00000004fb5e7825 */ /* 0x002fc600078e02ea */
[----:B------:R1:W-:Y:S04]  /*1af60*/  STL.64 [R1+0x2458], R128 ;  /* 0x0024588001007387 */ /* 0x0003e80000100a00 */
        /* <DEDUP_REMOVED lines=15> */
[----:B-1----:R-:W-:-:S03]  /*1b060*/  IMAD.WIDE R92, R251, 0x4, R236 ;  /* 0x00000004fb5c7825 */ /* 0x002fc600078e02ec */
[----:B------:R1:W-:Y:S01]  /*1b070*/  STL.64 [R1+0x2428], R108 ;  /* 0x0024286c01007387 */ /* 0x0003e20000100a00 */
[----:B------:R-:W-:Y:S02]  /*1b080*/  IMAD R175, R179, UR68, RZ ;  /* 0x00000044b3af7c24 */ /* 0x000fe4000f8e02ff */
[----:B------:R-:W-:Y:S01]  /*1b090*/  VIADD R82, R82, 0xffffff9d ;  /* 0xffffff9d52527836 */ /* 0x000fe20000000000 */
[----:B------:R1:W-:Y:S01]  /*1b0a0*/  STL.64 [R1+0x2420], R100 ;  /* 0x0024206401007387 */ /* 0x0003e20000100a00 */
[----:B--2---:R-:W-:Y:S01]  /*1b0b0*/  IMAD.WIDE R90, R251, 0x4, R238 ;  /* 0x00000004fb5a7825 */ /* 0x004fe200078e02ee */
[----:B------:R-:W-:Y:S01]  /*1b0c0*/  IADD3 R83, PT, PT, R83, -0x67, RZ ;  /* 0xffffff9953537810 */ /* 0x000fe20007ffe0ff */
[----:B------:R-:W2:Y:S01]  /*1b0d0*/  LDCU UR68, c[0x0][0x3b0] ;  /* 0x00007600ff4477ac */ /* 0x000ea20008000800 */
[----:B------:R1:W-:Y:S01]  /*1b0e0*/  STL.64 [R1+0x2418], R98 ;  /* 0x0024186201007387 */ /* 0x0003e20000100a00 */
[----:B------:R-:W-:-:S03]  /*1b0f0*/  IMAD.MOV.U32 R179, RZ, RZ, R180 ;  /* 0x000000ffffb37224 */ /* 0x000fc600078e00b4 */
[----:B------:R1:W-:Y:S01]  /*1b100*/  STL.64 [R1+0x2410], R96 ;  /* 0x0024106001007387 */ /* 0x0003e20000100a00 */
[----:B------:R-:W-:-:S03]  /*1b110*/  IMAD.MOV.U32 R180, RZ, RZ, R4 ;  /* 0x000000ffffb47224 */ /* 0x000fc600078e0004 */
[----:B------:R1:W-:Y:S04]  /*1b120*/  STL.64 [R1+0x2408], R92 ;  /* 0x0024085c01007387 */ /* 0x0003e80000100a00 */
[----:B------:R1:W-:Y:S04]  /*1b130*/  STL.64 [R1+0x2400], R90 ;  /* 0x0024005a01007387 */ /* 0x0003e80000100a00 */
[----:B------:R-:W2:Y:S01]  /*1b140*/  LDL.LU R4, [R1+0x21a0] ;  /* 0x0021a00001047983 */ /* 0x000ea20000300800 */
[----:B------:R-:W-:Y:S01]  /*1b150*/  ISETP.GE.U32.AND P3, PT, R82, 0x7fffff1e, PT ;  /* 0x7fffff1e5200780c */ /* 0x000fe20003f66070 */
[C---:B------:R-:W-:Y:S01]  /*1b160*/  IMAD R251, R248.reuse, 0x66, RZ ;  /* 0x00000066f8fb7824 */ /* 0x040fe200078e02ff */
        /* <DEDUP_REMOVED lines=14> */
[----:B------:R3:W-:Y:S04]  /*1b250*/  LDGSTS.E [R250+0x31680], desc[UR38][R94.64], !P3 ;  /* 0x316800005efa7fae */ /* 0x0007e8000d9a1026 */
[----:B------:R3:W-:Y:S04]  /*1b260*/  LDGSTS.E [R250+0x31700], desc[UR38][R92.64], !P3 ;  /* 0x317000005cfa7fae */ /* 0x0007e8000d9a1026 */
[----:B------:R3:W-:Y:S01]  /*1b270*/  LDGSTS.E [R250+0x31780], desc[UR38][R90.64], !P3 ;  /* 0x317800005afa7fae */ /* 0x0007e2000d9a1026 */
[----:B------:R-:W-:Y:S01]  /*1b280*/  ISETP.GE.U32.AND P3, PT, R83, 0x7fffff1a, PT ;  /* 0x7fffff1a5300780c */ /* 0x000fe20003f66070 */
[C---:B-1----:R-:W-:Y:S01]  /*1b290*/  IMAD.WIDE R126, R251.reuse, 0x4, R210 ;  /* 0x00000004fb7e7825 */ /* 0x042fe200078e02d2 */
[----:B------:R-:W1:Y:S03]  /*1b2a0*/  LDC R83, c[0x0][0x3a0] ;  /* 0x0000e800ff537b82 */ /* 0x000e660000000800 */
[C---:B------:R-:W-:Y:S01]  /*1b2b0*/  IMAD.WIDE R128, R251.reuse, 0x4, R208 ;  /* 0x00000004fb807825 */ /* 0x040fe200078e02d0 */
[----:B------:R1:W-:Y:S03]  /*1b2c0*/  STL.64 [R1+0x2b00], R126 ;  /* 0x002b007e01007387 */ /* 0x0003e60000100a00 */
[C---:B------:R-:W-:Y:S01]  /*1b2d0*/  IMAD.WIDE R124, R251.reuse, 0x4, R212 ;  /* 0x00000004fb7c7825 */ /* 0x040fe200078e02d4 */
[----:B------:R1:W-:Y:S03]  /*1b2e0*/  STL.64 [R1+0x23f8], R128 ;  /* 0x0023f88001007387 */ /* 0x0003e60000100a00 */
[C---:B----4-:R-:W-:Y:S01]  /*1b2f0*/  IMAD.WIDE R122, R251.reuse, 0x4, R214 ;  /* 0x00000004fb7a7825 */ /* 0x050fe200078e02d6 */
[----:B------:R4:W-:Y:S03]  /*1b300*/  STL.64 [R1+0x23f0], R124 ;  /* 0x0023f07c01007387 */ /* 0x0009e60000100a00 */
[C---:B---3--:R-:W-:Y:S01]  /*1b310*/  IMAD.WIDE R94, R251.reuse, 0x4, R234 ;  /* 0x00000004fb5e7825 */ /* 0x048fe200078e02ea */
[----:B------:R-:W-:Y:S03]  /*1b320*/  LDGSTS.E [R250+0x33000], desc[UR38][R128.64], !P3 ;  /* 0x3300000080fa7fae */ /* 0x000fe6000d9a1026 */
[C---:B------:R-:W-:Y:S01]  /*1b330*/  IMAD.WIDE R106, R251.reuse, 0x4, R226 ;  /* 0x00000004fb6a7825 */ /* 0x040fe200078e02e2 */
[----:B------:R3:W-:Y:S03]  /*1b340*/  STL.64 [R1+0x23e8], R122 ;  /* 0x0023e87a01007387 */ /* 0x0007e60000100a00 */
[C---:B------:R-:W-:Y:S01]  /*1b350*/  IMAD.WIDE R114, R251.reuse, 0x4, R218 ;  /* 0x00000004fb727825 */ /* 0x040fe200078e02da */
[----:B------:R1:W-:Y:S03]  /*1b360*/  LDGSTS.E [R250+0x33080], desc[UR38][R126.64], !P3 ;  /* 0x330800007efa7fae */ /* 0x0003e6000d9a1026 */
[C---:B------:R-:W-:Y:S01]  /*1b370*/  IMAD.WIDE R116, R251.reuse, 0x4, R216 ;  /* 0x00000004fb747825 */ /* 0x040fe200078e02d8 */
        /* <DEDUP_REMOVED lines=10> */
[----:B------:R-:W-:Y:S03]  /*1b420*/  LDGSTS.E [R250+0x33200], desc[UR38][R116.64], !P3 ;  /* 0x3320000074fa7fae */ /* 0x000fe6000d9a1026 */
[C---:B------:R-:W-:Y:S01]  /*1b430*/  IMAD.WIDE R96, R251.reuse, 0x4, R232 ;  /* 0x00000004fb607825 */ /* 0x040fe200078e02e8 */
[----:B------:R1:W-:Y:S03]  /*1b440*/  STL.64 [R1+0x23e0], R116 ;  /* 0x0023e07401007387 */ /* 0x0003e60000100a00 */
[C---:B------:R-:W-:Y:S01]  /*1b450*/  IMAD.WIDE R92, R251.reuse, 0x4, R236 ;  /* 0x00000004fb5c7825 */ /* 0x040fe200078e02ec */
[----:B------:R-:W-:Y:S03]  /*1b460*/  LDGSTS.E [R250+0x33280], desc[UR38][R114.64], !P3 ;  /* 0x3328000072fa7fae */ /* 0x000fe6000d9a1026 */
[----:B------:R-:W-:Y:S01]  /*1b470*/  IMAD.WIDE R90, R251, 0x4, R238 ;  /* 0x00000004fb5a7825 */ /* 0x000fe200078e02ee */
[----:B------:R3:W-:Y:S03]  /*1b480*/  STL.64 [R1+0x23d8], R112 ;  /* 0x0023d87001007387 */ /* 0x0007e60000100a00 */
[----:B------:R-:W-:Y:S01]  /*1b490*/  IMAD R251, R248, 0x6a, RZ ;  /* 0x0000006af8fb7824 */ /* 0x000fe200078e02ff */
[----:B------:R-:W-:Y:S04]  /*1b4a0*/  LDGSTS.E [R250+0x33300], desc[UR38][R112.64], !P3 ;  /* 0x3330000070fa7fae */ /* 0x000fe8000d9a1026 */
[----:B------:R3:W-:Y:S01]  /*1b4b0*/  STL.64 [R1+0x23d0], R110 ;  /* 0x0023d06e01007387 */ /* 0x0007e20000100a00 */
[----:B-1----:R-:W-:-:S03]  /*1b4c0*/  IMAD.WIDE R126, R251, 0x4, R210 ;  /* 0x00000004fb7e7825 */ /* 0x002fc600078e02d2 */
[----:B------:R-:W-:Y:S01]  /*1b4d0*/  LDGSTS.E [R250+0x33380], desc[UR38][R110.64], !P3 ;  /* 0x333800006efa7fae */ /* 0x000fe2000d9a1026 */
[----:B------:R-:W-:-:S03]  /*1b4e0*/  IMAD R89, R179, UR65, RZ ;  /* 0x00000041b3597c24 */ /* 0x000fc6000f8e02ff */
[----:B------:R1:W-:Y:S01]  /*1b4f0*/  STL.64 [R1+0x23c8], R108 ;  /* 0x0023c86c01007387 */ /* 0x0003e20000100a00 */
[----:B------:R-:W-:-:S03]  /*1b500*/  IMAD.WIDE R128, R251, 0x4, R208 ;  /* 0x00000004fb807825 */ /* 0x000fc600078e02d0 */
[----:B------:R-:W-:Y:S01]  /*1b510*/  LDGSTS.E [R250+0x33400], desc[UR38][R108.64], !P3 ;  /* 0x334000006cfa7fae */ /* 0x000fe2000d9a1026 */
[----:B------:R-:W-:Y:S01]  /*1b520*/  MOV R179, R180 ;  /* 0x000000b400b37202 */ /* 0x000fe20000000f00 */
[----:B----4-:R-:W-:Y:S01]  /*1b530*/  IMAD.WIDE R124, R251, 0x4, R212 ;  /* 0x00000004fb7c7825 */ /* 0x010fe200078e02d4 */
[----:B------:R-:W4:Y:S01]  /*1b540*/  LDCU UR65, c[0x0][0x3b0] ;  /* 0x00007600ff4177ac */ /* 0x000f220008000800 */
[----:B------:R1:W-:Y:S04]  /*1b550*/  STL.64 [R1+0x23c0], R100 ;  /* 0x0023c06401007387 */ /* 0x0003e80000100a00 */
[----:B------:R1:W-:Y:S01]  /*1b560*/  LDGSTS.E [R250+0x33480], desc[UR38][R106.64], !P3 ;  /* 0x334800006afa7fae */ /* 0x0003e2000d9a1026 */
[----:B------:R-:W-:-:S03]  /*1b570*/  IMAD.MOV.U32 R180, RZ, RZ, R206 ;  /* 0x000000ffffb47224 */ /* 0x000fc600078e00ce */
[----:B------:R1:W-:Y:S01]  /*1b580*/  STL.64 [R1+0x23b8], R98 ;  /* 0x0023b86201007387 */ /* 0x0003e20000100a00 */
[----:B---3--:R-:W-:-:S03]  /*1b590*/  IMAD.WIDE R122, R251, 0x4, R214 ;  /* 0x00000004fb7a7825 */ /* 0x008fc600078e02d6 */
        /* <DEDUP_REMOVED lines=9> */
[----:B------:R-:W-:-:S03]  /*1b630*/  IMAD.WIDE R116, R251, 0x4, R216 ;  /* 0x00000004fb747825 */ /* 0x000fc600078e02d8 */
[----:B------:R-:W4:Y:S01]  /*1b640*/  LDL.LU R206, [R1+0x21a4] ;  /* 0x0021a40001ce7983 */ /* 0x000f220000300800 */
[----:B------:R-:W-:-:S03]  /*1b650*/  IMAD.WIDE R112, R251, 0x4, R220 ;  /* 0x00000004fb707825 */ /* 0x000fc600078e02dc */
[----:B------:R-:W-:Y:S01]  /*1b660*/  STL.64 [R1+0x2b20], R126 ;  /* 0x002b207e01007387 */ /* 0x000fe20000100a00 */
[----:B-1----:R-:W-:-:S03]  /*1b670*/  IMAD.WIDE R94, R251, 0x4, R234 ;  /* 0x00000004fb5e7825 */ /* 0x002fc600078e02ea */
[----:B------:R1:W-:Y:S04]  /*1b680*/  STL.64 [R1+0x2398], R128 ;  /* 0x0023988001007387 */ /* 0x0003e80000100a00 */
        /* <DEDUP_REMOVED lines=9> */
[----:B---3--:R-:W-:-:S03]  /*1b720*/  IMAD.WIDE R96, R251, 0x4, R232 ;  /* 0x00000004fb607825 */ /* 0x008fc600078e02e8 */
[----:B------:R3:W-:Y:S04]  /*1b730*/  STL.64 [R1+0x2380], R116 ;  /* 0x0023807401007387 */ /* 0x0007e80000100a00 */
[----:B------:R1:W-:Y:S04]  /*1b740*/  LDGSTS.E [R250+0x33700], desc[UR38][R92.64], !P3 ;  /* 0x337000005cfa7fae */ /* 0x0003e8000d9a1026 */
[----:B------:R2:W-:Y:S04]  /*1b750*/  STL.64 [R1+0x2378], R112 ;  /* 0x0023787001007387 */ /* 0x0005e80000100a00 */
[----:B------:R3:W-:Y:S04]  /*1b760*/  LDGSTS.E [R250+0x33780], desc[UR38][R90.64], !P3 ;  /* 0x337800005afa7fae */ /* 0x0007e8000d9a1026 */
[----:B------:R2:W-:Y:S01]  /*1b770*/  STL.64 [R1+0x2370], R110 ;  /* 0x0023706e01007387 */ /* 0x0005e20000100a00 */
[----:B-1----:R-:W-:-:S03]  /*1b780*/  IMAD.WIDE R92, R251, 0x4, R236 ;  /* 0x00000004fb5c7825 */ /* 0x002fc600078e02ec */
[----:B------:R1:W-:Y:S01]  /*1b790*/  STL.64 [R1+0x2368], R108 ;  /* 0x0023686c01007387 */ /* 0x0003e20000100a00 */
[----:B------:R-:W-:Y:S01]  /*1b7a0*/  IMAD R105, R179, UR64, RZ ;  /* 0x00000040b3697c24 */ /* 0x000fe2000f8e02ff */
[----:B------:R-:W1:Y:S01]  /*1b7b0*/  LDCU UR64, c[0x0][0x3b0] ;  /* 0x00007600ff4077ac */ /* 0x000e620008000800 */
[----:B---3--:R-:W-:Y:S01]  /*1b7c0*/  IMAD.WIDE R90, R251, 0x4, R238 ;  /* 0x00000004fb5a7825 */ /* 0x008fe200078e02ee */
[----:B------:R3:W-:Y:S04]  /*1b7d0*/  STL.64 [R1+0x2360], R100 ;  /* 0x0023606401007387 */ /* 0x0007e80000100a00 */
[----:B------:R1:W-:Y:S01]  /*1b7e0*/  STL.64 [R1+0x2358], R98 ;  /* 0x0023586201007387 */ /* 0x0003e20000100a00 */
[----:B------:R-:W-:-:S03]  /*1b7f0*/  IMAD.MOV.U32 R179, RZ, RZ, R180 ;  /* 0x000000ffffb37224 */ /* 0x000fc600078e00b4 */
[----:B------:R1:W-:Y:S04]  /*1b800*/  STL.64 [R1+0x2350], R96 ;  /* 0x0023506001007387 */ /* 0x0003e80000100a00 */
[----:B------:R1:W-:Y:S04]  /*1b810*/  STL.64 [R1+0x2348], R92 ;  /* 0x0023485c01007387 */ /* 0x0003e80000100a00 */
[----:B------:R1:W-:Y:S01]  /*1b820*/  STL.64 [R1+0x2340], R90 ;  /* 0x0023405a01007387 */ /* 0x0003e20000100a00 */
[----:B--2---:R-:W-:-:S03]  /*1b830*/  MOV R180, R4 ;  /* 0x0000000400b47202 */ /* 0x004fc60000000f00 */
[----:B------:R-:W2:Y:S01]  /*1b840*/  LDL.LU R4, [R1+0x21a8] ;  /* 0x0021a80001047983 */ /* 0x000ea20000300800 */
[----:B------:R-:W-:-:S05]  /*1b850*/  VIADD R82, R82, 0xffffff95 ;  /* 0xffffff9552527836 */ /* 0x000fca0000000000 */
[----:B------:R-:W-:Y:S01]  /*1b860*/  ISETP.GE.U32.AND P3, PT, R82, 0x7fffff16, PT ;  /* 0x7fffff165200780c */ /* 0x000fe20003f66070 */
[----:B------:R-:W-:Y:S01]  /*1b870*/  VIADD R83, R83, 0xffffff91 ;  /* 0xffffff9153537836 */ /* 0x000fe20000000000 */
[----:B------:R-:W1:Y:S11]  /*1b880*/  LDC R82, c[0x0][0x3a0] ;  /* 0x0000e800ff527b82 */ /* 0x000e760000000800 */
        /* <DEDUP_REMOVED lines=17> */
[----:B------:R-:W-:Y:S01]  /*1b9a0*/  IMAD R251, R248, 0x6e, RZ ;  /* 0x0000006ef8fb7824 */ /* 0x000fe200078e02ff */
[----:B------:R-:W3:Y:S03]  /*1b9b0*/  LDC R83, c[0x0][0x3a0] ;  /* 0x0000e800ff537b82 */ /* 0x000ee60000000800 */
[----:B-1----:R-:W-:-:S04]  /*1b9c0*/  IMAD.WIDE R128, R251, 0x4, R208 ;  /* 0x00000004fb807825 */ /* 0x002fc800078e02d0 */
[----:B------:R-:W-:-:S04]  /*1b9d0*/  IMAD.WIDE R126, R251, 0x4, R210 ;  /* 0x00000004fb7e7825 */ /* 0x000fc800078e02d2 */
[C---:B------:R-:W-:Y:S01]  /*1b9e0*/  IMAD.WIDE R124, R251.reuse, 0x4, R212 ;  /* 0x00000004fb7c7825 */ /* 0x040fe200078e02d4 */
[----:B------:R-:W-:Y:S03]  /*1b9f0*/  LDGSTS.E [R250+0x37000], desc[UR38][R128.64], !P3 ;  /* 0x3700000080fa7fae */ /* 0x000fe6000d9a1026 */
[C---:B------:R-:W-:Y:S01]  /*1ba00*/  IMAD.WIDE R122, R251.reuse, 0x4, R214 ;  /* 0x00000004fb7a7825 */ /* 0x040fe200078e02d6 */
[----:B------:R1:W-:Y:S03]  /*1ba10*/  LDGSTS.E [R250+0x37080], desc[UR38][R126.64], !P3 ;  /* 0x370800007efa7fae */ /* 0x0003e6000d9a1026 */
        /* <DEDUP_REMOVED lines=12> */
[C---:B---3--:R-:W-:Y:S01]  /*1bae0*/  IMAD.WIDE R100, R251.reuse, 0x4, R228 ;  /* 0x00000004fb647825 */ /* 0x048fe200078e02e4 */
[----:B------:R-:W-:Y:S03]  /*1baf0*/  LDGSTS.E [R250+0x37400], desc[UR38][R108.64], !P3 ;  /* 0x374000006cfa7fae */ /* 0x000fe6000d9a1026 */
[C---:B------:R-:W-:Y:S01]  /*1bb00*/  IMAD.WIDE R98, R251.reuse, 0x4, R230 ;  /* 0x00000004fb627825 */ /* 0x040fe200078e02e6 */
[----:B------:R-:W-:Y:S03]  /*1bb10*/  LDGSTS.E [R250+0x37480], desc[UR38][R106.64], !P3 ;  /* 0x374800006afa7fae */ /* 0x000fe6000d9a1026 */
[C---:B------:R-:W-:Y:S01]  /*1bb20*/  IMAD.WIDE R96, R251.reuse, 0x4, R232 ;  /* 0x00000004fb607825 */ /* 0x040fe200078e02e8 */
[----:B------:R1:W-:Y:S03]  /*1bb30*/  STL.64 [R1+0x2b40], R126 ;  /* 0x002b407e01007387 */ /* 0x0003e60000100a00 */
[C---:B------:R-:W-:Y:S01]  /*1bb40*/  IMAD.WIDE R94, R251.reuse, 0x4, R234 ;  /* 0x00000004fb5e7825 */ /* 0x040fe200078e02ea */
[----:B------:R-:W-:Y:S03]  /*1bb50*/  LDGSTS.E [R250+0x37500], desc[UR38][R100.64], !P3 ;  /* 0x3750000064fa7fae */ /* 0x000fe6000d9a1026 */
[C---:B------:R-:W-:Y:S01]  /*1bb60*/  IMAD.WIDE R92, R251.reuse, 0x4, R236 ;  /* 0x00000004fb5c7825 */ /* 0x040fe200078e02ec */
[----:B------:R3:W-:Y:S03]  /*1bb70*/  STL.64 [R1+0x2338], R128 ;  /* 0x0023388001007387 */ /* 0x0007e60000100a00 */
[----:B------:R-:W-:Y:S01]  /*1bb80*/  IMAD.WIDE R90, R251, 0x4, R238 ;  /* 0x00000004fb5a7825 */ /* 0x000fe200078e02ee */
[----:B------:R-:W-:Y:S03]  /*1bb90*/  LDGSTS.E [R250+0x37580], desc[UR38][R98.64], !P3 ;  /* 0x3758000062fa7fae */ /* 0x000fe6000d9a1026 */
[----:B------:R-:W-:Y:S01]  /*1bba0*/  VIADD R82, R82, 0xffffff8d ;  /* 0xffffff8d52527836 */ /* 0x000fe20000000000 */
[----:B------:R1:W-:Y:S04]  /*1bbb0*/  STL.64 [R1+0x2330], R124 ;  /* 0x0023307c01007387 */ /* 0x0003e80000100a00 */
[----:B------:R-:W-:Y:S04]  /*1bbc0*/  LDGSTS.E [R250+0x37600], desc[UR38][R96.64], !P3 ;  /* 0x3760000060fa7fae */ /* 0x000fe8000d9a1026 */
[----:B------:R1:W-:Y:S04]  /*1bbd0*/  STL.64 [R1+0x2328], R122 ;  /* 0x0023287a01007387 */ /* 0x0003e80000100a00 */
[----:B------:R1:W-:Y:S04]  /*1bbe0*/  LDGSTS.E [R250+0x37680], desc[UR38][R94.64], !P3 ;  /* 0x376800005efa7fae */ /* 0x0003e8000d9a1026 */
[----:B------:R1:W-:Y:S04]  /*1bbf0*/  STL.64 [R1+0x2b58], R94 ;  /* 0x002b585e01007387 */ /* 0x0003e80000100a00 */
[----:B------:R3:W-:Y:S01]  /*1bc00*/  LDGSTS.E [R250+0x37700], desc[UR38][R92.64], !P3 ;  /* 0x377000005cfa7fae */ /* 0x0007e2000d9a1026 */
[----:B------:R-:W-:-:S03]  /*1bc10*/  IMAD R251, R248, 0x72, RZ ;  /* 0x00000072f8fb7824 */ /* 0x000fc600078e02ff */
[----:B------:R3:W-:Y:S04]  /*1bc20*/  STL.64 [R1+0x2b50], R106 ;  /* 0x002b506a01007387 */ /* 0x0007e80000100a00 */
[----:B------:R4:W-:Y:S01]  /*1bc30*/  LDGSTS.E [R250+0x37780], desc[UR38][R90.64], !P3 ;  /* 0x377800005afa7fae */ /* 0x0009e2000d9a1026 */
[----:B------:R-:W-:Y:S01]  /*1bc40*/  ISETP.GE.U32.AND P3, PT, R82, 0x7fffff0e, PT ;  /* 0x7fffff0e5200780c */ /* 0x000fe20003f66070 */
[----:B-1----:R-:W-:-:S04]  /*1bc50*/  IMAD.WIDE R126, R251, 0x4, R210 ;  /* 0x00000004fb7e7825 */ /* 0x002fc800078e02d2 */
[----:B------:R-:W-:Y:S01]  /*1bc60*/  IMAD R121, R179, UR63, RZ ;  /* 0x0000003fb3797c24 */ /* 0x000fe2000f8e02ff */
[----:B------:R1:W-:Y:S01]  /*1bc70*/  STL.64 [R1+0x2b48], R114 ;  /* 0x002b487201007387 */ /* 0x0003e20000100a00 */
[----:B---3--:R-:W-:Y:S01]  /*1bc80*/  IMAD.WIDE R128, R251, 0x4, R208 ;  /* 0x00000004fb807825 */ /* 0x008fe200078e02d0 */
[----:B------:R-:W-:Y:S01]  /*1bc90*/  IADD3 R83, PT, PT, R83, -0x77, RZ ;  /* 0xffffff8953537810 */ /* 0x000fe20007ffe0ff */
[----:B------:R-:W3:Y:S01]  /*1bca0*/  LDC R82, c[0x0][0x3a0] ;  /* 0x0000e800ff527b82 */ /* 0x000ee20000000800 */
[----:B------:R1:W-:Y:S01]  /*1bcb0*/  STL.64 [R1+0x2320], R116 ;  /* 0x0023207401007387 */ /* 0x0003e20000100a00 */
[----:B------:R-:W-:Y:S01]  /*1bcc0*/  IMAD.MOV.U32 R179, RZ, RZ, R180 ;  /* 0x000000ffffb37224 */ /* 0x000fe200078e00b4 */
[----:B------:R-:W1:Y:S02]  /*1bcd0*/  LDCU UR63, c[0x0][0x3b0] ;  /* 0x00007600ff3f77ac */ /* 0x000e640008000800 */
[----:B------:R1:W-:Y:S04]  /*1bce0*/  STL.64 [R1+0x2318], R112 ;  /* 0x0023187001007387 */ /* 0x0003e80000100a00 */
[----:B------:R1:W-:Y:S04]  /*1bcf0*/  STL.64 [R1+0x2310], R110 ;  /* 0x0023106e01007387 */ /* 0x0003e80000100a00 */
[----:B------:R1:W-:Y:S01]  /*1bd00*/  STL.64 [R1+0x2308], R108 ;  /* 0x0023086c01007387 */ /* 0x0003e20000100a00 */
[----:B------:R-:W-:-:S03]  /*1bd10*/  IMAD.WIDE R124, R251, 0x4, R212 ;  /* 0x00000004fb7c7825 */ /* 0x000fc600078e02d4 */
[----:B------:R1:W-:Y:S01]  /*1bd20*/  STL.64 [R1+0x2300], R100 ;  /* 0x0023006401007387 */ /* 0x0003e20000100a00 */
[----:B----4-:R-:W-:-:S03]  /*1bd30*/  IMAD.MOV.U32 R180, RZ, RZ, R206 ;  /* 0x000000ffffb47224 */ /* 0x010fc600078e00ce */
        /* <DEDUP_REMOVED lines=8> */
[----:B------:R-:W2:Y:S01]  /*1bdc0*/  LDL.LU R206, [R1+0x21ac] ;  /* 0x0021ac0001ce7983 */ /* 0x000ea20000300800 */
[----:B------:R-:W-:-:S03]  /*1bdd0*/  IMAD.WIDE R116, R251, 0x4, R216 ;  /* 0x00000004fb747825 */ /* 0x000fc600078e02d8 */
[----:B------:R1:W-:Y:S01]  /*1bde0*/  STL.64 [R1+0x2b60], R126 ;  /* 0x002b607e01007387 */ /* 0x0003e20000100a00 */
[----:B------:R-:W-:Y:S01]  /*1bdf0*/  IMAD R137, R179, UR62, RZ ;  /* 0x0000003eb3897c24 */ /* 0x000fe2000f8e02ff */
[----:B------:R-:W1:Y:S02]  /*1be00*/  LDCU UR62, c[0x0][0x3b0] ;  /* 0x00007600ff3e77ac */ /* 0x000e640008000800 */
[----:B------:R1:W-:Y:S01]  /*1be10*/  STL.64 [R1+0x22d8], R128 ;  /* 0x0022d88001007387 */ /* 0x0003e20000100a00 */
[----:B------:R-:W-:-:S03]  /*1be20*/  IMAD.WIDE R112, R251, 0x4, R220 ;  /* 0x00000004fb707825 */ /* 0x000fc600078e02dc */
[----:B------:R1:W-:Y:S01]  /*1be30*/  STL.64 [R1+0x22d0], R124 ;  /* 0x0022d07c01007387 */ /* 0x0003e20000100a00 */
[----:B------:R-:W-:-:S03]  /*1be40*/  IMAD.WIDE R110, R251, 0x4, R222 ;  /* 0x00000004fb6e7825 */ /* 0x000fc600078e02de */
[----:B------:R-:W-:Y:S01]  /*1be50*/  LDGSTS.E [R250+0x39000], desc[UR38][R128.64], !P3 ;  /* 0x3900000080fa7fae */ /* 0x000fe2000d9a1026 */
[----:B------:R-:W-:-:S03]  /*1be60*/  IMAD.MOV.U32 R179, RZ, RZ, R180 ;  /* 0x000000ffffb37224 */ /* 0x000fc600078e00b4 */
[----:B------:R1:W-:Y:S01]  /*1be70*/  STL.64 [R1+0x22c8], R122 ;  /* 0x0022c87a01007387 */ /* 0x0003e20000100a00 */
[----:B------:R-:W-:-:S03]  /*1be80*/  IMAD.WIDE R108, R251, 0x4, R224 ;  /* 0x00000004fb6c7825 */ /* 0x000fc600078e02e0 */
[----:B------:R1:W-:Y:S01]  /*1be90*/  LDGSTS.E [R250+0x39080], desc[UR38][R126.64], !P3 ;  /* 0x390800007efa7fae */ /* 0x0003e2000d9a1026 */
[----:B------:R-:W-:-:S03]  /*1bea0*/  IMAD.MOV.U32 R180, RZ, RZ, R193 ;  /* 0x000000ffffb47224 */ /* 0x000fc600078e00c1 */
[----:B------:R-:W-:Y:S01]  /*1beb0*/  STL.64 [R1+0x2b78], R94 ;  /* 0x002b785e01007387 */ /* 0x000fe20000100a00 */
[----:B------:R-:W-:-:S03]  /*1bec0*/  IMAD.WIDE R100, R251, 0x4, R228 ;  /* 0x00000004fb647825 */ /* 0x000fc600078e02e4 */
[----:B------:R1:W-:Y:S01]  /*1bed0*/  LDGSTS.E [R250+0x39100], desc[UR38][R124.64], !P3 ;  /* 0x391000007cfa7fae */ /* 0x0003e2000d9a1026 */
[----:B------:R-:W-:Y:S01]  /*1bee0*/  IMAD.MOV.U32 R193, RZ, RZ, R194 ;  /* 0x000000ffffc17224 */ /* 0x000fe200078e00c2 */
[----:B------:R-:W-:Y:S02]  /*1bef0*/  MOV R194, R195 ;  /* 0x000000c300c27202 */ /* 0x000fe40000000f00 */
[----:B------:R1:W-:Y:S01]  /*1bf00*/  STL.64 [R1+0x2b70], R106 ;  /* 0x002b706a01007387 */ /* 0x0003e20000100a00 */
[----:B----4-:R-:W-:-:S03]  /*1bf10*/  IMAD.WIDE R98, R251, 0x4, R230 ;  /* 0x00000004fb627825 */ /* 0x010fc600078e02e6 */
[----:B------:R4:W-:Y:S01]  /*1bf20*/  LDGSTS.E [R250+0x39180], desc[UR38][R122.64], !P3 ;  /* 0x391800007afa7fae */ /* 0x0009e2000d9a1026 */
[----:B---3--:R-:W-:-:S03]  /*1bf30*/  IMAD.WIDE R96, R251, 0x4, R232 ;  /* 0x00000004fb607825 */ /* 0x008fc600078e02e8 */
[----:B------:R3:W-:Y:S01]  /*1bf40*/  STL.64 [R1+0x2b68], R114 ;  /* 0x002b687201007387 */ /* 0x0007e20000100a00 */
[----:B------:R-:W-:-:S03]  /*1bf50*/  IMAD.WIDE R92, R251, 0x4, R236 ;  /* 0x00000004fb5c7825 */ /* 0x000fc600078e02ec */
[----:B------:R-:W-:Y:S01]  /*1bf60*/  LDGSTS.E [R250+0x39200], desc[UR38][R116.64], !P3 ;  /* 0x3920000074fa7fae */ /* 0x000fe2000d9a1026 */
[----:B------:R-:W-:-:S03]  /*1bf70*/  IMAD.WIDE R90, R251, 0x4, R238 ;  /* 0x00000004fb5a7825 */ /* 0x000fc600078e02ee */
[----:B------:R1:W-:Y:S01]  /*1bf80*/  STL.64 [R1+0x22c0], R116 ;  /* 0x0022c07401007387 */ /* 0x0003e20000100a00 */
[----:B------:R-:W-:Y:S02]  /*1bf90*/  IMAD.MOV.U32 R195, RZ, RZ, R197 ;  /* 0x000000ffffc37224 */ /* 0x000fe400078e00c5 */
[----:B------:R-:W-:Y:S01]  /*1bfa0*/  IMAD R251, R248, 0x76, RZ ;  /* 0x00000076f8fb7824 */ /* 0x000fe200078e02ff */
[----:B------:R-:W-:Y:S01]  /*1bfb0*/  LDGSTS.E [R250+0x39280], desc[UR38][R114.64], !P3 ;  /* 0x3928000072fa7fae */ /* 0x000fe2000d9a1026 */
[----:B------:R-:W-:-:S03]  /*1bfc0*/  IMAD.MOV.U32 R197, RZ, RZ, R199 ;  /* 0x000000ffffc57224 */ /* 0x000fc600078e00c7 */
[----:B------:R1:W-:Y:S01]  /*1bfd0*/  STL.64 [R1+0x22b8], R112 ;  /* 0x0022b87001007387 */ /* 0x0003e20000100a00 */
[----:B------:R-:W-:-:S03]  /*1bfe0*/  IMAD.MOV.U32 R199, RZ, RZ, R200 ;  /* 0x000000ffffc77224 */ /* 0x000fc600078e00c8 */
[----:B------:R-:W-:Y:S01]  /*1bff0*/  LDGSTS.E [R250+0x39300], desc[UR38][R112.64], !P3 ;  /* 0x3930000070fa7fae */ /* 0x000fe2000d9a1026 */
[----:B------:R-:W-:-:S03]  /*1c000*/  MOV R200, R201 ;  /* 0x000000c900c87202 */ /* 0x000fc60000000f00 */
[----:B------:R2:W-:Y:S01]  /*1c010*/  STL.64 [R1+0x22b0], R110 ;  /* 0x0022b06e01007387 */ /* 0x0005e20000100a00 */
[----:B------:R-:W-:-:S03]  /*1c020*/  IMAD.MOV.U32 R201, RZ, RZ, R203 ;  /* 0x000000ffffc97224 */ /* 0x000fc600078e00cb */
[----:B------:R-:W-:Y:S01]  /*1c030*/  LDGSTS.E [R250+0x39380], desc[UR38][R110.64], !P3 ;  /* 0x393800006efa7fae */ /* 0x000fe2000d9a1026 */
[----:B-1----:R-:W-:-:S03]  /*1c040*/  IMAD.WIDE R126, R251, 0x4, R210 ;  /* 0x00000004fb7e7825 */ /* 0x002fc600078e02d2 */
[----:B------:R1:W-:Y:S01]  /*1c050*/  STL.64 [R1+0x22a8], R108 ;  /* 0x0022a86c01007387 */ /* 0x0003e20000100a00 */
[----:B------:R-:W-:-:S03]  /*1c060*/  IMAD.MOV.U32 R203, RZ, RZ, R204 ;  /* 0x000000ffffcb7224 */ /* 0x000fc600078e00cc */
[----:B------:R-:W-:Y:S01]  /*1c070*/  LDGSTS.E [R250+0x39400], desc[UR38][R108.64], !P3 ;  /* 0x394000006cfa7fae */ /* 0x000fe2000d9a1026 */
[----:B------:R-:W-:-:S03]  /*1c080*/  IMAD.WIDE R128, R251, 0x4, R208 ;  /* 0x00000004fb807825 */ /* 0x000fc600078e02d0 */
[----:B------:R1:W-:Y:S01]  /*1c090*/  STL.64 [R1+0x22a0], R100 ;  /* 0x0022a06401007387 */ /* 0x0003e20000100a00 */
[----:B------:R-:W-:-:S03]  /*1c0a0*/  IMAD.MOV.U32 R204, RZ, RZ, R207 ;  /* 0x000000ffffcc7224 */ /* 0x000fc600078e00cf */
[----:B------:R1:W-:Y:S01]  /*1c0b0*/  LDGSTS.E [R250+0x39480], desc[UR38][R106.64], !P3 ;  /* 0x394800006afa7fae */ /* 0x0003e2000d9a1026 */
[----:B------:R-:W-:-:S03]  /*1c0c0*/  IMAD.WIDE R124, R251, 0x4, R212 ;  /* 0x00000004fb7c7825 */ /* 0x000fc600078e02d4 */
[----:B------:R1:W-:Y:S01]  /*1c0d0*/  STL.64 [R1+0x2298], R98 ;  /* 0x0022986201007387 */ /* 0x0003e20000100a00 */
[----:B--2---:R-:W-:-:S03]  /*1c0e0*/  MOV R207, R4 ;  /* 0x0000000400cf7202 */ /* 0x004fc60000000f00 */
[----:B------:R-:W-:Y:S01]  /*1c0f0*/  LDGSTS.E [R250+0x39500], desc[UR38][R100.64], !P3 ;  /* 0x3950000064fa7fae */ /* 0x000fe2000d9a1026 */
[----:B----4-:R-:W-:-:S03]  /*1c100*/  IMAD.WIDE R122, R251, 0x4, R214 ;  /* 0x00000004fb7a7825 */ /* 0x010fc600078e02d6 */
[----:B------:R2:W-:Y:S04]  /*1c110*/  STL.64 [R1+0x2290], R96 ;  /* 0x0022906001007387 */ /* 0x0005e80000100a00 */
[----:B------:R-:W-:Y:S01]  /*1c120*/  LDGSTS.E [R250+0x39580], desc[UR38][R98.64], !P3 ;  /* 0x3958000062fa7fae */ /* 0x000fe2000d9a1026 */
[----:B-1----:R-:W-:-:S03]  /*1c130*/  IMAD.WIDE R106, R251, 0x4, R226 ;  /* 0x00000004fb6a7825 */ /* 0x002fc600078e02e2 */
[----:B------:R1:W-:Y:S04]  /*1c140*/  STL.64 [R1+0x2288], R92 ;  /* 0x0022885c01007387 */ /* 0x0003e80000100a00 */
[----:B------:R-:W-:Y:S01]  /*1c150*/  LDGSTS.E [R250+0x39600], desc[UR38][R96.64], !P3 ;  /* 0x3960000060fa7fae */ /* 0x000fe2000d9a1026 */
[----:B------:R-:W-:Y:S01]  /*1c160*/  IMAD R153, R179, UR61, RZ ;  /* 0x0000003db3997c24 */ /* 0x000fe2000f8e02ff */
[----:B------:R-:W4:Y:S02]  /*1c170*/  LDCU UR61, c[0x0][0x3b0] ;  /* 0x00007600ff3d77ac */ /* 0x000f240008000800 */
[----:B------:R1:W-:Y:S01]  /*1c180*/  STL.64 [R1+0x2280], R90 ;  /* 0x0022805a01007387 */ /* 0x0003e20000100a00 */
[----:B---3--:R-:W-:-:S03]  /*1c190*/  IMAD.WIDE R114, R251, 0x4, R218 ;  /* 0x00000004fb727825 */ /* 0x008fc600078e02da */
[----:B------:R3:W-:Y:S01]  /*1c1a0*/  LDGSTS.E [R250+0x39680], desc[UR38][R94.64], !P3 ;  /* 0x396800005efa7fae */ /* 0x0007e2000d9a1026 */
[----:B------:R-:W-:-:S03]  /*1c1b0*/  IMAD.WIDE R116, R251, 0x4, R216 ;  /* 0x00000004fb747825 */ /* 0x000fc600078e02d8 */
[----:B------:R-:W4:Y:S01]  /*1c1c0*/  LDL.LU R4, [R1+0x3394] ;  /* 0x0033940001047983 */ /* 0x000f220000300800 */
[----:B------:R-:W-:-:S03]  /*1c1d0*/  IMAD.MOV.U32 R179, RZ, RZ, R180 ;  /* 0x000000ffffb37224 */ /* 0x000fc600078e00b4 */
[----:B------:R-:W-:Y:S01]  /*1c1e0*/  STL.64 [R1+0x2b80], R126 ;  /* 0x002b807e01007387 */ /* 0x000fe20000100a00 */
[----:B---3--:R-:W-:-:S03]  /*1c1f0*/  IMAD.WIDE R94, R251, 0x4, R234 ;  /* 0x00000004fb5e7825 */ /* 0x008fc600078e02ea */
[----:B------:R3:W-:Y:S01]  /*1c200*/  STL.64 [R1+0x2278], R128 ;  /* 0x0022788001007387 */ /* 0x0007e20000100a00 */
[----:B------:R-:W-:-:S03]  /*1c210*/  IMAD.WIDE R112, R251, 0x4, R220 ;  /* 0x00000004fb707825 */ /* 0x000fc600078e02dc */
[----:B------:R1:W-:Y:S01]  /*1c220*/  STL.64 [R1+0x2270], R124 ;  /* 0x0022707c01007387 */ /* 0x0003e20000100a00 */
[----:B------:R-:W-:-:S03]  /*1c230*/  IMAD.MOV.U32 R180, RZ, RZ, R181 ;  /* 0x000000ffffb47224 */ /* 0x000fc600078e00b5 */
[----:B------:R1:W-:Y:S01]  /*1c240*/  STL.64 [R1+0x2268], R122 ;  /* 0x0022687a01007387 */ /* 0x0003e20000100a00 */
[C---:B------:R-:W-:Y:S01]  /*1c250*/  IMAD.WIDE R110, R251.reuse, 0x4, R222 ;  /* 0x00000004fb6e7825 */ /* 0x040fe200078e02de */
[----:B------:R-:W-:Y:S02]  /*1c260*/  MOV R181, R182 ;  /* 0x000000b600b57202 */ /* 0x000fe40000000f00 */
[----:B------:R-:W-:Y:S01]  /*1c270*/  STL.64 [R1+0x2b98], R94 ;  /* 0x002b985e01007387 */ /* 0x000fe20000100a00 */
[----:B------:R-:W-:-:S03]  /*1c280*/  IMAD.WIDE R108, R251, 0x4, R224 ;  /* 0x00000004fb6c7825 */ /* 0x000fc600078e02e0 */
[----:B------:R-:W-:Y:S01]  /*1c290*/  STL.64 [R1+0x2b90], R106 ;  /* 0x002b906a01007387 */ /* 0x000fe20000100a00 */
[----:B------:R-:W-:Y:S02]  /*1c2a0*/  IMAD.MOV.U32 R182, RZ, RZ, R183 ;  /* 0x000000ffffb67224 */ /* 0x000fe400078e00b7 */
[C---:B------:R-:W-:Y:S01]  /*1c2b0*/  IMAD.WIDE R100, R251.reuse, 0x4, R228 ;  /* 0x00000004fb647825 */ /* 0x040fe200078e02e4 */
[----:B------:R-:W-:Y:S03]  /*1c2c0*/  STL.64 [R1+0x2b88], R114 ;  /* 0x002b887201007387 */ /* 0x000fe60000100a00 */
[----:B------:R-:W-:Y:S01]  /*1c2d0*/  IMAD.MOV.U32 R183, RZ, RZ, R184 ;  /* 0x000000ffffb77224 */ /* 0x000fe200078e00b8 */
[----:B------:R1:W-:Y:S01]  /*1c2e0*/  STL.64 [R1+0x2260], R116 ;  /* 0x0022607401007387 */ /* 0x0003e20000100a00 */
[----:B------:R-:W-:-:S03]  /*1c2f0*/  IMAD.WIDE R98, R251, 0x4, R230 ;  /* 0x00000004fb627825 */ /* 0x000fc600078e02e6 */
[----:B------:R1:W-:Y:S01]  /*1c300*/  LDGSTS.E [R250+0x39700], desc[UR38][R92.64], !P3 ;  /* 0x397000005cfa7fae */ /* 0x0003e2000d9a1026 */
[----:B------:R-:W-:Y:S01]  /*1c310*/  IMAD.MOV.U32 R184, RZ, RZ, R185 ;  /* 0x000000ffffb87224 */ /* 0x000fe200078e00b9 */
[----:B------:R-:W-:Y:S01]  /*1c320*/  MOV R185, R186 ;  /* 0x000000ba00b97202 */ /* 0x000fe20000000f00 */
[----:B--2---:R-:W-:Y:S01]  /*1c330*/  IMAD.WIDE R96, R251, 0x4, R232 ;  /* 0x00000004fb607825 */ /* 0x004fe200078e02e8 */
[----:B------:R2:W-:Y:S03]  /*1c340*/  STL.64 [R1+0x2258], R112 ;  /* 0x0022587001007387 */ /* 0x0005e60000100a00 */
[----:B------:R-:W-:Y:S01]  /*1c350*/  IMAD.MOV.U32 R186, RZ, RZ, R187 ;  /* 0x000000ffffba7224 */ /* 0x000fe200078e00bb */
[----:B------:R3:W-:Y:S01]  /*1c360*/  LDGSTS.E [R250+0x39780], desc[UR38][R90.64], !P3 ;  /* 0x397800005afa7fae */ /* 0x0007e2000d9a1026 */
[----:B------:R-:W-:-:S03]  /*1c370*/  IMAD.MOV.U32 R187, RZ, RZ, R188 ;  /* 0x000000ffffbb7224 */ /* 0x000fc600078e00bc */
[----:B------:R2:W-:Y:S01]  /*1c380*/  STL.64 [R1+0x2250], R110 ;  /* 0x0022506e01007387 */ /* 0x0005e20000100a00 */
[----:B-1----:R-:W-:-:S03]  /*1c390*/  IMAD.WIDE R92, R251, 0x4, R236 ;  /* 0x00000004fb5c7825 */ /* 0x002fc600078e02ec */
[----:B------:R1:W-:Y:S01]  /*1c3a0*/  STL.64 [R1+0x2248], R108 ;  /* 0x0022486c01007387 */ /* 0x0003e20000100a00 */
[----:B------:R-:W-:Y:S01]  /*1c3b0*/  IMAD.MOV.U32 R188, RZ, RZ, R189 ;  /* 0x000000ffffbc7224 */ /* 0x000fe200078e00bd */
[----:B------:R-:W-:Y:S01]  /*1c3c0*/  MOV R189, R196 ;  /* 0x000000c400bd7202 */ /* 0x000fe20000000f00 */
[----:B---3--:R-:W-:Y:S01]  /*1c3d0*/  IMAD.WIDE R90, R251, 0x4, R238 ;  /* 0x00000004fb5a7825 */ /* 0x008fe200078e02ee */
[----:B------:R3:W-:Y:S03]  /*1c3e0*/  STL.64 [R1+0x2240], R100 ;  /* 0x0022406401007387 */ /* 0x0007e60000100a00 */
[----:B------:R-:W-:Y:S01]  /*1c3f0*/  IMAD.MOV.U32 R196, RZ, RZ, R198 ;  /* 0x000000ffffc47224 */ /* 0x000fe200078e00c6 */
[----:B------:R1:W-:Y:S01]  /*1c400*/  STL.64 [R1+0x2238], R98 ;  /* 0x0022386201007387 */ /* 0x0003e20000100a00 */
[----:B------:R-:W-:-:S03]  /*1c410*/  IMAD.MOV.U32 R198, RZ, RZ, R202 ;  /* 0x000000ffffc67224 */ /* 0x000fc600078e00ca */
[----:B------:R1:W-:Y:S01]  /*1c420*/  STL.64 [R1+0x2230], R96 ;  /* 0x0022306001007387 */ /* 0x0003e20000100a00 */
[----:B------:R-:W-:-:S03]  /*1c430*/  IMAD.MOV.U32 R202, RZ, RZ, R205 ;  /* 0x000000ffffca7224 */ /* 0x000fc600078e00cd */
[----:B------:R1:W-:Y:S04]  /*1c440*/  STL.64 [R1+0x2228], R92 ;  /* 0x0022285c01007387 */ /* 0x0003e80000100a00 */
[----:B------:R1:W-:Y:S04]  /*1c450*/  STL.64 [R1+0x2220], R90 ;  /* 0x0022205a01007387 */ /* 0x0003e80000100a00 */
[----:B------:R-:W4:Y:S01]  /*1c460*/  LDL.LU R205, [R1+0x2cd8] ;  /* 0x002cd80001cd7983 */ /* 0x000f220000300800 */
        /* <DEDUP_REMOVED lines=21> */
[----:B-1----:R-:W-:Y:S01]  /*1c5c0*/  IADD3 R83, PT, PT, R83, -0x7f, RZ ;  /* 0xffffff8153537810 */ /* 0x002fe20007ffe0ff */
[----:B------:R-:W1:Y:S02]  /*1c5d0*/  LDC R82, c[0x0][0x3a0] ;  /* 0x0000e800ff527b82 */ /* 0x000e640000000800 */
        /* <DEDUP_REMOVED lines=10> */
[C---:B--2---:R-:W-:Y:S01]  /*1c680*/  IMAD.WIDE R112, R251.reuse, 0x4, R220 ;  /* 0x00000004fb707825 */ /* 0x044fe200078e02dc */
        /* <DEDUP_REMOVED lines=16> */
[----:B------:R2:W-:Y:S03]  /*1c790*/  STL.64 [R1+0x2ba0], R126 ;  /* 0x002ba07e01007387 */ /* 0x0005e60000100a00 */
[----:B------:R-:W-:Y:S01]  /*1c7a0*/  IMAD.WIDE R90, R251, 0x4, R238 ;  /* 0x00000004fb5a7825 */ /* 0x000fe200078e02ee */
        /* <DEDUP_REMOVED lines=9> */
[----:B------:R-:W-:Y:S01]  /*1c840*/  IMAD.MOV.U32 R178, RZ, RZ, R193 ;  /* 0x000000ffffb27224 */ /* 0x000fe200078e00c1 */
[----:B------:R2:W-:Y:S01]  /*1c850*/  STL.64 [R1+0x2bb8], R94 ;  /* 0x002bb85e01007387 */ /* 0x0005e20000100a00 */
[----:B-1----:R-:W-:Y:S01]  /*1c860*/  IADD3 R82, PT, PT, R82, -0x4, RZ ;  /* 0xfffffffc52527810 */ /* 0x002fe20007ffe0ff */
[----:B------:R-:W1:Y:S02]  /*1c870*/  LDC R83, c[0x0][0x3a0] ;  /* 0x0000e800ff537b82 */ /* 0x000e640000000800 */
[----:B------:R-:W-:Y:S04]  /*1c880*/  STL.64 [R1+0x2bb0], R106 ;  /* 0x002bb06a01007387 */ /* 0x000fe80000100a00 */
[----:B------:R-:W-:Y:S01]  /*1c890*/  STL.64 [R1+0x2ba8], R114 ;  /* 0x002ba87201007387 */ /* 0x000fe20000100a00 */
[----:B------:R-:W-:-:S03]  /*1c8a0*/  IMAD.MOV.U32 R193, RZ, RZ, R194 ;  /* 0x000000ffffc17224 */ /* 0x000fc600078e00c2 */
[----:B------:R3:W-:Y:S01]  /*1c8b0*/  STL.64 [R1+0x2200], R116 ;  /* 0x0022007401007387 */ /* 0x0007e20000100a00 */
[----:B------:R-:W-:-:S03]  /*1c8c0*/  IMAD.MOV.U32 R194, RZ, RZ, R195 ;  /* 0x000000ffffc27224 */ /* 0x000fc600078e00c3 */
[----:B------:R1:W-:Y:S01]  /*1c8d0*/  STL.64 [R1+0x21f8], R112 ;  /* 0x0021f87001007387 */ /* 0x0003e20000100a00 */
[----:B------:R-:W-:-:S03]  /*1c8e0*/  MOV R195, R197 ;  /* 0x000000c500c37202 */ /* 0x000fc60000000f00 */
[----:B------:R1:W-:Y:S01]  /*1c8f0*/  STL.64 [R1+0x21f0], R110 ;  /* 0x0021f06e01007387 */ /* 0x0003e20000100a00 */
[----:B--2---:R-:W-:-:S03]  /*1c900*/  IMAD.WIDE R126, R251, 0x4, R210 ;  /* 0x00000004fb7e7825 */ /* 0x004fc600078e02d2 */
[----:B------:R2:W-:Y:S01]  /*1c910*/  STL.64 [R1+0x21e8], R108 ;  /* 0x0021e86c01007387 */ /* 0x0005e20000100a00 */
[----:B---3--:R-:W-:-:S03]  /*1c920*/  IMAD.WIDE R128, R251, 0x4, R208 ;  /* 0x00000004fb807825 */ /* 0x008fc600078e02d0 */
[----:B------:R3:W-:Y:S01]  /*1c930*/  STL.64 [R1+0x21e0], R100 ;  /* 0x0021e06401007387 */ /* 0x0007e20000100a00 */
[----:B------:R-:W-:-:S03]  /*1c940*/  IMAD.MOV.U32 R197, RZ, RZ, R199 ;  /* 0x000000ffffc57224 */ /* 0x000fc600078e00c7 */
[----:B------:R1:W-:Y:S01]  /*1c950*/  STL.64 [R1+0x21d8], R98 ;  /* 0x0021d86201007387 */ /* 0x0003e20000100a00 */
[----:B------:R-:W-:Y:S02]  /*1c960*/  IMAD.MOV.U32 R199, RZ, RZ, R200 ;  /* 0x000000ffffc77224 */ /* 0x000fe400078e00c8 */
[C---:B------:R-:W-:Y:S01]  /*1c970*/  IMAD.WIDE R124, R251.reuse, 0x4, R212 ;  /* 0x00000004fb7c7825 */ /* 0x040fe200078e02d4 */
[----:B------:R1:W-:Y:S03]  /*1c980*/  STL.64 [R1+0x21d0], R96 ;  /* 0x0021d06001007387 */ /* 0x0003e60000100a00 */
[----:B------:R-:W-:Y:S01]  /*1c990*/  IMAD.MOV.U32 R200, RZ, RZ, R201 ;  /* 0x000000ffffc87224 */ /* 0x000fe200078e00c9 */
[----:B------:R1:W-:Y:S01]  /*1c9a0*/  STL.64 [R1+0x21c8], R92 ;  /* 0x0021c85c01007387 */ /* 0x0003e20000100a00 */
[----:B------:R-:W-:-:S03]  /*1c9b0*/  IMAD.WIDE R122, R251, 0x4, R214 ;  /* 0x00000004fb7a7825 */ /* 0x000fc600078e02d6 */
[----:B------:R1:W-:Y:S01]  /*1c9c0*/  STL.64 [R1+0x21c0], R90 ;  /* 0x0021c05a01007387 */ /* 0x0003e20000100a00 */
[----:B------:R-:W-:-:S03]  /*1c9d0*/  IMAD.WIDE R94, R251, 0x4, R234 ;  /* 0x00000004fb5e7825 */ /* 0x000fc600078e02ea */
[----:B------:R-:W4:Y:S01]  /*1c9e0*/  LDL.LU R201, [R1+0x3374] ;  /* 0x0033740001c97983 */ /* 0x000f220000300800 */
[----:B------:R-:W-:-:S03]  /*1c9f0*/  IMAD.WIDE R116, R251, 0x4, R216 ;  /* 0x00000004fb747825 */ /* 0x000fc600078e02d8 */
[----:B------:R-:W-:Y:S01]  /*1ca00*/  STL.64 [R1+0x2bc8], R126 ;  /* 0x002bc87e01007387 */ /* 0x000fe20000100a00 */
[----:B------:R-:W-:-:S03]  /*1ca10*/  IMAD.WIDE R106, R251, 0x4, R226 ;  /* 0x00000004fb6a7825 */ /* 0x000fc600078e02e2 */
[----:B------:R2:W-:Y:S01]  /*1ca20*/  LDGSTS.E [R250+0x3f000], desc[UR38][R128.64], !P3 ;  /* 0x3f00000080fa7fae */ /* 0x0005e2000d9a1026 */
[----:B------:R-:W-:-:S03]  /*1ca30*/  IMAD.WIDE R114, R251, 0x4, R218 ;  /* 0x00000004fb727825 */ /* 0x000fc600078e02da */
[----:B------:R3:W-:Y:S01]  /*1ca40*/  STL.64 [R1+0x21b8], R128 ;  /* 0x0021b88001007387 */ /* 0x0007e20000100a00 */
[----:B-1----:R-:W-:-:S03]  /*1ca50*/  IMAD.WIDE R112, R251, 0x4, R220 ;  /* 0x00000004fb707825 */ /* 0x002fc600078e02dc */
[----:B------:R1:W-:Y:S01]  /*1ca60*/  LDGSTS.E [R250+0x3f080], desc[UR38][R126.64], !P3 ;  /* 0x3f0800007efa7fae */ /* 0x0003e2000d9a1026 */
[----:B------:R-:W-:-:S03]  /*1ca70*/  IMAD.WIDE R110, R251, 0x4, R222 ;  /* 0x00000004fb6e7825 */ /* 0x000fc600078e02de */
[----:B------:R1:W-:Y:S01]  /*1ca80*/  STL.64 [R1+0x21b0], R124 ;  /* 0x0021b07c01007387 */ /* 0x0003e20000100a00 */
[----:B--2---:R-:W-:-:S03]  /*1ca90*/  IMAD.WIDE R108, R251, 0x4, R224 ;  /* 0x00000004fb6c7825 */ /* 0x004fc600078e02e0 */
[----:B------:R2:W-:Y:S01]  /*1caa0*/  LDGSTS.E [R250+0x3f100], desc[UR38][R124.64], !P3 ;  /* 0x3f1000007cfa7fae */ /* 0x0005e2000d9a1026 */
[----:B---3--:R-:W-:-:S03]  /*1cab0*/  IMAD.WIDE R100, R251, 0x4, R228 ;  /* 0x00000004fb647825 */ /* 0x008fc600078e02e4 */
[----:B------:R3:W-:Y:S01]  /*1cac0*/  STL.64 [R1+0x21a8], R122 ;  /* 0x0021a87a01007387 */ /* 0x0007e20000100a00 */
[----:B------:R-:W-:-:S03]  /*1cad0*/  IMAD.WIDE R98, R251, 0x4, R230 ;  /* 0x00000004fb627825 */ /* 0x000fc600078e02e6 */
[----:B------:R3:W-:Y:S01]  /*1cae0*/  LDGSTS.E [R250+0x3f180], desc[UR38][R122.64], !P3 ;  /* 0x3f1800007afa7fae */ /* 0x0007e2000d9a1026 */
[----:B------:R-:W-:-:S03]  /*1caf0*/  IMAD.WIDE R96, R251, 0x4, R232 ;  /* 0x00000004fb607825 */ /* 0x000fc600078e02e8 */
[----:B------:R-:W-:Y:S01]  /*1cb00*/  STL.64 [R1+0x2be0], R94 ;  /* 0x002be05e01007387 */ /* 0x000fe20000100a00 */
[----:B------:R-:W-:-:S03]  /*1cb10*/  IMAD.WIDE R92, R251, 0x4, R236 ;  /* 0x00000004fb5c7825 */ /* 0x000fc600078e02ec */
[----:B------:R1:W-:Y:S01]  /*1cb20*/  LDGSTS.E [R250+0x3f200], desc[UR38][R116.64], !P3 ;  /* 0x3f20000074fa7fae */ /* 0x0003e2000d9a1026 */
[----:B------:R-:W-:Y:S01]  /*1cb30*/  IMAD.WIDE R90, R251, 0x4, R238 ;  /* 0x00000004fb5a7825 */ /* 0x000fe200078e02ee */
[----:B------:R-:W-:Y:S02]  /*1cb40*/  LOP3.LUT R251, R2, 0x60, RZ, 0x3c, !PT ;  /* 0x0000006002fb7812 */ /* 0x000fe400078e3cff */
[----:B------:R-:W-:Y:S01]  /*1cb50*/  STL.64 [R1+0x2bd8], R106 ;  /* 0x002bd86a01007387 */ /* 0x000fe20000100a00 */
[----:B------:R-:W-:-:S03]  /*1cb60*/  IMAD R2, R248, 0x3, RZ ;  /* 0x00000003f8027824 */ /* 0x000fc600078e02ff */
[----:B------:R1:W-:Y:S04]  /*1cb70*/  LDGSTS.E [R250+0x3f280], desc[UR38][R114.64], !P3 ;  /* 0x3f28000072fa7fae */ /* 0x0003e8000d9a1026 */
[----:B------:R-:W-:Y:S04]  /*1cb80*/  STL.64 [R1+0x2bd0], R114 ;  /* 0x002bd07201007387 */ /* 0x000fe80000100a00 */
[----:B------:R1:W-:Y:S04]  /*1cb90*/  LDGSTS.E [R250+0x3f300], desc[UR38][R112.64], !P3 ;  /* 0x3f30000070fa7fae */ /* 0x0003e8000d9a1026 */
[----:B------:R1:W-:Y:S04]  /*1cba0*/  STL.64 [R1+0x21a0], R116 ;  /* 0x0021a07401007387 */ /* 0x0003e80000100a00 */
[----:B------:R1:W-:Y:S04]  /*1cbb0*/  LDGSTS.E [R250+0x3f380], desc[UR38][R110.64], !P3 ;  /* 0x3f3800006efa7fae */ /* 0x0003e8000d9a1026 */
[----:B------:R1:W-:Y:S04]  /*1cbc0*/  STL.64 [R1+0x2198], R112 ;  /* 0x0021987001007387 */ /* 0x0003e80000100a00 */
[----:B------:R2:W-:Y:S01]  /*1cbd0*/  LDGSTS.E [R250+0x3f400], desc[UR38][R108.64], !P3 ;  /* 0x3f4000006cfa7fae */ /* 0x0005e2000d9a1026 */
[----:B------:R-:W-:-:S03]  /*1cbe0*/  IMAD.WIDE R128, R2, 0x4, R208 ;  /* 0x0000000402807825 */ /* 0x000fc600078e02d0 */
        /* <DEDUP_REMOVED lines=8> */
[----:B----4-:R-:W-:-:S03]  /*1cc70*/  IMAD.MOV.U32 R177, RZ, RZ, R205 ;  /* 0x000000ffffb17224 */ /* 0x010fc600078e00cd */
[----:B------:R4:W-:Y:S01]  /*1cc80*/  STL.64 [R1+0x2178], R98 ;  /* 0x0021786201007387 */ /* 0x0009e20000100a00 */
[----:B---3--:R-:W-:-:S03]  /*1cc90*/  IMAD.WIDE R122, R2, 0x4, R214 ;  /* 0x00000004027a7825 */ /* 0x008fc600078e02d6 */
[----:B------:R3:W-:Y:S01]  /*1cca0*/  LDGSTS.E [R250+0x3f600], desc[UR38][R96.64], !P3 ;  /* 0x3f60000060fa7fae */ /* 0x0007e2000d9a1026 */
[----:B------:R-:W-:-:S03]  /*1ccb0*/  IMAD.WIDE R116, R2, 0x4, R216 ;  /* 0x0000000402747825 */ /* 0x000fc600078e02d8 */
[----:B------:R3:W-:Y:S04]  /*1ccc0*/  STL.64 [R1+0x2170], R96 ;  /* 0x0021706001007387 */ /* 0x0007e80000100a00 */
[----:B------:R1:W-:Y:S01]  /*1ccd0*/  LDGSTS.E [R250+0x3f680], desc[UR38][R94.64], !P3 ;  /* 0x3f6800005efa7fae */ /* 0x0003e2000d9a1026 */
[----:B------:R-:W-:-:S03]  /*1cce0*/  IMAD.WIDE R114, R2, 0x4, R218 ;  /* 0x0000000402727825 */ /* 0x000fc600078e02da */
[----:B------:R1:W-:Y:S04]  /*1ccf0*/  STL.64 [R1+0x2168], R92 ;  /* 0x0021685c01007387 */ /* 0x0003e80000100a00 */
[----:B------:R1:W-:Y:S01]  /*1cd00*/  LDGSTS.E [R250+0x3f700], desc[UR38][R92.64], !P3 ;  /* 0x3f7000005cfa7fae */ /* 0x0003e2000d9a1026 */
[----:B------:R-:W-:-:S03]  /*1cd10*/  IMAD.WIDE R112, R2, 0x4, R220 ;  /* 0x0000000402707825 */ /* 0x000fc600078e02dc */
[----:B------:R2:W-:Y:S04]  /*1cd20*/  STL.64 [R1+0x2160], R90 ;  /* 0x0021605a01007387 */ /* 0x0005e80000100a00 */
[----:B------:R2:W-:Y:S01]  /*1cd30*/  LDGSTS.E [R250+0x3f780], desc[UR38][R90.64], !P3 ;  /* 0x3f7800005afa7fae */ /* 0x0005e2000d9a1026 */
[----:B------:R-:W-:Y:S01]  /*1cd40*/  ISETP.GE.U32.AND P3, PT, R82, 0x7fffff7d, PT ;  /* 0x7fffff7d5200780c */ /* 0x000fe20003f66070 */
[----:B------:R-:W-:-:S04]  /*1cd50*/  IMAD.WIDE R110, R2, 0x4, R222 ;  /* 0x00000004026e7825 */ /* 0x000fc800078e02de */
[C---:B-1----:R-:W-:Y:S01]  /*1cd60*/  IMAD.WIDE R108, R2.reuse, 0x4, R224 ;  /* 0x00000004026c7825 */ /* 0x042fe200078e02e0 */
[----:B------:R-:W4:Y:S03]  /*1cd70*/  LDL.LU R205, [R1+0x2c60] ;  /* 0x002c600001cd7983 */ /* 0x000f260000300800 */
[C---:B------:R-:W-:Y:S01]  /*1cd80*/  IMAD.WIDE R106, R2.reuse, 0x4, R226 ;  /* 0x00000004026a7825 */ /* 0x040fe200078e02e2 */
[----:B------:R1:W-:Y:S03]  /*1cd90*/  STL.64 [R1+0x2158], R128 ;  /* 0x0021588001007387 */ /* 0x0003e60000100a00 */
[C---:B--2---:R-:W-:Y:S01]  /*1cda0*/  IMAD.WIDE R100, R2.reuse, 0x4, R228 ;  /* 0x0000000402647825 */ /* 0x044fe200078e02e4 */
[----:B------:R2:W-:Y:S03]  /*1cdb0*/  STL.64 [R1+0x2c60], R126 ;  /* 0x002c607e01007387 */ /* 0x0005e60000100a00 */
[----:B------:R-:W-:Y:S01]  /*1cdc0*/  VIADD R251, R251, UR4 ;  /* 0x00000004fbfb7c36 */ /* 0x000fe20008000000 */
[----:B------:R1:W-:Y:S01]  /*1cdd0*/  STL.64 [R1+0x2c68], R124 ;  /* 0x002c687c01007387 */ /* 0x0003e20000100a00 */
[C---:B----4-:R-:W-:Y:S01]  /*1cde0*/  IMAD.WIDE R98, R2.reuse, 0x4, R230 ;  /* 0x0000000402627825 */ /* 0x050fe200078e02e6 */
[----:B------:R-:W-:Y:S01]  /*1cdf0*/  MOV R176, R177 ;  /* 0x000000b100b07202 */ /* 0x000fe20000000f00 */
[----:B------:R-:W4:Y:S01]  /*1ce00*/  LDC R82, c[0x0][0x3a0] ;  /* 0x0000e800ff527b82 */ /* 0x000f220000000800 */
[----:B------:R1:W-:Y:S01]  /*1ce10*/  STL.64 [R1+0x2c70], R122 ;  /* 0x002c707a01007387 */ /* 0x0003e20000100a00 */
[----:B---3--:R-:W-:-:S03]  /*1ce20*/  IMAD.WIDE R96, R2, 0x4, R232 ;  /* 0x0000000402607825 */ /* 0x008fc600078e02e8 */
[----:B------:R3:W-:Y:S01]  /*1ce30*/  STL.64 [R1+0x2c78], R116 ;  /* 0x002c787401007387 */ /* 0x0007e20000100a00 */
[----:B------:R-:W-:-:S03]  /*1ce40*/  IMAD.WIDE R94, R2, 0x4, R234 ;  /* 0x00000004025e7825 */ /* 0x000fc600078e02ea */
[----:B------:R1:W-:Y:S01]  /*1ce50*/  STL.64 [R1+0x2c80], R114 ;  /* 0x002c807201007387 */ /* 0x0003e20000100a00 */
[----:B------:R-:W-:-:S03]  /*1ce60*/  IMAD.WIDE R92, R2, 0x4, R236 ;  /* 0x00000004025c7825 */ /* 0x000fc600078e02ec */
[----:B------:R1:W-:Y:S01]  /*1ce70*/  STL.64 [R1+0x2c88], R112 ;  /* 0x002c887001007387 */ /* 0x0003e20000100a00 */
[----:B------:R-:W-:-:S03]  /*1ce80*/  IMAD.WIDE R90, R2, 0x4, R238 ;  /* 0x00000004025a7825 */ /* 0x000fc600078e02ee */
[----:B------:R1:W-:Y:S01]  /*1ce90*/  STL.64 [R1+0x2c90], R110 ;  /* 0x002c906e01007387 */ /* 0x0003e20000100a00 */
[----:B------:R-:W-:-:S03]  /*1cea0*/  IMAD R2, R248, 0x7, RZ ;  /* 0x00000007f8027824 */ /* 0x000fc600078e02ff */
[----:B------:R1:W-:Y:S01]  /*1ceb0*/  STL.64 [R1+0x2c98], R108 ;  /* 0x002c986c01007387 */ /* 0x0003e20000100a00 */
[----:B------:R-:W-:-:S03]  /*1cec0*/  IMAD.WIDE R130, R2, 0x4, R208 ;  /* 0x0000000402827825 */ /* 0x000fc600078e02d0 */
[----:B------:R1:W-:Y:S04]  /*1ced0*/  STL.64 [R1+0x2ca0], R106 ;  /* 0x002ca06a01007387 */ /* 0x0003e80000100a00 */
[----:B------:R1:W-:Y:S04]  /*1cee0*/  STL.64 [R1+0x2ca8], R100 ;  /* 0x002ca86401007387 */ /* 0x0003e80000100a00 */
[----:B------:R1:W-:Y:S01]  /*1cef0*/  STL.64 [R1+0x2cb0], R98 ;  /* 0x002cb06201007387 */ /* 0x0003e20000100a00 */
[----:B------:R-:W-:-:S03]  /*1cf00*/  IMAD.MOV.U32 R177, RZ, RZ, R204 ;  /* 0x000000ffffb17224 */ /* 0x000fc600078e00cc */
        /* <DEDUP_REMOVED lines=11> */
[----:B------:R3:W-:Y:S04]  /*1cfc0*/  LDGSTS.E [R251+0x1a00], desc[UR38][R116.64], !P3 ;  /* 0x01a0000074fb7fae */ /* 0x0007e8000d9a1026 */
[----:B------:R-:W4:Y:S01]  /*1cfd0*/  LDL.LU R204, [R1+0x2e44] ;  /* 0x002e440001cc7983 */ /* 0x000f220000300800 */
        /* <DEDUP_REMOVED lines=31> */
[----:B------:R-:W-:Y:S01]  /*1d1d0*/  STL.64 [R1+0x2d28], R106 ;  /* 0x002d286a01007387 */ /* 0x000fe20000100a00 */
[----:B---3--:R-:W-:-:S03]  /*1d1e0*/  IMAD.WIDE R92, R2, 0x4, R238 ;  /* 0x00000004025c7825 */ /* 0x008fc600078e02ee */
[----:B------:R1:W-:Y:S04]  /*1d1f0*/  STL.64 [R1+0x2d30], R100 ;  /* 0x002d306401007387 */ /* 0x0003e80000100a00 */
[----:B------:R3:W-:Y:S04]  /*1d200*/  LDGSTS.E [R251+0x1f80], desc[UR38][R90.64], !P3 ;  /* 0x01f800005afb7fae */ /* 0x0007e8000d9a1026 */
[----:B------:R1:W-:Y:S04]  /*1d210*/  STL.64 [R1+0x2d38], R98 ;  /* 0x002d386201007387 */ /* 0x0003e80000100a00 */
[----:B------:R1:W-:Y:S01]  /*1d220*/  STL.64 [R1+0x2d40], R96 ;  /* 0x002d406001007387 */ /* 0x0003e20000100a00 */
[----:B---3--:R-:W-:-:S03]  /*1d230*/  IMAD R90, R176, UR57, RZ ;  /* 0x00000039b05a7c24 */ /* 0x008fc6000f8e02ff */
[----:B------:R3:W-:Y:S01]  /*1d240*/  STL.64 [R1+0x2d48], R94 ;  /* 0x002d485e01007387 */ /* 0x0007e20000100a00 */
[----:B------:R-:W-:Y:S01]  /*1d250*/  IMAD.MOV.U32 R176, RZ, RZ, R177 ;  /* 0x000000ffffb07224 */ /* 0x000fe200078e00b1 */
[----:B------:R-:W-:Y:S01]  /*1d260*/  MOV R177, R203 ;  /* 0x000000cb00b17202 */ /* 0x000fe20000000f00 */
[----:B------:R-:W-:Y:S01]  /*1d270*/  VIADD R83, R83, 0xfffffff8 ;  /* 0xfffffff853537836 */ /* 0x000fe20000000000 */
[----:B------:R1:W-:Y:S01]  /*1d280*/  STL.64 [R1+0x2d50], R92 ;  /* 0x002d505c01007387 */ /* 0x0003e20000100a00 */
[----:B----4-:R-:W-:Y:S01]  /*1d290*/  VIADD R82, R82, 0xfffffff4 ;  /* 0xfffffff452527836 */ /* 0x010fe20000000000 */
[----:B------:R-:W4:Y:S02]  /*1d2a0*/  LDCU UR57, c[0x0][0x3b0] ;  /* 0x00007600ff3977ac */ /* 0x000f240008000800 */
[----:B------:R-:W4:Y:S01]  /*1d2b0*/  LDL.LU R203, [R1+0x2e48] ;  /* 0x002e480001cb7983 */ /* 0x000f220000300800 */
[----:B------:R-:W-:Y:S02]  /*1d2c0*/  ISETP.GE.U32.AND P3, PT, R83, 0x7fffff79, PT ;  /* 0x7fffff795300780c */ /* 0x000fe40003f66070 */
        /* <DEDUP_REMOVED lines=11> */
[----:B------:R-:W-:Y:S04]  /*1d380*/  LDGSTS.E [R251+0x3d00], desc[UR38][R106.64], !P3 ;  /* 0x03d000006afb7fae */ /* 0x000fe8000d9a1026 */
        /* <DEDUP_REMOVED lines=8> */
[----:B------:R-:W-:-:S04]  /*1d410*/  IMAD.WIDE R138, R2, 0x4, R208 ;  /* 0x00000004028a7825 */ /* 0x000fc800078e02d0 */
[----:B--2---:R-:W-:-:S04]  /*1d420*/  IMAD.WIDE R130, R2, 0x4, R210 ;  /* 0x0000000402827825 */ /* 0x004fc800078e02d2 */
[C---:B-1----:R-:W-:Y:S01]  /*1d430*/  IMAD.WIDE R128, R2.reuse, 0x4, R212 ;  /* 0x0000000402807825 */ /* 0x042fe200078e02d4 */
        /* <DEDUP_REMOVED lines=18> */
[----:B------:R1:W-:Y:S04]  /*1d560*/  STL.64 [R1+0x2d78], R124 ;  /* 0x002d787c01007387 */ /* 0x0003e80000100a00 */
[----:B------:R-:W-:Y:S01]  /*1d570*/  LDGSTS.E [R251+0x5a80], desc[UR38][R122.64], !P3 ;  /* 0x05a800007afb7fae */ /* 0x000fe2000d9a1026 */
[----:B------:R-:W-:-:S03]  /*1d580*/  IMAD.WIDE R98, R2, 0x4, R232 ;  /* 0x0000000402627825 */ /* 0x000fc600078e02e8 */
[----:B------:R-:W-:Y:S01]  /*1d590*/  STL.64 [R1+0x2d80], R122 ;  /* 0x002d807a01007387 */ /* 0x000fe20000100a00 */
[----:B------:R-:W-:-:S03]  /*1d5a0*/  IMAD.WIDE R96, R2, 0x4, R234 ;  /* 0x0000000402607825 */ /* 0x000fc600078e02ea */
[----:B------:R1:W-:Y:S01]  /*1d5b0*/  LDGSTS.E [R251+0x5b00], desc[UR38][R116.64], !P3 ;  /* 0x05b0000074fb7fae */ /* 0x0003e2000d9a1026 */
[----:B---3--:R-:W-:-:S03]  /*1d5c0*/  IMAD.WIDE R94, R2, 0x4, R236 ;  /* 0x00000004025e7825 */ /* 0x008fc600078e02ec */
[----:B------:R3:W-:Y:S01]  /*1d5d0*/  STL.64 [R1+0x2d88], R116 ;  /* 0x002d887401007387 */ /* 0x0007e20000100a00 */
[----:B------:R-:W-:-:S03]  /*1d5e0*/  IMAD.WIDE R92, R2, 0x4, R238 ;  /* 0x00000004025c7825 */ /* 0x000fc600078e02ee */
[----:B------:R1:W-:Y:S01]  /*1d5f0*/  LDGSTS.E [R251+0x5b80], desc[UR38][R114.64], !P3 ;  /* 0x05b8000072fb7fae */ /* 0x0003e2000d9a1026 */
[----:B------:R-:W-:-:S03]  /*1d600*/  IMAD R2, R248, 0xf, RZ ;  /* 0x0000000ff8027824 */ /* 0x000fc600078e02ff */
[----:B------:R1:W-:Y:S01]  /*1d610*/  STL.64 [R1+0x2d90], R114 ;  /* 0x002d907201007387 */ /* 0x0003e20000100a00 */
[----:B------:R-:W-:-:S03]  /*1d620*/  VIADD R83, R83, 0xfffffff0 ;  /* 0xfffffff053537836 */ /* 0x000fc60000000000 */
[----:B------:R1:W-:Y:S04]  /*1d630*/  LDGSTS.E [R251+0x5c00], desc[UR38][R112.64], !P3 ;  /* 0x05c0000070fb7fae */ /* 0x0003e8000d9a1026 */
[----:B------:R1:W-:Y:S04]  /*1d640*/  STL.64 [R1+0x2d98], R112 ;  /* 0x002d987001007387 */ /* 0x0003e80000100a00 */
[----:B------:R1:W-:Y:S01]  /*1d650*/  LDGSTS.E [R251+0x5c80], desc[UR38][R110.64], !P3 ;  /* 0x05c800006efb7fae */ /* 0x0003e2000d9a1026 */
[----:B------:R-:W-:-:S03]  /*1d660*/  IMAD.WIDE R140, R2, 0x4, R208 ;  /* 0x00000004028c7825 */ /* 0x000fc600078e02d0 */
[----:B------:R2:W-:Y:S04]  /*1d670*/  STL.64 [R1+0x2da0], R110 ;  /* 0x002da06e01007387 */ /* 0x0005e80000100a00 */
[----:B------:R2:W-:Y:S01]  /*1d680*/  LDGSTS.E [R251+0x5d00], desc[UR38][R108.64], !P3 ;  /* 0x05d000006cfb7fae */ /* 0x0005e2000d9a1026 */
[----:B------:R-:W-:Y:S01]  /*1d690*/  IMAD R106, R176, UR56, RZ ;  /* 0x00000038b06a7c24 */ /* 0x000fe2000f8e02ff */
[----:B------:R-:W-:Y:S02]  /*1d6a0*/  IADD3 R82, PT, PT, R82, -0x14, RZ ;  /* 0xffffffec52527810 */ /* 0x000fe40007ffe0ff */
[----:B------:R3:W-:Y:S01]  /*1d6b0*/  STL.64 [R1+0x2da8], R108 ;  /* 0x002da86c01007387 */ /* 0x0007e20000100a00 */
[----:B-1----:R-:W-:Y:S01]  /*1d6c0*/  IMAD.WIDE R138, R2, 0x4, R210 ;  /* 0x00000004028a7825 */ /* 0x002fe200078e02d2 */
[----:B------:R-:W1:Y:S02]  /*1d6d0*/  LDCU UR56, c[0x0][0x3b0] ;  /* 0x00007600ff3877ac */ /* 0x000e640008000800 */
[----:B------:R1:W-:Y:S01]  /*1d6e0*/  LDGSTS.E [R251+0x5d80], desc[UR38][R100.64], !P3 ;  /* 0x05d8000064fb7fae */ /* 0x0003e2000d9a1026 */
[----:B------:R-:W-:-:S03]  /*1d6f0*/  IMAD.MOV.U32 R176, RZ, RZ, R177 ;  /* 0x000000ffffb07224 */ /* 0x000fc600078e00b1 */
[----:B------:R1:W-:Y:S01]  /*1d700*/  STL.64 [R1+0x2db0], R100 ;  /* 0x002db06401007387 */ /* 0x0003e20000100a00 */
[----:B--2---:R-:W-:-:S03]  /*1d710*/  IMAD.WIDE R130, R2, 0x4, R212 ;  /* 0x0000000402827825 */ /* 0x004fc600078e02d4 */
[----:B------:R2:W-:Y:S01]  /*1d720*/  LDGSTS.E [R251+0x5e00], desc[UR38][R98.64], !P3 ;  /* 0x05e0000062fb7fae */ /* 0x0005e2000d9a1026 */
[----:B------:R-:W-:-:S03]  /*1d730*/  IMAD.MOV.U32 R177, RZ, RZ, R204 ;  /* 0x000000ffffb17224 */ /* 0x000fc600078e00cc */
[----:B------:R2:W-:Y:S01]  /*1d740*/  STL.64 [R1+0x2db8], R98 ;  /* 0x002db86201007387 */ /* 0x0005e20000100a00 */
[----:B------:R-:W-:-:S03]  /*1d750*/  IMAD.WIDE R128, R2, 0x4, R214 ;  /* 0x0000000402807825 */ /* 0x000fc600078e02d6 */
        /* <DEDUP_REMOVED lines=8> */
[C---:B---3--:R-:W-:Y:S01]  /*1d7e0*/  IMAD.WIDE R116, R2.reuse, 0x4, R220 ;  /* 0x0000000402747825 */ /* 0x048fe200078e02dc */
[----:B------:R-:W3:Y:S01]  /*1d7f0*/  LDC R83, c[0x0][0x3a0] ;  /* 0x0000e800ff537b82 */ /* 0x000ee20000000800 */
[----:B------:R1:W-:Y:S04]  /*1d800*/  STL.64 [R1+0x2dd0], R92 ;  /* 0x002dd05c01007387 */ /* 0x0003e80000100a00 */
[----:B------:R-:W3:Y:S01]  /*1d810*/  LDL.LU R204, [R1+0x2e4c] ;  /* 0x002e4c0001cc7983 */ /* 0x000ee20000300800 */
[----:B------:R-:W-:-:S03]  /*1d820*/  IMAD.WIDE R114, R2, 0x4, R222 ;  /* 0x0000000402727825 */ /* 0x000fc600078e02de */
[----:B------:R1:W-:Y:S01]  /*1d830*/  STL.64 [R1+0x2dd8], R140 ;  /* 0x002dd88c01007387 */ /* 0x0003e20000100a00 */
[----:B------:R-:W-:-:S03]  /*1d840*/  IMAD.WIDE R112, R2, 0x4, R224 ;  /* 0x0000000402707825 */ /* 0x000fc600078e02e0 */
[----:B------:R-:W-:Y:S01]  /*1d850*/  STL.64 [R1+0x2de0], R138 ;  /* 0x002de08a01007387 */ /* 0x000fe20000100a00 */
[----:B------:R-:W-:-:S03]  /*1d860*/  IMAD.WIDE R110, R2, 0x4, R226 ;  /* 0x00000004026e7825 */ /* 0x000fc600078e02e2 */
[----:B------:R2:W-:Y:S01]  /*1d870*/  STL.64 [R1+0x2de8], R130 ;  /* 0x002de88201007387 */ /* 0x0005e20000100a00 */
[----:B------:R-:W-:-:S03]  /*1d880*/  IMAD.WIDE R108, R2, 0x4, R228 ;  /* 0x00000004026c7825 */ /* 0x000fc600078e02e4 */
[----:B------:R4:W-:Y:S01]  /*1d890*/  STL.64 [R1+0x2df0], R128 ;  /* 0x002df08001007387 */ /* 0x0009e20000100a00 */
[----:B-1----:R-:W-:-:S03]  /*1d8a0*/  IMAD.WIDE R100, R2, 0x4, R230 ;  /* 0x0000000402647825 */ /* 0x002fc600078e02e6 */
[----:B------:R1:W-:Y:S01]  /*1d8b0*/  STL.64 [R1+0x2df8], R126 ;  /* 0x002df87e01007387 */ /* 0x0003e20000100a00 */
[----:B--2---:R-:W-:-:S03]  /*1d8c0*/  IMAD.WIDE R98, R2, 0x4, R232 ;  /* 0x0000000402627825 */ /* 0x004fc600078e02e8 */
        /* <DEDUP_REMOVED lines=10> */
[----:B------:R1:W-:Y:S01]  /*1d970*/  STL.64 [R1+0x2e28], R108 ;  /* 0x002e286c01007387 */ /* 0x0003e20000100a00 */
[----:B------:R-:W-:Y:S01]  /*1d980*/  IMAD R122, R176, UR55, RZ ;  /* 0x00000037b07a7c24 */ /* 0x000fe2000f8e02ff */
[----:B------:R-:W1:Y:S02]  /*1d990*/  LDCU UR55, c[0x0][0x3b0] ;  /* 0x00007600ff3777ac */ /* 0x000e640008000800 */
[----:B------:R1:W-:Y:S01]  /*1d9a0*/  STL.64 [R1+0x2e30], R100 ;  /* 0x002e306401007387 */ /* 0x0003e20000100a00 */
[----:B------:R-:W-:-:S03]  /*1d9b0*/  IMAD.MOV.U32 R176, RZ, RZ, R177 ;  /* 0x000000ffffb07224 */ /* 0x000fc600078e00b1 */
[----:B------:R1:W-:Y:S04]  /*1d9c0*/  LDGSTS.E [R251+0x7800], desc[UR38][R140.64], !P3 ;  /* 0x078000008cfb7fae */ /* 0x0003e8000d9a1026 */
[----:B------:R2:W-:Y:S04]  /*1d9d0*/  STL.64 [R1+0x2e38], R98 ;  /* 0x002e386201007387 */ /* 0x0005e80000100a00 */
[----:B------:R-:W-:Y:S04]  /*1d9e0*/  LDGSTS.E [R251+0x7880], desc[UR38][R138.64], !P3 ;  /* 0x078800008afb7fae */ /* 0x000fe8000d9a1026 */
[----:B------:R2:W-:Y:S01]  /*1d9f0*/  STL.64 [R1+0x2e60], R96 ;  /* 0x002e606001007387 */ /* 0x0005e20000100a00 */
[----:B-1----:R-:W-:-:S03]  /*1da00*/  IMAD.WIDE R140, R2, 0x4, R210 ;  /* 0x00000004028c7825 */ /* 0x002fc600078e02d2 */
[----:B------:R1:W-:Y:S04]  /*1da10*/  LDGSTS.E [R251+0x7900], desc[UR38][R130.64], !P3 ;  /* 0x0790000082fb7fae */ /* 0x0003e8000d9a1026 */
[----:B------:R2:W-:Y:S04]  /*1da20*/  STL.64 [R1+0x2e78], R94 ;  /* 0x002e785e01007387 */ /* 0x0005e80000100a00 */
[----:B------:R2:W-:Y:S01]  /*1da30*/  LDGSTS.E [R251+0x7980], desc[UR38][R128.64], !P3 ;  /* 0x0798000080fb7fae */ /* 0x0005e2000d9a1026 */
[----:B-1----:R-:W-:-:S03]  /*1da40*/  IMAD.WIDE R130, R2, 0x4, R212 ;  /* 0x0000000402827825 */ /* 0x002fc600078e02d4 */
[----:B------:R1:W-:Y:S01]  /*1da50*/  STL.64 [R1+0x2e90], R92 ;  /* 0x002e905c01007387 */ /* 0x0003e20000100a00 */
[----:B----4-:R-:W-:-:S03]  /*1da60*/  IMAD.MOV.U32 R177, RZ, RZ, R203 ;  /* 0x000000ffffb17224 */ /* 0x010fc600078e00cb */
[----:B------:R4:W-:Y:S01]  /*1da70*/  LDGSTS.E [R251+0x7a00], desc[UR38][R126.64], !P3 ;  /* 0x07a000007efb7fae */ /* 0x0009e2000d9a1026 */
[----:B--2---:R-:W-:-:S03]  /*1da80*/  IMAD.WIDE R128, R2, 0x4, R214 ;  /* 0x0000000402807825 */ /* 0x004fc600078e02d6 */
[----:B------:R2:W-:Y:S04]  /*1da90*/  LDGSTS.E [R251+0x7a80], desc[UR38][R124.64], !P3 ;  /* 0x07a800007cfb7fae */ /* 0x0005e8000d9a1026 */
[----:B------:R-:W3:Y:S01]  /*1daa0*/  LDL.LU R203, [R1+0x2e50] ;  /* 0x002e500001cb7983 */ /* 0x000ee20000300800 */
[----:B----4-:R-:W-:-:S03]  /*1dab0*/  IMAD.WIDE R126, R2, 0x4, R216 ;  /* 0x00000004027e7825 */ /* 0x010fc600078e02d8 */
[----:B------:R4:W-:Y:S01]  /*1dac0*/  LDGSTS.E [R251+0x7b00], desc[UR38][R116.64], !P3 ;  /* 0x07b0000074fb7fae */ /* 0x0009e2000d9a1026 */
[----:B--2---:R-:W-:-:S03]  /*1dad0*/  IMAD.WIDE R124, R2, 0x4, R218 ;  /* 0x00000004027c7825 */ /* 0x004fc600078e02da */
[----:B------:R2:W-:Y:S04]  /*1dae0*/  STL.64 [R1+0x2ea8], R142 ;  /* 0x002ea88e01007387 */ /* 0x0005e80000100a00 */
        /* <DEDUP_REMOVED lines=18> */
[----:B------:R1:W-:Y:S01]  /*1dc10*/  LDGSTS.E [R251+0x7e80], desc[UR38][R96.64], !P3 ;  /* 0x07e8000060fb7fae */ /* 0x0003e2000d9a1026 */
[----:B------:R-:W-:-:S03]  /*1dc20*/  IMAD R138, R176, UR54, RZ ;  /* 0x00000036b08a7c24 */ /* 0x000fc6000f8e02ff */
[----:B------:R2:W-:Y:S01]  /*1dc30*/  STL.64 [R1+0x2f70], R114 ;  /* 0x002f707201007387 */ /* 0x0005e20000100a00 */
[----:B----4-:R-:W-:-:S03]  /*1dc40*/  IMAD.WIDE R98, R2, 0x4, R232 ;  /* 0x0000000402627825 */ /* 0x010fc600078e02e8 */
[----:B------:R4:W-:Y:S01]  /*1dc50*/  LDGSTS.E [R251+0x7f00], desc[UR38][R94.64], !P3 ;  /* 0x07f000005efb7fae */ /* 0x0009e2000d9a1026 */
[----:B------:R-:W-:Y:S01]  /*1dc60*/  MOV R176, R177 ;  /* 0x000000b100b07202 */ /* 0x000fe20000000f00 */
[----:B---3--:R-:W-:Y:S01]  /*1dc70*/  VIADD R83, R83, 0xffffffe8 ;  /* 0xffffffe853537836 */ /* 0x008fe20000000000 */
[----:B------:R-:W3:Y:S01]  /*1dc80*/  LDCU UR54, c[0x0][0x3b0] ;  /* 0x00007600ff3677ac */ /* 0x000ee20008000800 */
[----:B------:R2:W-:Y:S01]  /*1dc90*/  STL.64 [R1+0x2f88], R112 ;  /* 0x002f887001007387 */ /* 0x0005e20000100a00 */
[----:B-1----:R-:W-:-:S03]  /*1dca0*/  IMAD.WIDE R96, R2, 0x4, R234 ;  /* 0x0000000402607825 */ /* 0x002fc600078e02ea */
[----:B------:R1:W-:Y:S01]  /*1dcb0*/  LDGSTS.E [R251+0x7f80], desc[UR38][R92.64], !P3 ;  /* 0x07f800005cfb7fae */ /* 0x0003e2000d9a1026 */
[----:B------:R-:W-:-:S03]  /*1dcc0*/  IMAD.MOV.U32 R177, RZ, RZ, R197 ;  /* 0x000000ffffb17224 */ /* 0x000fc600078e00c5 */
[----:B------:R2:W-:Y:S01]  /*1dcd0*/  STL.64 [R1+0x2fb0], R110 ;  /* 0x002fb06e01007387 */ /* 0x0005e20000100a00 */
[----:B----4-:R-:W-:-:S03]  /*1dce0*/  IMAD.WIDE R94, R2, 0x4, R236 ;  /* 0x00000004025e7825 */ /* 0x010fc600078e02ec */
[----:B------:R4:W-:Y:S01]  /*1dcf0*/  STL.64 [R1+0x2fc8], R108 ;  /* 0x002fc86c01007387 */ /* 0x0009e20000100a00 */
[----:B------:R-:W-:Y:S02]  /*1dd00*/  IMAD.MOV.U32 R197, RZ, RZ, R199 ;  /* 0x000000ffffc57224 */ /* 0x000fe400078e00c7 */
[----:B-1----:R-:W-:Y:S01]  /*1dd10*/  IMAD.WIDE R92, R2, 0x4, R238 ;  /* 0x00000004025c7825 */ /* 0x002fe200078e02ee */
[----:B------:R1:W-:Y:S04]  /*1dd20*/  STL.64 [R1+0x2fe0], R100 ;  /* 0x002fe06401007387 */ /* 0x0003e80000100a00 */
[----:B------:R1:W-:Y:S01]  /*1dd30*/  STL.64 [R1+0x2ff8], R98 ;  /* 0x002ff86201007387 */ /* 0x0003e20000100a00 */
[----:B------:R-:W-:Y:S01]  /*1dd40*/  IMAD.MOV.U32 R199, RZ, RZ, R200 ;  /* 0x000000ffffc77224 */ /* 0x000fe200078e00c8 */
[----:B------:R-:W-:-:S02]  /*1dd50*/  MOV R200, R201 ;  /* 0x000000c900c87202 */ /* 0x000fc40000000f00 */
[----:B------:R1:W-:Y:S04]  /*1dd60*/  STL.64 [R1+0x3020], R96 ;  /* 0x0030206001007387 */ /* 0x0003e80000100a00 */
[----:B------:R1:W-:Y:S04]  /*1dd70*/  STL.64 [R1+0x3030], R94 ;  /* 0x0030305e01007387 */ /* 0x0003e80000100a00 */
[----:B------:R1:W-:Y:S04]  /*1dd80*/  STL.64 [R1+0x3038], R92 ;  /* 0x0030385c01007387 */ /* 0x0003e80000100a00 */
[----:B------:R-:W3:Y:S01]  /*1dd90*/  LDL.LU R201, [R1+0x3390] ;  /* 0x0033900001c97983 */ /* 0x000ee20000300800 */
[----:B------:R-:W-:Y:S01]  /*1dda0*/  ISETP.GE.U32.AND P3, PT, R82, 0x7fffff6d, PT ;  /* 0x7fffff6d5200780c */ /* 0x000fe20003f66070 */
[----:B------:R-:W-:Y:S01]  /*1ddb0*/  IMAD R2, R248, 0x17, RZ ;  /* 0x00000017f8027824 */ /* 0x000fe200078e02ff */
        /* <DEDUP_REMOVED lines=13> */
[----:B-1----:R-:W-:-:S03]  /*1de90*/  IMAD.WIDE R140, R2, 0x4, R210 ;  /* 0x00000004028c7825 */ /* 0x002fc600078e02d2 */
[----:B------:R1:W-:Y:S01]  /*1dea0*/  LDGSTS.E [R251+0x9d80], desc[UR38][R100.64], !P3 ;  /* 0x09d8000064fb7fae */ /* 0x0003e2000d9a1026 */
[----:B------:R-:W-:-:S03]  /*1deb0*/  IMAD.WIDE R130, R2, 0x4, R212 ;  /* 0x0000000402827825 */ /* 0x000fc600078e02d4 */
[----:B------:R1:W-:Y:S01]  /*1dec0*/  LDGSTS.E [R251+0x9e00], desc[UR38][R98.64], !P3 ;  /* 0x09e0000062fb7fae */ /* 0x0003e2000d9a1026 */
[----:B------:R-:W-:-:S03]  /*1ded0*/  IMAD.WIDE R128, R2, 0x4, R214 ;  /* 0x0000000402807825 */ /* 0x000fc600078e02d6 */
[----:B------:R1:W-:Y:S01]  /*1dee0*/  LDGSTS.E [R251+0x9e80], desc[UR38][R96.64], !P3 ;  /* 0x09e8000060fb7fae */ /* 0x0003e2000d9a1026 */
[----:B------:R-:W-:-:S03]  /*1def0*/  IMAD.WIDE R126, R2, 0x4, R216 ;  /* 0x00000004027e7825 */ /* 0x000fc600078e02d8 */
[----:B------:R1:W-:Y:S01]  /*1df00*/  LDGSTS.E [R251+0x9f00], desc[UR38][R94.64], !P3 ;  /* 0x09f000005efb7fae */ /* 0x0003e2000d9a1026 */
[----:B------:R-:W-:Y:S01]  /*1df10*/  IMAD R154, R176, UR53, RZ ;  /* 0x00000035b09a7c24 */ /* 0x000fe2000f8e02ff */
[----:B------:R-:W1:Y:S02]  /*1df20*/  LDCU UR53, c[0x0][0x3b0] ;  /* 0x00007600ff3577ac */ /* 0x000e640008000800 */
[----:B------:R1:W-:Y:S01]  /*1df30*/  LDGSTS.E [R251+0x9f80], desc[UR38][R92.64], !P3 ;  /* 0x09f800005cfb7fae */ /* 0x0003e2000d9a1026 */
[----:B------:R-:W-:Y:S01]  /*1df40*/  ISETP.GE.U32.AND P3, PT, R83, 0x7fffff69, PT ;  /* 0x7fffff695300780c */ /* 0x000fe20003f66070 */
[C---:B------:R-:W-:Y:S01]  /*1df50*/  IMAD.WIDE R124, R2.reuse, 0x4, R218 ;  /* 0x00000004027c7825 */ /* 0x040fe200078e02da */
[----:B------:R-:W3:Y:S01]  /*1df60*/  LDC R83, c[0x0][0x3a0] ;  /* 0x0000e800ff537b82 */ /* 0x000ee20000000800 */
[----:B------:R1:W-:Y:S02]  /*1df70*/  STL.64 [R1+0x3040], R142 ;  /* 0x0030408e01007387 */ /* 0x0003e40000100a00 */
[----:B------:R-:W-:-:S02]  /*1df80*/  IMAD.WIDE R116, R2, 0x4, R220 ;  /* 0x0000000402747825 */ /* 0x000fc400078e02dc */
[----:B------:R1:W-:Y:S02]  /*1df90*/  STL.64 [R1+0x3048], R140 ;  /* 0x0030488c01007387 */ /* 0x0003e40000100a00 */
[----:B------:R-:W-:Y:S02]  /*1dfa0*/  IMAD.MOV.U32 R176, RZ, RZ, R177 ;  /* 0x000000ffffb07224 */ /* 0x000fe400078e00b1 */
[----:B------:R1:W-:Y:S01]  /*1dfb0*/  STL.64 [R1+0x3050], R130 ;  /* 0x0030508201007387 */ /* 0x0003e20000100a00 */
[----:B------:R-:W-:-:S03]  /*1dfc0*/  IMAD.WIDE R114, R2, 0x4, R222 ;  /* 0x0000000402727825 */ /* 0x000fc600078e02de */
[----:B------:R1:W-:Y:S01]  /*1dfd0*/  STL.64 [R1+0x3058], R128 ;  /* 0x0030588001007387 */ /* 0x0003e20000100a00 */
[----:B------:R-:W-:Y:S01]  /*1dfe0*/  IMAD.MOV.U32 R177, RZ, RZ, R178 ;  /* 0x000000ffffb17224 */ /* 0x000fe200078e00b2 */
[----:B------:R-:W-:Y:S01]  /*1dff0*/  MOV R178, R179 ;  /* 0x000000b300b27202 */ /* 0x000fe20000000f00 */
[C---:B----4-:R-:W-:Y:S01]  /*1e000*/  IMAD.WIDE R112, R2.reuse, 0x4, R224 ;  /* 0x0000000402707825 */ /* 0x050fe200078e02e0 */
[----:B------:R4:W-:Y:S03]  /*1e010*/  STL.64 [R1+0x3060], R126 ;  /* 0x0030607e01007387 */ /* 0x0009e60000100a00 */
[C---:B------:R-:W-:Y:S01]  /*1e020*/  IMAD.WIDE R110, R2.reuse, 0x4, R226 ;  /* 0x00000004026e7825 */ /* 0x040fe200078e02e2 */
[----:B------:R4:W-:Y:S03]  /*1e030*/  STL.64 [R1+0x3068], R124 ;  /* 0x0030687c01007387 */ /* 0x0009e60000100a00 */
[----:B------:R-:W-:Y:S01]  /*1e040*/  IMAD.MOV.U32 R179, RZ, RZ, R180 ;  /* 0x000000ffffb37224 */ /* 0x000fe200078e00b4 */
[----:B------:R4:W-:Y:S01]  /*1e050*/  STL.64 [R1+0x3070], R116 ;  /* 0x0030707401007387 */ /* 0x0009e20000100a00 */
[----:B--2---:R-:W-:-:S03]  /*1e060*/  IMAD.WIDE R108, R2, 0x4, R228 ;  /* 0x00000004026c7825 */ /* 0x004fc600078e02e4 */
[----:B------:R2:W-:Y:S01]  /*1e070*/  LDGSTS.E [R251+0xb800], desc[UR38][R142.64], !P3 ;  /* 0x0b8000008efb7fae */ /* 0x0005e2000d9a1026 */
[----:B------:R-:W-:Y:S02]  /*1e080*/  IMAD.MOV.U32 R180, RZ, RZ, R181 ;  /* 0x000000ffffb47224 */ /* 0x000fe400078e00b5 */
[C---:B-1----:R-:W-:Y:S01]  /*1e090*/  IMAD.WIDE R100, R2.reuse, 0x4, R230 ;  /* 0x0000000402647825 */ /* 0x042fe200078e02e6 */
[----:B------:R1:W-:Y:S03]  /*1e0a0*/  STL.64 [R1+0x3078], R114 ;  /* 0x0030787201007387 */ /* 0x0003e60000100a00 */
[----:B------:R-:W-:Y:S01]  /*1e0b0*/  IMAD.MOV.U32 R181, RZ, RZ, R182 ;  /* 0x000000ffffb57224 */ /* 0x000fe200078e00b6 */
[----:B------:R-:W-:Y:S01]  /*1e0c0*/  MOV R182, R183 ;  /* 0x000000b700b67202 */ /* 0x000fe20000000f00 */
[C---:B------:R-:W-:Y:S01]  /*1e0d0*/  IMAD.WIDE R98, R2.reuse, 0x4, R232 ;  /* 0x0000000402627825 */ /* 0x040fe200078e02e8 */
[----:B------:R1:W-:Y:S03]  /*1e0e0*/  STL.64 [R1+0x3080], R112 ;  /* 0x0030807001007387 */ /* 0x0003e60000100a00 */
[C---:B------:R-:W-:Y:S01]  /*1e0f0*/  IMAD.WIDE R96, R2.reuse, 0x4, R234 ;  /* 0x0000000402607825 */ /* 0x040fe200078e02ea */
[----:B------:R1:W-:Y:S03]  /*1e100*/  STL.64 [R1+0x3088], R110 ;  /* 0x0030886e01007387 */ /* 0x0003e60000100a00 */
[C---:B------:R-:W-:Y:S01]  /*1e110*/  IMAD.WIDE R94, R2.reuse, 0x4, R236 ;  /* 0x00000004025e7825 */ /* 0x040fe200078e02ec */
[----:B------:R1:W-:Y:S03]  /*1e120*/  STL.64 [R1+0x3090], R108 ;  /* 0x0030906c01007387 */ /* 0x0003e60000100a00 */
[----:B------:R-:W-:Y:S01]  /*1e130*/  IMAD.WIDE R92, R2, 0x4, R238 ;  /* 0x00000004025c7825 */ /* 0x000fe200078e02ee */
[----:B------:R1:W-:Y:S03]  /*1e140*/  STL.64 [R1+0x3098], R100 ;  /* 0x0030986401007387 */ /* 0x0003e60000100a00 */
[----:B------:R-:W-:Y:S01]  /*1e150*/  IMAD.MOV.U32 R183, RZ, RZ, R184 ;  /* 0x000000ffffb77224 */ /* 0x000fe200078e00b8 */
[----:B------:R1:W-:Y:S01]  /*1e160*/  LDGSTS.E [R251+0xb880], desc[UR38][R140.64], !P3 ;  /* 0x0b8800008cfb7fae */ /* 0x0003e2000d9a1026 */
[----:B------:R-:W-:-:S02]  /*1e170*/  IMAD R2, R248, 0x1b, RZ ;  /* 0x0000001bf8027824 */ /* 0x000fc400078e02ff */
[----:B------:R-:W-:Y:S01]  /*1e180*/  IMAD.MOV.U32 R184, RZ, RZ, R185 ;  /* 0x000000ffffb87224 */ /* 0x000fe200078e00b9 */
[----:B------:R4:W-:Y:S01]  /*1e190*/  STL.64 [R1+0x30a0], R98 ;  /* 0x0030a06201007387 */ /* 0x0009e20000100a00 */
[----:B------:R-:W-:Y:S01]  /*1e1a0*/  IMAD.MOV.U32 R185, RZ, RZ, R186 ;  /* 0x000000ffffb97224 */ /* 0x000fe200078e00ba */
[----:B------:R-:W-:Y:S01]  /*1e1b0*/  MOV R186, R187 ;  /* 0x000000bb00ba7202 */ /* 0x000fe20000000f00 */
        /* <DEDUP_REMOVED lines=8> */
[----:B------:R1:W-:Y:S01]  /*1e240*/  LDGSTS.E [R251+0xb980], desc[UR38][R128.64], !P3 ;  /* 0x0b98000080fb7fae */ /* 0x0003e2000d9a1026 */
[----:B------:R-:W-:Y:S01]  /*1e250*/  MOV R198, R202 ;  /* 0x000000ca00c67202 */ /* 0x000fe20000000f00 */
[----:B--2---:R-:W-:-:S02]  /*1e260*/  IMAD.WIDE R130, R2, 0x4, R212 ;  /* 0x0000000402827825 */ /* 0x004fc400078e02d4 */
[----:B------:R2:W-:Y:S04]  /*1e270*/  STL.64 [R1+0x30b8], R92 ;  /* 0x0030b85c01007387 */ /* 0x0005e80000100a00 */
[----:B------:R4:W-:Y:S01]  /*1e280*/  LDGSTS.E [R251+0xba00], desc[UR38][R126.64], !P3 ;  /* 0x0ba000007efb7fae */ /* 0x0009e2000d9a1026 */
[----:B-1----:R-:W-:-:S03]  /*1e290*/  IMAD.WIDE R128, R2, 0x4, R214 ;  /* 0x0000000402807825 */ /* 0x002fc600078e02d6 */
[----:B------:R1:W-:Y:S04]  /*1e2a0*/  LDGSTS.E [R251+0xba80], desc[UR38][R124.64], !P3 ;  /* 0x0ba800007cfb7fae */ /* 0x0003e8000d9a1026 */
[----:B------:R-:W3:Y:S01]  /*1e2b0*/  LDL.LU R202, [R1+0x2e58] ;  /* 0x002e580001ca7983 */ /* 0x000ee20000300800 */
[----:B----4-:R-:W-:-:S03]  /*1e2c0*/  IMAD.WIDE R126, R2, 0x4, R216 ;  /* 0x00000004027e7825 */ /* 0x010fc600078e02d8 */
[----:B------:R4:W-:Y:S01]  /*1e2d0*/  LDGSTS.E [R251+0xbb00], desc[UR38][R116.64], !P3 ;  /* 0x0bb0000074fb7fae */ /* 0x0009e2000d9a1026 */
[----:B-1----:R-:W-:-:S03]  /*1e2e0*/  IMAD.WIDE R124, R2, 0x4, R218 ;  /* 0x00000004027c7825 */ /* 0x002fc600078e02da */
        /* <DEDUP_REMOVED lines=28> */
[----:B------:R4:W-:Y:S01]  /*1e4b0*/  STL.64 [R1+0x3110], R108 ;  /* 0x0031106c01007387 */ /* 0x0009e20000100a00 */
[----:B------:R-:W-:Y:S02]  /*1e4c0*/  IMAD.MOV.U32 R164, RZ, RZ, R197 ;  /* 0x000000ffffa47224 */ /* 0x000fe400078e00c5 */
[----:B--2---:R-:W-:Y:S01]  /*1e4d0*/  IMAD.WIDE R92, R2, 0x4, R238 ;  /* 0x00000004025c7825 */ /* 0x004fe200078e02ee */
[----:B------:R2:W-:Y:S04]  /*1e4e0*/  STL.64 [R1+0x3118], R100 ;  /* 0x0031186401007387 */ /* 0x0005e80000100a00 */
[----:B------:R1:W-:Y:S01]  /*1e4f0*/  STL.64 [R1+0x3120], R98 ;  /* 0x0031206201007387 */ /* 0x0003e20000100a00 */
[----:B------:R-:W-:-:S03]  /*1e500*/  IMAD.MOV.U32 R197, RZ, RZ, R200 ;  /* 0x000000ffffc57224 */ /* 0x000fc600078e00c8 */
[----:B------:R1:W-:Y:S04]  /*1e510*/  STL.64 [R1+0x3128], R96 ;  /* 0x0031286001007387 */ /* 0x0003e80000100a00 */
[----:B------:R1:W-:Y:S04]  /*1e520*/  STL.64 [R1+0x3130], R94 ;  /* 0x0031305e01007387 */ /* 0x0003e80000100a00 */
[----:B------:R1:W-:Y:S01]  /*1e530*/  STL.64 [R1+0x3138], R92 ;  /* 0x0031385c01007387 */ /* 0x0003e20000100a00 */
[----:B---3--:R-:W-:-:S03]  /*1e540*/  MOV R200, R201 ;  /* 0x000000c900c87202 */ /* 0x008fc60000000f00 */
[----:B------:R-:W3:Y:S01]  /*1e550*/  LDL.LU R201, [R1+0x3378] ;  /* 0x0033780001c97983 */ /* 0x000ee20000300800 */
        /* <DEDUP_REMOVED lines=21> */
[----:B------:R-:W-:-:S02]  /*1e6b0*/  IMAD R2, R248, 0x1f, RZ ;  /* 0x0000001ff8027824 */ /* 0x000fc400078e02ff */
[----:B------:R-:W-:Y:S01]  /*1e6c0*/  IMAD.MOV.U32 R165, RZ, RZ, R202 ;  /* 0x000000ffffa57224 */ /* 0x000fe200078e00ca */
[----:B------:R-:W-:Y:S01]  /*1e6d0*/  MOV R163, R164 ;  /* 0x000000a400a37202 */ /* 0x000fe20000000f00 */
[C---:B-1----:R-:W-:Y:S01]  /*1e6e0*/  IMAD.WIDE R142, R2.reuse, 0x4, R208 ;  /* 0x00000004028e7825 */ /* 0x042fe200078e02d0 */
[----:B------:R-:W1:Y:S03]  /*1e6f0*/  LDC R83, c[0x0][0x3a0] ;  /* 0x0000e800ff537b82 */ /* 0x000e660000000800 */
[----:B------:R-:W-:-:S04]  /*1e700*/  IMAD.WIDE R140, R2, 0x4, R210 ;  /* 0x00000004028c7825 */ /* 0x000fc800078e02d2 */
[----:B------:R1:W-:Y:S01]  /*1e710*/  LDGSTS.E [R251+0xf800], desc[UR38][R142.64], !P3 ;  /* 0x0f8000008efb7fae */ /* 0x0003e2000d9a1026 */
[----:B------:R-:W-:-:S03]  /*1e720*/  IMAD.WIDE R130, R2, 0x4, R212 ;  /* 0x0000000402827825 */ /* 0x000fc600078e02d4 */
[----:B------:R1:W-:Y:S01]  /*1e730*/  STL.64 [R1+0x3140], R142 ;  /* 0x0031408e01007387 */ /* 0x0003e20000100a00 */
        /* <DEDUP_REMOVED lines=14> */
[----:B----4-:R-:W-:-:S03]  /*1e820*/  IMAD.WIDE R108, R2, 0x4, R228 ;  /* 0x00000004026c7825 */ /* 0x010fc600078e02e4 */
[----:B------:R4:W-:Y:S01]  /*1e830*/  STL.64 [R1+0x3160], R126 ;  /* 0x0031607e01007387 */ /* 0x0009e20000100a00 */
[----:B--2---:R-:W-:-:S03]  /*1e840*/  IMAD.WIDE R100, R2, 0x4, R230 ;  /* 0x0000000402647825 */ /* 0x004fc600078e02e6 */
[----:B------:R2:W-:Y:S01]  /*1e850*/  LDGSTS.E [R251+0xfa80], desc[UR38][R124.64], !P3 ;  /* 0x0fa800007cfb7fae */ /* 0x0005e2000d9a1026 */
[----:B------:R-:W-:-:S03]  /*1e860*/  IMAD.WIDE R98, R2, 0x4, R232 ;  /* 0x0000000402627825 */ /* 0x000fc600078e02e8 */
[----:B------:R2:W-:Y:S04]  /*1e870*/  STL.64 [R1+0x3168], R124 ;  /* 0x0031687c01007387 */ /* 0x0005e80000100a00 */
[----:B------:R1:W-:Y:S01]  /*1e880*/  LDGSTS.E [R251+0xfb00], desc[UR38][R116.64], !P3 ;  /* 0x0fb0000074fb7fae */ /* 0x0003e2000d9a1026 */
[----:B------:R-:W-:-:S03]  /*1e890*/  IMAD.WIDE R96, R2, 0x4, R234 ;  /* 0x0000000402607825 */ /* 0x000fc600078e02ea */
[----:B------:R1:W-:Y:S01]  /*1e8a0*/  STL.64 [R1+0x3170], R116 ;  /* 0x0031707401007387 */ /* 0x0003e20000100a00 */
[----:B------:R-:W-:-:S03]  /*1e8b0*/  IMAD.WIDE R94, R2, 0x4, R236 ;  /* 0x00000004025e7825 */ /* 0x000fc600078e02ec */
[----:B------:R1:W-:Y:S01]  /*1e8c0*/  LDGSTS.E [R251+0xfb80], desc[UR38][R114.64], !P3 ;  /* 0x0fb8000072fb7fae */ /* 0x0003e2000d9a1026 */
[----:B------:R-:W-:-:S03]  /*1e8d0*/  IMAD.WIDE R92, R2, 0x4, R238 ;  /* 0x00000004025c7825 */ /* 0x000fc600078e02ee */
[----:B------:R1:W-:Y:S01]  /*1e8e0*/  STL.64 [R1+0x3178], R114 ;  /* 0x0031787201007387 */ /* 0x0003e20000100a00 */
[----:B------:R-:W-:-:S03]  /*1e8f0*/  IMAD R2, R248, 0x23, RZ ;  /* 0x00000023f8027824 */ /* 0x000fc600078e02ff */
[----:B------:R2:W-:Y:S01]  /*1e900*/  LDGSTS.E [R251+0xfc00], desc[UR38][R112.64], !P3 ;  /* 0x0fc0000070fb7fae */ /* 0x0005e2000d9a1026 */
[----:B------:R-:W-:-:S03]  /*1e910*/  VIADD R82, R82, 0xffffffdc ;  /* 0xffffffdc52527836 */ /* 0x000fc60000000000 */
[----:B------:R2:W-:Y:S04]  /*1e920*/  STL.64 [R1+0x3180], R112 ;  /* 0x0031807001007387 */ /* 0x0005e80000100a00 */
[----:B------:R2:W-:Y:S01]  /*1e930*/  LDGSTS.E [R251+0xfc80], desc[UR38][R110.64], !P3 ;  /* 0x0fc800006efb7fae */ /* 0x0005e2000d9a1026 */
[----:B-1----:R-:W-:-:S03]  /*1e940*/  IMAD.WIDE R142, R2, 0x4, R208 ;  /* 0x00000004028e7825 */ /* 0x002fc600078e02d0 */
        /* <DEDUP_REMOVED lines=17> */
[----:B------:R-:W-:Y:S01]  /*1ea60*/  ISETP.GE.U32.AND P3, PT, R82, 0x7fffff5d, PT ;  /* 0x7fffff5d5200780c */ /* 0x000fe20003f66070 */
[C---:B------:R-:W-:Y:S01]  /*1ea70*/  IMAD.WIDE R116, R2.reuse, 0x4, R220 ;  /* 0x0000000402747825 */ /* 0x040fe200078e02dc */
[----:B------:R-:W-:Y:S01]  /*1ea80*/  MOV R162, R165 ;  /* 0x000000a500a27202 */ /* 0x000fe20000000f00 */
[----:B------:R1:W-:Y:S01]  /*1ea90*/  STL.64 [R1+0x31b8], R92 ;  /* 0x0031b85c01007387 */ /* 0x0003e20000100a00 */
[----:B------:R-:W3:Y:S03]  /*1eaa0*/  LDC R82, c[0x0][0x3a0] ;  /* 0x0000e800ff527b82 */ /* 0x000ee60000000800 */
[----:B------:R-:W3:Y:S01]  /*1eab0*/  LDL.LU R202, [R1+0x2e54] ;  /* 0x002e540001ca7983 */ /* 0x000ee20000300800 */
[----:B------:R-:W-:-:S03]  /*1eac0*/  IMAD.WIDE R114, R2, 0x4, R222 ;  /* 0x0000000402727825 */ /* 0x000fc600078e02de */
[----:B------:R2:W-:Y:S01]  /*1ead0*/  STL.64 [R1+0x31c0], R142 ;  /* 0x0031c08e01007387 */ /* 0x0005e20000100a00 */
[----:B------:R-:W-:-:S03]  /*1eae0*/  IMAD.WIDE R112, R2, 0x4, R224 ;  /* 0x0000000402707825 */ /* 0x000fc600078e02e0 */
[----:B------:R2:W-:Y:S01]  /*1eaf0*/  STL.64 [R1+0x31c8], R140 ;  /* 0x0031c88c01007387 */ /* 0x0005e20000100a00 */
        /* <DEDUP_REMOVED lines=8> */
[----:B----4-:R-:W-:-:S03]  /*1eb80*/  IMAD.WIDE R96, R2, 0x4, R234 ;  /* 0x0000000402607825 */ /* 0x010fc600078e02ea */
[----:B------:R4:W-:Y:S01]  /*1eb90*/  STL.64 [R1+0x31f0], R116 ;  /* 0x0031f07401007387 */ /* 0x0009e20000100a00 */
[----:B--2---:R-:W-:-:S03]  /*1eba0*/  IMAD.WIDE R94, R2, 0x4, R236 ;  /* 0x00000004025e7825 */ /* 0x004fc600078e02ec */
[----:B------:R2:W-:Y:S01]  /*1ebb0*/  STL.64 [R1+0x31f8], R114 ;  /* 0x0031f87201007387 */ /* 0x0005e20000100a00 */
[----:B------:R-:W-:-:S03]  /*1ebc0*/  IMAD.WIDE R92, R2, 0x4, R238 ;  /* 0x00000004025c7825 */ /* 0x000fc600078e02ee */
[----:B------:R1:W-:Y:S01]  /*1ebd0*/  STL.64 [R1+0x3200], R112 ;  /* 0x0032007001007387 */ /* 0x0003e20000100a00 */
[----:B------:R-:W-:-:S03]  /*1ebe0*/  IMAD R2, R248, 0x27, RZ ;  /* 0x00000027f8027824 */ /* 0x000fc600078e02ff */
[----:B------:R1:W-:Y:S01]  /*1ebf0*/  STL.64 [R1+0x3208], R110 ;  /* 0x0032086e01007387 */ /* 0x0003e20000100a00 */
[----:B------:R-:W-:-:S03]  /*1ec00*/  IMAD.MOV.U32 R165, RZ, RZ, R199 ;  /* 0x000000ffffa57224 */ /* 0x000fc600078e00c7 */
[----:B------:R1:W-:Y:S01]  /*1ec10*/  STL.64 [R1+0x3218], R108 ;  /* 0x0032186c01007387 */ /* 0x0003e20000100a00 */
[----:B------:R-:W-:-:S03]  /*1ec20*/  IMAD.MOV.U32 R199, RZ, RZ, R200 ;  /* 0x000000ffffc77224 */ /* 0x000fc600078e00c8 */
[----:B------:R1:W-:Y:S01]  /*1ec30*/  STL.64 [R1+0x3220], R100 ;  /* 0x0032206401007387 */ /* 0x0003e20000100a00 */
[----:B---3--:R-:W-:-:S03]  /*1ec40*/  IMAD.MOV.U32 R200, RZ, RZ, R201 ;  /* 0x000000ffffc87224 */ /* 0x008fc600078e00c9 */
[----:B------:R3:W-:Y:S01]  /*1ec50*/  LDGSTS.E [R251+0x11800], desc[UR38][R142.64], !P3 ;  /* 0x118000008efb7fae */ /* 0x0007e2000d9a1026 */
[----:B------:R-:W-:-:S03]  /*1ec60*/  MOV R201, R4 ;  /* 0x0000000400c97202 */ /* 0x000fc60000000f00 */
        /* <DEDUP_REMOVED lines=13> */
[----:B------:R-:W3:Y:S01]  /*1ed40*/  LDL.LU R4, [R1+0x3388] ;  /* 0x0033880001047983 */ /* 0x000ee20000300800 */
[----:B--2---:R-:W-:-:S03]  /*1ed50*/  IMAD.WIDE R126, R2, 0x4, R216 ;  /* 0x00000004027e7825 */ /* 0x004fc600078e02d8 */
[----:B------:R4:W-:Y:S01]  /*1ed60*/  LDGSTS.E [R251+0x11b00], desc[UR38][R116.64], !P3 ;  /* 0x11b0000074fb7fae */ /* 0x0009e2000d9a1026 */
[----:B-1----:R-:W-:-:S03]  /*1ed70*/  IMAD.WIDE R124, R2, 0x4, R218 ;  /* 0x00000004027c7825 */ /* 0x002fc600078e02da */
[----:B------:R-:W-:Y:S04]  /*1ed80*/  STL.64 [R1+0x3248], R142 ;  /* 0x0032488e01007387 */ /* 0x000fe80000100a00 */
[----:B------:R1:W-:Y:S04]  /*1ed90*/  LDGSTS.E [R251+0x11b80], desc[UR38][R114.64], !P3 ;  /* 0x11b8000072fb7fae */ /* 0x0003e8000d9a1026 */
[----:B------:R-:W-:Y:S01]  /*1eda0*/  STL.64 [R1+0x3250], R140 ;  /* 0x0032508c01007387 */ /* 0x000fe20000100a00 */
[----:B----4-:R-:W-:-:S03]  /*1edb0*/  IMAD.WIDE R116, R2, 0x4, R220 ;  /* 0x0000000402747825 */ /* 0x010fc600078e02dc */
[----:B------:R2:W-:Y:S04]  /*1edc0*/  LDGSTS.E [R251+0x11c00], desc[UR38][R112.64], !P3 ;  /* 0x11c0000070fb7fae */ /* 0x0005e8000d9a1026 */
[----:B------:R-:W-:Y:S01]  /*1edd0*/  STL.64 [R1+0x3258], R130 ;  /* 0x0032588201007387 */ /* 0x000fe20000100a00 */
[----:B-1----:R-:W-:-:S03]  /*1ede0*/  IMAD.WIDE R114, R2, 0x4, R222 ;  /* 0x0000000402727825 */ /* 0x002fc600078e02de */
[----:B------:R1:W-:Y:S04]  /*1edf0*/  LDGSTS.E [R251+0x11c80], desc[UR38][R110.64], !P3 ;  /* 0x11c800006efb7fae */ /* 0x0003e8000d9a1026 */
[----:B------:R-:W-:Y:S01]  /*1ee00*/  STL.64 [R1+0x3260], R128 ;  /* 0x0032608001007387 */ /* 0x000fe20000100a00 */
[----:B--2---:R-:W-:-:S03]  /*1ee10*/  IMAD.WIDE R112, R2, 0x4, R224 ;  /* 0x0000000402707825 */ /* 0x004fc600078e02e0 */
[----:B------:R2:W-:Y:S04]  /*1ee20*/  LDGSTS.E [R251+0x11d00], desc[UR38][R108.64], !P3 ;  /* 0x11d000006cfb7fae */ /* 0x0005e8000d9a1026 */
[----:B------:R-:W-:Y:S01]  /*1ee30*/  STL.64 [R1+0x3268], R126 ;  /* 0x0032687e01007387 */ /* 0x000fe20000100a00 */
[----:B-1----:R-:W-:-:S03]  /*1ee40*/  IMAD.WIDE R110, R2, 0x4, R226 ;  /* 0x00000004026e7825 */ /* 0x002fc600078e02e2 */
[----:B------:R1:W-:Y:S01]  /*1ee50*/  LDGSTS.E [R251+0x11d80], desc[UR38][R100.64], !P3 ;  /* 0x11d8000064fb7fae */ /* 0x0003e2000d9a1026 */
[----:B------:R-:W-:-:S03]  /*1ee60*/  IMAD.MOV.U32 R160, RZ, RZ, R165 ;  /* 0x000000ffffa07224 */ /* 0x000fc600078e00a5 */
[----:B------:R-:W-:Y:S01]  /*1ee70*/  STL.64 [R1+0x3270], R124 ;  /* 0x0032707c01007387 */ /* 0x000fe20000100a00 */
[----:B--2---:R-:W-:-:S03]  /*1ee80*/  IMAD.WIDE R108, R2, 0x4, R228 ;  /* 0x00000004026c7825 */ /* 0x004fc600078e02e4 */
[----:B------:R2:W-:Y:S01]  /*1ee90*/  LDGSTS.E [R251+0x11e00], desc[UR38][R98.64], !P3 ;  /* 0x11e0000062fb7fae */ /* 0x0005e2000d9a1026 */
[----:B------:R-:W-:-:S03]  /*1eea0*/  IMAD.MOV.U32 R165, RZ, RZ, R177 ;  /* 0x000000ffffa57224 */ /* 0x000fc600078e00b1 */
[----:B------:R-:W-:Y:S01]  /*1eeb0*/  STL.64 [R1+0x3278], R116 ;  /* 0x0032787401007387 */ /* 0x000fe20000100a00 */
[----:B-1----:R-:W-:-:S03]  /*1eec0*/  IMAD.WIDE R100, R2, 0x4, R230 ;  /* 0x0000000402647825 */ /* 0x002fc600078e02e6 */
[----:B------:R3:W-:Y:S01]  /*1eed0*/  LDGSTS.E [R251+0x11e80], desc[UR38][R96.64], !P3 ;  /* 0x11e8000060fb7fae */ /* 0x0007e2000d9a1026 */
[----:B------:R-:W-:-:S03]  /*1eee0*/  MOV R177, R179 ;  /* 0x000000b300b17202 */ /* 0x000fc60000000f00 */
[----:B------:R-:W-:Y:S01]  /*1eef0*/  STL.64 [R1+0x3280], R114 ;  /* 0x0032807201007387 */ /* 0x000fe20000100a00 */
[----:B--2---:R-:W-:-:S03]  /*1ef00*/  IMAD.WIDE R98, R2, 0x4, R232 ;  /* 0x0000000402627825 */ /* 0x004fc600078e02e8 */
[----:B------:R1:W-:Y:S01]  /*1ef10*/  LDGSTS.E [R251+0x11f00], desc[UR38][R94.64], !P3 ;  /* 0x11f000005efb7fae */ /* 0x0003e2000d9a1026 */
[----:B------:R-:W-:-:S03]  /*1ef20*/  IMAD.MOV.U32 R179, RZ, RZ, R181 ;  /* 0x000000ffffb37224 */ /* 0x000fc600078e00b5 */
[----:B------:R-:W-:Y:S01]  /*1ef30*/  STL.64 [R1+0x3288], R112 ;  /* 0x0032887001007387 */ /* 0x000fe20000100a00 */
[----:B---3--:R-:W-:-:S03]  /*1ef40*/  IMAD.WIDE R96, R2, 0x4, R234 ;  /* 0x0000000402607825 */ /* 0x008fc600078e02ea */
[----:B------:R2:W-:Y:S01]  /*1ef50*/  LDGSTS.E [R251+0x11f80], desc[UR38][R92.64], !P3 ;  /* 0x11f800005cfb7fae */ /* 0x0005e2000d9a1026 */
[----:B------:R-:W-:-:S03]  /*1ef60*/  MOV R181, R183 ;  /* 0x000000b700b57202 */ /* 0x000fc60000000f00 */
[----:B------:R-:W-:Y:S01]  /*1ef70*/  STL.64 [R1+0x3290], R110 ;  /* 0x0032906e01007387 */ /* 0x000fe20000100a00 */
[----:B-1----:R-:W-:-:S03]  /*1ef80*/  IMAD.WIDE R94, R2, 0x4, R236 ;  /* 0x00000004025e7825 */ /* 0x002fc600078e02ec */
[----:B------:R-:W-:Y:S01]  /*1ef90*/  STL.64 [R1+0x3298], R108 ;  /* 0x0032986c01007387 */ /* 0x000fe20000100a00 */
[----:B------:R-:W-:Y:S02]  /*1efa0*/  IMAD.MOV.U32 R183, RZ, RZ, R185 ;  /* 0x000000ffffb77224 */ /* 0x000fe400078e00b9 */
[----:B--2---:R-:W-:Y:S01]  /*1efb0*/  IMAD.WIDE R92, R2, 0x4, R238 ;  /* 0x00000004025c7825 */ /* 0x004fe200078e02ee */
[----:B------:R-:W-:Y:S01]  /*1efc0*/  STL.64 [R1+0x32a0], R100 ;  /* 0x0032a06401007387 */ /* 0x000fe20000100a00 */
[----:B------:R-:W-:-:S03]  /*1efd0*/  MOV R185, R187 ;  /* 0x000000bb00b97202 */ /* 0x000fc60000000f00 */
[----:B------:R-:W-:Y:S01]  /*1efe0*/  STL.64 [R1+0x32a8], R98 ;  /* 0x0032a86201007387 */ /* 0x000fe20000100a00 */
[----:B------:R-:W-:Y:S02]  /*1eff0*/  IMAD R91, R162, UR49, RZ ;  /* 0x00000031a25b7c24 */ /* 0x000fe4000f8e02ff */
[----:B------:R-:W-:Y:S01]  /*1f000*/  IMAD R123, R160, UR47, RZ ;  /* 0x0000002fa07b7c24 */ /* 0x000fe2000f8e02ff */
[----:B------:R-:W-:Y:S01]  /*1f010*/  STL.64 [R1+0x32b0], R96 ;  /* 0x0032b06001007387 */ /* 0x000fe20000100a00 */
[----:B------:R-:W-:Y:S02]  /*1f020*/  IMAD.MOV.U32 R187, RZ, RZ, R196 ;  /* 0x000000ffffbb7224 */ /* 0x000fe400078e00c4 */
[----:B------:R-:W-:Y:S01]  /*1f030*/  IMAD.MOV.U32 R164, RZ, RZ, R178 ;  /* 0x000000ffffa47224 */ /* 0x000fe200078e00b2 */
[----:B------:R-:W-:Y:S01]  /*1f040*/  STL.64 [R1+0x32b8], R94 ;  /* 0x0032b85e01007387 */ /* 0x000fe20000100a00 */
[----:B------:R-:W-:Y:S01]  /*1f050*/  IMAD.MOV.U32 R196, RZ, RZ, R198 ;  /* 0x000000ffffc47224 */ /* 0x000fe200078e00c6 */
[----:B------:R-:W-:Y:S01]  /*1f060*/  ISETP.GE.U32.AND P3, PT, R85, 0x7fffff59, PT ;  /* 0x7fffff595500780c */ /* 0x000fe20003f66070 */
[----:B------:R-:W-:Y:S01]  /*1f070*/  IMAD R204, R204, UR52, RZ ;  /* 0x00000034cccc7c24 */ /* 0x000fe2000f8e02ff */
[----:B------:R1:W-:Y:S01]  /*1f080*/  STL.64 [R1+0x32c0], R92 ;  /* 0x0032c05c01007387 */ /* 0x0003e20000100a00 */
[----:B------:R-:W-:Y:S01]  /*1f090*/  IMAD.MOV.U32 R178, RZ, RZ, R180 ;  /* 0x000000ffffb27224 */ /* 0x000fe200078e00b4 */
[----:B------:R-:W2:Y:S02]  /*1f0a0*/  LDCU UR52, c[0x0][0x3b0] ;  /* 0x00007600ff3477ac */ /* 0x000ea40008000800 */
[----:B------:R-:W3:Y:S01]  /*1f0b0*/  LDL.LU R162, [R1+0x2e5c] ;  /* 0x002e5c0001a27983 */ /* 0x000ee20000300800 */
[----:B------:R-:W-:Y:S01]  /*1f0c0*/  IMAD R203, R203, UR51, RZ ;  /* 0x00000033cbcb7c24 */ /* 0x000fe2000f8e02ff */
[----:B------:R-:W4:Y:S02]  /*1f0d0*/  LDCU UR51, c[0x0][0x3b0] ;  /* 0x00007600ff3377ac */ /* 0x000f240008000800 */
[----:B------:R-:W2:Y:S01]  /*1f0e0*/  LDL.LU R198, [R1+0x338c] ;  /* 0x00338c0001c67983 */ /* 0x000ea20000300800 */
[----:B------:R-:W-:Y:S01]  /*1f0f0*/  VIADD R83, R83, 0xffffffd0 ;  /* 0xffffffd053537836 */ /* 0x000fe20000000000 */
[----:B------:R-:W1:Y:S02]  /*1f100*/  LDCU UR49, c[0x0][0x3b0] ;  /* 0x00007600ff3177ac */ /* 0x000e640008000800 */
[----:B------:R-:W2:Y:S04]  /*1f110*/  LDL.LU R160, [R1+0x2e6c] ;  /* 0x002e6c0001a07983 */ /* 0x000ea80000300800 */
[----:B------:R-:W-:Y:S01]  /*1f120*/  LDGSTS.E [R251+0x13800], desc[UR38][R142.64], !P3 ;  /* 0x138000008efb7fae */ /* 0x000fe2000d9a1026 */
[----:B------:R-:W-:-:S02]  /*1f130*/  IMAD.MOV.U32 R180, RZ, RZ, R182 ;  /* 0x000000ffffb47224 */ /* 0x000fc400078e00b6 */
[----:B--2---:R-:W-:Y:S01]  /*1f140*/  IMAD R139, R160, UR69, RZ ;  /* 0x00000045a08b7c24 */ /* 0x004fe2000f8e02ff */
[----:B------:R-:W-:Y:S04]  /*1f150*/  LDGSTS.E [R251+0x13880], desc[UR38][R140.64], !P3 ;  /* 0x138800008cfb7fae */ /* 0x000fe8000d9a1026 */
[----:B------:R-:W2:Y:S01]  /*1f160*/  LDL.LU R160, [R1+0x2e70] ;  /* 0x002e700001a07983 */ /* 0x000ea20000300800 */
[----:B---3--:R-:W-:Y:S01]  /*1f170*/  IMAD R107, R162, UR48, RZ ;  /* 0x00000030a26b7c24 */ /* 0x008fe2000f8e02ff */
[----:B------:R-:W3:Y:S01]  /*1f180*/  LDCU UR48, c[0x0][0x3b0] ;  /* 0x00007600ff3077ac */ /* 0x000ee20008000800 */
[----:B------:R-:W-:Y:S01]  /*1f190*/  IMAD.MOV.U32 R162, RZ, RZ, R176 ;  /* 0x000000ffffa27224 */ /* 0x000fe200078e00b0 */
[----:B------:R-:W-:Y:S01]  /*1f1a0*/  LDGSTS.E [R251+0x13900], desc[UR38][R130.64], !P3 ;  /* 0x1390000082fb7fae */ /* 0x000fe2000d9a1026 */
[----:B------:R-:W-:-:S02]  /*1f1b0*/  IMAD.MOV.U32 R182, RZ, RZ, R184 ;  /* 0x000000ffffb67224 */ /* 0x000fc400078e00b8 */
[----:B------:R-:W-:Y:S01]  /*1f1c0*/  VIADD R82, R82, 0xffffffd4 ;  /* 0xffffffd452527836 */ /* 0x000fe20000000000 */
[----:B------:R-:W-:Y:S01]  /*1f1d0*/  LDGSTS.E [R251+0x13980], desc[UR38][R128.64], !P3 ;  /* 0x1398000080fb7fae */ /* 0x000fe2000d9a1026 */
[----:B------:R-:W-:Y:S01]  /*1f1e0*/  IMAD.MOV.U32 R184, RZ, RZ, R186 ;  /* 0x000000ffffb87224 */ /* 0x000fe200078e00ba */
[----:B------:R-:W-:Y:S01]  /*1f1f0*/  ISETP.GE.U32.AND P6, PT, R83, 0x7fffff51, PT ;  /* 0x7fffff515300780c */ /* 0x000fe20003fc6070 */
[----:B------:R-:W-:Y:S01]  /*1f200*/  IMAD.MOV.U32 R186, RZ, RZ, R197 ;  /* 0x000000ffffba7224 */ /* 0x000fe200078e00c5 */
[----:B------:R-:W-:Y:S01]  /*1f210*/  MOV R197, R4 ;  /* 0x0000000400c57202 */ /* 0x000fe20000000f00 */
[----:B------:R-:W-:Y:S01]  /*1f220*/  LDGSTS.E [R251+0x13a00], desc[UR38][R126.64], !P3 ;  /* 0x13a000007efb7fae */ /* 0x000fe2000d9a1026 */
[----:B------:R-:W-:Y:S01]  /*1f230*/  IMAD R207, R207, UR60, RZ ;  /* 0x0000003ccfcf7c24 */ /* 0x000fe2000f8e02ff */
[----:B------:R-:W1:Y:S01]  /*1f240*/  LDCU UR60, c[0x0][0x3b0] ;  /* 0x00007600ff3c77ac */ /* 0x000e620008000800 */
[----:B------:R-:W-:Y:S01]  /*1f250*/  IMAD R249, R249, UR67, RZ ;  /* 0x00000043f9f97c24 */ /* 0x000fe2000f8e02ff */
        /* <DEDUP_REMOVED lines=22> */
[----:B------:R-:W1:Y:S02]  /*1f3c0*/  LDC R176, c[0x0][0x3a0] ;  /* 0x0000e800ffb07b82 */ /* 0x000e640000000800 */
[----:B------:R-:W-:Y:S04]  /*1f3d0*/  LDGSTS.E [R251+0x13d80], desc[UR38][R100.64], !P3 ;  /* 0x13d8000064fb7fae */ /* 0x000fe8000d9a1026 */
[----:B------:R-:W-:Y:S04]  /*1f3e0*/  LDGSTS.E [R251+0x13e00], desc[UR38][R98.64], !P3 ;  /* 0x13e0000062fb7fae */ /* 0x000fe8000d9a1026 */
[----:B------:R-:W-:Y:S04]  /*1f3f0*/  LDGSTS.E [R251+0x13e80], desc[UR38][R96.64], !P3 ;  /* 0x13e8000060fb7fae */ /* 0x000fe8000d9a1026 */
[----:B------:R-:W-:Y:S04]  /*1f400*/  LDGSTS.E [R251+0x13f00], desc[UR38][R94.64], !P3 ;  /* 0x13f000005efb7fae */ /* 0x000fe8000d9a1026 */
[----:B------:R1:W-:Y:S01]  /*1f410*/  LDGSTS.E [R251+0x13f80], desc[UR38][R92.64], !P3 ;  /* 0x13f800005cfb7fae */ /* 0x0003e2000d9a1026 */
[----:B--2---:R-:W-:-:S02]  /*1f420*/  IMAD R155, R160, UR75, RZ ;  /* 0x0000004ba09b7c24 */ /* 0x004fc4000f8e02ff */
[----:B------:R-:W-:Y:S02]  /*1f430*/  IMAD.MOV.U32 R160, RZ, RZ, R163 ;  /* 0x000000ffffa07224 */ /* 0x000fe400078e00a3 */
[----:B------:R-:W-:Y:S02]  /*1f440*/  IMAD.MOV.U32 R163, RZ, RZ, R162 ;  /* 0x000000ffffa37224 */ /* 0x000fe400078e00a2 */
[----:B------:R-:W-:Y:S01]  /*1f450*/  IMAD.MOV.U32 R162, RZ, RZ, R165 ;  /* 0x000000ffffa27224 */ /* 0x000fe200078e00a5 */
[----:B------:R-:W-:Y:S01]  /*1f460*/  MOV R165, R164 ;  /* 0x000000a400a57202 */ /* 0x000fe20000000f00 */
[----:B------:R-:W-:Y:S02]  /*1f470*/  IMAD.MOV.U32 R164, RZ, RZ, R177 ;  /* 0x000000ffffa47224 */ /* 0x000fe400078e00b1 */
[----:B------:R-:W-:Y:S02]  /*1f480*/  IMAD.MOV.U32 R161, RZ, RZ, R160 ;  /* 0x000000ffffa17224 */ /* 0x000fe400078e00a0 */
[----:B------:R-:W-:-:S02]  /*1f490*/  IMAD.MOV.U32 R177, RZ, RZ, R178 ;  /* 0x000000ffffb17224 */ /* 0x000fc400078e00b2 */
[----:B------:R-:W-:Y:S02]  /*1f4a0*/  IMAD.MOV.U32 R160, RZ, RZ, R163 ;  /* 0x000000ffffa07224 */ /* 0x000fe400078e00a3 */
[----:B------:R-:W-:Y:S01]  /*1f4b0*/  IMAD.MOV.U32 R178, RZ, RZ, R179 ;  /* 0x000000ffffb27224 */ /* 0x000fe200078e00b3 */
[----:B------:R-:W-:Y:S01]  /*1f4c0*/  MOV R179, R180 ;  /* 0x000000b400b37202 */ /* 0x000fe20000000f00 */
        /* <DEDUP_REMOVED lines=16> */
[----:B------:R-:W-:Y:S02]  /*1f5d0*/  IMAD.MOV.U32 R185, RZ, RZ, R186 ;  /* 0x000000ffffb97224 */ /* 0x000fe400078e00ba */
[----:B------:R-:W-:Y:S02]  /*1f5e0*/  IMAD.MOV.U32 R180, RZ, RZ, R181 ;  /* 0x000000ffffb47224 */ /* 0x000fe400078e00b5 */
[----:B------:R-:W-:Y:S01]  /*1f5f0*/  IMAD.MOV.U32 R186, RZ, RZ, R196 ;  /* 0x000000ffffba7224 */ /* 0x000fe200078e00c4 */
[----:B------:R-:W-:Y:S01]  /*1f600*/  MOV R196, R197 ;  /* 0x000000c500c47202 */ /* 0x000fe20000000f00 */
[----:B------:R-:W-:Y:S01]  /*1f610*/  IMAD.MOV.U32 R181, RZ, RZ, R182 ;  /* 0x000000ffffb57224 */ /* 0x000fe200078e00b6 */
[----:B------:R-:W-:Y:S01]  /*1f620*/  MOV R182, R183 ;  /* 0x000000b700b67202 */ /* 0x000fe20000000f00 */
[----:B------:R-:W-:-:S02]  /*1f630*/  IMAD.MOV.U32 R162, RZ, RZ, R165 ;  /* 0x000000ffffa27224 */ /* 0x000fc400078e00a5 */
[----:B------:R-:W-:Y:S02]  /*1f640*/  IMAD.MOV.U32 R165, RZ, RZ, R164 ;  /* 0x000000ffffa57224 */ /* 0x000fe400078e00a4 */
[----:B------:R-:W-:Y:S02]  /*1f650*/  IMAD.MOV.U32 R197, RZ, RZ, R198 ;  /* 0x000000ffffc57224 */ /* 0x000fe400078e00c6 */
[----:B------:R-:W-:Y:S02]  /*1f660*/  IMAD.MOV.U32 R183, RZ, RZ, R184 ;  /* 0x000000ffffb77224 */ /* 0x000fe400078e00b8 */
[----:B------:R-:W-:Y:S01]  /*1f670*/  IMAD.MOV.U32 R164, RZ, RZ, R177 ;  /* 0x000000ffffa47224 */ /* 0x000fe200078e00b1 */
[----:B------:R-:W-:Y:S01]  /*1f680*/  MOV R177, R178 ;  /* 0x000000b200b17202 */ /* 0x000fe20000000f00 */
[----:B------:R-:W-:Y:S02]  /*1f690*/  IMAD.MOV.U32 R198, RZ, RZ, R199 ;  /* 0x000000ffffc67224 */ /* 0x000fe400078e00c7 */
[----:B------:R-:W-:-:S02]  /*1f6a0*/  IMAD.MOV.U32 R184, RZ, RZ, R185 ;  /* 0x000000ffffb87224 */ /* 0x000fc400078e00b9 */
[----:B------:R-:W-:Y:S01]  /*1f6b0*/  IMAD.MOV.U32 R199, RZ, RZ, R200 ;  /* 0x000000ffffc77224 */ /* 0x000fe200078e00c8 */
[----:B------:R-:W-:Y:S01]  /*1f6c0*/  MOV R200, R201 ;  /* 0x000000c900c87202 */ /* 0x000fe20000000f00 */
[----:B------:R-:W-:Y:S01]  /*1f6d0*/  IMAD.MOV.U32 R185, RZ, RZ, R186 ;  /* 0x000000ffffb97224 */ /* 0x000fe200078e00ba */
[----:B------:R-:W-:Y:S01]  /*1f6e0*/  MOV R186, R196 ;  /* 0x000000c400ba7202 */ /* 0x000fe20000000f00 */
[----:B------:R-:W-:Y:S01]  /*1f6f0*/  IMAD.MOV.U32 R178, RZ, RZ, R179 ;  /* 0x000000ffffb27224 */ /* 0x000fe200078e00b3 */
[----:B------:R-:W2:Y:S01]  /*1f700*/  LDL.LU R201, [R1+0x2e74] ;  /* 0x002e740001c97983 */ /* 0x000ea20000300800 */
[----:B------:R-:W-:Y:S02]  /*1f710*/  IMAD.MOV.U32 R179, RZ, RZ, R180 ;  /* 0x000000ffffb37224 */ /* 0x000fe400078e00b4 */
[----:B------:R-:W-:Y:S02]  /*1f720*/  IMAD.MOV.U32 R196, RZ, RZ, R197 ;  /* 0x000000ffffc47224 */ /* 0x000fe400078e00c5 */
[----:B------:R-:W-:Y:S01]  /*1f730*/  IMAD.MOV.U32 R180, RZ, RZ, R181 ;  /* 0x000000ffffb47224 */ /* 0x000fe200078e00b5 */
[----:B------:R-:W-:Y:S01]  /*1f740*/  MOV R181, R182 ;  /* 0x000000b600b57202 */ /* 0x000fe20000000f00 */
[----:B------:R-:W-:-:S02]  /*1f750*/  IMAD.MOV.U32 R197, RZ, RZ, R198 ;  /* 0x000000ffffc57224 */ /* 0x000fc400078e00c6 */
[----:B------:R-:W-:Y:S01]  /*1f760*/  IMAD.MOV.U32 R198, RZ, RZ, R199 ;  /* 0x000000ffffc67224 */ /* 0x000fe200078e00c7 */
[----:B------:R-:W-:Y:S01]  /*1f770*/  MOV R199, R200 ;  /* 0x000000c800c77202 */ /* 0x000fe20000000f00 */
[----:B------:R-:W-:Y:S01]  /*1f780*/  IMAD.MOV.U32 R182, RZ, RZ, R183 ;  /* 0x000000ffffb67224 */ /* 0x000fe200078e00b7 */
[----:B------:R-:W2:Y:S01]  /*1f790*/  LDL.LU R200, [R1+0x2e80] ;  /* 0x002e800001c87983 */ /* 0x000ea20000300800 */
[----:B------:R-:W-:Y:S02]  /*1f7a0*/  IMAD.MOV.U32 R183, RZ, RZ, R184 ;  /* 0x000000ffffb77224 */ /* 0x000fe400078e00b8 */
[----:B------:R-:W-:Y:S01]  /*1f7b0*/  IMAD.MOV.U32 R184, RZ, RZ, R185 ;  /* 0x000000ffffb87224 */ /* 0x000fe200078e00b9 */
[----:B------:R-:W-:Y:S01]  /*1f7c0*/  MOV R185, R196 ;  /* 0x000000c400b97202 */ /* 0x000fe20000000f00 */
[----:B------:R-:W-:Y:S02]  /*1f7d0*/  IMAD.MOV.U32 R196, RZ, RZ, R197 ;  /* 0x000000ffffc47224 */ /* 0x000fe400078e00c5 */
[----:B------:R-:W-:-:S02]  /*1f7e0*/  IMAD.MOV.U32 R197, RZ, RZ, R198 ;  /* 0x000000ffffc57224 */ /* 0x000fc400078e00c6 */
[----:B------:R-:W-:Y:S02]  /*1f7f0*/  IMAD.MOV.U32 R198, RZ, RZ, R199 ;  /* 0x000000ffffc67224 */ /* 0x000fe400078e00c7 */
[----:B------:R-:W2:Y:S04]  /*1f800*/  LDL.LU R199, [R1+0x2e84] ;  /* 0x002e840001c77983 */ /* 0x000ea80000300800 */
[----:B------:R-:W1:Y:S02]  /*1f810*/  LDL.LU R159, [R1+0x2e88] ;  /* 0x002e8800019f7983 */ /* 0x000e640000300800 */
[----:B-1----:R-:W-:Y:S02]  /*1f820*/  IMAD R92, R159, UR71, RZ ;  /* 0x000000479f5c7c24 */ /* 0x002fe4000f8e02ff */
[----:B------:R-:W2:Y:S02]  /*1f830*/  LDL.LU R159, [R1+0x2e8c] ;  /* 0x002e8c00019f7983 */ /* 0x000ea40000300800 */
[----:B--2---:R-:W-:-:S02]  /*1f840*/  IMAD R108, R159, UR70, RZ ;  /* 0x000000469f6c7c24 */ /* 0x004fc4000f8e02ff */
[----:B------:R-:W2:Y:S02]  /*1f850*/  LDL.LU R159, [R1+0x2e98] ;  /* 0x002e9800019f7983 */ /* 0x000ea40000300800 */
[----:B--2---:R-:W-:Y:S02]  /*1f860*/  IMAD R124, R159, UR76, RZ ;  /* 0x0000004c9f7c7c24 */ /* 0x004fe4000f8e02ff */
[----:B------:R-:W2:Y:S02]  /*1f870*/  LDL.LU R159, [R1+0x2e9c] ;  /* 0x002e9c00019f7983 */ /* 0x000ea40000300800 */
[----:B--2---:R-:W-:Y:S02]  /*1f880*/  IMAD R140, R159, UR42, RZ ;  /* 0x0000002a9f8c7c24 */ /* 0x004fe4000f8e02ff */
[----:B------:R-:W2:Y:S02]  /*1f890*/  LDL.LU R159, [R1+0x2ea0] ;  /* 0x002ea000019f7983 */ /* 0x000ea40000300800 */
[----:B--2---:R-:W-:Y:S01]  /*1f8a0*/  IMAD R156, R159, UR40, RZ ;  /* 0x000000289f9c7c24 */ /* 0x004fe2000f8e02ff */
[----:B------:R-:W-:Y:S01]  /*1f8b0*/  MOV R159, R158 ;  /* 0x0000009e009f7202 */ /* 0x000fe20000000f00 */
[----:B------:R-:W-:-:S02]  /*1f8c0*/  IMAD.MOV.U32 R158, RZ, RZ, R161 ;  /* 0x000000ffff9e7224 */ /* 0x000fc400078e00a1 */
[----:B------:R-:W-:Y:S02]  /*1f8d0*/  IMAD.MOV.U32 R161, RZ, RZ, R160 ;  /* 0x000000ffffa17224 */ /* 0x000fe400078e00a0 */
[----:B------:R-:W-:Y:S01]  /*1f8e0*/  IMAD.MOV.U32 R160, RZ, RZ, R163 ;  /* 0x000000ffffa07224 */ /* 0x000fe200078e00a3 */
[----:B------:R-:W-:Y:S01]  /*1f8f0*/  MOV R163, R162 ;  /* 0x000000a200a37202 */ /* 0x000fe20000000f00 */
[----:B------:R-:W-:Y:S02]  /*1f900*/  IMAD.MOV.U32 R162, RZ, RZ, R165 ;  /* 0x000000ffffa27224 */ /* 0x000fe400078e00a5 */
        /* <DEDUP_REMOVED lines=15> */
[----:B------:R-:W-:Y:S01]  /*1fa00*/  IMAD.MOV.U32 R157, RZ, RZ, R159 ;  /* 0x000000ffff9d7224 */ /* 0x000fe200078e009f */
[----:B------:R-:W-:Y:S01]  /*1fa10*/  MOV R159, R158 ;  /* 0x0000009e009f7202 */ /* 0x000fe20000000f00 */
[----:B------:R-:W-:Y:S02]  /*1fa20*/  IMAD.MOV.U32 R182, RZ, RZ, R183 ;  /* 0x000000ffffb67224 */ /* 0x000fe400078e00b7 */
[----:B------:R-:W-:Y:S02]  /*1fa30*/  IMAD.MOV.U32 R165, RZ, RZ, R164 ;  /* 0x000000ffffa57224 */ /* 0x000fe400078e00a4 */
[----:B------:R-:W-:Y:S02]  /*1fa40*/  IMAD.MOV.U32 R183, RZ, RZ, R184 ;  /* 0x000000ffffb77224 */ /* 0x000fe400078e00b8 */
[----:B------:R-:W-:Y:S02]  /*1fa50*/  IMAD.MOV.U32 R164, RZ, RZ, R178 ;  /* 0x000000ffffa47224 */ /* 0x000fe400078e00b2 */
[----:B------:R-:W-:-:S02]  /*1fa60*/  IMAD.MOV.U32 R158, RZ, RZ, R161 ;  /* 0x000000ffff9e7224 */ /* 0x000fc400078e00a1 */
[----:B------:R-:W-:Y:S01]  /*1fa70*/  IMAD.MOV.U32 R184, RZ, RZ, R196 ;  /* 0x000000ffffb87224 */ /* 0x000fe200078e00c4 */
[----:B------:R-:W-:Y:S01]  /*1fa80*/  MOV R196, R197 ;  /* 0x000000c500c47202 */ /* 0x000fe20000000f00 */
[----:B------:R-:W-:Y:S01]  /*1fa90*/  IMAD.MOV.U32 R178, RZ, RZ, R179 ;  /* 0x000000ffffb27224 */ /* 0x000fe200078e00b3 */
[----:B------:R-:W-:Y:S01]  /*1faa0*/  MOV R179, R180 ;  /* 0x000000b400b37202 */ /* 0x000fe20000000f00 */
[----:B------:R-:W-:Y:S02]  /*1fab0*/  IMAD.MOV.U32 R161, RZ, RZ, R160 ;  /* 0x000000ffffa17224 */ /* 0x000fe400078e00a0 */
[----:B------:R-:W-:Y:S01]  /*1fac0*/  IMAD.MOV.U32 R160, RZ, RZ, R163 ;  /* 0x000000ffffa07224 */ /* 0x000fe200078e00a3 */
[----:B------:R-:W-:Y:S01]  /*1fad0*/  MOV R163, R162 ;  /* 0x000000a200a37202 */ /* 0x000fe20000000f00 */
[----:B------:R-:W-:Y:S02]  /*1fae0*/  IMAD.MOV.U32 R197, RZ, RZ, R198 ;  /* 0x000000ffffc57224 */ /* 0x000fe400078e00c6 */
[----:B------:R-:W-:Y:S01]  /*1faf0*/  IMAD.MOV.U32 R180, RZ, RZ, R181 ;  /* 0x000000ffffb47224 */ /* 0x000fe200078e00b5 */
[----:B------:R-:W2:Y:S01]  /*1fb00*/  LDL.LU R198, [R1+0x2ea4] ;  /* 0x002ea40001c67983 */ /* 0x000ea20000300800 */
[----:B------:R-:W-:-:S02]  /*1fb10*/  IMAD.MOV.U32 R181, RZ, RZ, R182 ;  /* 0x000000ffffb57224 */ /* 0x000fc400078e00b6 */
[----:B------:R-:W-:Y:S02]  /*1fb20*/  IMAD.MOV.U32 R162, RZ, RZ, R165 ;  /* 0x000000ffffa27224 */ /* 0x000fe400078e00a5 */
        /* <DEDUP_REMOVED lines=9> */
[----:B------:R-:W-:Y:S01]  /*1fbc0*/  IMAD.MOV.U32 R181, RZ, RZ, R182 ;  /* 0x000000ffffb57224 */ /* 0x000fe200078e00b6 */
[----:B------:R-:W-:Y:S01]  /*1fbd0*/  MOV R182, R183 ;  /* 0x000000b700b67202 */ /* 0x000fe20000000f00 */
[----:B------:R-:W-:Y:S02]  /*1fbe0*/  IMAD.MOV.U32 R183, RZ, RZ, R196 ;  /* 0x000000ffffb77224 */ /* 0x000fe400078e00c4 */
[----:B------:R-:W2:Y:S04]  /*1fbf0*/  LDL.LU R196, [R1+0x2eb4] ;  /* 0x002eb40001c47983 */ /* 0x000ea80000300800 */
[----:B------:R-:W2:Y:S02]  /*1fc00*/  LDL.LU R146, [R1+0x2eb8] ;  /* 0x002eb80001927983 */ /* 0x000ea40000300800 */
[----:B--2---:R-:W-:-:S02]  /*1fc10*/  IMAD R93, R146, UR45, RZ ;  /* 0x0000002d925d7c24 */ /* 0x004fc4000f8e02ff */
[----:B------:R-:W2:Y:S01]  /*1fc20*/  LDL.LU R146, [R1+0x2ebc] ;  /* 0x002ebc0001927983 */ /* 0x000ea20000300800 */
[----:B------:R-:W-:Y:S02]  /*1fc30*/  IMAD R126, R161, UR29, RZ ;  /* 0x0000001da17e7c24 */ /* 0x000fe4000f8e02ff */
[----:B------:R-:W-:Y:S02]  /*1fc40*/  IMAD.MOV.U32 R114, RZ, RZ, R183 ;  /* 0x000000ffff727224 */ /* 0x000fe400078e00b7 */
[----:B--2---:R-:W-:Y:S02]  /*1fc50*/  IMAD R109, R146, UR44, RZ ;  /* 0x0000002c926d7c24 */ /* 0x004fe4000f8e02ff */
[----:B------:R-:W2:Y:S04]  /*1fc60*/  LDL.LU R146, [R1+0x2ec0] ;  /* 0x002ec00001927983 */ /* 0x000ea80000300800 */
[----:B------:R-:W3:Y:S01]  /*1fc70*/  LDL.LU R117, [R1+0x3398] ;  /* 0x0033980001757983 */ /* 0x000ee20000300800 */
[----:B------:R-:W-:-:S03]  /*1fc80*/  IMAD R142, R160, UR28, RZ ;  /* 0x0000001ca08e7c24 */ /* 0x000fc6000f8e02ff */
[----:B------:R-:W3:Y:S01]  /*1fc90*/  LDL.LU R129, [R1+0x339c] ;  /* 0x00339c0001817983 */ /* 0x000ee20000300800 */
[----:B------:R-:W-:-:S03]  /*1fca0*/  IMAD R112, R182, UR14, RZ ;  /* 0x0000000eb6707c24 */ /* 0x000fc6000f8e02ff */
[----:B------:R-:W3:Y:S01]  /*1fcb0*/  LDL.LU R145, [R1+0x33a0] ;  /* 0x0033a00001917983 */ /* 0x000ee20000300800 */
[----:B------:R-:W-:-:S03]  /*1fcc0*/  IMAD.MOV.U32 R160, RZ, RZ, R181 ;  /* 0x000000ffffa07224 */ /* 0x000fc600078e00b5 */
[----:B------:R-:W3:Y:S04]  /*1fcd0*/  LDL.LU R161, [R1+0x33a4] ;  /* 0x0033a40001a17983 */ /* 0x000ee80000300800 */
[----:B------:R-:W3:Y:S04]  /*1fce0*/  LDL.LU R183, [R1+0x33a8] ;  /* 0x0033a80001b77983 */ /* 0x000ee80000300800 */
[----:B------:R-:W3:Y:S04]  /*1fcf0*/  LDL.LU R182, [R1+0x33ac] ;  /* 0x0033ac0001b67983 */ /* 0x000ee80000300800 */
[----:B------:R-:W3:Y:S01]  /*1fd00*/  LDL.LU R181, [R1+0x33b0] ;  /* 0x0033b00001b57983 */ /* 0x000ee20000300800 */
[----:B------:R-:W-:-:S03]  /*1fd10*/  IMAD R95, R162, UR23, RZ ;  /* 0x00000017a25f7c24 */ /* 0x000fc6000f8e02ff */
[----:B------:R-:W3:Y:S01]  /*1fd20*/  LDL.LU R116, [R1+0x33b4] ;  /* 0x0033b40001747983 */ /* 0x000ee20000300800 */
[----:B------:R-:W-:-:S03]  /*1fd30*/  IMAD R94, R159, UR31, RZ ;  /* 0x0000001f9f5e7c24 */ /* 0x000fc6000f8e02ff */
[----:B------:R-:W3:Y:S01]  /*1fd40*/  LDL.LU R131, [R1+0x33b8] ;  /* 0x0033b80001837983 */ /* 0x000ee20000300800 */
[----:B------:R-:W-:-:S03]  /*1fd50*/  IMAD R96, R180, UR15, RZ ;  /* 0x0000000fb4607c24 */ /* 0x000fc6000f8e02ff */
[----:B------:R-:W3:Y:S01]  /*1fd60*/  LDL.LU R130, [R1+0x33bc] ;  /* 0x0033bc0001827983 */ /* 0x000ee20000300800 */
[----:B------:R-:W-:Y:S02]  /*1fd70*/  IMAD R159, R179, UR19, RZ ;  /* 0x00000013b39f7c24 */ /* 0x000fe4000f8e02ff */
[----:B------:R-:W-:Y:S02]  /*1fd80*/  IMAD R143, R178, UR20, RZ ;  /* 0x00000014b28f7c24 */ /* 0x000fe4000f8e02ff */
[----:B------:R-:W-:Y:S02]  /*1fd90*/  IMAD R141, R148, UR36, RZ ;  /* 0x00000024948d7c24 */ /* 0x000fe4000f8e02ff */
[----:B------:R-:W-:Y:S02]  /*1fda0*/  IMAD R110, R158, UR30, RZ ;  /* 0x0000001e9e6e7c24 */ /* 0x000fe4000f8e02ff */
[----:B------:R-:W-:Y:S02]  /*1fdb0*/  IMAD R158, R163, UR27, RZ ;  /* 0x0000001ba39e7c24 */ /* 0x000fe4000f8e02ff */
[----:B------:R-:W-:-:S02]  /*1fdc0*/  IMAD R111, R165, UR22, RZ ;  /* 0x00000016a56f7c24 */ /* 0x000fc4000f8e02ff */
[----:B------:R-:W-:Y:S02]  /*1fdd0*/  IMAD R128, R177, UR13, RZ ;  /* 0x0000000db1807c24 */ /* 0x000fe4000f8e02ff */
[----:B------:R-:W-:Y:S02]  /*1fde0*/  IMAD R127, R164, UR21, RZ ;  /* 0x00000015a47f7c24 */ /* 0x000fe4000f8e02ff */
[----:B--2---:R-:W-:Y:S02]  /*1fdf0*/  IMAD R125, R146, UR37, RZ ;  /* 0x00000025927d7c24 */ /* 0x004fe4000f8e02ff */
[----:B------:R-:W2:Y:S04]  /*1fe00*/  LDL.LU R146, [R1+0x33c0] ;  /* 0x0033c00001927983 */ /* 0x000ea80000300800 */
[----:B------:R-:W2:Y:S04]  /*1fe10*/  LDL.LU R162, [R1+0x33c4] ;  /* 0x0033c40001a27983 */ /* 0x000ea80000300800 */
[----:B------:R-:W2:Y:S04]  /*1fe20*/  LDL.LU R180, [R1+0x33c8] ;  /* 0x0033c80001b47983 */ /* 0x000ea80000300800 */
[----:B------:R-:W2:Y:S04]  /*1fe30*/  LDL.LU R179, [R1+0x33cc] ;  /* 0x0033cc0001b37983 */ /* 0x000ea80000300800 */
[----:B------:R-:W2:Y:S04]  /*1fe40*/  LDL.LU R178, [R1+0x33d0] ;  /* 0x0033d00001b27983 */ /* 0x000ea80000300800 */
[----:B------:R-:W2:Y:S04]  /*1fe50*/  LDL.LU R132, [R1+0x33d4] ;  /* 0x0033d40001847983 */ /* 0x000ea80000300800 */
[----:B------:R-:W2:Y:S04]  /*1fe60*/  LDL.LU R147, [R1+0x33d8] ;  /* 0x0033d80001937983 */ /* 0x000ea80000300800 */
[----:B------:R-:W4:Y:S04]  /*1fe70*/  LDL.LU R148, [R1+0x33dc] ;  /* 0x0033dc0001947983 */ /* 0x000f280000300800 */
[----:B------:R-:W4:Y:S04]  /*1fe80*/  LDL.LU R163, [R1+0x33e0] ;  /* 0x0033e00001a37983 */ /* 0x000f280000300800 */
[----:B------:R-:W4:Y:S04]  /*1fe90*/  LDL.LU R165, [R1+0x33e4] ;  /* 0x0033e40001a57983 */ /* 0x000f280000300800 */
[----:B------:R-:W4:Y:S04]  /*1fea0*/  LDL.LU R177, [R1+0x33e8] ;  /* 0x0033e80001b17983 */ /* 0x000f280000300800 */
[----:B------:R-:W4:Y:S04]  /*1feb0*/  LDL.LU R5, [R1+0x33ec] ;  /* 0x0033ec0001057983 */ /* 0x000f280000300800 */
[----:B------:R-:W4:Y:S04]  /*1fec0*/  LDL.LU R164, [R1+0x33f0] ;  /* 0x0033f00001a47983 */ /* 0x000f280000300800 */
[----:B------:R-:W4:Y:S04]  /*1fed0*/  LDL.LU R85, [R1+0x3338] ;  /* 0x0033380001557983 */ /* 0x000f280000300800 */
[----:B------:R-:W4:Y:S04]  /*1fee0*/  LDL.LU R100, [R1+0x3354] ;  /* 0x0033540001647983 */ /* 0x000f280000300800 */
[----:B------:R-:W4:Y:S01]  /*1fef0*/  LDL.LU R101, [R1+0x3334] ;  /* 0x0033340001657983 */ /* 0x000f220000300800 */
[----:B------:R-:W-:Y:S01]  /*1ff00*/  ISETP.GE.U32.AND P3, PT, R82, 0x7fffff55, PT ;  /* 0x7fffff555200780c */ /* 0x000fe20003f66070 */
[----:B---3--:R-:W-:-:S02]  /*1ff10*/  IMAD R113, R117, UR6, RZ ;  /* 0x0000000675717c24 */ /* 0x008fc4000f8e02ff */
[----:B------:R-:W-:Y:S02]  /*1ff20*/  IMAD R98, R116, UR63, RZ ;  /* 0x0000003f74627c24 */ /* 0x000fe4000f8e02ff */
[----:B------:R-:W-:-:S04]  /*1ff30*/  IMAD.WIDE R82, R252, 0x4, R240 ;  /* 0x00000004fc527825 */ /* 0x000fc800078e02f0 */
[C---:B------:R-:W-:Y:S01]  /*1ff40*/  IMAD.WIDE R116, R252.reuse, 0x4, R242 ;  /* 0x00000004fc747825 */ /* 0x040fe200078e02f2 */
[----:B------:R1:W-:Y:S04]  /*1ff50*/  STL.64 [R1+0x3e58], R82 ;  /* 0x003e585201007387 */ /* 0x0003e80000100a00 */
[----:B------:R3:W-:Y:S01]  /*1ff60*/  STL.64 [R1+0x3e48], R116 ;  /* 0x003e487401007387 */ /* 0x0007e20000100a00 */
[----:B-1----:R-:W-:-:S04]  /*1ff70*/  IMAD.WIDE R82, R252, 0x4, R246 ;  /* 0x00000004fc527825 */ /* 0x002fc800078e02f6 */
[----:B------:R-:W-:Y:S02]  /*1ff80*/  IMAD R97, R114, UR7, RZ ;  /* 0x0000000772617c24 */ /* 0x000fe4000f8e02ff */
[----:B--2---:R-:W-:Y:S02]  /*1ff90*/  IMAD R115, R147, UR54, RZ ;  /* 0x0000003693737c24 */ /* 0x004fe4000f8e02ff */
[----:B----4-:R-:W-:Y:S02]  /*1ffa0*/  IMAD R147, R163, UR52, RZ ;  /* 0x00000034a3937c24 */ /* 0x010fe4000f8e02ff */
[----:B------:R-:W-:Y:S02]  /*1ffb0*/  IMAD R163, R165, UR51, RZ ;  /* 0x00000033a5a37c24 */ /* 0x000fe4000f8e02ff */
[----:B------:R-:W-:Y:S02]  /*1ffc0*/  IMAD R2, R164, UR48, RZ ;  /* 0x00000030a4027c24 */ /* 0x000fe4000f8e02ff */
[----:B------:R-:W-:-:S04]  /*1ffd0*/  IMAD.WIDE R164, R252, 0x4, R244 ;  /* 0x00000004fca47825 */ /* 0x000fc800078e02f4 */
[--C-:B---3--:R-:W-:Y:S01]  /*1ffe0*/  IMAD.WIDE R116, R85, 0x4, R240.reuse ;  /* 0x0000000455747825 */ /* 0x108fe200078e02f0 */
[----:B------:R1:W-:Y:S04]  /*1fff0*/  STL.64 [R1+0x3e38], R164 ;  /* 0x003e38a401007387 */ /* 0x0003e80000100a00 */
[----:B------:R-:W-:Y:S04]  /*20000*/  STL.64 [R1+0x3e28], R82 ;  /* 0x003e285201007387 */ /* 0x000fe80000100a00 */
[----:B------:R2:W-:Y:S01]  /*20010*/  STL.64 [R1+0x65d0], R116 ;  /* 0x0065d07401007387 */ /* 0x0005e20000100a00 */
[----:B-1----:R-:W-:-:S03]  /*20020*/  IMAD.WIDE R164, R86, 0x4, R240 ;  /* 0x0000000456a47825 */ /* 0x002fc600078e02f0 */
[----:B--2---:R-:W2:Y:S04]  /*20030*/  LDL.LU R116, [R1+0x3350] ;  /* 0x0033500001747983 */ /* 0x004ea80000300800 */
[----:B------:R1:W-:Y:S04]  /*20040*/  STL.64 [R1+0x6590], R164 ;  /* 0x006590a401007387 */ /* 0x0003e80000100a00 */
[----:B------:R-:W3:Y:S01]  /*20050*/  LDL.LU R117, [R1+0x3330] ;  /* 0x0033300001757983 */ /* 0x000ee20000300800 */
[----:B------:R-:W-:-:S05]  /*20060*/  IMAD.WIDE R82, R87, 0x4, R240 ;  /* 0x0000000457527825 */ /* 0x000fca00078e02f0 */
[----:B------:R4:W-:Y:S01]  /*20070*/  STL.64 [R1+0x6550], R82 ;  /* 0x0065505201007387 */ /* 0x0009e20000100a00 */
[----:B-1----:R-:W-:-:S04]  /*20080*/  IMAD.WIDE R164, R89, 0x4, R240 ;  /* 0x0000000459a47825 */ /* 0x002fc800078e02f0 */
[----:B----4-:R-:W-:-:S05]  /*20090*/  IMAD.WIDE R82, R88, 0x4, R240 ;  /* 0x0000000458527825 */ /* 0x010fca00078e02f0 */
[----:B------:R1:W-:Y:S04]  /*200a0*/  STL.64 [R1+0x6510], R82 ;  /* 0x0065105201007387 */ /* 0x0003e80000100a00 */
[----:B------:R4:W-:Y:S01]  /*200b0*/  STL.64 [R1+0x64d0], R164 ;  /* 0x0064d0a401007387 */ /* 0x0009e20000100a00 */
[----:B-1----:R-:W-:-:S04]  /*200c0*/  IMAD.WIDE R82, R90, 0x4, R240 ;  /* 0x000000045a527825 */ /* 0x002fc800078e02f0 */
[--C-:B----4-:R-:W-:Y:S01]  /*200d0*/  IMAD.WIDE R164, R91, 0x4, R240.reuse ;  /* 0x000000045ba47825 */ /* 0x110fe200078e02f0 */
        /* <DEDUP_REMOVED lines=10> */
[----:B------:R-:W-:Y:S02]  /*20180*/  IMAD R99, R132, UR55, RZ ;  /* 0x0000003784637c24 */ /* 0x000fe4000f8e02ff */
        /* <DEDUP_REMOVED lines=8> */
[----:B-1----:R-:W-:-:S05]  /*20210*/  IMAD.WIDE R82, R100, 0x4, R240 ;  /* 0x0000000464527825 */ /* 0x002fca00078e02f0 */
[----:B------:R1:W-:Y:S04]  /*20220*/  STL.64 [R1+0x6608], R82 ;  /* 0x0066085201007387 */ /* 0x0003e80000100a00 */
[----:B------:R-:W3:Y:S01]  /*20230*/  LDL.LU R132, [R1+0x334c] ;  /* 0x00334c0001847983 */ /* 0x000ee20000300800 */
[----:B----4-:R-:W-:-:S04]  /*20240*/  IMAD.WIDE R164, R101, 0x4, R240 ;  /* 0x0000000465a47825 */ /* 0x010fc800078e02f0 */
[--C-:B-1----:R-:W-:Y:S01]  /*20250*/  IMAD.WIDE R82, R102, 0x4, R240.reuse ;  /* 0x0000000466527825 */ /* 0x102fe200078e02f0 */
        /* <DEDUP_REMOVED lines=28> */
[----:B------:R3:W-:Y:S01]  /*20420*/  STL.64 [R1+0x6248], R164 ;  /* 0x006248a401007387 */ /* 0x0007e20000100a00 */
[----:B------:R-:W-:Y:S02]  /*20430*/  IMAD R131, R148, UR53, RZ ;  /* 0x0000003594837c24 */ /* 0x000fe4000f8e02ff */
[----:B--2---:R-:W-:-:S05]  /*20440*/  IMAD.WIDE R82, R116, 0x4, R240 ;  /* 0x0000000474527825 */ /* 0x004fca00078e02f0 */
[----:B------:R1:W-:Y:S01]  /*20450*/  STL.64 [R1+0x6600], R82 ;  /* 0x0066005201007387 */ /* 0x0003e20000100a00 */
[----:B---3--:R-:W-:-:S05]  /*20460*/  IMAD.WIDE R164, R117, 0x4, R240 ;  /* 0x0000000475a47825 */ /* 0x008fca00078e02f0 */
[----:B------:R2:W-:Y:S01]  /*20470*/  STL.64 [R1+0x65c0], R164 ;  /* 0x0065c0a401007387 */ /* 0x0005e20000100a00 */
[----:B-1----:R-:W-:-:S05]  /*20480*/  IMAD.WIDE R82, R118, 0x4, R240 ;  /* 0x0000000476527825 */ /* 0x002fca00078e02f0 */
[----:B------:R1:W-:Y:S04]  /*20490*/  STL.64 [R1+0x6580], R82 ;  /* 0x0065805201007387 */ /* 0x0003e80000100a00 */
[----:B------:R-:W3:Y:S01]  /*204a0*/  LDL.LU R148, [R1+0x3348] ;  /* 0x0033480001947983 */ /* 0x000ee20000300800 */
[----:B--2---:R-:W-:-:S05]  /*204b0*/  IMAD.WIDE R164, R119, 0x4, R240 ;  /* 0x0000000477a47825 */ /* 0x004fca00078e02f0 */
[----:B------:R2:W-:Y:S01]  /*204c0*/  STL.64 [R1+0x6540], R164 ;  /* 0x006540a401007387 */ /* 0x0005e20000100a00 */
[----:B-1----:R-:W-:-:S05]  /*204d0*/  IMAD.WIDE R82, R120, 0x4, R240 ;  /* 0x0000000478527825 */ /* 0x002fca00078e02f0 */
[----:B------:R1:W-:Y:S01]  /*204e0*/  STL.64 [R1+0x6500], R82 ;  /* 0x0065005201007387 */ /* 0x0003e20000100a00 */
        /* <DEDUP_REMOVED lines=10> */
[----:B-1----:R-:W-:-:S04]  /*20590*/  IMAD.WIDE R82, R126, 0x4, R240 ;  /* 0x000000047e527825 */ /* 0x002fc800078e02f0 */
[----:B------:R-:W-:Y:S01]  /*205a0*/  IMAD R129, R129, UR46, RZ ;  /* 0x0000002e81817c24 */ /* 0x000fe2000f8e02ff */
        /* <DEDUP_REMOVED lines=20> */
[----:B-1----:R-:W-:-:S03]  /*206f0*/  IMAD.WIDE R82, R136, 0x4, R240 ;  /* 0x0000000488527825 */ /* 0x002fc600078e02f0 */
[----:B--2---:R-:W2:Y:S04]  /*20700*/  LDL.LU R164, [R1+0x3344] ;  /* 0x0033440001a47983 */ /* 0x004ea80000300800 */
[----:B------:R-:W4:Y:S04]  /*20710*/  LDL.LU R165, [R1+0x3340] ;  /* 0x0033400001a57983 */ /* 0x000f280000300800 */
[----:B------:R1:W-:Y:S04]  /*20720*/  STL.64 [R1+0x64f8], R82 ;  /* 0x0064f85201007387 */ /* 0x0003e80000100a00 */
[----:B------:R-:W2:Y:S01]  /*20730*/  LDL.LU R252, [R1+0x333c] ;  /* 0x00333c0001fc7983 */ /* 0x000ea20000300800 */
[----:B-1----:R-:W-:-:S05]  /*20740*/  IMAD.WIDE R82, R137, 0x4, R240 ;  /* 0x0000000489527825 */ /* 0x002fca00078e02f0 */
[----:B------:R1:W-:Y:S02]  /*20750*/  STL.64 [R1+0x64b8], R82 ;  /* 0x0064b85201007387 */ /* 0x0003e40000100a00 */
        /* <DEDUP_REMOVED lines=9> */
[----:B------:R1:W-:Y:S01]  /*207f0*/  STL.64 [R1+0x6378], R82 ;  /* 0x0063785201007387 */ /* 0x0003e20000100a00 */
[----:B------:R-:W-:Y:S02]  /*20800*/  IMAD R145, R145, UR68, RZ ;  /* 0x0000004491917c24 */ /* 0x000fe4000f8e02ff */
[----:B-1----:R-:W-:-:S05]  /*20810*/  IMAD.WIDE R82, R143, 0x4, R240 ;  /* 0x000000048f527825 */ /* 0x002fca00078e02f0 */
[----:B------:R1:W-:Y:S01]  /*20820*/  STL.64 [R1+0x6338], R82 ;  /* 0x0063385201007387 */ /* 0x0003e20000100a00 */
[----:B------:R-:W-:Y:S02]  /*20830*/  IMAD R146, R146, UR60, RZ ;  /* 0x0000003c92927c24 */ /* 0x000fe4000f8e02ff */
        /* <DEDUP_REMOVED lines=8> */
[----:B---3--:R-:W-:-:S05]  /*208c0*/  IMAD.WIDE R82, R148, 0x4, R240 ;  /* 0x0000000494527825 */ /* 0x008fca00078e02f0 */
        /* <DEDUP_REMOVED lines=37> */
[----:B--2---:R-:W-:-:S05]  /*20b20*/  IMAD.WIDE R82, R164, 0x4, R240 ;  /* 0x00000004a4527825 */ /* 0x004fca00078e02f0 */
[----:B------:R4:W-:Y:S02]  /*20b30*/  STL.64 [R1+0x65e8], R82 ;  /* 0x0065e85201007387 */ /* 0x0009e40000100a00 */
[----:B----4-:R-:W-:-:S05]  /*20b40*/  IMAD.WIDE R82, R165, 0x4, R240 ;  /* 0x00000004a5527825 */ /* 0x010fca00078e02f0 */
        /* <DEDUP_REMOVED lines=106> */
[----:B-1----:R-:W-:-:S04]  /*211f0*/  IMAD.WIDE R82, R177, 0x4, R240 ;  /* 0x00000004b1527825 */ /* 0x002fc800078e02f0 */
[----:B------:R-:W-:Y:S01]  /*21200*/  IMAD.WIDE R240, R5, 0x4, R240 ;  /* 0x0000000405f07825 */ /* 0x000fe200078e02f0 */
[----:B------:R1:W-:Y:S04]  /*21210*/  STL.64 [R1+0x6228], R82 ;  /* 0x0062285201007387 */ /* 0x0003e80000100a00 */
[----:B-1----:R-:W2:Y:S04]  /*21220*/  LDL.LU.64 R82, [R1+0xa288] ;  /* 0x00a2880001527983 */ /* 0x002ea80000300a00 */
        /* <DEDUP_REMOVED lines=251> */
[----:B-1----:R-:W-:-:S04]  /*221e0*/  IMAD.WIDE R240, R2, 0x4, R242 ;  /* 0x0000000402f07825 */ /* 0x002fc800078e02f2 */
[----:B------:R-:W-:Y:S01]  /*221f0*/  IMAD.WIDE R242, R5, 0x4, R242 ;  /* 0x0000000405f27825 */ /* 0x000fe200078e02f2 */
[----:B------:R1:W-:Y:S04]  /*22200*/  STL.64 [R1+0x6220], R240 ;  /* 0x006220f001007387 */ /* 0x0003e80000100a00 */
[----:B------:R3:W-:Y:S01]  /*22210*/  STL.64 [R1+0x5a78], R242 ;  /* 0x005a78f201007387 */ /* 0x0007e20000100a00 */
[----:B-1----:R-:W-:-:S04]  /*22220*/  IMAD.WIDE R240, R85, 0x4, R244 ;  /* 0x0000000455f07825 */ /* 0x002fc800078e02f4 */
[--C-:B---3--:R-:W-:Y:S01]  /*22230*/  IMAD.WIDE R242, R86, 0x4, R244.reuse ;  /* 0x0000000456f27825 */ /* 0x108fe200078e02f4 */
        /* <DEDUP_REMOVED lines=251> */
[--C-:B---3--:R-:W-:Y:S02]  /*231f0*/  IMAD.WIDE R242, R85, 0x4, R246.reuse ;  /* 0x0000000455f27825 */ /* 0x108fe400078e02f6 */
[----:B------:R-:W3:Y:S04]  /*23200*/  LDL.LU R85, [R1+0xa280] ;  /* 0x00a2800001557983 */ /* 0x000ee80000300800 */
[----:B------:R1:W-:Y:S02]  /*23210*/  STL.64 [R1+0x5a70], R240 ;  /* 0x005a70f001007387 */ /* 0x0003e40000100a00 */
[--C-:B-1----:R-:W-:Y:S02]  /*23220*/  IMAD.WIDE R240, R86, 0x4, R246.reuse ;  /* 0x0000000456f07825 */ /* 0x102fe400078e02f6 */
[----:B------:R-:W4:Y:S04]  /*23230*/  LDL.LU R86, [R1+0xa27c] ;  /* 0x00a27c0001567983 */ /* 0x000f280000300800 */
[----:B------:R1:W-:Y:S02]  /*23240*/  STL.64 [R1+0x5a68], R242 ;  /* 0x005a68f201007387 */ /* 0x0003e40000100a00 */
[----:B-1----:R-:W-:-:S02]  /*23250*/  IMAD.WIDE R242, R87, 0x4, R246 ;  /* 0x0000000457f27825 */ /* 0x002fc400078e02f6 */
[----:B------:R-:W4:Y:S04]  /*23260*/  LDL.LU R87, [R1+0xa278] ;  /* 0x00a2780001577983 */ /* 0x000f280000300800 */
[----:B------:R1:W-:Y:S02]  /*23270*/  STL.64 [R1+0x5a60], R240 ;  /* 0x005a60f001007387 */ /* 0x0003e40000100a00 */
[--C-:B-1----:R-:W-:Y:S02]  /*23280*/  IMAD.WIDE R240, R88, 0x4, R246.reuse ;  /* 0x0000000458f07825 */ /* 0x102fe400078e02f6 */
[----:B------:R-:W2:Y:S04]  /*23290*/  LDL.LU R88, [R1+0xa274] ;  /* 0x00a2740001587983 */ /* 0x000ea80000300800 */
[----:B------:R1:W-:Y:S02]  /*232a0*/  STL.64 [R1+0x5a58], R242 ;  /* 0x005a58f201007387 */ /* 0x0003e40000100a00 */
[----:B-1----:R-:W-:-:S02]  /*232b0*/  IMAD.WIDE R242, R89, 0x4, R246 ;  /* 0x0000000459f27825 */ /* 0x002fc400078e02f6 */
[----:B------:R-:W2:Y:S04]  /*232c0*/  LDL.LU R89, [R1+0xa270] ;  /* 0x00a2700001597983 */ /* 0x000ea80000300800 */
        /* <DEDUP_REMOVED lines=216> */
[----:B------:R1:W-:Y:S01]  /*24050*/  STL.64 [R1+0x5548], R240 ;  /* 0x005548f001007387 */ /* 0x0003e20000100a00 */
[----:B------:R-:W-:-:S04]  /*24060*/  IMAD.WIDE R244, R165, 0x4, R246 ;  /* 0x00000004a5f47825 */ /* 0x000fc800078e02f6 */
[--C-:B-1----:R-:W-:Y:S02]  /*24070*/  IMAD.WIDE R240, R162, 0x4, R246.reuse ;  /* 0x00000004a2f07825 */ /* 0x102fe400078e02f6 */
[----:B------:R-:W2:Y:S04]  /*24080*/  LDL.LU R162, [R1+0xa14c] ;  /* 0x00a14c0001a27983 */ /* 0x000ea80000300800 */
[----:B------:R1:W-:Y:S02]  /*24090*/  STL.64 [R1+0x5538], R242 ;  /* 0x005538f201007387 */ /* 0x0003e40000100a00 */
[--C-:B-1----:R-:W-:Y:S02]  /*240a0*/  IMAD.WIDE R242, R163, 0x4, R246.reuse ;  /* 0x00000004a3f27825 */ /* 0x102fe400078e02f6 */
[----:B------:R-:W2:Y:S04]  /*240b0*/  LDL.LU R163, [R1+0xa148] ;  /* 0x00a1480001a37983 */ /* 0x000ea80000300800 */
[----:B------:R1:W-:Y:S02]  /*240c0*/  STL.64 [R1+0x54e0], R240 ;  /* 0x0054e0f001007387 */ /* 0x0003e40000100a00 */
[----:B-1----:R-:W-:-:S02]  /*240d0*/  IMAD.WIDE R240, R164, 0x4, R246 ;  /* 0x00000004a4f07825 */ /* 0x002fc400078e02f6 */
[----:B------:R-:W2:Y:S04]  /*240e0*/  LDL.LU R164, [R1+0xa144] ;  /* 0x00a1440001a47983 */ /* 0x000ea80000300800 */
[----:B------:R1:W-:Y:S04]  /*240f0*/  STL.64 [R1+0x54b0], R242 ;  /* 0x0054b0f201007387 */ /* 0x0003e80000100a00 */
[----:B------:R-:W2:Y:S04]  /*24100*/  LDL.LU R165, [R1+0xa140] ;  /* 0x00a1400001a57983 */ /* 0x000ea80000300800 */
[----:B------:R3:W-:Y:S01]  /*24110*/  STL.64 [R1+0x54a8], R240 ;  /* 0x0054a8f001007387 */ /* 0x0007e20000100a00 */
[----:B-1----:R-:W-:-:S03]  /*24120*/  IMAD.WIDE R242, R166, 0x4, R246 ;  /* 0x00000004a6f27825 */ /* 0x002fc600078e02f6 */
[----:B------:R-:W-:Y:S04]  /*24130*/  STL.64 [R1+0x54a0], R244 ;  /* 0x0054a0f401007387 */ /* 0x000fe80000100a00 */
[----:B------:R-:W2:Y:S01]  /*24140*/  LDL.LU R166, [R1+0xa13c] ;  /* 0x00a13c0001a67983 */ /* 0x000ea20000300800 */
[----:B---3--:R-:W-:-:S05]  /*24150*/  IMAD.WIDE R240, R252, 0x4, R246 ;  /* 0x00000004fcf07825 */ /* 0x008fca00078e02f6 */
[----:B------:R1:W-:Y:S02]  /*24160*/  STL.64 [R1+0x5498], R240 ;  /* 0x005498f001007387 */ /* 0x0003e40000100a00 */
[--C-:B-1----:R-:W-:Y:S02]  /*24170*/  IMAD.WIDE R240, R167, 0x4, R246.reuse ;  /* 0x00000004a7f07825 */ /* 0x102fe400078e02f6 */
[----:B------:R-:W2:Y:S04]  /*24180*/  LDL.LU R167, [R1+0xa138] ;  /* 0x00a1380001a77983 */ /* 0x000ea80000300800 */
[----:B------:R1:W-:Y:S02]  /*24190*/  STL.64 [R1+0x5490], R242 ;  /* 0x005490f201007387 */ /* 0x0003e40000100a00 */
[----:B-1----:R-:W-:-:S02]  /*241a0*/  IMAD.WIDE R242, R168, 0x4, R246 ;  /* 0x00000004a8f27825 */ /* 0x002fc400078e02f6 */
[----:B------:R-:W3:Y:S04]  /*241b0*/  LDL.LU R168, [R1+0xa134] ;  /* 0x00a1340001a87983 */ /* 0x000ee80000300800 */
[----:B------:R1:W-:Y:S02]  /*241c0*/  STL.64 [R1+0x5488], R240 ;  /* 0x005488f001007387 */ /* 0x0003e40000100a00 */
[--C-:B-1----:R-:W-:Y:S02]  /*241d0*/  IMAD.WIDE R240, R169, 0x4, R246.reuse ;  /* 0x00000004a9f07825 */ /* 0x102fe400078e02f6 */
[----:B------:R-:W3:Y:S04]  /*241e0*/  LDL.LU R169, [R1+0xa130] ;  /* 0x00a1300001a97983 */ /* 0x000ee80000300800 */
        /* <DEDUP_REMOVED lines=26> */
[----:B------:R4:W-:Y:S04]  /*24390*/  STL.64 [R1+0x5438], R240 ;  /* 0x005438f001007387 */ /* 0x0009e80000100a00 */
[----:B------:R-:W-:Y:S01]  /*243a0*/  STL.64 [R1+0x5430], R244 ;  /* 0x005430f401007387 */ /* 0x000fe20000100a00 */
[----:B-1----:R-:W-:-:S04]  /*243b0*/  IMAD.WIDE R242, R206, 0x4, R246 ;  /* 0x00000004cef27825 */ /* 0x002fc800078e02f6 */
[--C-:B----4-:R-:W-:Y:S01]  /*243c0*/  IMAD.WIDE R240, R205, 0x4, R246.reuse ;  /* 0x00000004cdf07825 */ /* 0x110fe200078e02f6 */
[----:B------:R-:W-:Y:S03]  /*243d0*/  STL.64 [R1+0x5428], R242 ;  /* 0x005428f201007387 */ /* 0x000fe60000100a00 */
[--C-:B------:R-:W-:Y:S01]  /*243e0*/  IMAD.WIDE R206, R204, 0x4, R246.reuse ;  /* 0x00000004ccce7825 */ /* 0x100fe200078e02f6 */
[----:B------:R-:W-:Y:S03]  /*243f0*/  STL.64 [R1+0x5420], R240 ;  /* 0x005420f001007387 */ /* 0x000fe60000100a00 */
[--C-:B------:R-:W-:Y:S01]  /*24400*/  IMAD.WIDE R204, R203, 0x4, R246.reuse ;  /* 0x00000004cbcc7825 */ /* 0x100fe200078e02f6 */
[----:B------:R1:W-:Y:S03]  /*24410*/  STL.64 [R1+0x5418], R206 ;  /* 0x005418ce01007387 */ /* 0x0003e60000100a00 */
[--C-:B------:R-:W-:Y:S01]  /*24420*/  IMAD.WIDE R202, R202, 0x4, R246.reuse ;  /* 0x00000004caca7825 */ /* 0x100fe200078e02f6 */
[----:B------:R4:W-:Y:S04]  /*24430*/  STL.64 [R1+0x5410], R204 ;  /* 0x005410cc01007387 */ /* 0x0009e80000100a00 */
[----:B------:R4:W-:Y:S01]  /*24440*/  STL.64 [R1+0x5408], R202 ;  /* 0x005408ca01007387 */ /* 0x0009e20000100a00 */
[----:B-1----:R-:W-:-:S04]  /*24450*/  IMAD.WIDE R206, R201, 0x4, R246 ;  /* 0x00000004c9ce7825 */ /* 0x002fc800078e02f6 */
[--C-:B----4-:R-:W-:Y:S01]  /*24460*/  IMAD.WIDE R204, R200, 0x4, R246.reuse ;  /* 0x00000004c8cc7825 */ /* 0x110fe200078e02f6 */
[----:B------:R-:W-:Y:S03]  /*24470*/  STL.64 [R1+0x5400], R206 ;  /* 0x005400ce01007387 */ /* 0x000fe60000100a00 */
[--C-:B------:R-:W-:Y:S01]  /*24480*/  IMAD.WIDE R202, R199, 0x4, R246.reuse ;  /* 0x00000004c7ca7825 */ /* 0x100fe200078e02f6 */
        /* <DEDUP_REMOVED lines=39> */
[----:B------:R-:W-:Y:S01]  /*24700*/  IMAD.WIDE R180, R179, 0x4, R246 ;  /* 0x00000004b3b47825 */ /* 0x000fe200078e02f6 */
[----:B------:R1:W-:Y:S03]  /*24710*/  STL.64 [R1+0x5258], R182 ;  /* 0x005258b601007387 */ /* 0x0003e60000100a00 */
[----:B------:R-:W-:-:S02]  /*24720*/  IMAD R4, R248, 0x2b, RZ ;  /* 0x0000002bf8047824 */ /* 0x000fc400078e02ff */
[----:B------:R-:W-:Y:S01]  /*24730*/  IMAD.WIDE R178, R178, 0x4, R246 ;  /* 0x00000004b2b27825 */ /* 0x000fe200078e02f6 */
[----:B------:R4:W-:Y:S03]  /*24740*/  STL.64 [R1+0x5248], R180 ;  /* 0x005248b401007387 */ /* 0x0009e60000100a00 */
[C---:B------:R-:W-:Y:S01]  /*24750*/  IMAD.WIDE R240, R4.reuse, 0x4, R208 ;  /* 0x0000000404f07825 */ /* 0x040fe200078e02d0 */
[----:B------:R3:W-:Y:S03]  /*24760*/  STL.64 [R1+0x5228], R178 ;  /* 0x005228b201007387 */ /* 0x0007e60000100a00 */
[----:B------:R-:W-:Y:S01]  /*24770*/  IMAD.WIDE R242, R4, 0x4, R210 ;  /* 0x0000000404f27825 */ /* 0x000fe200078e02d2 */
[----:B------:R-:W-:Y:S03]  /*24780*/  LDGSTS.E [R251+0x15800], desc[UR38][R240.64], !P3 ;  /* 0x15800000f0fb7fae */ /* 0x000fe6000d9a1026 */
[--C-:B-1----:R-:W-:Y:S01]  /*24790*/  IMAD.WIDE R182, R177, 0x4, R246.reuse ;  /* 0x00000004b1b67825 */ /* 0x102fe200078e02f6 */
[----:B------:R-:W-:Y:S03]  /*247a0*/  LDGSTS.E [R251+0x15880], desc[UR38][R242.64], !P3 ;  /* 0x15880000f2fb7fae */ /* 0x000fe6000d9a1026 */
[----:B----4-:R-:W-:-:S04]  /*247b0*/  IMAD.WIDE R180, R2, 0x4, R246 ;  /* 0x0000000402b47825 */ /* 0x010fc800078e02f6 */
[----:B---3--:R-:W-:-:S04]  /*247c0*/  IMAD.WIDE R178, R5, 0x4, R246 ;  /* 0x0000000405b27825 */ /* 0x008fc800078e02f6 */
[----:B------:R-:W-:-:S04]  /*247d0*/  IMAD.WIDE R244, R4, 0x4, R212 ;  /* 0x0000000404f47825 */ /* 0x000fc800078e02d4 */
[C---:B------:R-:W-:Y:S01]  /*247e0*/  IMAD.WIDE R198, R4.reuse, 0x4, R216 ;  /* 0x0000000404c67825 */ /* 0x040fe200078e02d8 */
[----:B------:R-:W-:Y:S03]  /*247f0*/  LDGSTS.E [R251+0x15900], desc[UR38][R244.64], !P3 ;  /* 0x15900000f4fb7fae */ /* 0x000fe6000d9a1026 */
[----:B------:R-:W-:-:S04]  /*24800*/  IMAD.WIDE R196, R4, 0x4, R218 ;  /* 0x0000000404c47825 */ /* 0x000fc800078e02da */
[----:B------:R-:W-:-:S04]  /*24810*/  IMAD.WIDE R194, R4, 0x4, R220 ;  /* 0x0000000404c27825 */ /* 0x000fc800078e02dc */
[C---:B------:R-:W-:Y:S01]  /*24820*/  IMAD.WIDE R192, R4.reuse, 0x4, R222 ;  /* 0x0000000404c07825 */ /* 0x040fe200078e02de */
[----:B------:R1:W-:Y:S03]  /*24830*/  STL.64 [R1+0x51c0], R182 ;  /* 0x0051c0b601007387 */ /* 0x0003e60000100a00 */
[----:B------:R-:W-:-:S04]  /*24840*/  IMAD.WIDE R190, R4, 0x4, R224 ;  /* 0x0000000404be7825 */ /* 0x000fc800078e02e0 */
[----:B------:R-:W-:-:S04]  /*24850*/  IMAD.WIDE R188, R4, 0x4, R226 ;  /* 0x0000000404bc7825 */ /* 0x000fc800078e02e2 */
[----:B------:R-:W-:Y:S01]  /*24860*/  IMAD.WIDE R186, R4, 0x4, R228 ;  /* 0x0000000404ba7825 */ /* 0x000fe200078e02e4 */
[----:B------:R-:W-:Y:S01]  /*24870*/  IADD3 R2, PT, PT, R176, -0x38, RZ ;  /* 0xffffffc8b0027810 */ /* 0x000fe20007ffe0ff */
[----:B------:R-:W3:Y:S02]  /*24880*/  LDC R5, c[0x0][0x3a0] ;  /* 0x0000e800ff057b82 */ /* 0x000ee40000000800 */
[C---:B------:R-:W-:Y:S01]  /*24890*/  IMAD.WIDE R246, R4.reuse, 0x4, R214 ;  /* 0x0000000404f67825 */ /* 0x040fe200078e02d6 */
[----:B------:R4:W-:Y:S04]  /*248a0*/  STL.64 [R1+0x51b8], R180 ;  /* 0x0051b8b401007387 */ /* 0x0009e80000100a00 */
[----:B------:R-:W-:Y:S01]  /*248b0*/  LDGSTS.E [R251+0x15980], desc[UR38][R246.64], !P3 ;  /* 0x15980000f6fb7fae */ /* 0x000fe2000d9a1026 */
[----:B------:R-:W-:-:S03]  /*248c0*/  IMAD.WIDE R184, R4, 0x4, R230 ;  /* 0x0000000404b87825 */ /* 0x000fc600078e02e6 */
[----:B------:R3:W-:Y:S01]  /*248d0*/  LDGSTS.E [R251+0x15a00], desc[UR38][R198.64], !P3 ;  /* 0x15a00000c6fb7fae */ /* 0x0007e2000d9a1026 */
[----:B-1----:R-:W-:-:S03]  /*248e0*/  IMAD.WIDE R182, R4, 0x4, R232 ;  /* 0x0000000404b67825 */ /* 0x002fc600078e02e8 */
[----:B------:R1:W-:Y:S01]  /*248f0*/  LDGSTS.E [R251+0x15a80], desc[UR38][R196.64], !P3 ;  /* 0x15a80000c4fb7fae */ /* 0x0003e2000d9a1026 */
[----:B----4-:R-:W-:-:S03]  /*24900*/  IMAD.WIDE R180, R4, 0x4, R234 ;  /* 0x0000000404b47825 */ /* 0x010fc600078e02ea */
[----:B------:R4:W-:Y:S01]  /*24910*/  LDGSTS.E [R251+0x15b00], desc[UR38][R194.64], !P3 ;  /* 0x15b00000c2fb7fae */ /* 0x0009e2000d9a1026 */
[----:B------:R-:W-:-:S03]  /*24920*/  IMAD.WIDE R176, R4, 0x4, R238 ;  /* 0x0000000404b07825 */ /* 0x000fc600078e02ee */
[----:B------:R-:W-:Y:S04]  /*24930*/  LDGSTS.E [R251+0x15b80], desc[UR38][R192.64], !P3 ;  /* 0x15b80000c0fb7fae */ /* 0x000fe8000d9a1026 */
[----:B------:R1:W-:Y:S04]  /*24940*/  STL.64 [R1+0x51b0], R178 ;  /* 0x0051b0b201007387 */ /* 0x0003e80000100a00 */
[----:B------:R2:W-:Y:S04]  /*24950*/  LDGSTS.E [R251+0x15c00], desc[UR38][R190.64], !P3 ;  /* 0x15c00000befb7fae */ /* 0x0005e8000d9a1026 */
[----:B------:R2:W-:Y:S01]  /*24960*/  LDGSTS.E [R251+0x15c80], desc[UR38][R188.64], !P3 ;  /* 0x15c80000bcfb7fae */ /* 0x0005e2000d9a1026 */
[----:B-1----:R-:W-:-:S03]  /*24970*/  IMAD.WIDE R178, R4, 0x4, R236 ;  /* 0x0000000404b27825 */ /* 0x002fc600078e02ec */
[----:B------:R1:W-:Y:S01]  /*24980*/  LDGSTS.E [R251+0x15d00], desc[UR38][R186.64], !P3 ;  /* 0x15d00000bafb7fae */ /* 0x0003e2000d9a1026 */
[----:B------:R-:W1:Y:S03]  /*24990*/  LDC R4, c[0x0][0x3a0] ;  /* 0x0000e800ff047b82 */ /* 0x000e660000000800 */
[----:B------:R-:W-:Y:S04]  /*249a0*/  LDGSTS.E [R251+0x15d80], desc[UR38][R184.64], !P3 ;  /* 0x15d80000b8fb7fae */ /* 0x000fe8000d9a1026 */
[----:B------:R1:W-:Y:S04]  /*249b0*/  LDGSTS.E [R251+0x15e00], desc[UR38][R182.64], !P3 ;  /* 0x15e00000b6fb7fae */ /* 0x0003e8000d9a1026 */
[----:B------:R1:W-:Y:S04]  /*249c0*/  LDGSTS.E [R251+0x15e80], desc[UR38][R180.64], !P3 ;  /* 0x15e80000b4fb7fae */ /* 0x0003e8000d9a1026 */
[----:B------:R1:W-:Y:S04]  /*249d0*/  LDGSTS.E [R251+0x15f00], desc[UR38][R178.64], !P3 ;  /* 0x15f00000b2fb7fae */ /* 0x0003e8000d9a1026 */
[----:B------:R1:W-:Y:S01]  /*249e0*/  LDGSTS.E [R251+0x15f80], desc[UR38][R176.64], !P3 ;  /* 0x15f80000b0fb7fae */ /* 0x0003e2000d9a1026 */
[----:B------:R-:W-:Y:S01]  /*249f0*/  ISETP.GE.U32.AND P3, PT, R2, 0x7fffff49, PT ;  /* 0x7fffff490200780c */ /* 0x000fe20003f66070 */
[----:B------:R-:W-:-:S02]  /*24a00*/  IMAD R2, R248, 0x2f, RZ ;  /* 0x0000002ff8027824 */ /* 0x000fc400078e02ff */
[----:B------:R-:W-:Y:S02]  /*24a10*/  STL.64 [R1+0x3308], R182 ;  /* 0x003308b601007387 */ /* 0x000fe40000100a00 */
[C---:B------:R-:W-:Y:S02]  /*24a20*/  IMAD.WIDE R206, R2.reuse, 0x4, R208 ;  /* 0x0000000402ce7825 */ /* 0x040fe400078e02d0 */
[----:B------:R-:W-:Y:S02]  /*24a30*/  STL.64 [R1+0x32e8], R190 ;  /* 0x0032e8be01007387 */ /* 0x000fe40000100a00 */
[C---:B------:R-:W-:Y:S02]  /*24a40*/  IMAD.WIDE R204, R2.reuse, 0x4, R210 ;  /* 0x0000000402cc7825 */ /* 0x040fe400078e02d2 */
[----:B------:R3:W-:Y:S02]  /*24a50*/  STL.64 [R1+0x32c8], R198 ;  /* 0x0032c8c601007387 */ /* 0x0007e40000100a00 */
[----:B------:R-:W-:-:S02]  /*24a60*/  IMAD.WIDE R202, R2, 0x4, R212 ;  /* 0x0000000402ca7825 */ /* 0x000fc400078e02d4 */
[----:B------:R4:W-:Y:S02]  /*24a70*/  STL.64 [R1+0x32d0], R196 ;  /* 0x0032d0c401007387 */ /* 0x0009e40000100a00 */
[C---:B------:R-:W-:Y:S02]  /*24a80*/  IMAD.WIDE R200, R2.reuse, 0x4, R214 ;  /* 0x0000000402c87825 */ /* 0x040fe400078e02d6 */
[----:B------:R1:W-:Y:S02]  /*24a90*/  STL.64 [R1+0x32d8], R194 ;  /* 0x0032d8c201007387 */ /* 0x0003e40000100a00 */
[C---:B---3--:R-:W-:Y:S02]  /*24aa0*/  IMAD.WIDE R198, R2.reuse, 0x4, R216 ;  /* 0x0000000402c67825 */ /* 0x048fe400078e02d8 */
[----:B------:R-:W-:Y:S02]  /*24ab0*/  LDGSTS.E [R251+0x17800], desc[UR38][R206.64], !P6 ;  /* 0x17800000cefb7fae */ /* 0x000fe4000f1a1026 */
[----:B----4-:R-:W-:-:S02]  /*24ac0*/  IMAD.WIDE R196, R2, 0x4, R218 ;  /* 0x0000000402c47825 */ /* 0x010fc400078e02da */
[----:B------:R3:W-:Y:S02]  /*24ad0*/  STL.64 [R1+0x32e0], R192 ;  /* 0x0032e0c001007387 */ /* 0x0007e40000100a00 */
[C---:B-1----:R-:W-:Y:S02]  /*24ae0*/  IMAD.WIDE R194, R2.reuse, 0x4, R220 ;  /* 0x0000000402c27825 */ /* 0x042fe400078e02dc */
[----:B------:R-:W-:Y:S02]  /*24af0*/  LDGSTS.E [R251+0x17880], desc[UR38][R204.64], !P6 ;  /* 0x17880000ccfb7fae */ /* 0x000fe4000f1a1026 */
[C---:B--2---:R-:W-:Y:S02]  /*24b00*/  IMAD.WIDE R190, R2.reuse, 0x4, R224 ;  /* 0x0000000402be7825 */ /* 0x044fe400078e02e0 */
[----:B------:R1:W-:Y:S02]  /*24b10*/  STL.64 [R1+0x32f0], R188 ;  /* 0x0032f0bc01007387 */ /* 0x0003e40000100a00 */
[----:B---3--:R-:W-:-:S02]  /*24b20*/  IMAD.WIDE R192, R2, 0x4, R222 ;  /* 0x0000000402c07825 */ /* 0x008fc400078e02de */
[----:B------:R2:W-:Y:S04]  /*24b30*/  LDGSTS.E [R251+0x17900], desc[UR38][R202.64], !P6 ;  /* 0x17900000cafb7fae */ /* 0x0005e8000f1a1026 */
[----:B------:R3:W-:Y:S01]  /*24b40*/  STL.64 [R1+0x32f8], R186 ;  /* 0x0032f8ba01007387 */ /* 0x0007e20000100a00 */
[----:B-1----:R-:W-:-:S03]  /*24b50*/  IMAD.WIDE R188, R2, 0x4, R226 ;  /* 0x0000000402bc7825 */ /* 0x002fc600078e02e2 */
[----:B------:R1:W-:Y:S04]  /*24b60*/  LDGSTS.E [R251+0x17980], desc[UR38][R200.64], !P6 ;  /* 0x17980000c8fb7fae */ /* 0x0003e8000f1a1026 */
[----:B------:R4:W-:Y:S01]  /*24b70*/  STL.64 [R1+0x3300], R184 ;  /* 0x003300b801007387 */ /* 0x0009e20000100a00 */
[----:B------:R-:W-:-:S03]  /*24b80*/  IMAD R252, R248, 0x33, RZ ;  /* 0x00000033f8fc7824 */ /* 0x000fc600078e02ff */
[----:B------:R1:W-:Y:S01]  /*24b90*/  LDGSTS.E [R251+0x17a00], desc[UR38][R198.64], !P6 ;  /* 0x17a00000c6fb7fae */ /* 0x0003e2000f1a1026 */
[----:B---3--:R-:W-:-:S03]  /*24ba0*/  IMAD.WIDE R186, R2, 0x4, R228 ;  /* 0x0000000402ba7825 */ /* 0x008fc600078e02e4 */
[----:B------:R3:W-:Y:S01]  /*24bb0*/  STL.64 [R1+0x3310], R180 ;  /* 0x003310b401007387 */ /* 0x0007e20000100a00 */
[----:B------:R-:W-:-:S03]  /*24bc0*/  IMAD.WIDE R182, R2, 0x4, R232 ;  /* 0x0000000402b67825 */ /* 0x000fc600078e02e8 */
        /* <DEDUP_REMOVED lines=17> */
[----:B------:R3:W-:Y:S01]  /*24ce0*/  LDGSTS.E [R251+0x17d80], desc[UR38][R184.64], !P6 ;  /* 0x17d80000b8fb7fae */ /* 0x0007e2000f1a1026 */
[----:B--2---:R-:W-:-:S03]  /*24cf0*/  IMAD.WIDE R206, R252, 0x4, R208 ;  /* 0x00000004fcce7825 */ /* 0x004fc600078e02d0 */
        /* <DEDUP_REMOVED lines=34> */
[----:B------:R-:W-:Y:S02]  /*24f20*/  VIADD R2, R4, 0xffffffc0 ;  /* 0xffffffc004027836 */ /* 0x000fe40000000000 */
[----:B------:R-:W-:Y:S01]  /*24f30*/  VIADD R5, R5, 0xffffffc4 ;  /* 0xffffffc405057836 */ /* 0x000fe20000000000 */
[----:B------:R3:W-:Y:S01]  /*24f40*/  LDGSTS.E [R251+0x19c00], desc[UR38][R190.64], !P4 ;  /* 0x19c00000befb7fae */ /* 0x0007e2000e1a1026 */
[C---:B--2---:R-:W-:Y:S01]  /*24f50*/  IMAD.WIDE R180, R252.reuse, 0x4, R234 ;  /* 0x00000004fcb47825 */ /* 0x044fe200078e02ea */
[----:B------:R-:W2:Y:S02]  /*24f60*/  LDC R4, c[0x0][0x3a0] ;  /* 0x0000e800ff047b82 */ /* 0x000ea40000000800 */
[----:B------:R3:W-:Y:S01]  /*24f70*/  STL.64 [R1+0x33a0], R176 ;  /* 0x0033a0b001007387 */ /* 0x0007e20000100a00 */
[----:B-1----:R-:W-:-:S03]  /*24f80*/  IMAD.WIDE R178, R252, 0x4, R236 ;  /* 0x00000004fcb27825 */ /* 0x002fc600078e02ec */
[----:B------:R1:W-:Y:S04]  /*24f90*/  LDGSTS.E [R251+0x19c80], desc[UR38][R188.64], !P4 ;  /* 0x19c80000bcfb7fae */ /* 0x0003e8000e1a1026 */
[----:B------:R1:W-:Y:S01]  /*24fa0*/  LDGSTS.E [R251+0x19d00], desc[UR38][R186.64], !P4 ;  /* 0x19d00000bafb7fae */ /* 0x0003e2000e1a1026 */
[----:B---3--:R-:W-:-:S03]  /*24fb0*/  IMAD.WIDE R176, R252, 0x4, R238 ;  /* 0x00000004fcb07825 */ /* 0x008fc600078e02ee */
        /* <DEDUP_REMOVED lines=19> */
[----:B------:R1:W-:Y:S01]  /*250f0*/  LDGSTS.E [R251+0x1b800], desc[UR38][R206.64], !P3 ;  /* 0x1b800000cefb7fae */ /* 0x0003e2000d9a1026 */
[----:B--2---:R-:W-:-:S03]  /*25100*/  IMAD.WIDE R196, R2, 0x4, R218 ;  /* 0x0000000402c47825 */ /* 0x004fc600078e02da */
[----:B------:R2:W-:Y:S01]  /*25110*/  STL.64 [R1+0x33e0], R192 ;  /* 0x0033e0c001007387 */ /* 0x0005e20000100a00 */
[----:B------:R-:W-:Y:S01]  /*25120*/  ISETP.GE.U32.AND P6, PT, R5, 0x7fffff45, PT ;  /* 0x7fffff450500780c */ /* 0x000fe20003fc6070 */
[----:B------:R-:W-:Y:S02]  /*25130*/  IMAD R252, R248, 0x3b, RZ ;  /* 0x0000003bf8fc7824 */ /* 0x000fe400078e02ff */
[----:B------:R4:W-:Y:S01]  /*25140*/  LDGSTS.E [R251+0x1b880], desc[UR38][R204.64], !P3 ;  /* 0x1b880000ccfb7fae */ /* 0x0009e2000d9a1026 */
[C---:B---3--:R-:W-:Y:S01]  /*25150*/  IMAD.WIDE R194, R2.reuse, 0x4, R220 ;  /* 0x0000000402c27825 */ /* 0x048fe200078e02dc */
[----:B------:R-:W3:Y:S02]  /*25160*/  LDC R5, c[0x0][0x3a0] ;  /* 0x0000e800ff057b82 */ /* 0x000ee40000000800 */
        /* <DEDUP_REMOVED lines=68> */
[----:B------:R2:W-:Y:S01]  /*255b0*/  LDGSTS.E [R251+0x1dc00], desc[UR38][R190.64], !P6 ;  /* 0x1dc00000befb7fae */ /* 0x0005e2000f1a1026 */
[----:B------:R-:W-:Y:S01]  /*255c0*/  IADD3 R2, PT, PT, R4, -0x48, RZ ;  /* 0xffffffb804027810 */ /* 0x000fe20007ffe0ff */
[----:B---3--:R-:W-:Y:S02]  /*255d0*/  VIADD R5, R5, 0xffffffbc ;  /* 0xffffffbc05057836 */ /* 0x008fe40000000000 */
[----:B------:R3:W-:Y:S01]  /*255e0*/  STL.64 [R1+0x34a0], R176 ;  /* 0x0034a0b001007387 */ /* 0x0007e20000100a00 */
[----:B------:R-:W2:Y:S01]  /*255f0*/  LDC R4, c[0x0][0x3a0] ;  /* 0x0000e800ff047b82 */ /* 0x000ea20000000800 */
[C---:B-1----:R-:W-:Y:S02]  /*25600*/  IMAD.WIDE R178, R252.reuse, 0x4, R236 ;  /* 0x00000004fcb27825 */ /* 0x042fe400078e02ec */
        /* <DEDUP_REMOVED lines=13> */
[----:B----4-:R-:W-:-:S03]  /*256e0*/  IMAD.WIDE R206, R2, 0x4, R208 ;  /* 0x0000000402ce7825 */ /* 0x010fc600078e02d0 */
[----:B------:R4:W-:Y:S01]  /*256f0*/  STL.64 [R1+0x34c0], R200 ;  /* 0x0034c0c801007387 */ /* 0x0009e20000100a00 */
[----:B-1----:R-:W-:-:S03]  /*25700*/  IMAD.WIDE R204, R2, 0x4, R210 ;  /* 0x0000000402cc7825 */ /* 0x002fc600078e02d2 */
[----:B------:R1:W-:Y:S01]  /*25710*/  STL.64 [R1+0x34c8], R198 ;  /* 0x0034c8c601007387 */ /* 0x0003e20000100a00 */
[----:B--2---:R-:W-:-:S03]  /*25720*/  IMAD.WIDE R202, R2, 0x4, R212 ;  /* 0x0000000402ca7825 */ /* 0x004fc600078e02d4 */
        /* <DEDUP_REMOVED lines=10> */
[C---:B----4-:R-:W-:Y:S01]  /*257d0*/  IMAD.WIDE R194, R2.reuse, 0x4, R220 ;  /* 0x0000000402c27825 */ /* 0x050fe200078e02dc */
[----:B------:R-:W4:Y:S02]  /*257e0*/  LDC R5, c[0x0][0x3a0] ;  /* 0x0000e800ff057b82 */ /* 0x000f240000000800 */
        /* <DEDUP_REMOVED lines=67> */
[----:B------:R-:W-:Y:S02]  /*25c20*/  VIADD R2, R4, 0xffffffb0 ;  /* 0xffffffb004027836 */ /* 0x000fe40000000000 */
[----:B----4-:R-:W-:Y:S01]  /*25c30*/  VIADD R5, R5, 0xffffffb4 ;  /* 0xffffffb405057836 */ /* 0x010fe20000000000 */
        /* <DEDUP_REMOVED lines=24> */
[----:B-1----:R-:W-:-:S03]  /*25dc0*/  IMAD.WIDE R200, R2, 0x4, R214 ;  /* 0x0000000402c87825 */ /* 0x002fc600078e02d6 */
[----:B------:R1:W-:Y:S01]  /*25dd0*/  STL.64 [R1+0x3a98], R194 ;  /* 0x003a98c201007387 */ /* 0x0003e20000100a00 */
[----:B--2---:R-:W-:-:S03]  /*25de0*/  IMAD.WIDE R198, R2, 0x4, R216 ;  /* 0x0000000402c67825 */ /* 0x004fc600078e02d8 */
[----:B------:R2:W-:Y:S01]  /*25df0*/  LDGSTS.E [R251+0x23800], desc[UR38][R206.64], !P6 ;  /* 0x23800000cefb7fae */ /* 0x0005e2000f1a1026 */
[----:B---3--:R-:W-:-:S03]  /*25e00*/  IMAD.WIDE R196, R2, 0x4, R218 ;  /* 0x0000000402c47825 */ /* 0x008fc600078e02da */
[----:B------:R3:W-:Y:S01]  /*25e10*/  STL.64 [R1+0x3a90], R192 ;  /* 0x003a90c001007387 */ /* 0x0007e20000100a00 */
[----:B------:R-:W-:Y:S01]  /*25e20*/  ISETP.GE.U32.AND P4, PT, R5, 0x7fffff35, PT ;  /* 0x7fffff350500780c */ /* 0x000fe20003f86070 */
[----:B------:R-:W-:Y:S02]  /*25e30*/  IMAD R252, R248, 0x4b, RZ ;  /* 0x0000004bf8fc7824 */ /* 0x000fe400078e02ff */
[----:B------:R2:W-:Y:S01]  /*25e40*/  LDGSTS.E [R251+0x23880], desc[UR38][R204.64], !P6 ;  /* 0x23880000ccfb7fae */ /* 0x0005e2000f1a1026 */
[C---:B-1----:R-:W-:Y:S01]  /*25e50*/  IMAD.WIDE R194, R2.reuse, 0x4, R220 ;  /* 0x0000000402c27825 */ /* 0x042fe200078e02dc */
[----:B------:R-:W1:Y:S02]  /*25e60*/  LDC R5, c[0x0][0x3a0] ;  /* 0x0000e800ff057b82 */ /* 0x000e640000000800 */
        /* <DEDUP_REMOVED lines=70> */
[----:B------:R-:W-:Y:S02]  /*262d0*/  VIADD R5, R5, 0xffffffac ;  /* 0xffffffac05057836 */ /* 0x000fe40000000000 */
[----:B------:R4:W-:Y:S01]  /*262e0*/  STL.64 [R1+0x39d0], R176 ;  /* 0x0039d0b001007387 */ /* 0x0009e20000100a00 */
[----:B------:R-:W2:Y:S01]  /*262f0*/  LDC R4, c[0x0][0x3a0] ;  /* 0x0000e800ff047b82 */ /* 0x000ea20000000800 */
[C---:B-1----:R-:W-:Y:S02]  /*26300*/  IMAD.WIDE R178, R252.reuse, 0x4, R236 ;  /* 0x00000004fcb27825 */ /* 0x042fe400078e02ec */
[----:B------:R1:W-:Y:S04]  /*26310*/  LDGSTS.E [R251+0x25c80], desc[UR38][R188.64], !P4 ;  /* 0x25c80000bcfb7fae */ /* 0x0003e8000e1a1026 */
[----:B------:R1:W-:Y:S01]  /*26320*/  LDGSTS.E [R251+0x25d00], desc[UR38][R186.64], !P4 ;  /* 0x25d00000bafb7fae */ /* 0x0003e2000e1a1026 */
[----:B----4-:R-:W-:-:S03]  /*26330*/  IMAD.WIDE R176, R252, 0x4, R238 ;  /* 0x00000004fcb07825 */ /* 0x010fc600078e02ee */
        /* <DEDUP_REMOVED lines=94> */
[----:B------:R-:W-:Y:S02]  /*26920*/  VIADD R2, R4, 0xffffffa0 ;  /* 0xffffffa004027836 */ /* 0x000fe40000000000 */
[----:B------:R-:W-:Y:S01]  /*26930*/  VIADD R5, R5, 0xffffffa4 ;  /* 0xffffffa405057836 */ /* 0x000fe20000000000 */
[----:B------:R3:W-:Y:S01]  /*26940*/  LDGSTS.E [R251+0x29c00], desc[UR38][R190.64], !P6 ;  /* 0x29c00000befb7fae */ /* 0x0007e2000f1a1026 */
[C---:B-1----:R-:W-:Y:S01]  /*26950*/  IMAD.WIDE R180, R252.reuse, 0x4, R234 ;  /* 0x00000004fcb47825 */ /* 0x042fe200078e02ea */
[----:B------:R-:W1:Y:S02]  /*26960*/  LDC R4, c[0x0][0x3a0] ;  /* 0x0000e800ff047b82 */ /* 0x000e640000000800 */
[----:B------:R3:W-:Y:S01]  /*26970*/  STL.64 [R1+0x38d0], R176 ;  /* 0x0038d0b001007387 */ /* 0x0007e20000100a00 */
[----:B--2---:R-:W-:-:S03]  /*26980*/  IMAD.WIDE R178, R252, 0x4, R236 ;  /* 0x00000004fcb27825 */ /* 0x004fc600078e02ec */
        /* <DEDUP_REMOVED lines=15> */
[----:B----4-:R-:W-:-:S03]  /*26a80*/  IMAD.WIDE R204, R2, 0x4, R210 ;  /* 0x0000000402cc7825 */ /* 0x010fc600078e02d2 */
[----:B------:R4:W-:Y:S01]  /*26a90*/  STL.64 [R1+0x38a8], R198 ;  /* 0x0038a8c601007387 */ /* 0x0009e20000100a00 */
[----:B--2---:R-:W-:-:S03]  /*26aa0*/  IMAD.WIDE R202, R2, 0x4, R212 ;  /* 0x0000000402ca7825 */ /* 0x004fc600078e02d4 */
[----:B------:R2:W-:Y:S01]  /*26ab0*/  STL.64 [R1+0x38a0], R196 ;  /* 0x0038a0c401007387 */ /* 0x0005e20000100a00 */
[----:B-1----:R-:W-:-:S03]  /*26ac0*/  IMAD.WIDE R200, R2, 0x4, R214 ;  /* 0x0000000402c87825 */ /* 0x002fc600078e02d6 */
[----:B------:R1:W-:Y:S01]  /*26ad0*/  STL.64 [R1+0x3898], R194 ;  /* 0x003898c201007387 */ /* 0x0003e20000100a00 */
[----:B----4-:R-:W-:-:S03]  /*26ae0*/  IMAD.WIDE R198, R2, 0x4, R216 ;  /* 0x0000000402c67825 */ /* 0x010fc600078e02d8 */
[----:B------:R4:W-:Y:S01]  /*26af0*/  LDGSTS.E [R251+0x2b800], desc[UR38][R206.64], !P4 ;  /* 0x2b800000cefb7fae */ /* 0x0009e2000e1a1026 */
[----:B--2---:R-:W-:-:S03]  /*26b00*/  IMAD.WIDE R196, R2, 0x4, R218 ;  /* 0x0000000402c47825 */ /* 0x004fc600078e02da */
[----:B------:R2:W-:Y:S01]  /*26b10*/  STL.64 [R1+0x3890], R192 ;  /* 0x003890c001007387 */ /* 0x0005e20000100a00 */
[----:B------:R-:W-:Y:S01]  /*26b20*/  ISETP.GE.U32.AND P3, PT, R5, 0x7fffff25, PT ;  /* 0x7fffff250500780c */ /* 0x000fe20003f66070 */
[----:B------:R-:W-:Y:S02]  /*26b30*/  IMAD R252, R248, 0x5b, RZ ;  /* 0x0000005bf8fc7824 */ /* 0x000fe400078e02ff */
[----:B------:R3:W-:Y:S01]  /*26b40*/  LDGSTS.E [R251+0x2b880], desc[UR38][R204.64], !P4 ;  /* 0x2b880000ccfb7fae */ /* 0x0007e2000e1a1026 */
[C---:B-1----:R-:W-:Y:S01]  /*26b50*/  IMAD.WIDE R194, R2.reuse, 0x4, R220 ;  /* 0x0000000402c27825 */ /* 0x042fe200078e02dc */
[----:B------:R-:W1:Y:S02]  /*26b60*/  LDC R5, c[0x0][0x3a0] ;  /* 0x0000e800ff057b82 */ /* 0x000e640000000800 */
        /* <DEDUP_REMOVED lines=72> */
[----:B------:R-:W4:Y:S01]  /*26ff0*/  LDC R4, c[0x0][0x3a0] ;  /* 0x0000e800ff047b82 */ /* 0x000f220000000800 */
[C---:B-1----:R-:W-:Y:S02]  /*27000*/  IMAD.WIDE R178, R252.reuse, 0x4, R236 ;  /* 0x00000004fcb27825 */ /* 0x042fe400078e02ec */
[----:B------:R1:W-:Y:S04]  /*27010*/  LDGSTS.E [R251+0x2dc80], desc[UR38][R188.64], !P3 ;  /* 0x2dc80000bcfb7fae */ /* 0x0003e8000d9a1026 */
[----:B------:R1:W-:Y:S01]  /*27020*/  LDGSTS.E [R251+0x2dd00], desc[UR38][R186.64], !P3 ;  /* 0x2dd00000bafb7fae */ /* 0x0003e2000d9a1026 */
[----:B--2---:R-:W-:-:S03]  /*27030*/  IMAD.WIDE R176, R252, 0x4, R238 ;  /* 0x00000004fcb07825 */ /* 0x004fc600078e02ee */
        /* <DEDUP_REMOVED lines=206> */
[----:B------:R3:W-:Y:S01]  /*27d20*/  STL.64 [R1+0x35c8], R206 ;  /* 0x0035c8ce01007387 */ /* 0x0007e20000100a00 */
[----:B----4-:R-:W-:-:S03]  /*27d30*/  IMAD.WIDE R176, R252, 0x4, R238 ;  /* 0x00000004fcb07825 */ /* 0x010fc600078e02ee */
        /* <DEDUP_REMOVED lines=13> */
[----:B------:R2:W-:Y:S04]  /*27e10*/  STL.64 [R1+0x3598], R194 ;  /* 0x003598c201007387 */ /* 0x0005e80000100a00 */
[----:B------:R2:W-:Y:S01]  /*27e20*/  STL.64 [R1+0x3590], R192 ;  /* 0x003590c001007387 */ /* 0x0005e20000100a00 */
[----:B---3--:R-:W-:-:S03]  /*27e30*/  IMAD.WIDE R206, R2, 0x4, R208 ;  /* 0x0000000402ce7825 */ /* 0x008fc600078e02d0 */
        /* <DEDUP_REMOVED lines=14> */
[----:B------:R2:W-:Y:S01]  /*27f20*/  STL.64 [R1+0x3550], R176 ;  /* 0x003550b001007387 */ /* 0x0005e20000100a00 */
[----:B------:R-:W-:-:S03]  /*27f30*/  ISETP.GE.U32.AND P3, PT, R5, 0x7fffff0d, PT ;  /* 0x7fffff0d0500780c */ /* 0x000fc60003f66070 */
[----:B------:R2:W-:Y:S01]  /*27f40*/  LDGSTS.E [R251+0x37800], desc[UR38][R206.64], !P4 ;  /* 0x37800000cefb7fae */ /* 0x0005e2000e1a1026 */
[C---:B---3--:R-:W-:Y:S01]  /*27f50*/  IMAD.WIDE R190, R2.reuse, 0x4, R224 ;  /* 0x0000000402be7825 */ /* 0x048fe200078e02e0 */
[----:B------:R-:W3:Y:S02]  /*27f60*/  LDC R5, c[0x0][0x3a0] ;  /* 0x0000e800ff057b82 */ /* 0x000ee40000000800 */
[----:B------:R2:W-:Y:S01]  /*27f70*/  STL.64 [R1+0x3548], R206 ;  /* 0x003548ce01007387 */ /* 0x0005e20000100a00 */
[----:B-1----:R-:W-:-:S03]  /*27f80*/  IMAD.WIDE R188, R2, 0x4, R226 ;  /* 0x0000000402bc7825 */ /* 0x002fc600078e02e2 */
[----:B------:R1:W-:Y:S04]  /*27f90*/  STL.64 [R1+0x3540], R204 ;  /* 0x003540cc01007387 */ /* 0x0003e80000100a00 */
[----:B------:R1:W-:Y:S01]  /*27fa0*/  LDGSTS.E [R251+0x37880], desc[UR38][R204.64], !P4 ;  /* 0x37880000ccfb7fae */ /* 0x0003e2000e1a1026 */
[----:B----4-:R-:W-:-:S03]  /*27fb0*/  IMAD.WIDE R186, R2, 0x4, R228 ;  /* 0x0000000402ba7825 */ /* 0x010fc600078e02e4 */
[----:B------:R4:W-:Y:S04]  /*27fc0*/  STL.64 [R1+0x3538], R202 ;  /* 0x003538ca01007387 */ /* 0x0009e80000100a00 */
[----:B------:R4:W-:Y:S01]  /*27fd0*/  LDGSTS.E [R251+0x37900], desc[UR38][R202.64], !P4 ;  /* 0x37900000cafb7fae */ /* 0x0009e2000e1a1026 */
[----:B------:R-:W-:-:S03]  /*27fe0*/  IMAD.WIDE R184, R2, 0x4, R230 ;  /* 0x0000000402b87825 */ /* 0x000fc600078e02e6 */
[----:B------:R1:W-:Y:S04]  /*27ff0*/  STL.64 [R1+0x3530], R200 ;  /* 0x003530c801007387 */ /* 0x0003e80000100a00 */
[----:B------:R1:W-:Y:S01]  /*28000*/  LDGSTS.E [R251+0x37980], desc[UR38][R200.64], !P4 ;  /* 0x37980000c8fb7fae */ /* 0x0003e2000e1a1026 */
[----:B------:R-:W-:-:S03]  /*28010*/  IMAD R252, R248, 0x73, RZ ;  /* 0x00000073f8fc7824 */ /* 0x000fc600078e02ff */
[----:B------:R1:W-:Y:S01]  /*28020*/  STL.64 [R1+0x3528], R198 ;  /* 0x003528c601007387 */ /* 0x0003e20000100a00 */
[----:B------:R-:W-:-:S03]  /*28030*/  IMAD.WIDE R182, R2, 0x4, R232 ;  /* 0x0000000402b67825 */ /* 0x000fc600078e02e8 */
[----:B------:R1:W-:Y:S01]  /*28040*/  LDGSTS.E [R251+0x37a00], desc[UR38][R198.64], !P4 ;  /* 0x37a00000c6fb7fae */ /* 0x0003e2000e1a1026 */
[----:B------:R-:W-:-:S03]  /*28050*/  IMAD.WIDE R180, R2, 0x4, R234 ;  /* 0x0000000402b47825 */ /* 0x000fc600078e02ea */
[----:B------:R1:W-:Y:S04]  /*28060*/  STL.64 [R1+0x3520], R196 ;  /* 0x003520c401007387 */ /* 0x0003e80000100a00 */
[----:B------:R1:W-:Y:S01]  /*28070*/  LDGSTS.E [R251+0x37a80], desc[UR38][R196.64], !P4 ;  /* 0x37a80000c4fb7fae */ /* 0x0003e2000e1a1026 */
[----:B--2---:R-:W-:-:S03]  /*28080*/  IMAD.WIDE R178, R2, 0x4, R236 ;  /* 0x0000000402b27825 */ /* 0x004fc600078e02ec */
        /* <DEDUP_REMOVED lines=33> */
[----:B------:R-:W-:Y:S04]  /*282a0*/  STL.64 [R1+0x3d98], R204 ;  /* 0x003d98cc01007387 */ /* 0x000fe80000100a00 */
[----:B------:R-:W-:Y:S01]  /*282b0*/  LDGSTS.E [R251+0x39880], desc[UR38][R204.64], !P3 ;  /* 0x39880000ccfb7fae */ /* 0x000fe2000d9a1026 */
[----:B----4-:R-:W-:-:S03]  /*282c0*/  IMAD.WIDE R186, R252, 0x4, R228 ;  /* 0x00000004fcba7825 */ /* 0x010fc600078e02e4 */
[----:B------:R-:W-:Y:S04]  /*282d0*/  STL.64 [R1+0x3d90], R202 ;  /* 0x003d90ca01007387 */ /* 0x000fe80000100a00 */
[----:B------:R-:W-:Y:S01]  /*282e0*/  LDGSTS.E [R251+0x39900], desc[UR38][R202.64], !P3 ;  /* 0x39900000cafb7fae */ /* 0x000fe2000d9a1026 */
[----:B------:R-:W-:-:S03]  /*282f0*/  IMAD.WIDE R184, R252, 0x4, R230 ;  /* 0x00000004fcb87825 */ /* 0x000fc600078e02e6 */
[----:B------:R-:W-:Y:S04]  /*28300*/  STL.64 [R1+0x3d88], R200 ;  /* 0x003d88c801007387 */ /* 0x000fe80000100a00 */
[----:B------:R-:W-:Y:S01]  /*28310*/  LDGSTS.E [R251+0x39980], desc[UR38][R200.64], !P3 ;  /* 0x39980000c8fb7fae */ /* 0x000fe2000d9a1026 */
[----:B------:R-:W-:-:S03]  /*28320*/  IMAD R2, R248, 0x77, RZ ;  /* 0x00000077f8027824 */ /* 0x000fc600078e02ff */
[----:B------:R-:W-:Y:S01]  /*28330*/  STL.64 [R1+0x3d80], R198 ;  /* 0x003d80c601007387 */ /* 0x000fe20000100a00 */
[----:B------:R-:W-:-:S03]  /*28340*/  IMAD.WIDE R182, R252, 0x4, R232 ;  /* 0x00000004fcb67825 */ /* 0x000fc600078e02e8 */
[----:B------:R-:W-:Y:S01]  /*28350*/  LDGSTS.E [R251+0x39a00], desc[UR38][R198.64], !P3 ;  /* 0x39a00000c6fb7fae */ /* 0x000fe2000d9a1026 */
[----:B------:R-:W-:-:S03]  /*28360*/  IMAD.WIDE R180, R252, 0x4, R234 ;  /* 0x00000004fcb47825 */ /* 0x000fc600078e02ea */
[----:B------:R-:W-:Y:S04]  /*28370*/  STL.64 [R1+0x3d78], R196 ;  /* 0x003d78c401007387 */ /* 0x000fe80000100a00 */
[----:B------:R-:W-:Y:S01]  /*28380*/  LDGSTS.E [R251+0x39a80], desc[UR38][R196.64], !P3 ;  /* 0x39a80000c4fb7fae */ /* 0x000fe2000d9a1026 */
[----:B--2---:R-:W-:-:S03]  /*28390*/  IMAD.WIDE R178, R252, 0x4, R236 ;  /* 0x00000004fcb27825 */ /* 0x004fc600078e02ec */
[----:B------:R-:W-:Y:S04]  /*283a0*/  STL.64 [R1+0x3d70], R194 ;  /* 0x003d70c201007387 */ /* 0x000fe80000100a00 */
[----:B------:R-:W-:Y:S01]  /*283b0*/  LDGSTS.E [R251+0x39b00], desc[UR38][R194.64], !P3 ;  /* 0x39b00000c2fb7fae */ /* 0x000fe2000d9a1026 */
[----:B------:R-:W-:-:S03]  /*283c0*/  IMAD.WIDE R176, R252, 0x4, R238 ;  /* 0x00000004fcb07825 */ /* 0x000fc600078e02ee */
[----:B------:R-:W-:Y:S04]  /*283d0*/  STL.64 [R1+0x3d68], R192 ;  /* 0x003d68c001007387 */ /* 0x000fe80000100a00 */
[----:B------:R-:W-:Y:S01]  /*283e0*/  LDGSTS.E [R251+0x39b80], desc[UR38][R192.64], !P3 ;  /* 0x39b80000c0fb7fae */ /* 0x000fe2000d9a1026 */
[----:B------:R-:W-:-:S03]  /*283f0*/  IMAD.WIDE R206, R2, 0x4, R208 ;  /* 0x0000000402ce7825 */ /* 0x000fc600078e02d0 */
[----:B------:R-:W-:Y:S04]  /*28400*/  STL.64 [R1+0x3d60], R190 ;  /* 0x003d60be01007387 */ /* 0x000fe80000100a00 */
[----:B------:R-:W-:Y:S04]  /*28410*/  LDGSTS.E [R251+0x39c00], desc[UR38][R190.64], !P3 ;  /* 0x39c00000befb7fae */ /* 0x000fe8000d9a1026 */
        /* <DEDUP_REMOVED lines=14> */
[----:B------:R1:W-:Y:S04]  /*28500*/  STL.64 [R1+0x3d20], R206 ;  /* 0x003d20ce01007387 */ /* 0x0003e80000100a00 */
[----:B------:R1:W-:Y:S02]  /*28510*/  LDGSTS.E [R251+0x3b800], desc[UR38][R206.64], !P6 ;  /* 0x3b800000cefb7fae */ /* 0x0003e4000f1a1026 */
[----:B-1----:R-:W1:Y:S01]  /*28520*/  S2R R207, SR_TID.X ;  /* 0x0000000000cf7919 */ /* 0x002e620000002100 */
[----:B---3--:R-:W-:-:S02]  /*28530*/  VIADD R5, R5, 0xffffff84 ;  /* 0xffffff8405057836 */ /* 0x008fc40000000000 */
[----:B------:R-:W-:-:S03]  /*28540*/  IMAD.WIDE R204, R2, 0x4, R210 ;  /* 0x0000000402cc7825 */ /* 0x000fc600078e02d2 */
[----:B------:R-:W-:Y:S01]  /*28550*/  ISETP.GE.U32.AND P4, PT, R5, 0x7fffff05, PT ;  /* 0x7fffff050500780c */ /* 0x000fe20003f86070 */
[C---:B------:R-:W-:Y:S01]  /*28560*/  IMAD.WIDE R202, R2.reuse, 0x4, R212 ;  /* 0x0000000402ca7825 */ /* 0x040fe200078e02d4 */
[----:B------:R-:W2:Y:S03]  /*28570*/  S2R R5, SR_TID.X ;  /* 0x0000000000057919 */ /* 0x000ea60000002100 */
        /* <DEDUP_REMOVED lines=17> */
[----:B------:R-:W-:Y:S04]  /*28690*/  STL.64 [R1+0x3cf8], R196 ;  /* 0x003cf8c401007387 */ /* 0x000fe80000100a00 */
[----:B------:R-:W-:Y:S01]  /*286a0*/  LDGSTS.E [R251+0x3ba80], desc[UR38][R196.64], !P6 ;  /* 0x3ba80000c4fb7fae */ /* 0x000fe2000f1a1026 */
[----:B------:R-:W-:-:S03]  /*286b0*/  IMAD.WIDE R182, R2, 0x4, R232 ;  /* 0x0000000402b67825 */ /* 0x000fc600078e02e8 */
[----:B------:R-:W-:Y:S01]  /*286c0*/  STL.64 [R1+0x3cf0], R194 ;  /* 0x003cf0c201007387 */ /* 0x000fe20000100a00 */
[----:B------:R-:W-:-:S03]  /*286d0*/  IMAD.WIDE R180, R2, 0x4, R234 ;  /* 0x0000000402b47825 */ /* 0x000fc600078e02ea */
[----:B------:R-:W-:Y:S01]  /*286e0*/  LDGSTS.E [R251+0x3bb00], desc[UR38][R194.64], !P6 ;  /* 0x3bb00000c2fb7fae */ /* 0x000fe2000f1a1026 */
[C---:B------:R-:W-:Y:S01]  /*286f0*/  IMAD.WIDE R178, R2.reuse, 0x4, R236 ;  /* 0x0000000402b27825 */ /* 0x040fe200078e02ec */
[----:B-1----:R-:W-:Y:S02]  /*28700*/  LOP3.LUT R207, R207, 0x1f, RZ, 0xc0, !PT ;  /* 0x0000001fcfcf7812 */ /* 0x002fe400078ec0ff */
[----:B------:R-:W-:Y:S01]  /*28710*/  STL.64 [R1+0x3ce8], R192 ;  /* 0x003ce8c001007387 */ /* 0x000fe20000100a00 */
[----:B------:R-:W-:-:S03]  /*28720*/  IMAD.WIDE R176, R2, 0x4, R238 ;  /* 0x0000000402b07825 */ /* 0x000fc600078e02ee */
[----:B------:R-:W-:Y:S04]  /*28730*/  LDGSTS.E [R251+0x3bb80], desc[UR38][R192.64], !P6 ;  /* 0x3bb80000c0fb7fae */ /* 0x000fe8000f1a1026 */
[----:B------:R-:W-:Y:S04]  /*28740*/  STL.64 [R1+0x3ce0], R190 ;  /* 0x003ce0be01007387 */ /* 0x000fe80000100a00 */
[----:B------:R-:W-:Y:S01]  /*28750*/  LDGSTS.E [R251+0x3bc00], desc[UR38][R190.64], !P6 ;  /* 0x3bc00000befb7fae */ /* 0x000fe2000f1a1026 */
[----:B------:R-:W-:-:S03]  /*28760*/  VIADD R4, R4, 0xffffff80 ;  /* 0xffffff8004047836 */ /* 0x000fc60000000000 */
[----:B------:R-:W-:Y:S01]  /*28770*/  STL.64 [R1+0x3cd8], R188 ;  /* 0x003cd8bc01007387 */ /* 0x000fe20000100a00 */
[----:B------:R-:W-:-:S03]  /*28780*/  IMAD R252, R248, 0x7b, RZ ;  /* 0x0000007bf8fc7824 */ /* 0x000fc600078e02ff */
[----:B------:R-:W-:Y:S01]  /*28790*/  LDGSTS.E [R251+0x3bc80], desc[UR38][R188.64], !P6 ;  /* 0x3bc80000bcfb7fae */ /* 0x000fe2000f1a1026 */
[----:B------:R-:W-:-:S03]  /*287a0*/  LOP3.LUT R207, R207, 0x40, RZ, 0xfc, !PT ;  /* 0x00000040cfcf7812 */ /* 0x000fc600078efcff */
        /* <DEDUP_REMOVED lines=9> */
[----:B------:R1:W-:Y:S04]  /*28840*/  LDGSTS.E [R251+0x3bf00], desc[UR38][R178.64], !P6 ;  /* 0x3bf00000b2fb7fae */ /* 0x0003e8000f1a1026 */
[----:B------:R3:W-:Y:S04]  /*28850*/  STL.64 [R1+0x3ca8], R176 ;  /* 0x003ca8b001007387 */ /* 0x0007e80000100a00 */
[----:B------:R3:W-:Y:S01]  /*28860*/  LDGSTS.E [R251+0x3bf80], desc[UR38][R176.64], !P6 ;  /* 0x3bf80000b0fb7fae */ /* 0x0007e2000f1a1026 */
[----:B------:R-:W-:Y:S01]  /*28870*/  ISETP.GE.AND P6, PT, R207, R4, PT ;  /* 0x00000004cf00720c */ /* 0x000fe20003fc6270 */
[----:B------:R-:W-:-:S04]  /*28880*/  IMAD.WIDE R206, R252, 0x4, R212 ;  /* 0x00000004fcce7825 */ /* 0x000fc800078e02d4 */
[----:B-1----:R-:W-:-:S04]  /*28890*/  IMAD.WIDE R178, R252, 0x4, R210 ;  /* 0x00000004fcb27825 */ /* 0x002fc800078e02d2 */
[----:B---3--:R-:W-:-:S04]  /*288a0*/  IMAD.WIDE R176, R252, 0x4, R208 ;  /* 0x00000004fcb07825 */ /* 0x008fc800078e02d0 */
        /* <DEDUP_REMOVED lines=13> */
[----:B------:R-:W-:Y:S01]  /*28980*/  LDGSTS.E [R251+0x3da00], desc[UR38][R202.64], !P4 ;  /* 0x3da00000cafb7fae */ /* 0x000fe2000e1a1026 */
[----:B--2---:R-:W-:-:S02]  /*28990*/  LOP3.LUT R5, R5, 0x1f, RZ, 0xc0, !PT ;  /* 0x0000001f05057812 */ /* 0x004fc400078ec0ff */
        /* <DEDUP_REMOVED lines=11> */
[----:B------:R-:W-:-:S03]  /*28a50*/  IMAD.WIDE R180, R252, 0x4, R238 ;  /* 0x00000004fcb47825 */ /* 0x000fc600078e02ee */
[----:B------:R-:W-:Y:S01]  /*28a60*/  STL.64 [R1+0x3c78], R200 ;  /* 0x003c78c801007387 */ /* 0x000fe20000100a00 */
[----:B------:R-:W-:-:S03]  /*28a70*/  ISETP.GE.AND P3, PT, R5, R4, PT ;  /* 0x000000040500720c */ /* 0x000fc60003f66270 */
        /* <DEDUP_REMOVED lines=11> */
[----:B------:R2:W-:Y:S01]  /*28b30*/  LDGSTS.E [R251+0x3de80], desc[UR38][R184.64], !P4 ;  /* 0x3de80000b8fb7fae */ /* 0x0005e2000e1a1026 */
[----:B------:R-:W-:-:S03]  /*28b40*/  IMAD R248, R248, 0x7f, RZ ;  /* 0x0000007ff8f87824 */ /* 0x000fc600078e02ff */
[----:B------:R-:W-:Y:S04]  /*28b50*/  STL.64 [R1+0x3c48], R188 ;  /* 0x003c48bc01007387 */ /* 0x000fe80000100a00 */
[----:B------:R4:W-:Y:S04]  /*28b60*/  LDGSTS.E [R251+0x3df00], desc[UR38][R182.64], !P4 ;  /* 0x3df00000b6fb7fae */ /* 0x0009e8000e1a1026 */
[----:B------:R-:W-:Y:S04]  /*28b70*/  STL.64 [R1+0x3c40], R186 ;  /* 0x003c40ba01007387 */ /* 0x000fe80000100a00 */
[----:B------:R2:W-:Y:S01]  /*28b80*/  LDGSTS.E [R251+0x3df80], desc[UR38][R180.64], !P4 ;  /* 0x3df80000b4fb7fae */ /* 0x0005e2000e1a1026 */
[----:B------:R-:W-:-:S03]  /*28b90*/  ISETP.GE.AND P4, PT, R5, R4, PT ;  /* 0x000000040500720c */ /* 0x000fc60003f86270 */
[----:B-1----:R-:W4:Y:S01]  /*28ba0*/  LDL.LU.64 R176, [R1+0xa108] ;  /* 0x00a1080001b07983 */ /* 0x002f220000300a00 */
[----:B------:R-:W-:-:S03]  /*28bb0*/  SEL R5, RZ, 0x4, P4 ;  /* 0x00000004ff057807 */ /* 0x000fc60002000000 */
[----:B------:R2:W-:Y:S04]  /*28bc0*/  STL.64 [R1+0x3c38], R184 ;  /* 0x003c38b801007387 */ /* 0x0005e80000100a00 */
[----:B---3--:R-:W3:Y:S04]  /*28bd0*/  LDL.LU.64 R178, [R1+0xa100] ;  /* 0x00a1000001b27983 */ /* 0x008ee80000300a00 */
[----:B------:R4:W-:Y:S04]  /*28be0*/  STL.64 [R1+0x3c30], R182 ;  /* 0x003c30b601007387 */ /* 0x0009e80000100a00 */
[----:B------:R1:W-:Y:S01]  /*28bf0*/  STL.64 [R1+0x3c28], R180 ;  /* 0x003c28b401007387 */ /* 0x0003e20000100a00 */
[----:B--2---:R-:W-:Y:S01]  /*28c00*/  IMAD.WIDE R184, R248, 0x4, R212 ;  /* 0x00000004f8b87825 */ /* 0x004fe200078e02d4 */
[----:B------:R-:W-:Y:S01]  /*28c10*/  UISETP.GT.AND UP0, UPT, UR5, 0xff, UPT ;  /* 0x000000ff0500788c */ /* 0x000fe2000bf04270 */
[----:B------:R-:W-:Y:S01]  /*28c20*/  ISETP.GE.U32.AND P4, PT, R4, 0x7fffff01, PT ;  /* 0x7fffff010400780c */ /* 0x000fe20003f86070 */
[----:B------:R2:W-:Y:S01]  /*28c30*/  STL [R1+0x2e40], R5 ;  /* 0x002e400501007387 */ /* 0x0005e20000100800 */
[----:B------:R-:W-:-:S04]  /*28c40*/  IMAD.WIDE R186, R248, 0x4, R214 ;  /* 0x00000004f8ba7825 */ /* 0x000fc800078e02d6 */
[----:B----4-:R-:W-:-:S04]  /*28c50*/  IMAD.WIDE R182, R248, 0x4, R210 ;  /* 0x00000004f8b67825 */ /* 0x010fc800078e02d2 */
[----:B-1----:R-:W-:-:S04]  /*28c60*/  IMAD.WIDE R180, R248, 0x4, R208 ;  /* 0x00000004f8b47825 */ /* 0x002fc800078e02d0 */
[C---:B------:R-:W-:Y:S01]  /*28c70*/  IMAD.WIDE R188, R248.reuse, 0x4, R216 ;  /* 0x00000004f8bc7825 */ /* 0x040fe200078e02d8 */
[----:B------:R1:W-:Y:S03]  /*28c80*/  STL.64 [R1+0x3c20], R180 ;  /* 0x003c20b401007387 */ /* 0x0003e60000100a00 */
[C---:B------:R-:W-:Y:S01]  /*28c90*/  IMAD.WIDE R190, R248.reuse, 0x4, R218 ;  /* 0x00000004f8be7825 */ /* 0x040fe200078e02da */
[----:B------:R4:W-:Y:S03]  /*28ca0*/  STL.64 [R1+0x3c18], R182 ;  /* 0x003c18b601007387 */ /* 0x0009e60000100a00 */
[----:B------:R-:W-:Y:S01]  /*28cb0*/  IMAD.WIDE R192, R248, 0x4, R220 ;  /* 0x00000004f8c07825 */ /* 0x000fe200078e02dc */
[----:B------:R1:W-:Y:S01]  /*28cc0*/  STL.64 [R1+0x3c10], R184 ;  /* 0x003c10b801007387 */ /* 0x0003e20000100a00 */
[----:B------:R-:W-:-:S02]  /*28cd0*/  SEL R252, RZ, 0x4, P6 ;  /* 0x00000004fffc7807 */ /* 0x000fc40003000000 */
[C---:B------:R-:W-:Y:S01]  /*28ce0*/  IMAD.WIDE R194, R248.reuse, 0x4, R222 ;  /* 0x00000004f8c27825 */ /* 0x040fe200078e02de */
[----:B------:R1:W-:Y:S01]  /*28cf0*/  STL.64 [R1+0x3c08], R186 ;  /* 0x003c08ba01007387 */ /* 0x0003e20000100a00 */
[----:B------:R-:W-:Y:S02]  /*28d00*/  PLOP3.LUT P6, PT, PT, PT, UP0, 0x80, 0x8 ;  /* 0x000000000008781c */ /* 0x000fe40003fcf008 */
[C---:B------:R-:W-:Y:S01]  /*28d10*/  IMAD.WIDE R196, R248.reuse, 0x4, R224 ;  /* 0x00000004f8c47825 */ /* 0x040fe200078e02e0 */
[----:B------:R1:W-:Y:S03]  /*28d20*/  STL.64 [R1+0x3c00], R188 ;  /* 0x003c00bc01007387 */ /* 0x0003e60000100a00 */
[C---:B------:R-:W-:Y:S01]  /*28d30*/  IMAD.WIDE R198, R248.reuse, 0x4, R226 ;  /* 0x00000004f8c67825 */ /* 0x040fe200078e02e2 */
[----:B------:R1:W-:Y:S03]  /*28d40*/  STL.64 [R1+0x3bf8], R190 ;  /* 0x003bf8be01007387 */ /* 0x0003e60000100a00 */
[C---:B------:R-:W-:Y:S01]  /*28d50*/  IMAD.WIDE R200, R248.reuse, 0x4, R228 ;  /* 0x00000004f8c87825 */ /* 0x040fe200078e02e4 */
[----:B------:R1:W-:Y:S03]  /*28d60*/  STL.64 [R1+0x3bf0], R192 ;  /* 0x003bf0c001007387 */ /* 0x0003e60000100a00 */
[----:B------:R-:W-:Y:S01]  /*28d70*/  IMAD.WIDE R202, R248, 0x4, R230 ;  /* 0x00000004f8ca7825 */ /* 0x000fe200078e02e6 */
[----:B------:R1:W-:Y:S01]  /*28d80*/  STL.64 [R1+0x3be8], R194 ;  /* 0x003be8c201007387 */ /* 0x0003e20000100a00 */
[----:B------:R-:W-:-:S02]  /*28d90*/  SEL R252, R252, RZ, P6 ;  /* 0x000000fffcfc7207 */ /* 0x000fc40003000000 */
[C---:B------:R-:W-:Y:S01]  /*28da0*/  IMAD.WIDE R204, R248.reuse, 0x4, R232 ;  /* 0x00000004f8cc7825 */ /* 0x040fe200078e02e8 */
[----:B------:R1:W-:Y:S01]  /*28db0*/  STL.64 [R1+0x3be0], R196 ;  /* 0x003be0c401007387 */ /* 0x0003e20000100a00 */
[----:B------:R-:W-:Y:S02]  /*28dc0*/  ISETP.GE.AND P6, PT, R249, R4, PT ;  /* 0x00000004f900720c */ /* 0x000fe40003fc6270 */
[C---:B------:R-:W-:Y:S01]  /*28dd0*/  IMAD.WIDE R206, R248.reuse, 0x4, R234 ;  /* 0x00000004f8ce7825 */ /* 0x040fe200078e02ea */
[----:B------:R1:W-:Y:S03]  /*28de0*/  STL.64 [R1+0x3bd8], R198 ;  /* 0x003bd8c601007387 */ /* 0x0003e60000100a00 */
[C---:B--2---:R-:W-:Y:S01]  /*28df0*/  IMAD.WIDE R4, R248.reuse, 0x4, R236 ;  /* 0x00000004f8047825 */ /* 0x044fe200078e02ec */
[----:B------:R2:W-:Y:S04]  /*28e00*/  STL.64 [R1+0x3bd0], R200 ;  /* 0x003bd0c801007387 */ /* 0x0005e80000100a00 */
[----:B------:R1:W-:Y:S01]  /*28e10*/  STL.64 [R1+0x3bc8], R202 ;  /* 0x003bc8ca01007387 */ /* 0x0003e20000100a00 */
[----:B------:R-:W-:-:S03]  /*28e20*/  IMAD.WIDE R248, R248, 0x4, R238 ;  /* 0x00000004f8f87825 */ /* 0x000fc600078e02ee */
[----:B------:R1:W-:Y:S04]  /*28e30*/  STL.64 [R1+0x3bc0], R204 ;  /* 0x003bc0cc01007387 */ /* 0x0003e80000100a00 */
[----:B------:R-:W-:Y:S04]  /*28e40*/  LDGSTS.E [R251+0x3f800], desc[UR38][R180.64], !P4 ;  /* 0x3f800000b4fb7fae */ /* 0x000fe8000e1a1026 */
[----:B------:R-:W-:Y:S04]  /*28e50*/  LDGSTS.E [R251+0x3f880], desc[UR38][R182.64], !P4 ;  /* 0x3f880000b6fb7fae */ /* 0x000fe8000e1a1026 */
[----:B------:R-:W-:Y:S04]  /*28e60*/  LDGSTS.E [R251+0x3f900], desc[UR38][R184.64], !P4 ;  /* 0x3f900000b8fb7fae */ /* 0x000fe8000e1a1026 */
[----:B-1----:R-:W3:Y:S04]  /*28e70*/  LDL.LU.64 R180, [R1+0xa0f8] ;  /* 0x00a0f80001b47983 */ /* 0x002ee80000300a00 */
[----:B------:R1:W-:Y:S04]  /*28e80*/  STL.64 [R1+0x3bb8], R206 ;  /* 0x003bb8ce01007387 */ /* 0x0003e80000100a00 */
[----:B----4-:R-:W4:Y:S04]  /*28e90*/  LDL.LU.64 R182, [R1+0xa0f0] ;  /* 0x00a0f00001b67983 */ /* 0x010f280000300a00 */
[----:B------:R1:W-:Y:S04]  /*28ea0*/  STL.64 [R1+0x3bb0], R4 ;  /* 0x003bb00401007387 */ /* 0x0003e80000100a00 */
[----:B------:R-:W3:Y:S04]  /*28eb0*/  LDL.LU.64 R184, [R1+0xa0e8] ;  /* 0x00a0e80001b87983 */ /* 0x000ee80000300a00 */
[----:B------:R1:W-:Y:S04]  /*28ec0*/  STL.64 [R1+0x3ba8], R248 ;  /* 0x003ba8f801007387 */ /* 0x0003e80000100a00 */
[----:B------:R-:W-:Y:S04]  /*28ed0*/  LDGSTS.E [R251+0x3f980], desc[UR38][R186.64], !P4 ;  /* 0x3f980000bafb7fae */ /* 0x000fe8000e1a1026 */
[----:B------:R-:W-:Y:S04]  /*28ee0*/  LDGSTS.E [R251+0x3fa00], desc[UR38][R188.64], !P4 ;  /* 0x3fa00000bcfb7fae */ /* 0x000fe8000e1a1026 */
[----:B------:R-:W-:Y:S04]  /*28ef0*/  LDGSTS.E [R251+0x3fa80], desc[UR38][R190.64], !P4 ;  /* 0x3fa80000befb7fae */ /* 0x000fe8000e1a1026 */
[----:B------:R-:W3:Y:S04]  /*28f00*/  LDL.LU.64 R186, [R1+0xa0e0] ;  /* 0x00a0e00001ba7983 */ /* 0x000ee80000300a00 */
[----:B------:R-:W3:Y:S04]  /*28f10*/  LDL.LU.64 R188, [R1+0xa0d8] ;  /* 0x00a0d80001bc7983 */ /* 0x000ee80000300a00 */
[----:B------:R-:W3:Y:S04]  /*28f20*/  LDL.LU.64 R190, [R1+0xa0d0] ;  /* 0x00a0d00001be7983 */ /* 0x000ee80000300a00 */
        /* <DEDUP_REMOVED lines=10> */
[----:B--2---:R-:W2:Y:S04]  /*28fd0*/  LDL.LU.64 R200, [R1+0xa0a8] ;  /* 0x00a0a80001c87983 */ /* 0x004ea80000300a00 */
[----:B------:R-:W2:Y:S04]  /*28fe0*/  LDL.LU.64 R202, [R1+0xa0a0] ;  /* 0x00a0a00001ca7983 */ /* 0x000ea80000300a00 */
[----:B------:R-:W-:Y:S04]  /*28ff0*/  LDGSTS.E [R251+0x3fe00], desc[UR38][R204.64], !P4 ;  /* 0x3fe00000ccfb7fae */ /* 0x000fe8000e1a1026 */
[----:B------:R-:W-:Y:S04]  /*29000*/  LDGSTS.E [R251+0x3fe80], desc[UR38][R206.64], !P4 ;  /* 0x3fe80000cefb7fae */ /* 0x000fe8000e1a1026 */
[----:B------:R-:W-:Y:S04]  /*29010*/  LDGSTS.E [R251+0x3ff00], desc[UR38][R4.64], !P4 ;  /* 0x3ff0000004fb7fae */ /* 0x000fe8000e1a1026 */
[----:B------:R-:W2:Y:S04]  /*29020*/  LDL.LU.64 R204, [R1+0xa098] ;  /* 0x00a0980001cc7983 */ /* 0x000ea80000300a00 */
[----:B-1----:R-:W2:Y:S04]  /*29030*/  LDL.LU.64 R206, [R1+0xa090] ;  /* 0x00a0900001ce7983 */ /* 0x002ea80000300a00 */
[----:B------:R-:W2:Y:S04]  /*29040*/  LDL.LU.64 R4, [R1+0xa088] ;  /* 0x00a0880001047983 */ /* 0x000ea80000300a00 */
[----:B------:R-:W-:Y:S04]  /*29050*/  LDGSTS.E [R251+0x3ff80], desc[UR38][R248.64], !P4 ;  /* 0x3ff80000f8fb7fae */ /* 0x000fe8000e1a1026 */
[----:B------:R-:W3:Y:S01]  /*29060*/  LDL.LU.64 R248, [R1+0xa080] ;  /* 0x00a0800001f87983 */ /* 0x000ee20000300a00 */
[----:B------:R-:W-:-:S02]  /*29070*/  SEL R2, RZ, 0x4, P3 ;  /* 0x00000004ff027807 */ /* 0x000fc40001800000 */
[----:B------:R-:W-:-:S04]  /*29080*/  PLOP3.LUT P3, PT, PT, PT, UP0, 0x80, 0x8 ;  /* 0x000000000008781c */ /* 0x000fc80003f6f008 */
[----:B------:R-:W-:Y:S02]  /*29090*/  SEL R2, R2, RZ, P3 ;  /* 0x000000ff02027207 */ /* 0x000fe40001800000 */
[----:B------:R-:W-:Y:S02]  /*290a0*/  ISETP.NE.U32.AND P3, PT, R252, RZ, PT ;  /* 0x000000fffc00720c */ /* 0x000fe40003f65070 */
[----:B------:R-:W-:Y:S01]  /*290b0*/  ISETP.NE.U32.AND P4, PT, R2, RZ, PT ;  /* 0x000000ff0200720c */ /* 0x000fe20003f85070 */
[----:B------:R1:W-:Y:S01]  /*290c0*/  STL.64 [R1+0xa158], R60 ;  /* 0x00a1583c01007387 */ /* 0x0003e20000100a00 */
[----:B--2---:R-:W-:-:S03]  /*290d0*/  VIADD R252, R4, 0x100000 ;  /* 0x0010000004fc7836 */ /* 0x004fc60000000000 */
[----:B------:R-:W0:Y:S04]  /*290e0*/  LDGDEPBAR ;  /* 0x00000000000079af */ /* 0x000e280000000000 */
[----:B-1----:R-:W2:Y:S04]  /*290f0*/  LDL.64 R60, [R1+0x65d0] ;  /* 0x0065d000013c7983 */ /* 0x002ea80000100a00 */
[----:B------:R-:W-:Y:S04]  /*29100*/  STL.64 [R1+0xa150], R58 ;  /* 0x00a1503a01007387 */ /* 0x000fe80000100a00 */
[----:B------:R1:W-:Y:S04]  /*29110*/  STL.64 [R1+0xa148], R56 ;  /* 0x00a1483801007387 */ /* 0x0003e80000100a00 */
[----:B-1----:R-:W2:Y:S04]  /*29120*/  LDL.64 R56, [R1+0x5a68] ;  /* 0x005a680001387983 */ /* 0x002ea80000100a00 */
        /* <DEDUP_REMOVED lines=19> */
[----:B-1----:R-:W2:Y:S01]  /*29260*/  LDL.64 R36, [R1+0x3e58] ;  /* 0x003e580001247983 */ /* 0x002ea20000100a00 */
[C---:B------:R-:W-:Y:S01]  /*29270*/  VIADD R58, R4.reuse, 0x100000 ;  /* 0x00100000043a7836 */ /* 0x040fe20000000000 */
[C---:B------:R-:W-:Y:S01]  /*29280*/  IADD3 R59, PT, PT, R4.reuse, 0x100000, RZ ;  /* 0x00100000043b7810 */ /* 0x040fe20007ffe0ff */
[C---:B------:R-:W-:Y:S01]  /*29290*/  VIADD R2, R4.reuse, 0x100000 ;  /* 0x0010000004027836 */ /* 0x040fe20000000000 */
[----:B------:R-:W-:Y:S04]  /*292a0*/  STL.64 [R1+0xa0f0], R34 ;  /* 0x00a0f02201007387 */ /* 0x000fe80000100a00 */
[----:B------:R-:W-:Y:S04]  /*292b0*/  STL.64 [R1+0xa0e8], R32 ;  /* 0x00a0e82001007387 */ /* 0x000fe80000100a00 */
[----:B------:R-:W-:Y:S04]  /*292c0*/  STL.64 [R1+0xa0e0], R30 ;  /* 0x00a0e01e01007387 */ /* 0x000fe80000100a00 */
[----:B------:R-:W-:Y:S04]  /*292d0*/  STL.64 [R1+0xa0d8], R28 ;  /* 0x00a0d81c01007387 */ /* 0x000fe80000100a00 */
[----:B------:R-:W-:Y:S04]  /*292e0*/  STL.64 [R1+0xa0d0], R26 ;  /* 0x00a0d01a01007387 */ /* 0x000fe80000100a00 */
[----:B------:R-:W-:Y:S04]  /*292f0*/  STL.64 [R1+0xa0c8], R24 ;  /* 0x00a0c81801007387 */ /* 0x000fe80000100a00 */
[----:B------:R-:W-:Y:S04]  /*29300*/  STL.64 [R1+0xa0c0], R22 ;  /* 0x00a0c01601007387 */ /* 0x000fe80000100a00 */
[----:B------:R1:W-:Y:S04]  /*29310*/  STL.64 [R1+0xa0b8], R20 ;  /* 0x00a0b81401007387 */ /* 0x0003e80000100a00 */
[----:B------:R-:W-:Y:S04]  /*29320*/  STL.64 [R1+0xa0b0], R18 ;  /* 0x00a0b01201007387 */ /* 0x000fe80000100a00 */
[----:B------:R-:W-:Y:S04]  /*29330*/  STL.64 [R1+0xa0a8], R16 ;  /* 0x00a0a81001007387 */ /* 0x000fe80000100a00 */
[----:B------:R-:W-:Y:S04]  /*29340*/  STL.64 [R1+0xa0a0], R14 ;  /* 0x00a0a00e01007387 */ /* 0x000fe80000100a00 */
[----:B------:R-:W-:Y:S04]  /*29350*/  STL.64 [R1+0xa098], R12 ;  /* 0x00a0980c01007387 */ /* 0x000fe80000100a00 */
[----:B------:R-:W-:Y:S04]  /*29360*/  STL.64 [R1+0xa090], R10 ;  /* 0x00a0900a01007387 */ /* 0x000fe80000100a00 */
[----:B------:R3:W-:Y:S04]  /*29370*/  STL.64 [R1+0xa088], R8 ;  /* 0x00a0880801007387 */ /* 0x0007e80000100a00 */
[----:B------:R4:W-:Y:S04]  /*29380*/  STL.64 [R1+0xa080], R6 ;  /* 0x00a0800601007387 */ /* 0x0009e80000100a00 */
[----:B-1----:R-:W2:Y:S01]  /*29390*/  LDL.64 R20, [R1+0x6508] ;  /* 0x0065080001147983 */ /* 0x002ea20000100a00 */
[----:B---3--:R-:W-:-:S03]  /*293a0*/  VIADD R8, R4, 0x100000 ;  /* 0x0010000004087836 */ /* 0x008fc60000000000 */
[----:B------:R-:W3:Y:S01]  /*293b0*/  LDL.64 R22, [R1+0x6118] ;  /* 0x0061180001167983 */ /* 0x000ee20000100a00 */
[----:B----4-:R-:W-:-:S03]  /*293c0*/  IADD3 R7, PT, PT, R4, 0x100000, RZ ;  /* 0x0010000004077810 */ /* 0x010fc60007ffe0ff */
[----:B--2---:R-:W-:Y:S04]  /*293d0*/  LDGSTS.E [R58+-0x80000], desc[UR38][R36.64], P0 ;  /* 0x80000000243a7fae */ /* 0x004fe800081a1026 */
[----:B------:R-:W-:Y:S04]  /*293e0*/  LDGSTS.E [R59+-0x7ff80], desc[UR38][R38.64], P1 ;  /* 0x80080000263b7fae */ /* 0x000fe800089a1026 */
[----:B------:R-:W-:Y:S04]  /*293f0*/  LDGSTS.E [R252+-0x7ff00], desc[UR38][R52.64], P5 ;  /* 0x8010000034fc7fae */ /* 0x000fe8000a9a1026 */
[----:B------:R-:W-:Y:S04]  /*29400*/  LDGSTS.E [R2+-0x7fe80], desc[UR38][R40.64], P2 ;  /* 0x8018000028027fae */ /* 0x000fe800091a1026 */
[----:B------:R-:W2:Y:S04]  /*29410*/  LDL.64 R58, [R1+0x6550] ;  /* 0x00655000013a7983 */ /* 0x000ea80000100a00 */
[----:B------:R-:W4:Y:S01]  /*29420*/  LDL.64 R52, [R1+0x6160] ;  /* 0x0061600001347983 */ /* 0x000f220000100a00 */
[----:B------:R-:W-:-:S03]  /*29430*/  VIADD R6, R4, 0x100000 ;  /* 0x0010000004067836 */ /* 0x000fc60000000000 */
[----:B------:R-:W-:Y:S04]  /*29440*/  LDGSTS.E [R8+-0x7f000], desc[UR38][R60.64], P0 ;  /* 0x810000003c087fae */ /* 0x000fe800081a1026 */
[----:B------:R-:W-:Y:S04]  /*29450*/  LDGSTS.E [R7+-0x7ef80], desc[UR38][R54.64], P1 ;  /* 0x8108000036077fae */ /* 0x000fe800089a1026 */
[----:B------:R-:W-:Y:S04]  /*29460*/  LDGSTS.E [R6+-0x7ef00], desc[UR38][R42.64], P5 ;  /* 0x811000002a067fae */ /* 0x000fe8000a9a1026 */
[----:B------:R-:W3:Y:S04]  /*29470*/  LDL.64 R60, [R1+0x5d48] ;  /* 0x005d4800013c7983 */ /* 0x000ee80000100a00 */
[----:B------:R-:W3:Y:S04]  /*29480*/  LDL.64 R54, [R1+0x5a58] ;  /* 0x005a580001367983 */ /* 0x000ee80000100a00 */
[----:B------:R-:W3:Y:S04]  /*29490*/  LDL.64 R40, [R1+0x6510] ;  /* 0x0065100001287983 */ /* 0x000ee80000100a00 */
[----:B------:R-:W-:Y:S04]  /*294a0*/  LDGSTS.E [R252+-0x7ee80], desc[UR38][R56.64], P2 ;  /* 0x8118000038fc7fae */ /* 0x000fe800091a1026 */
[----:B------:R-:W3:Y:S04]  /*294b0*/  LDL.64 R42, [R1+0x6120] ;  /* 0x00612000012a7983 */ /* 0x000ee80000100a00 */
[----:B------:R-:W-:Y:S04]  /*294c0*/  LDGSTS.E [R2+-0x7e000], desc[UR38][R44.64], P0 ;  /* 0x820000002c027fae */ /* 0x000fe800081a1026 */
[----:B------:R-:W3:Y:S04]  /*294d0*/  LDL.64 R56, [R1+0x5d10] ;  /* 0x005d100001387983 */ /* 0x000ee80000100a00 */
[----:B------:R-:W-:Y:S04]  /*294e0*/  LDGSTS.E [R8+-0x7df80], desc[UR38][R48.64], P1 ;  /* 0x8208000030087fae */ /* 0x000fe800089a1026 */
[----:B------:R-:W-:Y:S04]  /*294f0*/  LDGSTS.E [R7+-0x7df00], desc[UR38][R50.64], P5 ;  /* 0x8210000032077fae */ /* 0x000fe8000a9a1026 */
[----:B------:R-:W3:Y:S04]  /*29500*/  LDL.64 R38, [R1+0x60e0] ;  /* 0x0060e00001267983 */ /* 0x000ee80000100a00 */
[----:B------:R-:W3:Y:S04]  /*29510*/  LDL.64 R48, [R1+0x5a50] ;  /* 0x005a500001307983 */ /* 0x000ee80000100a00 */
[----:B------:R-:W3:Y:S04]  /*29520*/  LDL.64 R50, [R1+0x64d0] ;  /* 0x0064d00001327983 */ /* 0x000ee80000100a00 */
[----:B------:R-:W-:Y:S04]  /*29530*/  LDGSTS.E [R6+-0x7de80], desc[UR38][R46.64], P2 ;  /* 0x821800002e067fae */ /* 0x000fe800091a1026 */
[----:B------:R-:W3:Y:S04]  /*29540*/  LDL.64 R44, [R1+0x5cd8] ;  /* 0x005cd800012c7983 */ /* 0x000ee80000100a00 */
        /* <DEDUP_REMOVED lines=9> */
[----:B--2---:R-:W-:Y:S04]  /*295e0*/  LDGSTS.E [R252+-0x7d000], desc[UR38][R58.64], P0 ;  /* 0x830000003afc7fae */ /* 0x004fe800081a1026 */
[----:B----4-:R-:W-:Y:S04]  /*295f0*/  LDGSTS.E [R2+-0x7cf80], desc[UR38][R52.64], P1 ;  /* 0x8308000034027fae */ /* 0x010fe800089a1026 */
[----:B------:R-:W2:Y:S04]  /*29600*/  LDL.64 R58, [R1+0x5a48] ;  /* 0x005a4800013a7983 */ /* 0x000ea80000100a00 */
[----:B------:R-:W4:Y:S04]  /*29610*/  LDL.64 R52, [R1+0x60a0] ;  /* 0x0060a00001347983 */ /* 0x000f280000100a00 */
[----:B---3--:R-:W-:Y:S04]  /*29620*/  LDGSTS.E [R8+-0x7cf00], desc[UR38][R60.64], P5 ;  /* 0x831000003c087fae */ /* 0x008fe8000a9a1026 */
[----:B------:R-:W-:Y:S04]  /*29630*/  LDGSTS.E [R7+-0x7ce80], desc[UR38][R54.64], P2 ;  /* 0x8318000036077fae */ /* 0x000fe800091a1026 */
[----:B------:R-:W-:Y:S04]  /*29640*/  LDGSTS.E [R6+-0x7c000], desc[UR38][R40.64], P0 ;  /* 0x8400000028067fae */ /* 0x000fe800081a1026 */
[----:B------:R-:W3:Y:S04]  /*29650*/  LDL.64 R60, [R1+0x5ca0] ;  /* 0x005ca000013c7983 */ /* 0x000ee80000100a00 */
[----:B------:R-:W3:Y:S04]  /*29660*/  LDL.64 R54, [R1+0x5a40] ;  /* 0x005a400001367983 */ /* 0x000ee80000100a00 */
[----:B------:R-:W-:Y:S04]  /*29670*/  LDGSTS.E [R252+-0x7bf80], desc[UR38][R42.64], P1 ;  /* 0x840800002afc7fae */ /* 0x000fe800089a1026 */
[----:B------:R-:W3:Y:S04]  /*29680*/  LDL.64 R40, [R1+0x6450] ;  /* 0x0064500001287983 */ /* 0x000ee80000100a00 */
[----:B------:R-:W-:Y:S04]  /*29690*/  LDGSTS.E [R2+-0x7bf00], desc[UR38][R56.64], P5 ;  /* 0x8410000038027fae */ /* 0x000fe8000a9a1026 */
[----:B------:R-:W3:Y:S04]  /*296a0*/  LDL.64 R42, [R1+0x6060] ;  /* 0x00606000012a7983 */ /* 0x000ee80000100a00 */
[----:B------:R-:W3:Y:S04]  /*296b0*/  LDL.64 R56, [R1+0x5c68] ;  /* 0x005c680001387983 */ /* 0x000ee80000100a00 */
[----:B------:R-:W-:Y:S04]  /*296c0*/  LDGSTS.E [R8+-0x7be80], desc[UR38][R48.64], P2 ;  /* 0x8418000030087fae */ /* 0x000fe800091a1026 */
[----:B------:R-:W-:Y:S04]  /*296d0*/  LDGSTS.E [R7+-0x7b000], desc[UR38][R50.64], P0 ;  /* 0x8500000032077fae */ /* 0x000fe800081a1026 */
[----:B------:R-:W-:Y:S04]  /*296e0*/  LDGSTS.E [R6+-0x7af80], desc[UR38][R38.64], P1 ;  /* 0x8508000026067fae */ /* 0x000fe800089a1026 */
[----:B------:R-:W3:Y:S04]  /*296f0*/  LDL.64 R48, [R1+0x5a38] ;  /* 0x005a380001307983 */ /* 0x000ee80000100a00 */
[----:B------:R-:W3:Y:S04]  /*29700*/  LDL.64 R50, [R1+0x6410] ;  /* 0x0064100001327983 */ /* 0x000ee80000100a00 */
[----:B------:R-:W-:Y:S04]  /*29710*/  LDGSTS.E [R252+-0x7af00], desc[UR38][R44.64], P5 ;  /* 0x851000002cfc7fae */ /* 0x000fe8000a9a1026 */
[----:B------:R-:W3:Y:S04]  /*29720*/  LDL.64 R38, [R1+0x5bc0] ;  /* 0x005bc00001267983 */ /* 0x000ee80000100a00 */
[----:B------:R-:W3:Y:S04]  /*29730*/  LDL.64 R44, [R1+0x6020] ;  /* 0x00602000012c7983 */ /* 0x000ee80000100a00 */
[----:B--2---:R-:W-:Y:S04]  /*29740*/  LDGSTS.E [R2+-0x7ae80], desc[UR38][R58.64], P2 ;  /* 0x851800003a027fae */ /* 0x004fe800091a1026 */
[----:B------:R-:W-:Y:S04]  /*29750*/  LDGSTS.E [R8+-0x7a000], desc[UR38][R46.64], P0 ;  /* 0x860000002e087fae */ /* 0x000fe800081a1026 */
[----:B----4-:R-:W-:Y:S04]  /*29760*/  LDGSTS.E [R7+-0x79f80], desc[UR38][R52.64], P1 ;  /* 0x8608000034077fae */ /* 0x010fe800089a1026 */
[----:B------:R-:W2:Y:S04]  /*29770*/  LDL.64 R58, [R1+0x5c30] ;  /* 0x005c3000013a7983 */ /* 0x000ea80000100a00 */
[----:B------:R-:W4:Y:S04]  /*29780*/  LDL.64 R46, [R1+0x5fe0] ;  /* 0x005fe000012e7983 */ /* 0x000f280000100a00 */
[----:B------:R-:W4:Y:S04]  /*29790*/  LDL.64 R52, [R1+0x5a30] ;  /* 0x005a300001347983 */ /* 0x000f280000100a00 */
[----:B---3--:R-:W-:Y:S04]  /*297a0*/  LDGSTS.E [R6+-0x79f00], desc[UR38][R60.64], P5 ;  /* 0x861000003c067fae */ /* 0x008fe8000a9a1026 */
[----:B------:R-:W-:Y:S04]  /*297b0*/  LDGSTS.E [R252+-0x79e80], desc[UR38][R54.64], P2 ;  /* 0x8618000036fc7fae */ /* 0x000fe800091a1026 */
[----:B------:R-:W-:Y:S04]  /*297c0*/  LDGSTS.E [R2+-0x79000], desc[UR38][R40.64], P0 ;  /* 0x8700000028027fae */ /* 0x000fe800081a1026 */
[----:B------:R-:W3:Y:S04]  /*297d0*/  LDL.64 R60, [R1+0x63d0] ;  /* 0x0063d000013c7983 */ /* 0x000ee80000100a00 */
[----:B------:R-:W3:Y:S04]  /*297e0*/  LDL.64 R54, [R1+0x5bf8] ;  /* 0x005bf80001367983 */ /* 0x000ee80000100a00 */
[----:B------:R-:W-:Y:S04]  /*297f0*/  LDGSTS.E [R8+-0x78f80], desc[UR38][R42.64], P1 ;  /* 0x870800002a087fae */ /* 0x000fe800089a1026 */
[----:B------:R-:W-:Y:S04]  /*29800*/  LDGSTS.E [R7+-0x78f00], desc[UR38][R56.64], P5 ;  /* 0x8710000038077fae */ /* 0x000fe8000a9a1026 */
[----:B------:R-:W3:Y:S04]  /*29810*/  LDL.64 R40, [R1+0x5f60] ;  /* 0x005f600001287983 */ /* 0x000ee80000100a00 */
[----:B------:R-:W3:Y:S04]  /*29820*/  LDL.64 R42, [R1+0x5f20] ;  /* 0x005f2000012a7983 */ /* 0x000ee80000100a00 */
[----:B------:R-:W3:Y:S04]  /*29830*/  LDL.64 R56, [R1+0x6390] ;  /* 0x0063900001387983 */ /* 0x000ee80000100a00 */
[----:B------:R-:W-:Y:S04]  /*29840*/  LDGSTS.E [R6+-0x78e80], desc[UR38][R48.64], P2 ;  /* 0x8718000030067fae */ /* 0x000fe800091a1026 */
[----:B------:R-:W-:Y:S04]  /*29850*/  LDGSTS.E [R252+-0x78000], desc[UR38][R50.64], P0 ;  /* 0x8800000032fc7fae */ /* 0x000fe800081a1026 */
[----:B------:R-:W3:Y:S04]  /*29860*/  LDL.64 R48, [R1+0x5fa0] ;  /* 0x005fa00001307983 */ /* 0x000ee80000100a00 */
[----:B------:R-:W3:Y:S04]  /*29870*/  LDL.64 R50, [R1+0x5a20] ;  /* 0x005a200001327983 */ /* 0x000ee80000100a00 */
[----:B------:R-:W-:Y:S04]  /*29880*/  LDGSTS.E [R2+-0x77f80], desc[UR38][R44.64], P1 ;  /* 0x880800002c027fae */ /* 0x000fe800089a1026 */
        /* <DEDUP_REMOVED lines=16> */
[----:B------:R-:W-:Y:S04]  /*29990*/  LDGSTS.E [R252+-0x75f00], desc[UR38][R38.64], P5 ;  /* 0x8a10000026fc7fae */ /* 0x000fe8000a9a1026 */
[----:B------:R-:W-:Y:S04]  /*299a0*/  LDGSTS.E [R2+-0x75e80], desc[UR38][R50.64], P2 ;  /* 0x8a18000032027fae */ /* 0x000fe800091a1026 */
[----:B------:R-:W3:Y:S04]  /*299b0*/  LDL.64 R48, [R1+0x5ee0] ;  /* 0x005ee00001307983 */ /* 0x000ee80000100a00 */
[----:B------:R-:W-:Y:S04]  /*299c0*/  LDGSTS.E [R8+-0x75000], desc[UR38][R44.64], P0 ;  /* 0x8b0000002c087fae */ /* 0x000fe800081a1026 */
[----:B------:R-:W3:Y:S04]  /*299d0*/  LDL.64 R50, [R1+0x5b18] ;  /* 0x005b180001327983 */ /* 0x000ee80000100a00 */
[----:B------:R-:W-:Y:S04]  /*299e0*/  LDGSTS.E [R7+-0x74f80], desc[UR38][R40.64], P1 ;  /* 0x8b08000028077fae */ /* 0x000fe800089a1026 */
        /* <DEDUP_REMOVED lines=19> */
[----:B------:R-:W3:Y:S04]  /*29b20*/  LDL.64 R48, [R1+0x6608] ;  /* 0x0066080001307983 */ /* 0x000ee80000100a00 */
[----:B------:R-:W-:Y:S04]  /*29b30*/  LDGSTS.E [R7+-0x72e80], desc[UR38][R44.64], P2 ;  /* 0x8d1800002c077fae */ /* 0x000fe800091a1026 */
        /* <DEDUP_REMOVED lines=8> */
[----:B------:R1:W-:Y:S04]  /*29bc0*/  LDGSTS.E [R7+-0x71000], desc[UR38][R36.64], P0 ;  /* 0x8f00000024077fae */ /* 0x0003e800081a1026 */
[----:B------:R-:W3:Y:S04]  /*29bd0*/  LDL.64 R60, [R1+0x59e8] ;  /* 0x0059e800013c7983 */ /* 0x000ee80000100a00 */
[----:B------:R-:W3:Y:S04]  /*29be0*/  LDL.64 R42, [R1+0x6588] ;  /* 0x00658800012a7983 */ /* 0x000ee80000100a00 */
[----:B------:R-:W-:Y:S04]  /*29bf0*/  LDGSTS.E [R6+-0x70f80], desc[UR38][R54.64], P1 ;  /* 0x8f08000036067fae */ /* 0x000fe800089a1026 */
[----:B------:R-:W3:Y:S04]  /*29c00*/  LDL.64 R36, [R1+0x6058] ;  /* 0x0060580001247983 */ /* 0x000ee80000100a00 */
[----:B------:R1:W-:Y:S04]  /*29c10*/  LDGSTS.E [R252+-0x70f00], desc[UR38][R56.64], P5 ;  /* 0x8f10000038fc7fae */ /* 0x0003e8000a9a1026 */
[----:B------:R-:W3:Y:S04]  /*29c20*/  LDL.64 R54, [R1+0x6198] ;  /* 0x0061980001367983 */ /* 0x000ee80000100a00 */
[----:B------:R1:W-:Y:S04]  /*29c30*/  LDGSTS.E [R2+-0x70e80], desc[UR38][R46.64], P2 ;  /* 0x8f1800002e027fae */ /* 0x0003e800091a1026 */
[----:B------:R-:W3:Y:S04]  /*29c40*/  LDL.64 R56, [R1+0x5d78] ;  /* 0x005d780001387983 */ /* 0x000ee80000100a00 */
[----:B------:R-:W-:Y:S04]  /*29c50*/  LDGSTS.E [R249+-0x7fe00], desc[UR38][R48.64], P0 ;  /* 0x8020000030f97fae */ /* 0x000fe800081a1026 */
[----:B------:R-:W3:Y:S04]  /*29c60*/  LDL.64 R46, [R1+0x59e0] ;  /* 0x0059e000012e7983 */ /* 0x000ee80000100a00 */
[----:B------:R-:W-:Y:S04]  /*29c70*/  LDGSTS.E [R249+-0x7fd80], desc[UR38][R50.64], P1 ;  /* 0x8028000032f97fae */ /* 0x000fe800089a1026 */
[----:B------:R-:W3:Y:S04]  /*29c80*/  LDL.64 R48, [R1+0x6548] ;  /* 0x0065480001307983 */ /* 0x000ee80000100a00 */
[----:B------:R-:W-:Y:S04]  /*29c90*/  LDGSTS.E [R249+-0x7fd00], desc[UR38][R38.64], P5 ;  /* 0x8030000026f97fae */ /* 0x000fe8000a9a1026 */
        /* <DEDUP_REMOVED lines=24> */
[----:B------:R-:W-:Y:S04]  /*29e20*/  LDGSTS.E [R249+-0x7cd00], desc[UR38][R40.64], P5 ;  /* 0x8330000028f97fae */ /* 0x000fe8000a9a1026 */
[----:B------:R-:W3:Y:S04]  /*29e30*/  LDL.64 R40, [R1+0x59b0] ;  /* 0x0059b00001287983 */ /* 0x000ee80000100a00 */
[----:B--2---:R-:W-:Y:S04]  /*29e40*/  LDGSTS.E [R249+-0x7cc80], desc[UR38][R58.64], P2 ;  /* 0x833800003af97fae */ /* 0x004fe800091a1026 */
[----:B------:R-:W-:Y:S04]  /*29e50*/  LDGSTS.E [R249+-0x7be00], desc[UR38][R20.64], P0 ;  /* 0x8420000014f97fae */ /* 0x000fe800081a1026 */
[----:B------:R-:W-:Y:S04]  /*29e60*/  LDGSTS.E [R249+-0x7bd80], desc[UR38][R22.64], P1 ;  /* 0x8428000016f97fae */ /* 0x000fe800089a1026 */
[----:B------:R-:W-:Y:S04]  /*29e70*/  LDGSTS.E [R249+-0x7bd00], desc[UR38][R24.64], P5 ;  /* 0x8430000018f97fae */ /* 0x000fe8000a9a1026 */
[----:B------:R-:W-:Y:S04]  /*29e80*/  LDGSTS.E [R249+-0x7bc80], desc[UR38][R26.64], P2 ;  /* 0x843800001af97fae */ /* 0x000fe800091a1026 */
[----:B------:R-:W2:Y:S04]  /*29e90*/  LDL.64 R58, [R1+0x63c8] ;  /* 0x0063c800013a7983 */ /* 0x000ea80000100a00 */
[----:B----4-:R-:W-:Y:S04]  /*29ea0*/  LDGSTS.E [R249+-0x7ae00], desc[UR38][R44.64], P0 ;  /* 0x852000002cf97fae */ /* 0x010fe800081a1026 */
[----:B------:R-:W-:Y:S04]  /*29eb0*/  LDGSTS.E [R249+-0x7ad80], desc[UR38][R52.64], P1 ;  /* 0x8528000034f97fae */ /* 0x000fe800089a1026 */
[----:B---3--:R-:W-:Y:S04]  /*29ec0*/  LDGSTS.E [R249+-0x7ad00], desc[UR38][R60.64], P5 ;  /* 0x853000003cf97fae */ /* 0x008fe8000a9a1026 */
[----:B------:R-:W3:Y:S04]  /*29ed0*/  LDL.64 R44, [R1+0x5fd8] ;  /* 0x005fd800012c7983 */ /* 0x000ee80000100a00 */
[----:B------:R-:W4:Y:S04]  /*29ee0*/  LDL.64 R52, [R1+0x5bf0] ;  /* 0x005bf00001347983 */ /* 0x000f280000100a00 */
[----:B------:R-:W4:Y:S04]  /*29ef0*/  LDL.64 R60, [R1+0x59a8] ;  /* 0x0059a800013c7983 */ /* 0x000f280000100a00 */
[----:B------:R-:W-:Y:S04]  /*29f00*/  LDGSTS.E [R249+-0x7ac80], desc[UR38][R28.64], P2 ;  /* 0x853800001cf97fae */ /* 0x000fe800091a1026 */
[----:B------:R-:W-:Y:S04]  /*29f10*/  LDGSTS.E [R249+-0x79e00], desc[UR38][R42.64], P0 ;  /* 0x862000002af97fae */ /* 0x000fe800081a1026 */
[----:B------:R-:W-:Y:S04]  /*29f20*/  LDGSTS.E [R249+-0x79d80], desc[UR38][R54.64], P1 ;  /* 0x8628000036f97fae */ /* 0x000fe800089a1026 */
[----:B------:R-:W-:Y:S04]  /*29f30*/  LDGSTS.E [R249+-0x79d00], desc[UR38][R30.64], P5 ;  /* 0x863000001ef97fae */ /* 0x000fe8000a9a1026 */
[----:B------:R-:W4:Y:S04]  /*29f40*/  LDL.64 R42, [R1+0x6388] ;  /* 0x00638800012a7983 */ /* 0x000f280000100a00 */
[----:B------:R-:W4:Y:S04]  /*29f50*/  LDL.64 R54, [R1+0x5f98] ;  /* 0x005f980001367983 */ /* 0x000f280000100a00 */
[----:B------:R-:W-:Y:S04]  /*29f60*/  LDGSTS.E [R249+-0x79c80], desc[UR38][R32.64], P2 ;  /* 0x8638000020f97fae */ /* 0x000fe800091a1026 */
[----:B------:R-:W-:Y:S04]  /*29f70*/  LDGSTS.E [R249+-0x78e00], desc[UR38][R34.64], P0 ;  /* 0x8720000022f97fae */ /* 0x000fe800081a1026 */
[----:B------:R-:W-:Y:S04]  /*29f80*/  LDGSTS.E [R249+-0x78d80], desc[UR38][R36.64], P1 ;  /* 0x8728000024f97fae */ /* 0x000fe800089a1026 */
[----:B------:R-:W-:Y:S04]  /*29f90*/  LDGSTS.E [R249+-0x78d00], desc[UR38][R56.64], P5 ;  /* 0x8730000038f97fae */ /* 0x000fe8000a9a1026 */
[----:B------:R-:W-:Y:S04]  /*29fa0*/  LDGSTS.E [R249+-0x78c80], desc[UR38][R46.64], P2 ;  /* 0x873800002ef97fae */ /* 0x000fe800091a1026 */
[----:B------:R-:W-:Y:S04]  /*29fb0*/  LDGSTS.E [R249+-0x77e00], desc[UR38][R48.64], P0 ;  /* 0x8820000030f97fae */ /* 0x000fe800081a1026 */
[----:B------:R-:W4:Y:S04]  /*29fc0*/  LDL.64 R56, [R1+0x5bb8] ;  /* 0x005bb80001387983 */ /* 0x000f280000100a00 */
[----:B------:R-:W4:Y:S04]  /*29fd0*/  LDL.64 R46, [R1+0x59a0] ;  /* 0x0059a000012e7983 */ /* 0x000f280000100a00 */
[----:B------:R-:W-:Y:S04]  /*29fe0*/  LDGSTS.E [R249+-0x77d80], desc[UR38][R38.64], P1 ;  /* 0x8828000026f97fae */ /* 0x000fe800089a1026 */
[----:B------:R-:W4:Y:S04]  /*29ff0*/  LDL.64 R48, [R1+0x6348] ;  /* 0x0063480001307983 */ /* 0x000f280000100a00 */
[----:B------:R-:W-:Y:S04]  /*2a000*/  LDGSTS.E [R249+-0x77d00], desc[UR38][R50.64], P5 ;  /* 0x8830000032f97fae */ /* 0x000fe8000a9a1026 */
[----:B------:R-:W-:Y:S04]  /*2a010*/  LDGSTS.E [R249+-0x77c80], desc[UR38][R40.64], P2 ;  /* 0x8838000028f97fae */ /* 0x000fe800091a1026 */
[----:B------:R-:W4:Y:S04]  /*2a020*/  LDL.64 R20, [R1+0x5998] ;  /* 0x0059980001147983 */ /* 0x000f280000100a00 */
        /* <DEDUP_REMOVED lines=11> */
[----:B--2---:R-:W-:Y:S04]  /*2a0e0*/  LDGSTS.E [R249+-0x76e00], desc[UR38][R58.64], P0 ;  /* 0x892000003af97fae */ /* 0x004fe800081a1026 */
[----:B------:R-:W2:Y:S04]  /*2a0f0*/  LDL.64 R58, [R1+0x5990] ;  /* 0x00599000013a7983 */ /* 0x000ea80000100a00 */
[----:B---3--:R-:W-:Y:S04]  /*2a100*/  LDGSTS.E [R249+-0x76d80], desc[UR38][R44.64], P1 ;  /* 0x892800002cf97fae */ /* 0x008fe800089a1026 */
[----:B----4-:R-:W-:Y:S04]  /*2a110*/  LDGSTS.E [R249+-0x76d00], desc[UR38][R52.64], P5 ;  /* 0x8930000034f97fae */ /* 0x010fe8000a9a1026 */
[----:B------:R-:W-:Y:S04]  /*2a120*/  LDGSTS.E [R249+-0x76c80], desc[UR38][R60.64], P2 ;  /* 0x893800003cf97fae */ /* 0x000fe800091a1026 */
[----:B------:R-:W3:Y:S04]  /*2a130*/  LDL.64 R44, [R1+0x62c8] ;  /* 0x0062c800012c7983 */ /* 0x000ee80000100a00 */
[----:B------:R-:W4:Y:S04]  /*2a140*/  LDL.64 R52, [R1+0x5ed8] ;  /* 0x005ed80001347983 */ /* 0x000f280000100a00 */
[----:B------:R-:W4:Y:S04]  /*2a150*/  LDL.64 R60, [R1+0x5988] ;  /* 0x00598800013c7983 */ /* 0x000f280000100a00 */
[----:B------:R-:W-:Y:S04]  /*2a160*/  LDGSTS.E [R249+-0x75e00], desc[UR38][R42.64], P0 ;  /* 0x8a2000002af97fae */ /* 0x000fe800081a1026 */
[----:B------:R-:W-:Y:S04]  /*2a170*/  LDGSTS.E [R249+-0x75d80], desc[UR38][R54.64], P1 ;  /* 0x8a28000036f97fae */ /* 0x000fe800089a1026 */
[----:B------:R-:W4:Y:S04]  /*2a180*/  LDL.64 R42, [R1+0x6288] ;  /* 0x00628800012a7983 */ /* 0x000f280000100a00 */
[----:B------:R-:W4:Y:S04]  /*2a190*/  LDL.64 R54, [R1+0x5e20] ;  /* 0x005e200001367983 */ /* 0x000f280000100a00 */
[----:B------:R-:W-:Y:S04]  /*2a1a0*/  LDGSTS.E [R249+-0x75d00], desc[UR38][R56.64], P5 ;  /* 0x8a30000038f97fae */ /* 0x000fe8000a9a1026 */
[----:B------:R-:W-:Y:S04]  /*2a1b0*/  LDGSTS.E [R249+-0x75c80], desc[UR38][R46.64], P2 ;  /* 0x8a3800002ef97fae */ /* 0x000fe800091a1026 */
[----:B------:R-:W4:Y:S04]  /*2a1c0*/  LDL.64 R56, [R1+0x5aa0] ;  /* 0x005aa00001387983 */ /* 0x000f280000100a00 */
[----:B------:R-:W-:Y:S04]  /*2a1d0*/  LDGSTS.E [R249+-0x74e00], desc[UR38][R48.64], P0 ;  /* 0x8b20000030f97fae */ /* 0x000fe800081a1026 */
[----:B------:R-:W4:Y:S04]  /*2a1e0*/  LDL.64 R46, [R1+0x5978] ;  /* 0x00597800012e7983 */ /* 0x000f280000100a00 */
[----:B------:R-:W-:Y:S04]  /*2a1f0*/  LDGSTS.E [R249+-0x74d80], desc[UR38][R50.64], P1 ;  /* 0x8b28000032f97fae */ /* 0x000fe800089a1026 */
[----:B------:R-:W-:Y:S04]  /*2a200*/  LDGSTS.E [R249+-0x74d00], desc[UR38][R40.64], P5 ;  /* 0x8b30000028f97fae */ /* 0x000fe8000a9a1026 */
[----:B------:R-:W-:Y:S04]  /*2a210*/  LDGSTS.E [R249+-0x74c80], desc[UR38][R20.64], P2 ;  /* 0x8b38000014f97fae */ /* 0x000fe800091a1026 */
[----:B------:R-:W-:Y:S04]  /*2a220*/  LDGSTS.E [R249+-0x73e00], desc[UR38][R22.64], P0 ;  /* 0x8c20000016f97fae */ /* 0x000fe800081a1026 */
[----:B------:R-:W4:Y:S04]  /*2a230*/  LDL.64 R48, [R1+0x6210] ;  /* 0x0062100001307983 */ /* 0x000f280000100a00 */
[----:B------:R-:W-:Y:S04]  /*2a240*/  LDGSTS.E [R249+-0x73d80], desc[UR38][R24.64], P1 ;  /* 0x8c28000018f97fae */ /* 0x000fe800089a1026 */
[----:B------:R-:W4:Y:S04]  /*2a250*/  LDL.64 R50, [R1+0x5de0] ;  /* 0x005de00001327983 */ /* 0x000f280000100a00 */
[----:B------:R-:W-:Y:S04]  /*2a260*/  LDGSTS.E [R249+-0x73d00], desc[UR38][R26.64], P5 ;  /* 0x8c3000001af97fae */ /* 0x000fe8000a9a1026 */
[----:B------:R-:W4:Y:S01]  /*2a270*/  LDL.64 R40, [R1+0x5970] ;  /* 0x0059700001287983 */ /* 0x000f220000100a00 */
[C---:B-1----:R-:W-:Y:S01]  /*2a280*/  VIADD R7, R3.reuse, 0x100000 ;  /* 0x0010000003077836 */ /* 0x042fe20000000000 */
[C---:B------:R-:W-:Y:S01]  /*2a290*/  IADD3 R252, PT, PT, R3.reuse, 0x100000, RZ ;  /* 0x0010000003fc7810 */ /* 0x040fe20007ffe0ff */
[C---:B------:R-:W-:Y:S01]  /*2a2a0*/  VIADD R6, R3.reuse, 0x100000 ;  /* 0x0010000003067836 */ /* 0x040fe20000000000 */
[----:B------:R-:W4:Y:S01]  /*2a2b0*/  LDL.64 R20, [R1+0x64f8] ;  /* 0x0064f80001147983 */ /* 0x000f220000100a00 */
[----:B------:R-:W-:-:S02]  /*2a2c0*/  VIADD R2, R3, 0x100000 ;  /* 0x0010000003027836 */ /* 0x000fc40000000000 */
[----:B------:R-:W-:Y:S01]  /*2a2d0*/  VIADD R8, R3, 0x100000 ;  /* 0x0010000003087836 */ /* 0x000fe20000000000 */
        /* <DEDUP_REMOVED lines=20> */
[----:B------:R-:W-:Y:S04]  /*2a420*/  LDGSTS.E [R249+-0x70d00], desc[UR38][R56.64], P5 ;  /* 0x8f30000038f97fae */ /* 0x000fe8000a9a1026 */
[----:B------:R-:W4:Y:S04]  /*2a430*/  LDL.64 R36, [R1+0x5900] ;  /* 0x0059000001247983 */ /* 0x000f280000100a00 */
[----:B------:R-:W4:Y:S04]  /*2a440*/  LDL.64 R54, [R1+0x6190] ;  /* 0x0061900001367983 */ /* 0x000f280000100a00 */
[----:B------:R-:W4:Y:S04]  /*2a450*/  LDL.64 R56, [R1+0x5d70] ;  /* 0x005d700001387983 */ /* 0x000f280000100a00 */
[----:B------:R-:W-:Y:S04]  /*2a460*/  LDGSTS.E [R249+-0x70c80], desc[UR38][R46.64], P2 ;  /* 0x8f3800002ef97fae */ /* 0x000fe800091a1026 */
[----:B------:R-:W-:Y:S04]  /*2a470*/  LDGSTS.E [R7+-0x7fc00], desc[UR38][R38.64], P0 ;  /* 0x8040000026077fae */ /* 0x000fe800081a1026 */
[----:B------:R-:W4:Y:S04]  /*2a480*/  LDL.64 R30, [R1+0x5c88] ;  /* 0x005c8800011e7983 */ /* 0x000f280000100a00 */
[----:B------:R-:W4:Y:S04]  /*2a490*/  LDL.64 R46, [R1+0x5960] ;  /* 0x00596000012e7983 */ /* 0x000f280000100a00 */
[----:B------:R-:W-:Y:S04]  /*2a4a0*/  LDGSTS.E [R6+-0x7fb80], desc[UR38][R48.64], P1 ;  /* 0x8048000030067fae */ /* 0x000fe800089a1026 */
[----:B------:R-:W4:Y:S04]  /*2a4b0*/  LDL.64 R38, [R1+0x60d0] ;  /* 0x0060d00001267983 */ /* 0x000f280000100a00 */
[----:B------:R-:W-:Y:S04]  /*2a4c0*/  LDGSTS.E [R252+-0x7fb00], desc[UR38][R50.64], P5 ;  /* 0x8050000032fc7fae */ /* 0x000fe8000a9a1026 */
[----:B------:R-:W4:Y:S04]  /*2a4d0*/  LDL.64 R48, [R1+0x6540] ;  /* 0x0065400001307983 */ /* 0x000f280000100a00 */
[----:B------:R-:W-:Y:S04]  /*2a4e0*/  LDGSTS.E [R2+-0x7fa80], desc[UR38][R40.64], P2 ;  /* 0x8058000028027fae */ /* 0x000fe800091a1026 */
        /* <DEDUP_REMOVED lines=24> */
[----:B--2---:R-:W-:Y:S04]  /*2a670*/  LDGSTS.E [R8+-0x7cb00], desc[UR38][R58.64], P5 ;  /* 0x835000003a087fae */ /* 0x004fe8000a9a1026 */
[----:B------:R-:W2:Y:S04]  /*2a680*/  LDL.64 R58, [R1+0x5c90] ;  /* 0x005c9000013a7983 */ /* 0x000ea80000100a00 */
[----:B---3--:R-:W-:Y:S04]  /*2a690*/  LDGSTS.E [R7+-0x7ca80], desc[UR38][R44.64], P2 ;  /* 0x835800002c077fae */ /* 0x008fe800091a1026 */
[----:B------:R-:W-:Y:S04]  /*2a6a0*/  LDGSTS.E [R6+-0x7bc00], desc[UR38][R40.64], P0 ;  /* 0x8440000028067fae */ /* 0x000fe800081a1026 */
[----:B----4-:R-:W-:Y:S04]  /*2a6b0*/  LDGSTS.E [R252+-0x7bb80], desc[UR38][R52.64], P1 ;  /* 0x8448000034fc7fae */ /* 0x010fe800089a1026 */
[----:B------:R-:W3:Y:S04]  /*2a6c0*/  LDL.64 R44, [R1+0x5940] ;  /* 0x00594000012c7983 */ /* 0x000ee80000100a00 */
[----:B------:R-:W4:Y:S04]  /*2a6d0*/  LDL.64 R40, [R1+0x6440] ;  /* 0x0064400001287983 */ /* 0x000f280000100a00 */
[----:B------:R-:W-:Y:S04]  /*2a6e0*/  LDGSTS.E [R2+-0x7bb00], desc[UR38][R60.64], P5 ;  /* 0x845000003c027fae */ /* 0x000fe8000a9a1026 */
[----:B------:R-:W4:Y:S04]  /*2a6f0*/  LDL.64 R52, [R1+0x5c58] ;  /* 0x005c580001347983 */ /* 0x000f280000100a00 */
[----:B------:R-:W4:Y:S04]  /*2a700*/  LDL.64 R60, [R1+0x6050] ;  /* 0x00605000013c7983 */ /* 0x000f280000100a00 */
[----:B------:R-:W-:Y:S04]  /*2a710*/  LDGSTS.E [R8+-0x7ba80], desc[UR38][R54.64], P2 ;  /* 0x8458000036087fae */ /* 0x000fe800091a1026 */
[----:B------:R-:W-:Y:S04]  /*2a720*/  LDGSTS.E [R7+-0x7ac00], desc[UR38][R56.64], P0 ;  /* 0x8540000038077fae */ /* 0x000fe800081a1026 */
[----:B------:R-:W-:Y:S04]  /*2a730*/  LDGSTS.E [R6+-0x7ab80], desc[UR38][R38.64], P1 ;  /* 0x8548000026067fae */ /* 0x000fe800089a1026 */
        /* <DEDUP_REMOVED lines=32> */
[----:B------:R-:W-:Y:S04]  /*2a940*/  LDGSTS.E [R252+-0x76b80], desc[UR38][R42.64], P1 ;  /* 0x894800002afc7fae */ /* 0x000fe800089a1026 */
[----:B------:R-:W2:Y:S04]  /*2a950*/  LDL.64 R58, [R1+0x6300] ;  /* 0x00630000013a7983 */ /* 0x000ea80000100a00 */
[----:B---3--:R-:W-:Y:S04]  /*2a960*/  LDGSTS.E [R2+-0x76b00], desc[UR38][R44.64], P5 ;  /* 0x895000002c027fae */ /* 0x008fe8000a9a1026 */
[----:B------:R-:W3:Y:S04]  /*2a970*/  LDL.64 R42, [R1+0x5f10] ;  /* 0x005f1000012a7983 */ /* 0x000ee80000100a00 */
[----:B------:R-:W3:Y:S04]  /*2a980*/  LDL.64 R44, [R1+0x5b40] ;  /* 0x005b4000012c7983 */ /* 0x000ee80000100a00 */
[----:B----4-:R-:W-:Y:S04]  /*2a990*/  LDGSTS.E [R8+-0x76a80], desc[UR38][R60.64], P2 ;  /* 0x895800003c087fae */ /* 0x010fe800091a1026 */
[----:B------:R-:W-:Y:S04]  /*2a9a0*/  LDGSTS.E [R7+-0x75c00], desc[UR38][R52.64], P0 ;  /* 0x8a40000034077fae */ /* 0x000fe800081a1026 */
[----:B------:R-:W4:Y:S04]  /*2a9b0*/  LDL.64 R60, [R1+0x5910] ;  /* 0x00591000013c7983 */ /* 0x000f280000100a00 */
[----:B------:R-:W4:Y:S04]  /*2a9c0*/  LDL.64 R52, [R1+0x62c0] ;  /* 0x0062c00001347983 */ /* 0x000f280000100a00 */
[----:B------:R-:W-:Y:S04]  /*2a9d0*/  LDGSTS.E [R6+-0x75b80], desc[UR38][R54.64], P1 ;  /* 0x8a48000036067fae */ /* 0x000fe800089a1026 */
[----:B------:R-:W-:Y:S04]  /*2a9e0*/  LDGSTS.E [R252+-0x75b00], desc[UR38][R38.64], P5 ;  /* 0x8a50000026fc7fae */ /* 0x000fe8000a9a1026 */
        /* <DEDUP_REMOVED lines=12> */
[----:B--2---:R-:W-:Y:S04]  /*2aab0*/  LDGSTS.E [R2+-0x73c00], desc[UR38][R58.64], P0 ;  /* 0x8c4000003a027fae */ /* 0x004fe800081a1026 */
[----:B---3--:R-:W-:Y:S04]  /*2aac0*/  LDGSTS.E [R8+-0x73b80], desc[UR38][R42.64], P1 ;  /* 0x8c4800002a087fae */ /* 0x008fe800089a1026 */
[----:B------:R-:W2:Y:S04]  /*2aad0*/  LDL.64 R58, [R1+0x5ad0] ;  /* 0x005ad000013a7983 */ /* 0x000ea80000100a00 */
[----:B------:R-:W-:Y:S04]  /*2aae0*/  LDGSTS.E [R7+-0x73b00], desc[UR38][R44.64], P5 ;  /* 0x8c5000002c077fae */ /* 0x000fe8000a9a1026 */
[----:B------:R-:W3:Y:S04]  /*2aaf0*/  LDL.64 R42, [R1+0x58f0] ;  /* 0x0058f000012a7983 */ /* 0x000ee80000100a00 */
[----:B------:R-:W3:Y:S04]  /*2ab00*/  LDL.64 R44, [R1+0x5a98] ;  /* 0x005a9800012c7983 */ /* 0x000ee80000100a00 */
[----:B----4-:R-:W-:Y:S04]  /*2ab10*/  LDGSTS.E [R6+-0x73a80], desc[UR38][R60.64], P2 ;  /* 0x8c5800003c067fae */ /* 0x010fe800091a1026 */
[----:B------:R-:W-:Y:S04]  /*2ab20*/  LDGSTS.E [R252+-0x72c00], desc[UR38][R52.64], P0 ;  /* 0x8d40000034fc7fae */ /* 0x000fe800081a1026 */
[----:B------:R-:W4:Y:S04]  /*2ab30*/  LDL.64 R60, [R1+0x5e18] ;  /* 0x005e1800013c7983 */ /* 0x000f280000100a00 */
[----:B------:R-:W3:Y:S04]  /*2ab40*/  LDL.64 R52, [R1+0x58f8] ;  /* 0x0058f80001347983 */ /* 0x000ee80000100a00 */
[----:B------:R-:W-:Y:S04]  /*2ab50*/  LDGSTS.E [R2+-0x72b80], desc[UR38][R54.64], P1 ;  /* 0x8d48000036027fae */ /* 0x000fe800089a1026 */
[----:B------:R-:W-:Y:S04]  /*2ab60*/  LDGSTS.E [R8+-0x72b00], desc[UR38][R56.64], P5 ;  /* 0x8d50000038087fae */ /* 0x000fe8000a9a1026 */
[----:B------:R-:W3:Y:S04]  /*2ab70*/  LDL.64 R54, [R1+0x65f8] ;  /* 0x0065f80001367983 */ /* 0x000ee80000100a00 */
[----:B------:R-:W3:Y:S04]  /*2ab80*/  LDL.64 R56, [R1+0x5dd8] ;  /* 0x005dd80001387983 */ /* 0x000ee80000100a00 */
[----:B------:R-:W-:Y:S04]  /*2ab90*/  LDGSTS.E [R7+-0x72a80], desc[UR38][R46.64], P2 ;  /* 0x8d5800002e077fae */ /* 0x000fe800091a1026 */
[----:B------:R-:W3:Y:S04]  /*2aba0*/  LDL.64 R46, [R1+0x65b8] ;  /* 0x0065b800012e7983 */ /* 0x000ee80000100a00 */
[----:B------:R-:W-:Y:S04]  /*2abb0*/  LDGSTS.E [R6+-0x71c00], desc[UR38][R48.64], P0 ;  /* 0x8e40000030067fae */ /* 0x000fe800081a1026 */
[----:B------:R-:W-:Y:S04]  /*2abc0*/  LDGSTS.E [R252+-0x71b80], desc[UR38][R50.64], P1 ;  /* 0x8e48000032fc7fae */ /* 0x000fe800089a1026 */
[----:B------:R-:W3:Y:S04]  /*2abd0*/  LDL.64 R48, [R1+0x61c8] ;  /* 0x0061c80001307983 */ /* 0x000ee80000100a00 */
[----:B------:R-:W3:Y:S04]  /*2abe0*/  LDL.64 R50, [R1+0x5da0] ;  /* 0x005da00001327983 */ /* 0x000ee80000100a00 */
[----:B--2---:R-:W-:Y:S04]  /*2abf0*/  LDGSTS.E [R2+-0x71b00], desc[UR38][R58.64], P5 ;  /* 0x8e5000003a027fae */ /* 0x004fe8000a9a1026 */
[----:B------:R-:W-:Y:S04]  /*2ac00*/  LDGSTS.E [R8+-0x71a80], desc[UR38][R36.64], P2 ;  /* 0x8e58000024087fae */ /* 0x000fe800091a1026 */
[----:B------:R1:W-:Y:S04]  /*2ac10*/  LDGSTS.E [R7+-0x70c00], desc[UR38][R40.64], P0 ;  /* 0x8f40000028077fae */ /* 0x0003e800081a1026 */
[----:B------:R-:W2:Y:S04]  /*2ac20*/  LDL.64 R58, [R1+0x58e8] ;  /* 0x0058e800013a7983 */ /* 0x000ea80000100a00 */
[----:B------:R-:W2:Y:S04]  /*2ac30*/  LDL.64 R36, [R1+0x6048] ;  /* 0x0060480001247983 */ /* 0x000ea80000100a00 */
[----:B------:R-:W2:Y:S04]  /*2ac40*/  LDL.64 R40, [R1+0x6578] ;  /* 0x0065780001287983 */ /* 0x000ea80000100a00 */
[----:B----4-:R4:W-:Y:S04]  /*2ac50*/  LDGSTS.E [R6+-0x70b80], desc[UR38][R60.64], P1 ;  /* 0x8f4800003c067fae */ /* 0x0109e800089a1026 */
[----:B---3--:R3:W-:Y:S04]  /*2ac60*/  LDGSTS.E [R252+-0x70b00], desc[UR38][R44.64], P5 ;  /* 0x8f5000002cfc7fae */ /* 0x0087e8000a9a1026 */
[----:B------:R1:W-:Y:S04]  /*2ac70*/  LDGSTS.E [R2+-0x70a80], desc[UR38][R52.64], P2 ;  /* 0x8f58000034027fae */ /* 0x0003e800091a1026 */
[----:B------:R-:W3:Y:S04]  /*2ac80*/  LDL.64 R60, [R1+0x6188] ;  /* 0x00618800013c7983 */ /* 0x000ee80000100a00 */
        /* <DEDUP_REMOVED lines=49> */
[----:B------:R-:W-:Y:S04]  /*2afa0*/  LDGSTS.E [R248+-0x79a00], desc[UR38][R40.64], P0 ;  /* 0x8660000028f87fae */ /* 0x000fe800081a1026 */
[----:B------:R-:W2:Y:S04]  /*2afb0*/  LDL.64 R58, [R1+0x58a8] ;  /* 0x0058a800013a7983 */ /* 0x000ea80000100a00 */
[----:B------:R-:W2:Y:S04]  /*2afc0*/  LDL.64 R40, [R1+0x6378] ;  /* 0x0063780001287983 */ /* 0x000ea80000100a00 */
[----:B---3--:R-:W-:Y:S04]  /*2afd0*/  LDGSTS.E [R248+-0x79980], desc[UR38][R60.64], P1 ;  /* 0x866800003cf87fae */ /* 0x008fe800089a1026 */
[----:B------:R-:W-:Y:S04]  /*2afe0*/  LDGSTS.E [R248+-0x79900], desc[UR38][R30.64], P5 ;  /* 0x867000001ef87fae */ /* 0x000fe8000a9a1026 */
[----:B------:R-:W-:Y:S04]  /*2aff0*/  LDGSTS.E [R248+-0x79880], desc[UR38][R32.64], P2 ;  /* 0x8678000020f87fae */ /* 0x000fe800091a1026 */
[----:B------:R-:W-:Y:S04]  /*2b000*/  LDGSTS.E [R248+-0x78a00], desc[UR38][R34.64], P0 ;  /* 0x8760000022f87fae */ /* 0x000fe800081a1026 */
[----:B------:R-:W-:Y:S04]  /*2b010*/  LDGSTS.E [R248+-0x78980], desc[UR38][R36.64], P1 ;  /* 0x8768000024f87fae */ /* 0x000fe800089a1026 */
[----:B------:R-:W3:Y:S04]  /*2b020*/  LDL.64 R60, [R1+0x5f88] ;  /* 0x005f8800013c7983 */ /* 0x000ee80000100a00 */
[----:B----4-:R-:W-:Y:S04]  /*2b030*/  LDGSTS.E [R248+-0x78900], desc[UR38][R44.64], P5 ;  /* 0x877000002cf87fae */ /* 0x010fe8000a9a1026 */
[----:B------:R-:W-:Y:S04]  /*2b040*/  LDGSTS.E [R248+-0x78880], desc[UR38][R52.64], P2 ;  /* 0x8778000034f87fae */ /* 0x000fe800091a1026 */
        /* <DEDUP_REMOVED lines=45> */
[----:B------:R-:W4:Y:S01]  /*2b320*/  LDL.64 R48, [R1+0x61c0] ;  /* 0x0061c00001307983 */ /* 0x000f220000100a00 */
[C---:B-1----:R-:W-:Y:S01]  /*2b330*/  VIADD R7, R250.reuse, 0x100000 ;  /* 0x00100000fa077836 */ /* 0x042fe20000000000 */
[C---:B------:R-:W-:Y:S01]  /*2b340*/  IADD3 R6, PT, PT, R250.reuse, 0x100000, RZ ;  /* 0x00100000fa067810 */ /* 0x040fe20007ffe0ff */
[C---:B------:R-:W-:Y:S01]  /*2b350*/  VIADD R252, R250.reuse, 0x100000 ;  /* 0x00100000fafc7836 */ /* 0x040fe20000000000 */
[----:B------:R-:W4:Y:S04]  /*2b360*/  LDL.64 R20, [R1+0x6138] ;  /* 0x0061380001147983 */ /* 0x000f280000100a00 */
[----:B------:R-:W4:Y:S01]  /*2b370*/  LDL.64 R50, [R1+0x5d98] ;  /* 0x005d980001327983 */ /* 0x000f220000100a00 */
[----:B------:R-:W-:-:S02]  /*2b380*/  VIADD R2, R250, 0x100000 ;  /* 0x00100000fa027836 */ /* 0x000fc40000000000 */
[----:B------:R-:W-:Y:S01]  /*2b390*/  VIADD R8, R250, 0x100000 ;  /* 0x00100000fa087836 */ /* 0x000fe20000000000 */
[----:B------:R-:W4:Y:S04]  /*2b3a0*/  LDL.64 R22, [R1+0x64e8] ;  /* 0x0064e80001167983 */ /* 0x000f280000100a00 */
[----:B------:R-:W4:Y:S04]  /*2b3b0*/  LDL.64 R24, [R1+0x60f8] ;  /* 0x0060f80001187983 */ /* 0x000f280000100a00 */
[----:B------:R-:W4:Y:S04]  /*2b3c0*/  LDL.64 R26, [R1+0x5448] ;  /* 0x00544800011a7983 */ /* 0x000f280000100a00 */
[----:B------:R-:W4:Y:S04]  /*2b3d0*/  LDL.64 R28, [R1+0x64a8] ;  /* 0x0064a800011c7983 */ /* 0x000f280000100a00 */
[----:B--2---:R-:W-:Y:S04]  /*2b3e0*/  LDGSTS.E [R248+-0x72880], desc[UR38][R58.64], P2 ;  /* 0x8d7800003af87fae */ /* 0x004fe800091a1026 */
[----:B------:R-:W-:Y:S04]  /*2b3f0*/  LDGSTS.E [R248+-0x71a00], desc[UR38][R40.64], P0 ;  /* 0x8e60000028f87fae */ /* 0x000fe800081a1026 */
[----:B------:R-:W2:Y:S04]  /*2b400*/  LDL.64 R58, [R1+0x5868] ;  /* 0x00586800013a7983 */ /* 0x000ea80000100a00 */
[----:B------:R-:W-:Y:S04]  /*2b410*/  LDGSTS.E [R248+-0x71980], desc[UR38][R30.64], P1 ;  /* 0x8e6800001ef87fae */ /* 0x000fe800089a1026 */
[----:B------:R-:W-:Y:S04]  /*2b420*/  LDGSTS.E [R248+-0x71900], desc[UR38][R32.64], P5 ;  /* 0x8e70000020f87fae */ /* 0x000fe8000a9a1026 */
[----:B------:R-:W-:Y:S04]  /*2b430*/  LDGSTS.E [R248+-0x71880], desc[UR38][R34.64], P2 ;  /* 0x8e78000022f87fae */ /* 0x000fe800091a1026 */
[----:B------:R-:W-:Y:S04]  /*2b440*/  LDGSTS.E [R248+-0x70a00], desc[UR38][R36.64], P0 ;  /* 0x8f60000024f87fae */ /* 0x000fe800081a1026 */
[----:B------:R-:W2:Y:S04]  /*2b450*/  LDL.64 R40, [R1+0x6570] ;  /* 0x0065700001287983 */ /* 0x000ea80000100a00 */
[----:B------:R-:W2:Y:S04]  /*2b460*/  LDL.64 R30, [R1+0x5430] ;  /* 0x00543000011e7983 */ /* 0x000ea80000100a00 */
[----:B------:R-:W2:Y:S04]  /*2b470*/  LDL.64 R36, [R1+0x54e0] ;  /* 0x0054e00001247983 */ /* 0x000ea80000100a00 */
[----:B---3--:R-:W-:Y:S04]  /*2b480*/  LDGSTS.E [R248+-0x70980], desc[UR38][R60.64], P1 ;  /* 0x8f6800003cf87fae */ /* 0x008fe800089a1026 */
[----:B------:R-:W3:Y:S04]  /*2b490*/  LDL.64 R32, [R1+0x5c78] ;  /* 0x005c780001207983 */ /* 0x000ee80000100a00 */
[----:B------:R-:W3:Y:S04]  /*2b4a0*/  LDL.64 R34, [R1+0x5418] ;  /* 0x0054180001227983 */ /* 0x000ee80000100a00 */
[----:B------:R-:W3:Y:S04]  /*2b4b0*/  LDL.64 R60, [R1+0x6180] ;  /* 0x00618000013c7983 */ /* 0x000ee80000100a00 */
[----:B----4-:R-:W-:Y:S04]  /*2b4c0*/  LDGSTS.E [R248+-0x70900], desc[UR38][R44.64], P5 ;  /* 0x8f7000002cf87fae */ /* 0x010fe8000a9a1026 */
[----:B------:R-:W-:Y:S04]  /*2b4d0*/  LDGSTS.E [R248+-0x70880], desc[UR38][R38.64], P2 ;  /* 0x8f78000026f87fae */ /* 0x000fe800091a1026 */
[----:B------:R-:W-:Y:S04]  /*2b4e0*/  LDGSTS.E [R7+-0x7f800], desc[UR38][R52.64], P0 ;  /* 0x8080000034077fae */ /* 0x000fe800081a1026 */
[----:B------:R-:W4:Y:S04]  /*2b4f0*/  LDL.64 R44, [R1+0x5d60] ;  /* 0x005d6000012c7983 */ /* 0x000f280000100a00 */
[----:B------:R-:W4:Y:S04]  /*2b500*/  LDL.64 R38, [R1+0x64b0] ;  /* 0x0064b00001267983 */ /* 0x000f280000100a00 */
[----:B------:R-:W4:Y:S04]  /*2b510*/  LDL.64 R52, [R1+0x5858] ;  /* 0x0058580001347983 */ /* 0x000f280000100a00 */
[----:B------:R-:W-:Y:S04]  /*2b520*/  LDGSTS.E [R6+-0x7f780], desc[UR38][R54.64], P1 ;  /* 0x8088000036067fae */ /* 0x000fe800089a1026 */
[----:B------:R-:W4:Y:S04]  /*2b530*/  LDL.64 R54, [R1+0x6530] ;  /* 0x0065300001367983 */ /* 0x000f280000100a00 */
[----:B------:R-:W-:Y:S04]  /*2b540*/  LDGSTS.E [R252+-0x7f700], desc[UR38][R56.64], P5 ;  /* 0x8090000038fc7fae */ /* 0x000fe8000a9a1026 */
[----:B------:R-:W-:Y:S04]  /*2b550*/  LDGSTS.E [R2+-0x7f680], desc[UR38][R42.64], P2 ;  /* 0x809800002a027fae */ /* 0x000fe800091a1026 */
[----:B------:R-:W4:Y:S04]  /*2b560*/  LDL.64 R56, [R1+0x6140] ;  /* 0x0061400001387983 */ /* 0x000f280000100a00 */
[----:B------:R-:W-:Y:S04]  /*2b570*/  LDGSTS.E [R8+-0x7e800], desc[UR38][R46.64], P0 ;  /* 0x818000002e087fae */ /* 0x000fe800081a1026 */
[----:B------:R-:W4:Y:S04]  /*2b580*/  LDL.64 R42, [R1+0x5800] ;  /* 0x00580000012a7983 */ /* 0x000f280000100a00 */
[----:B------:R-:W4:Y:S04]  /*2b590*/  LDL.64 R46, [R1+0x5d28] ;  /* 0x005d2800012e7983 */ /* 0x000f280000100a00 */
[----:B------:R-:W-:Y:S04]  /*2b5a0*/  LDGSTS.E [R7+-0x7e780], desc[UR38][R48.64], P1 ;  /* 0x8188000030077fae */ /* 0x000fe800089a1026 */
[----:B------:R-:W-:Y:S04]  /*2b5b0*/  LDGSTS.E [R6+-0x7e700], desc[UR38][R50.64], P5 ;  /* 0x8190000032067fae */ /* 0x000fe8000a9a1026 */
[----:B------:R-:W4:Y:S04]  /*2b5c0*/  LDL.64 R48, [R1+0x64f0] ;  /* 0x0064f00001307983 */ /* 0x000f280000100a00 */
[----:B------:R-:W4:Y:S04]  /*2b5d0*/  LDL.64 R50, [R1+0x6100] ;  /* 0x0061000001327983 */ /* 0x000f280000100a00 */
[----:B--2---:R-:W-:Y:S04]  /*2b5e0*/  LDGSTS.E [R252+-0x7e680], desc[UR38][R58.64], P2 ;  /* 0x819800003afc7fae */ /* 0x004fe800091a1026 */
[----:B------:R-:W2:Y:S04]  /*2b5f0*/  LDL.64 R58, [R1+0x5cf0] ;  /* 0x005cf000013a7983 */ /* 0x000ea80000100a00 */
[----:B------:R-:W-:Y:S04]  /*2b600*/  LDGSTS.E [R2+-0x7d800], desc[UR38][R40.64], P0 ;  /* 0x8280000028027fae */ /* 0x000fe800081a1026 */
        /* <DEDUP_REMOVED lines=19> */
[----:B--2---:R-:W-:Y:S04]  /*2b740*/  LDGSTS.E [R2+-0x7b700], desc[UR38][R58.64], P5 ;  /* 0x849000003a027fae */ /* 0x004fe8000a9a1026 */
[----:B------:R-:W2:Y:S04]  /*2b750*/  LDL.64 R58, [R1+0x6040] ;  /* 0x00604000013a7983 */ /* 0x000ea80000100a00 */
[----:B---3--:R-:W-:Y:S04]  /*2b760*/  LDGSTS.E [R8+-0x7b680], desc[UR38][R60.64], P2 ;  /* 0x849800003c087fae */ /* 0x008fe800091a1026 */
[----:B------:R-:W-:Y:S04]  /*2b770*/  LDGSTS.E [R7+-0x7a800], desc[UR38][R38.64], P0 ;  /* 0x8580000026077fae */ /* 0x000fe800081a1026 */
[----:B------:R-:W3:Y:S04]  /*2b780*/  LDL.64 R60, [R1+0x5608] ;  /* 0x00560800013c7983 */ /* 0x000ee80000100a00 */
[----:B----4-:R-:W-:Y:S04]  /*2b790*/  LDGSTS.E [R6+-0x7a780], desc[UR38][R44.64], P1 ;  /* 0x858800002c067fae */ /* 0x010fe800089a1026 */
        /* <DEDUP_REMOVED lines=35> */
[----:B------:R-:W4:Y:S04]  /*2b9d0*/  LDL.64 R48, [R1+0x5b30] ;  /* 0x005b300001307983 */ /* 0x000f280000100a00 */
[----:B--2---:R-:W-:Y:S04]  /*2b9e0*/  LDGSTS.E [R8+-0x76680], desc[UR38][R58.64], P2 ;  /* 0x899800003a087fae */ /* 0x004fe800091a1026 */
[----:B------:R-:W-:Y:S04]  /*2b9f0*/  LDGSTS.E [R7+-0x75800], desc[UR38][R50.64], P0 ;  /* 0x8a80000032077fae */ /* 0x000fe800081a1026 */
[----:B------:R-:W-:Y:S04]  /*2ba00*/  LDGSTS.E [R6+-0x75780], desc[UR38][R38.64], P1 ;  /* 0x8a88000026067fae */ /* 0x000fe800089a1026 */
[----:B------:R-:W2:Y:S04]  /*2ba10*/  LDL.64 R58, [R1+0x5548] ;  /* 0x00554800013a7983 */ /* 0x000ea80000100a00 */
[----:B------:R-:W2:Y:S04]  /*2ba20*/  LDL.64 R50, [R1+0x62b0] ;  /* 0x0062b00001327983 */ /* 0x000ea80000100a00 */
        /* <DEDUP_REMOVED lines=21> */
[----:B------:R-:W2:Y:S04]  /*2bb80*/  LDL.64 R58, [R1+0x5e08] ;  /* 0x005e0800013a7983 */ /* 0x000ea80000100a00 */
        /* <DEDUP_REMOVED lines=17> */
[----:B--2---:R1:W-:Y:S04]  /*2bca0*/  LDGSTS.E [R6+-0x70780], desc[UR38][R58.64], P1 ;  /* 0x8f8800003a067fae */ /* 0x0043e800089a1026 */
[----:B------:R2:W-:Y:S04]  /*2bcb0*/  LDGSTS.E [R252+-0x70700], desc[UR38][R38.64], P5 ;  /* 0x8f90000026fc7fae */ /* 0x0005e8000a9a1026 */
[----:B------:R1:W-:Y:S04]  /*2bcc0*/  LDGSTS.E [R2+-0x70680], desc[UR38][R48.64], P2 ;  /* 0x8f98000030027fae */ /* 0x0003e800091a1026 */
[----:B------:R-:W2:Y:S04]  /*2bcd0*/  LDL.64 R58, [R1+0x6178] ;  /* 0x00617800013a7983 */ /* 0x000ea80000100a00 */
[----:B------:R-:W-:Y:S04]  /*2bce0*/  LDGSTS.E [R5+-0x7f600], desc[UR38][R40.64], P0 ;  /* 0x80a0000028057fae */ /* 0x000fe800081a1026 */
[----:B------:R-:W2:Y:S04]  /*2bcf0*/  LDL.64 R48, [R1+0x5d58] ;  /* 0x005d580001307983 */ /* 0x000ea80000100a00 */
[----:B------:R-:W2:Y:S04]  /*2bd00*/  LDL.64 R38, [R1+0x5c40] ;  /* 0x005c400001267983 */ /* 0x000ea80000100a00 */
[----:B------:R-:W2:Y:S04]  /*2bd10*/  LDL.64 R40, [R1+0x5400] ;  /* 0x0054000001287983 */ /* 0x000ea80000100a00 */
[----:B---3--:R-:W-:Y:S04]  /*2bd20*/  LDGSTS.E [R5+-0x7f580], desc[UR38][R60.64], P1 ;  /* 0x80a800003c057fae */ /* 0x008fe800089a1026 */
[----:B------:R-:W-:Y:S04]  /*2bd30*/  LDGSTS.E [R5+-0x7f500], desc[UR38][R50.64], P5 ;  /* 0x80b0000032057fae */ /* 0x000fe8000a9a1026 */
[----:B------:R-:W3:Y:S04]  /*2bd40*/  LDL.64 R60, [R1+0x6528] ;  /* 0x00652800013c7983 */ /* 0x000ee80000100a00 */
        /* <DEDUP_REMOVED lines=16> */
[----:B------:R-:W-:Y:S04]  /*2be50*/  LDGSTS.E [R5+-0x7d480], desc[UR38][R18.64], P2 ;  /* 0x82b8000012057fae */ /* 0x000fe800091a1026 */
[----:B------:R-:W2:Y:S04]  /*2be60*/  LDL.64 R48, [R1+0x63e8] ;  /* 0x0063e80001307983 */ /* 0x000ea80000100a00 */
[----:B------:R-:W2:Y:S04]  /*2be70*/  LDL.64 R18, [R1+0x5b98] ;  /* 0x005b980001127983 */ /* 0x000ea80000100a00 */
[----:B---3--:R-:W-:Y:S04]  /*2be80*/  LDGSTS.E [R5+-0x7c600], desc[UR38][R60.64], P0 ;  /* 0x83a000003c057fae */ /* 0x008fe800081a1026 */
[----:B------:R-:W-:Y:S04]  /*2be90*/  LDGSTS.E [R5+-0x7c580], desc[UR38][R20.64], P1 ;  /* 0x83a8000014057fae */ /* 0x000fe800089a1026 */
[----:B------:R-:W-:Y:S04]  /*2bea0*/  LDGSTS.E [R5+-0x7c500], desc[UR38][R50.64], P5 ;  /* 0x83b0000032057fae */ /* 0x000fe8000a9a1026 */
[----:B------:R-:W3:Y:S04]  /*2beb0*/  LDL.64 R60, [R1+0x5ff8] ;  /* 0x005ff800013c7983 */ /* 0x000ee80000100a00 */
[----:B------:R-:W3:Y:S04]  /*2bec0*/  LDL.64 R20, [R1+0x6328] ;  /* 0x0063280001147983 */ /* 0x000ee80000100a00 */
[----:B------:R-:W3:Y:S04]  /*2bed0*/  LDL.64 R50, [R1+0x5c08] ;  /* 0x005c080001327983 */ /* 0x000ee80000100a00 */
[----:B----4-:R-:W-:Y:S04]  /*2bee0*/  LDGSTS.E [R5+-0x7c480], desc[UR38][R52.64], P2 ;  /* 0x83b8000034057fae */ /* 0x010fe800091a1026 */
[----:B------:R-:W-:Y:S04]  /*2bef0*/  LDGSTS.E [R5+-0x7b600], desc[UR38][R22.64], P0 ;  /* 0x84a0000016057fae */ /* 0x000fe800081a1026 */
[----:B------:R-:W-:Y:S04]  /*2bf00*/  LDGSTS.E [R5+-0x7b580], desc[UR38][R24.64], P1 ;  /* 0x84a8000018057fae */ /* 0x000fe800089a1026 */
        /* <DEDUP_REMOVED lines=25> */
[----:B------:R-:W-:Y:S04]  /*2c0a0*/  LDGSTS.E [R5+-0x78500], desc[UR38][R38.64], P5 ;  /* 0x87b0000026057fae */ /* 0x000fe8000a9a1026 */
[----:B------:R-:W2:Y:S04]  /*2c0b0*/  LDL.64 R58, [R1+0x5f78] ;  /* 0x005f7800013a7983 */ /* 0x000ea80000100a00 */
[----:B------:R-:W-:Y:S04]  /*2c0c0*/  LDGSTS.E [R5+-0x78480], desc[UR38][R40.64], P2 ;  /* 0x87b8000028057fae */ /* 0x000fe800091a1026 */
[----:B------:R-:W-:Y:S04]  /*2c0d0*/  LDGSTS.E [R5+-0x77600], desc[UR38][R48.64], P0 ;  /* 0x88a0000030057fae */ /* 0x000fe800081a1026 */
[----:B------:R-:W2:Y:S04]  /*2c0e0*/  LDL.64 R36, [R1+0x6228] ;  /* 0x0062280001247983 */ /* 0x000ea80000100a00 */
        /* <DEDUP_REMOVED lines=22> */
[----:B------:R-:W-:Y:S04]  /*2c250*/  LDGSTS.E [R5+-0x75480], desc[UR38][R48.64], P2 ;  /* 0x8ab8000030057fae */ /* 0x000fe800091a1026 */
[----:B------:R-:W-:Y:S04]  /*2c260*/  LDGSTS.E [R5+-0x74600], desc[UR38][R20.64], P0 ;  /* 0x8ba0000014057fae */ /* 0x000fe800081a1026 */
[----:B------:R-:W2:Y:S04]  /*2c270*/  LDL.64 R48, [R1+0x65e0] ;  /* 0x0065e00001307983 */ /* 0x000ea80000100a00 */
[----:B---3--:R-:W-:Y:S04]  /*2c280*/  LDGSTS.E [R5+-0x74580], desc[UR38][R60.64], P1 ;  /* 0x8ba800003c057fae */ /* 0x008fe800089a1026 */
[----:B------:R-:W-:Y:S04]  /*2c290*/  LDGSTS.E [R5+-0x74500], desc[UR38][R50.64], P5 ;  /* 0x8bb0000032057fae */ /* 0x000fe8000a9a1026 */
[----:B------:R-:W-:Y:S04]  /*2c2a0*/  LDGSTS.E [R5+-0x74480], desc[UR38][R22.64], P2 ;  /* 0x8bb8000016057fae */ /* 0x000fe800091a1026 */
[----:B------:R-:W3:Y:S04]  /*2c2b0*/  LDL.64 R60, [R1+0x61f0] ;  /* 0x0061f000013c7983 */ /* 0x000ee80000100a00 */
[----:B------:R-:W-:Y:S04]  /*2c2c0*/  LDGSTS.E [R5+-0x73600], desc[UR38][R24.64], P0 ;  /* 0x8ca0000018057fae */ /* 0x000fe800081a1026 */
[----:B----4-:R-:W-:Y:S04]  /*2c2d0*/  LDGSTS.E [R5+-0x73580], desc[UR38][R52.64], P1 ;  /* 0x8ca8000034057fae */ /* 0x010fe800089a1026 */
        /* <DEDUP_REMOVED lines=9> */
[----:B------:R-:W4:Y:S01]  /*2c370*/  LDL.64 R54, [R1+0x61b0] ;  /* 0x0061b00001367983 */ /* 0x000f220000100a00 */
[C---:B-1----:R-:W-:Y:S01]  /*2c380*/  IADD3 R6, PT, PT, R251.reuse, 0x100000, RZ ;  /* 0x00100000fb067810 */ /* 0x042fe20007ffe0ff */
[----:B------:R-:W-:-:S02]  /*2c390*/  VIADD R252, R251, 0x100000 ;  /* 0x00100000fbfc7836 */ /* 0x000fc40000000000 */
[----:B------:R-:W-:Y:S04]  /*2c3a0*/  LDGSTS.E [R5+-0x71600], desc[UR38][R42.64], P0 ;  /* 0x8ea000002a057fae */ /* 0x000fe800081a1026 */
[----:B------:R-:W-:Y:S04]  /*2c3b0*/  LDGSTS.E [R5+-0x71580], desc[UR38][R32.64], P1 ;  /* 0x8ea8000020057fae */ /* 0x000fe800089a1026 */
[----:B------:R-:W-:Y:S04]  /*2c3c0*/  LDGSTS.E [R5+-0x71500], desc[UR38][R34.64], P5 ;  /* 0x8eb0000022057fae */ /* 0x000fe8000a9a1026 */
[----:B------:R-:W4:Y:S04]  /*2c3d0*/  LDL.64 R56, [R1+0x5d88] ;  /* 0x005d880001387983 */ /* 0x000f280000100a00 */
[----:B------:R-:W-:Y:S01]  /*2c3e0*/  LDGSTS.E [R5+-0x71480], desc[UR38][R46.64], P2 ;  /* 0x8eb800002e057fae */ /* 0x000fe200091a1026 */
[----:B------:R-:W-:-:S03]  /*2c3f0*/  VIADD R2, R251, 0x100000 ;  /* 0x00100000fb027836 */ /* 0x000fc60000000000 */
[----:B------:R-:W-:Y:S04]  /*2c400*/  LDGSTS.E [R5+-0x70600], desc[UR38][R36.64], P0 ;  /* 0x8fa0000024057fae */ /* 0x000fe800081a1026 */
[----:B------:R-:W4:Y:S04]  /*2c410*/  LDL.64 R42, [R1+0x5488] ;  /* 0x00548800012a7983 */ /* 0x000f280000100a00 */
[----:B------:R-:W-:Y:S04]  /*2c420*/  LDGSTS.E [R5+-0x70580], desc[UR38][R38.64], P1 ;  /* 0x8fa8000026057fae */ /* 0x000fe800089a1026 */
[----:B------:R-:W4:Y:S04]  /*2c430*/  LDL.64 R46, [R1+0x6560] ;  /* 0x00656000012e7983 */ /* 0x000f280000100a00 */
[----:B------:R-:W-:Y:S04]  /*2c440*/  LDGSTS.E [R5+-0x70500], desc[UR38][R40.64], P5 ;  /* 0x8fb0000028057fae */ /* 0x000fe8000a9a1026 */
[----:B------:R-:W4:Y:S01]  /*2c450*/  LDL.64 R38, [R1+0x6170] ;  /* 0x0061700001267983 */ /* 0x000f220000100a00 */
[----:B------:R-:W-:-:S03]  /*2c460*/  VIADD R7, R251, 0x100000 ;  /* 0x00100000fb077836 */ /* 0x000fc60000000000 */
[----:B------:R-:W4:Y:S04]  /*2c470*/  LDL.64 R36, [R1+0x6030] ;  /* 0x0060300001247983 */ /* 0x000f280000100a00 */
[----:B------:R-:W4:Y:S04]  /*2c480*/  LDL.64 R40, [R1+0x5ce0] ;  /* 0x005ce00001287983 */ /* 0x000f280000100a00 */
        /* <DEDUP_REMOVED lines=102> */
[----:B------:R-:W4:Y:S04]  /*2caf0*/  LDL.64 R54, [R1+0x51b0] ;  /* 0x0051b00001367983 */ /* 0x000f280000100a00 */
[----:B------:R-:W-:Y:S04]  /*2cb00*/  LDGSTS.E [R6+-0x73300], desc[UR38][R56.64], P5 ;  /* 0x8cd0000038067fae */ /* 0x000fe8000a9a1026 */
[----:B------:R-:W-:Y:S04]  /*2cb10*/  LDGSTS.E [R252+-0x73280], desc[UR38][R34.64], P2 ;  /* 0x8cd8000022fc7fae */ /* 0x000fe800091a1026 */
[----:B------:R-:W-:Y:S04]  /*2cb20*/  LDGSTS.E [R2+-0x72400], desc[UR38][R36.64], P0 ;  /* 0x8dc0000024027fae */ /* 0x000fe800081a1026 */
[----:B------:R-:W-:Y:S04]  /*2cb30*/  LDGSTS.E [R6+-0x72380], desc[UR38][R38.64], P1 ;  /* 0x8dc8000026067fae */ /* 0x000fe800089a1026 */
[----:B------:R-:W-:Y:S04]  /*2cb40*/  LDGSTS.E [R252+-0x72300], desc[UR38][R40.64], P5 ;  /* 0x8dd0000028fc7fae */ /* 0x000fe8000a9a1026 */
[----:B------:R-:W4:Y:S04]  /*2cb50*/  LDL.LU R57, [R1+0x2e40] ;  /* 0x002e400001397983 */ /* 0x000f280000300800 */
        /* <DEDUP_REMOVED lines=25> */
[----:B----4-:R-:W-:Y:S04]  /*2ccf0*/  LDGSTS.E [R252+-0x70380], desc[UR38][R50.64], P1 ;  /* 0x8fc8000032fc7fae */ /* 0x010fe800089a1026 */
[----:B------:R-:W3:Y:S04]  /*2cd00*/  LDL.64 R60, [R1+0x65d8] ;  /* 0x0065d800013c7983 */ /* 0x000ee80000100a00 */
[----:B------:R1:W-:Y:S04]  /*2cd10*/  LDGSTS.E [R2+-0x70300], desc[UR38][R52.64], P5 ;  /* 0x8fd0000034027fae */ /* 0x0003e8000a9a1026 */
[----:B------:R-:W4:Y:S04]  /*2cd20*/  LDL.64 R50, [R1+0x6558] ;  /* 0x0065580001327983 */ /* 0x000f280000100a00 */
[----:B------:R-:W4:Y:S04]  /*2cd30*/  LDL.64 R44, [R1+0x6658] ;  /* 0x00665800012c7983 */ /* 0x000f280000100a00 */
[----:B------:R-:W4:Y:S04]  /*2cd40*/  LDL.64 R52, [R1+0x5480] ;  /* 0x0054800001347983 */ /* 0x000f280000100a00 */
[----:B------:R-:W4:Y:S04]  /*2cd50*/  LDL.64 R46, [R1+0x6458] ;  /* 0x00645800012e7983 */ /* 0x000f280000100a00 */
[----:B------:R-:W4:Y:S04]  /*2cd60*/  LDL.64 R48, [R1+0x6068] ;  /* 0x0060680001307983 */ /* 0x000f280000100a00 */
[----:B------:R-:W-:Y:S04]  /*2cd70*/  LDGSTS.E [R6+-0x70280], desc[UR38][R54.64], P2 ;  /* 0x8fd8000036067fae */ /* 0x000fe800091a1026 */
[----:B------:R-:W4:Y:S04]  /*2cd80*/  LDL.64 R6, [R1+0x61e8] ;  /* 0x0061e80001067983 */ /* 0x000f280000100a00 */
[----:B------:R-:W4:Y:S01]  /*2cd90*/  LDL.64 R54, [R1+0x6598] ;  /* 0x0065980001367983 */ /* 0x000f220000100a00 */
[----:B-1----:R-:W-:-:S02]  /*2cda0*/  SEL R2, RZ, 0x4, P6 ;  /* 0x00000004ff027807 */ /* 0x002fc40003000000 */
[----:B------:R-:W-:-:S04]  /*2cdb0*/  PLOP3.LUT P6, PT, PT, PT, UP0, 0x80, 0x8 ;  /* 0x000000000008781c */ /* 0x000fc80003fcf008 */
[----:B------:R-:W-:Y:S02]  /*2cdc0*/  SEL R252, R57, RZ, P6 ;  /* 0x000000ff39fc7207 */ /* 0x000fe40003000000 */
[----:B------:R-:W4:Y:S04]  /*2cdd0*/  LDL.64 R56, [R1+0x5408] ;  /* 0x0054080001387983 */ /* 0x000f280000100a00 */
[----:B--2---:R-:W-:Y:S04]  /*2cde0*/  LDGSTS.E [R0+-0x7f200], desc[UR38][R58.64], P0 ;  /* 0x80e000003a007fae */ /* 0x004fe800081a1026 */
[----:B------:R-:W2:Y:S04]  /*2cdf0*/  LDL.64 R58, [R1+0x6650] ;  /* 0x00665000013a7983 */ /* 0x000ea80000100a00 */
[----:B---3--:R-:W-:Y:S04]  /*2ce00*/  LDGSTS.E [R0+-0x7f180], desc[UR38][R60.64], P1 ;  /* 0x80e800003c007fae */ /* 0x008fe800089a1026 */
[----:B------:R-:W3:Y:S04]  /*2ce10*/  LDL.64 R60, [R1+0x6418] ;  /* 0x00641800013c7983 */ /* 0x000ee80000100a00 */
[----:B----4-:R-:W-:Y:S04]  /*2ce20*/  LDGSTS.E [R0+-0x7f100], desc[UR38][R6.64], P5 ;  /* 0x80f0000006007fae */ /* 0x010fe8000a9a1026 */
[----:B------:R-:W-:Y:S04]  /*2ce30*/  LDGSTS.E [R0+-0x7f080], desc[UR38][R8.64], P2 ;  /* 0x80f8000008007fae */ /* 0x000fe800091a1026 */
        /* <DEDUP_REMOVED lines=60> */
[----:B---3--:R-:W-:Y:S04]  /*2d200*/  LDGSTS.E [R0+-0x77180], desc[UR38][R60.64], P1 ;  /* 0x88e800003c007fae */ /* 0x008fe800089a1026 */
[----:B--2---:R-:W-:Y:S04]  /*2d210*/  LDGSTS.E [R0+-0x77100], desc[UR38][R58.64], P5 ;  /* 0x88f000003a007fae */ /* 0x004fe8000a9a1026 */
[----:B------:R-:W-:Y:S04]  /*2d220*/  LDGSTS.E [R0+-0x77080], desc[UR38][R56.64], P2 ;  /* 0x88f8000038007fae */ /* 0x000fe800091a1026 */
[----:B------:R-:W2:Y:S04]  /*2d230*/  LDL.LU.64 R60, [R1+0xa158] ;  /* 0x00a15800013c7983 */ /* 0x000ea80000300a00 */
[----:B------:R-:W3:Y:S04]  /*2d240*/  LDL.LU.64 R58, [R1+0xa150] ;  /* 0x00a15000013a7983 */ /* 0x000ee80000300a00 */
[----:B------:R-:W2:Y:S04]  /*2d250*/  LDL.LU.64 R56, [R1+0xa148] ;  /* 0x00a1480001387983 */ /* 0x000ea80000300a00 */
[----:B------:R-:W-:Y:S04]  /*2d260*/  LDGSTS.E [R0+-0x76200], desc[UR38][R10.64], P0 ;  /* 0x89e000000a007fae */ /* 0x000fe800081a1026 */
[----:B------:R-:W2:Y:S04]  /*2d270*/  LDL.64 R10, [R1+0x6220] ;  /* 0x00622000010a7983 */ /* 0x000ea80000100a00 */
[----:B----4-:R-:W-:Y:S04]  /*2d280*/  LDGSTS.E [R0+-0x76180], desc[UR38][R54.64], P1 ;  /* 0x89e8000036007fae */ /* 0x010fe800089a1026 */
[----:B------:R-:W-:Y:S04]  /*2d290*/  LDGSTS.E [R0+-0x76100], desc[UR38][R8.64], P5 ;  /* 0x89f0000008007fae */ /* 0x000fe8000a9a1026 */
[----:B------:R-:W-:Y:S04]  /*2d2a0*/  LDGSTS.E [R0+-0x76080], desc[UR38][R52.64], P2 ;  /* 0x89f8000034007fae */ /* 0x000fe800091a1026 */
[----:B------:R-:W4:Y:S04]  /*2d2b0*/  LDL.LU.64 R54, [R1+0xa140] ;  /* 0x00a1400001367983 */ /* 0x000f280000300a00 */
[----:B------:R-:W3:Y:S04]  /*2d2c0*/  LDL.64 R8, [R1+0x5df0] ;  /* 0x005df00001087983 */ /* 0x000ee80000100a00 */
[----:B------:R-:W4:Y:S04]  /*2d2d0*/  LDL.LU.64 R52, [R1+0xa138] ;  /* 0x00a1380001347983 */ /* 0x000f280000300a00 */
        /* <DEDUP_REMOVED lines=9> */
[----:B------:R-:W-:Y:S01]  /*2d370*/  LDGSTS.E [R0+-0x73200], desc[UR38][R36.64], P0 ;  /* 0x8ce0000024007fae */ /* 0x000fe200081a1026 */
[----:B------:R-:W-:-:S03]  /*2d380*/  PLOP3.LUT P6, PT, PT, PT, UP0, 0x80, 0x8 ;  /* 0x000000000008781c */ /* 0x000fc60003fcf008 */
[----:B------:R-:W-:Y:S04]  /*2d390*/  LDGSTS.E [R0+-0x73180], desc[UR38][R34.64], P1 ;  /* 0x8ce8000022007fae */ /* 0x000fe800089a1026 */
[----:B------:R-:W-:Y:S04]  /*2d3a0*/  LDGSTS.E [R0+-0x73100], desc[UR38][R32.64], P5 ;  /* 0x8cf0000020007fae */ /* 0x000fe8000a9a1026 */
[----:B------:R-:W-:Y:S04]  /*2d3b0*/  LDGSTS.E [R0+-0x73080], desc[UR38][R30.64], P2 ;  /* 0x8cf800001e007fae */ /* 0x000fe800091a1026 */
[----:B------:R-:W-:Y:S01]  /*2d3c0*/  LDGSTS.E [R0+-0x72200], desc[UR38][R28.64], P0 ;  /* 0x8de000001c007fae */ /* 0x000fe200081a1026 */
[----:B------:R-:W-:-:S03]  /*2d3d0*/  SEL R2, R2, RZ, P6 ;  /* 0x000000ff02027207 */ /* 0x000fc60003000000 */
[----:B------:R-:W-:Y:S04]  /*2d3e0*/  LDGSTS.E [R0+-0x72180], desc[UR38][R26.64], P1 ;  /* 0x8de800001a007fae */ /* 0x000fe800089a1026 */
[----:B------:R-:W-:Y:S04]  /*2d3f0*/  LDGSTS.E [R0+-0x72100], desc[UR38][R24.64], P5 ;  /* 0x8df0000018007fae */ /* 0x000fe8000a9a1026 */
[----:B------:R-:W-:Y:S04]  /*2d400*/  LDGSTS.E [R0+-0x72080], desc[UR38][R22.64], P2 ;  /* 0x8df8000016007fae */ /* 0x000fe800091a1026 */
[----:B------:R-:W-:Y:S04]  /*2d410*/  LDGSTS.E [R0+-0x71200], desc[UR38][R20.64], P0 ;  /* 0x8ee0000014007fae */ /* 0x000fe800081a1026 */
[----:B------:R-:W-:Y:S04]  /*2d420*/  LDGSTS.E [R0+-0x71180], desc[UR38][R18.64], P1 ;  /* 0x8ee8000012007fae */ /* 0x000fe800089a1026 */
[----:B------:R-:W-:Y:S04]  /*2d430*/  LDGSTS.E [R0+-0x71100], desc[UR38][R16.64], P5 ;  /* 0x8ef0000010007fae */ /* 0x000fe8000a9a1026 */
[----:B------:R-:W-:Y:S04]  /*2d440*/  LDGSTS.E [R0+-0x71080], desc[UR38][R14.64], P2 ;  /* 0x8ef800000e007fae */ /* 0x000fe800091a1026 */
[----:B------:R-:W-:Y:S01]  /*2d450*/  LDGSTS.E [R0+-0x70200], desc[UR38][R12.64], P0 ;  /* 0x8fe000000c007fae */ /* 0x000fe200081a1026 */
[----:B------:R-:W-:-:S02]  /*2d460*/  ISETP.NE.U32.AND P0, PT, R2, RZ, PT ;  /* 0x000000ff0200720c */ /* 0x000fc40003f05070 */
[----:B------:R-:W1:Y:S01]  /*2d470*/  LDC R2, c[0x0][0x3a0] ;  /* 0x0000e800ff027b82 */ /* 0x000e620000000800 */
[----:B------:R-:W-:Y:S01]  /*2d480*/  ISETP.NE.U32.AND P6, PT, R252, RZ, PT ;  /* 0x000000fffc00720c */ /* 0x000fe20003fc5070 */
[----:B------:R-:W4:Y:S04]  /*2d490*/  LDL.LU.64 R50, [R1+0xa130] ;  /* 0x00a1300001327983 */ /* 0x000f280000300a00 */
[----:B------:R-:W4:Y:S02]  /*2d4a0*/  LDL.LU.64 R48, [R1+0xa128] ;  /* 0x00a1280001307983 */ /* 0x000f240000300a00 */
[----:B------:R-:W1:Y:S02]  /*2d4b0*/  LDC R252, c[0x0][0x3a0] ;  /* 0x0000e800fffc7b82 */ /* 0x000e640000000800 */
[----:B------:R-:W4:Y:S04]  /*2d4c0*/  LDL.LU.64 R46, [R1+0xa120] ;  /* 0x00a12000012e7983 */ /* 0x000f280000300a00 */
[----:B------:R-:W4:Y:S04]  /*2d4d0*/  LDL.LU.64 R44, [R1+0xa118] ;  /* 0x00a11800012c7983 */ /* 0x000f280000300a00 */
[----:B------:R-:W4:Y:S04]  /*2d4e0*/  LDL.LU.64 R42, [R1+0xa110] ;  /* 0x00a11000012a7983 */ /* 0x000f280000300a00 */
[----:B------:R-:W4:Y:S01]  /*2d4f0*/  LDL.LU.64 R40, [R1+0xa108] ;  /* 0x00a1080001287983 */ /* 0x000f220000300a00 */
[----:B-1----:R-:W-:-:S03]  /*2d500*/  VIADD R2, R2, 0xffffff7b ;  /* 0xffffff7b02027836 */ /* 0x002fc60000000000 */
[----:B------:R-:W4:Y:S04]  /*2d510*/  LDL.LU.64 R38, [R1+0xa100] ;  /* 0x00a1000001267983 */ /* 0x000f280000300a00 */
[----:B------:R-:W4:Y:S01]  /*2d520*/  LDL.LU.64 R36, [R1+0xa0f8] ;  /* 0x00a0f80001247983 */ /* 0x000f220000300a00 */
[----:B------:R-:W-:-:S03]  /*2d530*/  IADD3 R252, PT, PT, R252, -0x81, RZ ;  /* 0xffffff7ffcfc7810 */ /* 0x000fc60007ffe0ff */
[----:B------:R-:W4:Y:S04]  /*2d540*/  LDL.LU.64 R34, [R1+0xa0f0] ;  /* 0x00a0f00001227983 */ /* 0x000f280000300a00 */
        /* <DEDUP_REMOVED lines=11> */
[----:B--2---:R-:W-:Y:S01]  /*2d600*/  LDGSTS.E [R0+-0x70180], desc[UR38][R10.64], P1 ;  /* 0x8fe800000a007fae */ /* 0x004fe200089a1026 */
[----:B------:R-:W-:-:S02]  /*2d610*/  ISETP.GE.U32.AND P1, PT, R252, 0x7fffff00, PT ;  /* 0x7fffff00fc00780c */ /* 0x000fc40003f26070 */
[----:B------:R-:W1:Y:S01]  /*2d620*/  LDC R252, c[0x0][0x3a0] ;  /* 0x0000e800fffc7b82 */ /* 0x000e620000000800 */
[----:B------:R-:W2:Y:S04]  /*2d630*/  LDL.LU.64 R10, [R1+0xa090] ;  /* 0x00a09000010a7983 */ /* 0x000ea80000300a00 */
[----:B---3--:R-:W-:Y:S01]  /*2d640*/  LDGSTS.E [R0+-0x70100], desc[UR38][R8.64], P5 ;  /* 0x8ff0000008007fae */ /* 0x008fe2000a9a1026 */
[----:B------:R-:W-:Y:S02]  /*2d650*/  ISETP.GE.U32.AND P5, PT, R2, 0x7ffffefc, PT ;  /* 0x7ffffefc0200780c */ /* 0x000fe40003fa6070 */
[----:B------:R-:W3:Y:S01]  /*2d660*/  LDC R2, c[0x0][0x3a8] ;  /* 0x0000ea00ff027b82 */ /* 0x000ee20000000800 */
[----:B------:R-:W2:Y:S04]  /*2d670*/  LDL.LU.64 R8, [R1+0xa088] ;  /* 0x00a0880001087983 */ /* 0x000ea80000300a00 */
[----:B----4-:R-:W-:Y:S01]  /*2d680*/  LDGSTS.E [R0+-0x70080], desc[UR38][R6.64], P2 ;  /* 0x8ff8000006007fae */ /* 0x010fe200091a1026 */
[----:B---3--:R-:W-:-:S04]  /*2d690*/  IMAD.SHL.U32 R2, R2, 0x80, RZ ;  /* 0x0000008002027824 */ /* 0x008fc800078e00ff */
[C---:B------:R-:W-:Y:S01]  /*2d6a0*/  IMAD.WIDE R208, R2.reuse, 0x4, R208 ;  /* 0x0000000402d07825 */ /* 0x040fe200078e02d0 */
[----:B------:R-:W3:Y:S04]  /*2d6b0*/  LDL.LU.64 R6, [R1+0xa080] ;  /* 0x00a0800001067983 */ /* 0x000ee80000300a00 */
[----:B------:R4:W-:Y:S01]  /*2d6c0*/  STL.64 [R1+0x4ed8], R208 ;  /* 0x004ed8d001007387 */ /* 0x0009e20000100a00 */
[----:B------:R-:W-:-:S04]  /*2d6d0*/  IMAD.WIDE R212, R2, 0x4, R212 ;  /* 0x0000000402d47825 */ /* 0x000fc800078e02d4 */
[----:B----4-:R-:W-:-:S04]  /*2d6e0*/  IMAD.WIDE R208, R2, 0x4, R210 ;  /* 0x0000000402d07825 */ /* 0x010fc800078e02d2 */
[C---:B------:R-:W-:Y:S01]  /*2d6f0*/  IMAD.WIDE R210, R2.reuse, 0x4, R216 ;  /* 0x0000000402d27825 */ /* 0x040fe200078e02d8 */
[----:B------:R4:W-:Y:S03]  /*2d700*/  STL.64 [R1+0x4ef0], R208 ;  /* 0x004ef0d001007387 */ /* 0x0009e60000100a00 */
[C---:B------:R-:W-:Y:S01]  /*2d710*/  IMAD.WIDE R214, R2.reuse, 0x4, R214 ;  /* 0x0000000402d67825 */ /* 0x040fe200078e02d6 */
[----:B------:R-:W-:Y:S04]  /*2d720*/  STL.64 [R1+0x4f00], R212 ;  /* 0x004f00d401007387 */ /* 0x000fe80000100a00 */
[----:B------:R1:W-:Y:S01]  /*2d730*/  STL.64 [R1+0x4f10], R210 ;  /* 0x004f10d201007387 */ /* 0x0003e20000100a00 */
[----:B----4-:R-:W-:-:S05]  /*2d740*/  IMAD.WIDE R208, R2, 0x4, R218 ;  /* 0x0000000402d07825 */ /* 0x010fca00078e02da */
[----:B------:R4:W-:Y:S01]  /*2d750*/  STL.64 [R1+0x4f18], R208 ;  /* 0x004f18d001007387 */ /* 0x0009e20000100a00 */
[----:B------:R-:W-:-:S04]  /*2d760*/  IMAD.WIDE R224, R2, 0x4, R224 ;  /* 0x0000000402e07825 */ /* 0x000fc800078e02e0 */
[C---:B-1----:R-:W-:Y:S01]  /*2d770*/  IMAD.WIDE R210, R2.reuse, 0x4, R220 ;  /* 0x0000000402d27825 */ /* 0x042fe200078e02dc */
[----:B------:R-:W-:Y:S03]  /*2d780*/  STL.64 [R1+0x4f08], R214 ;  /* 0x004f08d601007387 */ /* 0x000fe60000100a00 */
[----:B------:R-:W-:-:S04]  /*2d790*/  IMAD.WIDE R226, R2, 0x4, R226 ;  /* 0x0000000402e27825 */ /* 0x000fc800078e02e2 */
[----:B----4-:R-:W-:Y:S01]  /*2d7a0*/  IMAD.WIDE R208, R2, 0x4, R222 ;  /* 0x0000000402d07825 */ /* 0x010fe200078e02de */
[----:B------:R1:W-:Y:S03]  /*2d7b0*/  STL.64 [R1+0x4f20], R210 ;  /* 0x004f20d201007387 */ /* 0x0003e60000100a00 */
[----:B------:R-:W-:Y:S02]  /*2d7c0*/  VIADD R252, R252, 0xffffff77 ;  /* 0xffffff77fcfc7836 */ /* 0x000fe40000000000 */
[C---:B------:R-:W-:Y:S01]  /*2d7d0*/  IMAD.WIDE R222, R2.reuse, 0x4, R228 ;  /* 0x0000000402de7825 */ /* 0x040fe200078e02e4 */
[----:B------:R4:W-:Y:S03]  /*2d7e0*/  STL.64 [R1+0x4f28], R208 ;  /* 0x004f28d001007387 */ /* 0x0009e60000100a00 */
[C---:B------:R-:W-:Y:S01]  /*2d7f0*/  IMAD.WIDE R220, R2.reuse, 0x4, R230 ;  /* 0x0000000402dc7825 */ /* 0x040fe200078e02e6 */
[----:B------:R-:W-:Y:S03]  /*2d800*/  STL.64 [R1+0x4f30], R224 ;  /* 0x004f30e001007387 */ /* 0x000fe60000100a00 */
[----:B------:R-:W-:Y:S01]  /*2d810*/  IMAD.WIDE R218, R2, 0x4, R232 ;  /* 0x0000000402da7825 */ /* 0x000fe200078e02e8 */
[----:B------:R-:W-:Y:S01]  /*2d820*/  STL.64 [R1+0x4f38], R226 ;  /* 0x004f38e201007387 */ /* 0x000fe20000100a00 */
[----:B------:R-:W-:-:S02]  /*2d830*/  ISETP.GE.U32.AND P2, PT, R252, 0x7ffffef8, PT ;  /* 0x7ffffef8fc00780c */ /* 0x000fc40003f46070 */
[C---:B-1----:R-:W-:Y:S01]  /*2d840*/  IMAD.WIDE R210, R2.reuse, 0x4, R234 ;  /* 0x0000000402d27825 */ /* 0x042fe200078e02ea */
[----:B------:R-:W-:Y:S01]  /*2d850*/  STL.64 [R1+0x4f40], R222 ;  /* 0x004f40de01007387 */ /* 0x000fe20000100a00 */
[----:B------:R-:W1:Y:S02]  /*2d860*/  LDC R252, c[0x0][0x3a0] ;  /* 0x0000e800fffc7b82 */ /* 0x000e640000000800 */
[C---:B----4-:R-:W-:Y:S01]  /*2d870*/  IMAD.WIDE R208, R2.reuse, 0x4, R238 ;  /* 0x0000000402d07825 */ /* 0x050fe200078e02ee */
[----:B------:R-:W-:Y:S03]  /*2d880*/  STL.64 [R1+0x4f48], R220 ;  /* 0x004f48dc01007387 */ /* 0x000fe60000100a00 */
[----:B------:R-:W-:Y:S01]  /*2d890*/  IMAD.WIDE R236, R2, 0x4, R236 ;  /* 0x0000000402ec7825 */ /* 0x000fe200078e02ec */
[----:B------:R-:W-:Y:S04]  /*2d8a0*/  STL.64 [R1+0x4f50], R218 ;  /* 0x004f50da01007387 */ /* 0x000fe80000100a00 */
[----:B------:R-:W-:Y:S04]  /*2d8b0*/  STL.64 [R1+0x4f68], R208 ;  /* 0x004f68d001007387 */ /* 0x000fe80000100a00 */
[----:B------:R-:W-:Y:S04]  /*2d8c0*/  STL.64 [R1+0x4f58], R210 ;  /* 0x004f58d201007387 */ /* 0x000fe80000100a00 */
[----:B------:R-:W-:Y:S01]  /*2d8d0*/  STL.64 [R1+0x4f60], R236 ;  /* 0x004f60ec01007387 */ /* 0x000fe20000100a00 */
[----:B-1----:R-:W-:-:S03]  /*2d8e0*/  IADD3 R252, PT, PT, R252, -0x8d, RZ ;  /* 0xffffff73fcfc7810 */ /* 0x002fc60007ffe0ff */
[----:B------:R-:W4:Y:S04]  /*2d8f0*/  LDL.64 R238, [R1+0x4ed8] ;  /* 0x004ed80001ee7983 */ /* 0x000f280000100a00 */
[----:B------:R-:W3:Y:S04]  /*2d900*/  LDL.64 R216, [R1+0x4ef0] ;  /* 0x004ef00001d87983 */ /* 0x000ee80000100a00 */
[----:B------:R-:W3:Y:S04]  /*2d910*/  LDL.64 R234, [R1+0x4f10] ;  /* 0x004f100001ea7983 */ /* 0x000ee80000100a00 */
[----:B------:R-:W3:Y:S04]  /*2d920*/  LDL.64 R232, [R1+0x4f18] ;  /* 0x004f180001e87983 */ /* 0x000ee80000100a00 */
[----:B------:R-:W3:Y:S04]  /*2d930*/  LDL.64 R230, [R1+0x4f20] ;  /* 0x004f200001e67983 */ /* 0x000ee80000100a00 */
[----:B------:R-:W3:Y:S04]  /*2d940*/  LDL.64 R228, [R1+0x4f28] ;  /* 0x004f280001e47983 */ /* 0x000ee80000100a00 */
[----:B------:R-:W0:Y:S01]  /*2d950*/  LDGDEPBAR ;  /* 0x00000000000079af */ /* 0x000e220000000000 */
[C---:B------:R-:W-:Y:S01]  /*2d960*/  IMAD.WIDE R206, R2.reuse, 0x4, R206 ;  /* 0x0000000402ce7825 */ /* 0x040fe200078e02ce */
[----:B------:R-:W1:Y:S01]  /*2d970*/  LDCU UR7, c[0x0][0x3a0] ;  /* 0x00007400ff0777ac */ /* 0x000e620008000800 */
[----:B------:R-:W-:Y:S06]  /*2d980*/  BAR.SYNC.DEFER_BLOCKING 0x0 ;  /* 0x0000000000007b1d */ /* 0x000fec0000010000 */
[----:B------:R1:W-:Y:S04]  /*2d990*/  STL.64 [R1+0xa0c0], R12 ;  /* 0x00a0c00c01007387 */ /* 0x0003e80000100a00 */
[----:B--2---:R2:W-:Y:S04]  /*2d9a0*/  STL.64 [R1+0xa0b8], R10 ;  /* 0x00a0b80a01007387 */ /* 0x0045e80000100a00 */
[----:B------:R1:W-:Y:S04]  /*2d9b0*/  STL.64 [R1+0xa0b0], R8 ;  /* 0x00a0b00801007387 */ /* 0x0003e80000100a00 */
[----:B------:R-:W-:Y:S04]  /*2d9c0*/  STL.64 [R1+0xa0a8], R250 ;  /* 0x00a0a8fa01007387 */ /* 0x000fe80000100a00 */
[----:B------:R-:W-:Y:S04]  /*2d9d0*/  STL.64 [R1+0xa0a0], R240 ;  /* 0x00a0a0f001007387 */ /* 0x000fe80000100a00 */
[----:B------:R-:W-:Y:S04]  /*2d9e0*/  STL.64 [R1+0xa098], R242 ;  /* 0x00a098f201007387 */ /* 0x000fe80000100a00 */
[----:B------:R-:W-:Y:S04]  /*2d9f0*/  STL.64 [R1+0xa090], R244 ;  /* 0x00a090f401007387 */ /* 0x000fe80000100a00 */
[----:B------:R-:W-:Y:S04]  /*2da00*/  STL.64 [R1+0xa088], R246 ;  /* 0x00a088f601007387 */ /* 0x000fe80000100a00 */
[----:B------:R-:W-:Y:S04]  /*2da10*/  STL.64 [R1+0xa080], R248 ;  /* 0x00a080f801007387 */ /* 0x000fe80000100a00 */
[----:B------:R-:W-:Y:S01]  /*2da20*/  @!PT LDS RZ, [RZ] ;  /* 0x00000000fffff984 */ /* 0x000fe20000000800 */
[----:B------:R-:W-:Y:S01]  /*2da30*/  @!PT LDS RZ, [RZ] ;  /* 0x00000000fffff984 */ /* 0x000fe20000000800 */
[----:B------:R-:W-:Y:S01]  /*2da40*/  @!PT LDS RZ, [RZ] ;  /* 0x00000000fffff984 */ /* 0x000fe20000000800 */
[----:B----4-:R-:W-:Y:S04]  /*2da50*/  LDGSTS.E [R4+0x40000], desc[UR38][R238.64], !P1 ;  /* 0x40000000ee047fae */ /* 0x010fe8000c9a1026 */
[----:B---3--:R-:W-:Y:S04]  /*2da60*/  LDGSTS.E [R4+0x40080], desc[UR38][R216.64], !P1 ;  /* 0x40080000d8047fae */ /* 0x008fe8000c9a1026 */
[----:B------:R-:W-:Y:S04]  /*2da70*/  LDGSTS.E [R4+0x40100], desc[UR38][R212.64], !P1 ;  /* 0x40100000d4047fae */ /* 0x000fe8000c9a1026 */
[----:B------:R-:W-:Y:S04]  /*2da80*/  LDGSTS.E [R4+0x40180], desc[UR38][R214.64], !P1 ;  /* 0x40180000d6047fae */ /* 0x000fe8000c9a1026 */
[----:B------:R-:W3:Y:S04]  /*2da90*/  LDL.LU.64 R216, [R1+0x1ce0] ;  /* 0x001ce00001d87983 */ /* 0x000ee80000300a00 */
[----:B------:R-:W-:Y:S04]  /*2daa0*/  LDGSTS.E [R4+0x40200], desc[UR38][R234.64], !P1 ;  /* 0x40200000ea047fae */ /* 0x000fe8000c9a1026 */
[----:B------:R-:W4:Y:S04]  /*2dab0*/  LDL.LU.64 R214, [R1+0x1cd8] ;  /* 0x001cd80001d67983 */ /* 0x000f280000300a00 */
[----:B------:R-:W2:Y:S04]  /*2dac0*/  LDL.LU.64 R212, [R1+0x1cd0] ;  /* 0x001cd00001d47983 */ /* 0x000ea80000300a00 */
[----:B-1----:R-:W2:Y:S04]  /*2dad0*/  LDL.LU.64 R12, [R1+0x1cc8] ;  /* 0x001cc800010c7983 */ /* 0x002ea80000300a00 */
[----:B------:R-:W2:Y:S04]  /*2dae0*/  LDL.LU.64 R234, [R1+0x1cc0] ;  /* 0x001cc00001ea7983 */ /* 0x000ea80000300a00 */
[----:B------:R-:W-:Y:S04]  /*2daf0*/  LDGSTS.E [R4+0x40280], desc[UR38][R232.64], !P1 ;  /* 0x40280000e8047fae */ /* 0x000fe8000c9a1026 */
        /* <DEDUP_REMOVED lines=8> */
[----:B------:R-:W-:Y:S04]  /*2db80*/  LDGSTS.E [R4+0x40500], desc[UR38][R222.64], !P1 ;  /* 0x40500000de047fae */ /* 0x000fe8000c9a1026 */
[----:B------:R-:W-:Y:S04]  /*2db90*/  LDGSTS.E [R4+0x40580], desc[UR38][R220.64], !P1 ;  /* 0x40580000dc047fae */ /* 0x000fe8000c9a1026 */
[----:B------:R-:W2:Y:S04]  /*2dba0*/  LDL.LU.64 R226, [R1+0x1c98] ;  /* 0x001c980001e27983 */ /* 0x000ea80000300a00 */
[----:B------:R-:W2:Y:S04]  /*2dbb0*/  LDL.LU.64 R224, [R1+0x1c90] ;  /* 0x001c900001e07983 */ /* 0x000ea80000300a00 */
[----:B------:R-:W2:Y:S04]  /*2dbc0*/  LDL.LU.64 R222, [R1+0x1c88] ;  /* 0x001c880001de7983 */ /* 0x000ea80000300a00 */
[----:B------:R-:W-:Y:S04]  /*2dbd0*/  LDGSTS.E [R4+0x40600], desc[UR38][R218.64], !P1 ;  /* 0x40600000da047fae */ /* 0x000fe8000c9a1026 */
[----:B------:R-:W2:Y:S04]  /*2dbe0*/  LDL.LU.64 R220, [R1+0x1c80] ;  /* 0x001c800001dc7983 */ /* 0x000ea80000300a00 */
[----:B------:R-:W-:Y:S04]  /*2dbf0*/  LDGSTS.E [R4+0x40680], desc[UR38][R210.64], !P1 ;  /* 0x40680000d2047fae */ /* 0x000fe8000c9a1026 */
[----:B------:R-:W2:Y:S04]  /*2dc00*/  LDL.LU.64 R218, [R1+0x1c78] ;  /* 0x001c780001da7983 */ /* 0x000ea80000300a00 */
[----:B------:R-:W-:Y:S04]  /*2dc10*/  LDGSTS.E [R4+0x40700], desc[UR38][R236.64], !P1 ;  /* 0x40700000ec047fae */ /* 0x000fe8000c9a1026 */
[----:B------:R-:W2:Y:S04]  /*2dc20*/  LDL.LU.64 R210, [R1+0x1c70] ;  /* 0x001c700001d27983 */ /* 0x000ea80000300a00 */
[----:B------:R1:W-:Y:S04]  /*2dc30*/  LDGSTS.E [R4+0x40780], desc[UR38][R208.64], !P1 ;  /* 0x40780000d0047fae */ /* 0x0003e8000c9a1026 */
[----:B------:R-:W2:Y:S01]  /*2dc40*/  LDL.LU.64 R236, [R1+0x1c68] ;  /* 0x001c680001ec7983 */ /* 0x000ea20000300a00 */
[----:B-1----:R-:W1:Y:S08]  /*2dc50*/  LDC R208, c[0x0][0x3a0] ;  /* 0x0000e800ffd07b82 */ /* 0x002e700000000800 */
[----:B------:R-:W1:Y:S01]  /*2dc60*/  LDC R209, c[0x0][0x3a0] ;  /* 0x0000e800ffd17b82 */ /* 0x000e620000000800 */
[----:B---3--:R-:W-:-:S04]  /*2dc70*/  IMAD.WIDE R216, R2, 0x4, R216 ;  /* 0x0000000402d87825 */ /* 0x008fc800078e02d8 */
[C---:B----4-:R-:W-:Y:S01]  /*2dc80*/  IMAD.WIDE R214, R2.reuse, 0x4, R214 ;  /* 0x0000000402d67825 */ /* 0x050fe200078e02d6 */
[----:B------:R3:W-:Y:S03]  /*2dc90*/  STL.64 [R1+0x3e18], R216 ;  /* 0x003e18d801007387 */ /* 0x0007e60000100a00 */
[C---:B--2---:R-:W-:Y:S01]  /*2dca0*/  IMAD.WIDE R212, R2.reuse, 0x4, R212 ;  /* 0x0000000402d47825 */ /* 0x044fe200078e02d4 */
[----:B------:R2:W-:Y:S03]  /*2dcb0*/  STL.64 [R1+0x3e10], R214 ;  /* 0x003e10d601007387 */ /* 0x0005e60000100a00 */
[C---:B------:R-:W-:Y:S01]  /*2dcc0*/  IMAD.WIDE R10, R2.reuse, 0x4, R12 ;  /* 0x00000004020a7825 */ /* 0x040fe200078e020c */
[----:B------:R4:W-:Y:S03]  /*2dcd0*/  STL.64 [R1+0x3e08], R212 ;  /* 0x003e08d401007387 */ /* 0x0009e60000100a00 */
[C---:B------:R-:W-:Y:S01]  /*2dce0*/  IMAD.WIDE R234, R2.reuse, 0x4, R234 ;  /* 0x0000000402ea7825 */ /* 0x040fe200078e02ea */
[----:B------:R1:W-:Y:S04]  /*2dcf0*/  STL.64 [R1+0x3e00], R10 ;  /* 0x003e000a01007387 */ /* 0x0003e80000100a00 */
[----:B------:R-:W-:Y:S01]  /*2dd00*/  LDGSTS.E [R4+0x42000], desc[UR38][R216.64], !P5 ;  /* 0x42000000d8047fae */ /* 0x000fe2000e9a1026 */
        /* <DEDUP_REMOVED lines=8> */
[----:B------:R1:W-:Y:S04]  /*2dd90*/  STL.64 [R1+0x3dd8], R228 ;  /* 0x003dd8e401007387 */ /* 0x0003e80000100a00 */
[----:B------:R-:W-:Y:S04]  /*2dda0*/  LDGSTS.E [R4+0x42080], desc[UR38][R214.64], !P5 ;  /* 0x42080000d6047fae */ /* 0x000fe8000e9a1026 */
[----:B------:R-:W-:Y:S01]  /*2ddb0*/  LDGSTS.E [R4+0x42100], desc[UR38][R212.64], !P5 ;  /* 0x42100000d4047fae */ /* 0x000fe2000e9a1026 */
[----:B------:R-:W-:-:S03]  /*2ddc0*/  IMAD.WIDE R226, R2, 0x4, R226 ;  /* 0x0000000402e27825 */ /* 0x000fc600078e02e2 */
        /* <DEDUP_REMOVED lines=14> */
[----:B---3--:R-:W3:Y:S04]  /*2deb0*/  LDL.LU.64 R216, [R1+0x1c60] ;  /* 0x001c600001d87983 */ /* 0x008ee80000300a00 */
[----:B--2---:R-:W2:Y:S04]  /*2dec0*/  LDL.LU.64 R214, [R1+0x1c58] ;  /* 0x001c580001d67983 */ /* 0x004ea80000300a00 */
[----:B----4-:R-:W4:Y:S04]  /*2ded0*/  LDL.LU.64 R212, [R1+0x1c50] ;  /* 0x001c500001d47983 */ /* 0x010f280000300a00 */
[----:B-1----:R-:W4:Y:S04]  /*2dee0*/  LDL.LU.64 R10, [R1+0x1c48] ;  /* 0x001c4800010a7983 */ /* 0x002f280000300a00 */
[----:B------:R-:W-:Y:S04]  /*2def0*/  LDGSTS.E [R4+0x42200], desc[UR38][R234.64], !P5 ;  /* 0x42200000ea047fae */ /* 0x000fe8000e9a1026 */
[----:B------:R-:W-:Y:S04]  /*2df00*/  LDGSTS.E [R4+0x42280], desc[UR38][R12.64], !P5 ;  /* 0x422800000c047fae */ /* 0x000fe8000e9a1026 */
[----:B------:R-:W-:Y:S04]  /*2df10*/  LDGSTS.E [R4+0x42300], desc[UR38][R232.64], !P5 ;  /* 0x42300000e8047fae */ /* 0x000fe8000e9a1026 */
[----:B------:R-:W4:Y:S04]  /*2df20*/  LDL.LU.64 R234, [R1+0x1c40] ;  /* 0x001c400001ea7983 */ /* 0x000f280000300a00 */
[----:B------:R-:W4:Y:S04]  /*2df30*/  LDL.LU.64 R12, [R1+0x1c38] ;  /* 0x001c3800010c7983 */ /* 0x000f280000300a00 */
[----:B------:R-:W4:Y:S04]  /*2df40*/  LDL.LU.64 R232, [R1+0x1c30] ;  /* 0x001c300001e87983 */ /* 0x000f280000300a00 */
        /* <DEDUP_REMOVED lines=13> */
[----:B------:R1:W-:Y:S04]  /*2e020*/  LDGSTS.E [R4+0x42700], desc[UR38][R210.64], !P5 ;  /* 0x42700000d2047fae */ /* 0x0003e8000e9a1026 */
[----:B------:R2:W-:Y:S04]  /*2e030*/  LDGSTS.E [R4+0x42780], desc[UR38][R8.64], !P5 ;  /* 0x4278000008047fae */ /* 0x0005e8000e9a1026 */
[----:B------:R-:W4:Y:S04]  /*2e040*/  LDL.LU.64 R218, [R1+0x1bf8] ;  /* 0x001bf80001da7983 */ /* 0x000f280000300a00 */
[----:B------:R-:W4:Y:S01]  /*2e050*/  LDL.LU.64 R236, [R1+0x1bf0] ;  /* 0x001bf00001ec7983 */ /* 0x000f220000300a00 */
[----:B-1----:R-:W1:Y:S03]  /*2e060*/  LDC R210, c[0x0][0x3a0] ;  /* 0x0000e800ffd27b82 */ /* 0x002e660000000800 */
[----:B------:R-:W4:Y:S01]  /*2e070*/  LDL.LU.64 R238, [R1+0x1be8] ;  /* 0x001be80001ee7983 */ /* 0x000f220000300a00 */
[----:B---3--:R-:W-:-:S04]  /*2e080*/  IMAD.WIDE R216, R2, 0x4, R216 ;  /* 0x0000000402d87825 */ /* 0x008fc800078e02d8 */
[C---:B--2---:R-:W-:Y:S01]  /*2e090*/  IMAD.WIDE R214, R2.reuse, 0x4, R214 ;  /* 0x0000000402d67825 */ /* 0x044fe200078e02d6 */
[----:B------:R2:W-:Y:S03]  /*2e0a0*/  STL.64 [R1+0x3ec8], R216 ;  /* 0x003ec8d801007387 */ /* 0x0005e60000100a00 */
[C---:B----4-:R-:W-:Y:S01]  /*2e0b0*/  IMAD.WIDE R212, R2.reuse, 0x4, R212 ;  /* 0x0000000402d47825 */ /* 0x050fe200078e02d4 */
[----:B------:R3:W-:Y:S03]  /*2e0c0*/  STL.64 [R1+0x3ed0], R214 ;  /* 0x003ed0d601007387 */ /* 0x0007e60000100a00 */
[C---:B------:R-:W-:Y:S01]  /*2e0d0*/  IMAD.WIDE R10, R2.reuse, 0x4, R10 ;  /* 0x00000004020a7825 */ /* 0x040fe200078e020a */
[----:B------:R4:W-:Y:S04]  /*2e0e0*/  STL.64 [R1+0x3ed8], R212 ;  /* 0x003ed8d401007387 */ /* 0x0009e80000100a00 */
[----:B------:R1:W-:Y:S04]  /*2e0f0*/  STL.64 [R1+0x3ee0], R10 ;  /* 0x003ee00a01007387 */ /* 0x0003e80000100a00 */
[----:B------:R1:W-:Y:S04]  /*2e100*/  LDGSTS.E [R4+0x44000], desc[UR38][R216.64], !P2 ;  /* 0x44000000d8047fae */ /* 0x0003e8000d1a1026 */
[----:B------:R1:W-:Y:S01]  /*2e110*/  LDGSTS.E [R4+0x44080], desc[UR38][R214.64], !P2 ;  /* 0x44080000d6047fae */ /* 0x0003e2000d1a1026 */
[----:B------:R-:W-:-:S03]  /*2e120*/  IMAD.WIDE R234, R2, 0x4, R234 ;  /* 0x0000000402ea7825 */ /* 0x000fc600078e02ea */
[----:B------:R1:W-:Y:S01]  /*2e130*/  LDGSTS.E [R4+0x44100], desc[UR38][R212.64], !P2 ;  /* 0x44100000d4047fae */ /* 0x0003e2000d1a1026 */
[----:B------:R-:W-:-:S03]  /*2e140*/  IMAD.WIDE R12, R2, 0x4, R12 ;  /* 0x00000004020c7825 */ /* 0x000fc600078e020c */
[----:B------:R1:W-:Y:S01]  /*2e150*/  STL.64 [R1+0x3ee8], R234 ;  /* 0x003ee8ea01007387 */ /* 0x0003e20000100a00 */
[----:B------:R-:W-:-:S03]  /*2e160*/  IMAD.WIDE R232, R2, 0x4, R232 ;  /* 0x0000000402e87825 */ /* 0x000fc600078e02e8 */
        /* <DEDUP_REMOVED lines=29> */
[----:B--2---:R-:W2:Y:S04]  /*2e340*/  LDL.LU.64 R216, [R1+0x1be0] ;  /* 0x001be00001d87983 */ /* 0x004ea80000300a00 */
[----:B---3--:R-:W3:Y:S04]  /*2e350*/  LDL.LU.64 R214, [R1+0x1bd8] ;  /* 0x001bd80001d67983 */ /* 0x008ee80000300a00 */
[----:B----4-:R-:W4:Y:S04]  /*2e360*/  LDL.LU.64 R212, [R1+0x1bd0] ;  /* 0x001bd00001d47983 */ /* 0x010f280000300a00 */
[----:B-1----:R-:W4:Y:S04]  /*2e370*/  LDL.LU.64 R10, [R1+0x1bc8] ;  /* 0x001bc800010a7983 */ /* 0x002f280000300a00 */
        /* <DEDUP_REMOVED lines=8> */
[----:B------:R1:W-:Y:S04]  /*2e400*/  LDGSTS.E [R4+0x44600], desc[UR38][R220.64], !P2 ;  /* 0x44600000dc047fae */ /* 0x0003e8000d1a1026 */
[----:B------:R1:W-:Y:S04]  /*2e410*/  LDGSTS.E [R4+0x44680], desc[UR38][R218.64], !P2 ;  /* 0x44680000da047fae */ /* 0x0003e8000d1a1026 */
[----:B------:R-:W-:Y:S04]  /*2e420*/  LDGSTS.E [R4+0x44700], desc[UR38][R236.64], !P2 ;  /* 0x44700000ec047fae */ /* 0x000fe8000d1a1026 */
[----:B------:R-:W1:Y:S04]  /*2e430*/  LDL.LU.64 R220, [R1+0x1b80] ;  /* 0x001b800001dc7983 */ /* 0x000e680000300a00 */
[----:B------:R-:W4:Y:S04]  /*2e440*/  LDL.LU.64 R218, [R1+0x1b78] ;  /* 0x001b780001da7983 */ /* 0x000f280000300a00 */
[----:B------:R-:W4:Y:S04]  /*2e450*/  LDL.LU.64 R238, [R1+0x1b70] ;  /* 0x001b700001ee7983 */ /* 0x000f280000300a00 */
[----:B------:R-:W4:Y:S01]  /*2e460*/  LDL.LU.64 R236, [R1+0x1b68] ;  /* 0x001b680001ec7983 */ /* 0x000f220000300a00 */
[----:B------:R-:W-:Y:S01]  /*2e470*/  VIADD R208, R208, 0xffffff6f ;  /* 0xffffff6fd0d07836 */ /* 0x000fe20000000000 */
[----:B------:R-:W-:-:S02]  /*2e480*/  ISETP.GE.U32.AND P1, PT, R252, 0x7ffffef4, PT ;  /* 0x7ffffef4fc00780c */ /* 0x000fc40003f26070 */
[----:B------:R1:W-:Y:S02]  /*2e490*/  LDGSTS.E [R4+0x44780], desc[UR38][R8.64], !P2 ;  /* 0x4478000008047fae */ /* 0x0003e4000d1a1026 */
[----:B------:R-:W-:Y:S01]  /*2e4a0*/  ISETP.GE.U32.AND P5, PT, R208, 0x7ffffef0, PT ;  /* 0x7ffffef0d000780c */ /* 0x000fe20003fa6070 */
[----:B------:R-:W-:Y:S02]  /*2e4b0*/  VIADD R208, R209, 0xffffff6b ;  /* 0xffffff6bd1d07836 */ /* 0x000fe40000000000 */
[----:B------:R-:W1:Y:S03]  /*2e4c0*/  LDC R209, c[0x0][0x3a0] ;  /* 0x0000e800ffd17b82 */ /* 0x000e660000000800 */
[----:B------:R-:W-:Y:S01]  /*2e4d0*/  ISETP.GE.U32.AND P2, PT, R208, 0x7ffffeec, PT ;  /* 0x7ffffeecd000780c */ /* 0x000fe20003f46070 */
[----:B------:R-:W-:Y:S02]  /*2e4e0*/  VIADD R208, R210, 0xffffff67 ;  /* 0xffffff67d2d07836 */ /* 0x000fe40000000000 */
[----:B--2---:R-:W-:-:S04]  /*2e4f0*/  IMAD.WIDE R216, R2, 0x4, R216 ;  /* 0x0000000402d87825 */ /* 0x004fc800078e02d8 */
[C---:B---3--:R-:W-:Y:S01]  /*2e500*/  IMAD.WIDE R214, R2.reuse, 0x4, R214 ;  /* 0x0000000402d67825 */ /* 0x048fe200078e02d6 */
[----:B------:R2:W-:Y:S03]  /*2e510*/  STL.64 [R1+0x4048], R216 ;  /* 0x004048d801007387 */ /* 0x0005e60000100a00 */
[C---:B----4-:R-:W-:Y:S01]  /*2e520*/  IMAD.WIDE R212, R2.reuse, 0x4, R212 ;  /* 0x0000000402d47825 */ /* 0x050fe200078e02d4 */
[----:B------:R3:W-:Y:S03]  /*2e530*/  STL.64 [R1+0x4050], R214 ;  /* 0x004050d601007387 */ /* 0x0007e60000100a00 */
[C---:B------:R-:W-:Y:S01]  /*2e540*/  IMAD.WIDE R10, R2.reuse, 0x4, R10 ;  /* 0x00000004020a7825 */ /* 0x040fe200078e020a */
        /* <DEDUP_REMOVED lines=16> */
[----:B------:R1:W-:Y:S04]  /*2e650*/  STL.64 [R1+0x4098], R224 ;  /* 0x004098e001007387 */ /* 0x0003e80000100a00 */
[----:B------:R2:W-:Y:S04]  /*2e660*/  STL.64 [R1+0x40a0], R222 ;  /* 0x0040a0de01007387 */ /* 0x0005e80000100a00 */
[----:B------:R-:W-:Y:S04]  /*2e670*/  LDGSTS.E [R4+0x46000], desc[UR38][R216.64], !P1 ;  /* 0x46000000d8047fae */ /* 0x000fe8000c9a1026 */
[----:B------:R-:W-:Y:S01]  /*2e680*/  LDGSTS.E [R4+0x46080], desc[UR38][R214.64], !P1 ;  /* 0x46080000d6047fae */ /* 0x000fe2000c9a1026 */
[----:B-1----:R-:W-:-:S03]  /*2e690*/  IMAD.WIDE R220, R2, 0x4, R220 ;  /* 0x0000000402dc7825 */ /* 0x002fc600078e02dc */
[----:B------:R-:W-:Y:S01]  /*2e6a0*/  LDGSTS.E [R4+0x46100], desc[UR38][R212.64], !P1 ;  /* 0x46100000d4047fae */ /* 0x000fe2000c9a1026 */
[----:B------:R-:W-:-:S03]  /*2e6b0*/  IMAD.WIDE R218, R2, 0x4, R218 ;  /* 0x0000000402da7825 */ /* 0x000fc600078e02da */
[----:B------:R1:W-:Y:S01]  /*2e6c0*/  STL.64 [R1+0x40a8], R220 ;  /* 0x0040a8dc01007387 */ /* 0x0003e20000100a00 */
[----:B------:R-:W-:-:S03]  /*2e6d0*/  IMAD.WIDE R210, R2, 0x4, R238 ;  /* 0x0000000402d27825 */ /* 0x000fc600078e02ee */
[----:B------:R1:W-:Y:S01]  /*2e6e0*/  STL.64 [R1+0x40b0], R218 ;  /* 0x0040b0da01007387 */ /* 0x0003e20000100a00 */
[----:B------:R-:W-:-:S03]  /*2e6f0*/  IMAD.WIDE R8, R2, 0x4, R236 ;  /* 0x0000000402087825 */ /* 0x000fc600078e02ec */
[----:B------:R1:W-:Y:S04]  /*2e700*/  STL.64 [R1+0x40b8], R210 ;  /* 0x0040b8d201007387 */ /* 0x0003e80000100a00 */
[----:B------:R1:W-:Y:S04]  /*2e710*/  STL.64 [R1+0x40c0], R8 ;  /* 0x0040c00801007387 */ /* 0x0003e80000100a00 */
[----:B--2---:R-:W2:Y:S04]  /*2e720*/  LDL.LU.64 R216, [R1+0x1b60] ;  /* 0x001b600001d87983 */ /* 0x004ea80000300a00 */
[----:B---3--:R-:W3:Y:S04]  /*2e730*/  LDL.LU.64 R214, [R1+0x1b58] ;  /* 0x001b580001d67983 */ /* 0x008ee80000300a00 */
[----:B------:R-:W-:Y:S04]  /*2e740*/  LDGSTS.E [R4+0x46180], desc[UR38][R10.64], !P1 ;  /* 0x461800000a047fae */ /* 0x000fe8000c9a1026 */
[----:B----4-:R-:W4:Y:S04]  /*2e750*/  LDL.LU.64 R212, [R1+0x1b50] ;  /* 0x001b500001d47983 */ /* 0x010f280000300a00 */
[----:B------:R-:W-:Y:S04]  /*2e760*/  LDGSTS.E [R4+0x46200], desc[UR38][R234.64], !P1 ;  /* 0x46200000ea047fae */ /* 0x000fe8000c9a1026 */
[----:B------:R-:W4:Y:S04]  /*2e770*/  LDL.LU.64 R10, [R1+0x1b48] ;  /* 0x001b4800010a7983 */ /* 0x000f280000300a00 */
        /* <DEDUP_REMOVED lines=17> */
[----:B-1----:R-:W4:Y:S04]  /*2e890*/  LDL.LU.64 R220, [R1+0x1900] ;  /* 0x0019000001dc7983 */ /* 0x002f280000300a00 */
[----:B------:R1:W-:Y:S04]  /*2e8a0*/  LDGSTS.E [R4+0x46700], desc[UR38][R210.64], !P1 ;  /* 0x46700000d2047fae */ /* 0x0003e8000c9a1026 */
[----:B------:R-:W4:Y:S04]  /*2e8b0*/  LDL.LU.64 R218, [R1+0x18f8] ;  /* 0x0018f80001da7983 */ /* 0x000f280000300a00 */
[----:B------:R-:W4:Y:S04]  /*2e8c0*/  LDL.LU.64 R236, [R1+0x18f0] ;  /* 0x0018f00001ec7983 */ /* 0x000f280000300a00 */
[----:B------:R-:W4:Y:S01]  /*2e8d0*/  LDL.LU.64 R238, [R1+0x18e8] ;  /* 0x0018e80001ee7983 */ /* 0x000f220000300a00 */
[----:B-1----:R-:W1:Y:S03]  /*2e8e0*/  LDC R210, c[0x0][0x3a0] ;  /* 0x0000e800ffd27b82 */ /* 0x002e660000000800 */
[----:B------:R1:W-:Y:S01]  /*2e8f0*/  LDGSTS.E [R4+0x46780], desc[UR38][R8.64], !P1 ;  /* 0x4678000008047fae */ /* 0x0003e2000c9a1026 */
        /* <DEDUP_REMOVED lines=29> */
[----:B-1----:R-:W-:Y:S01]  /*2ead0*/  IMAD.WIDE R8, R2, 0x4, R238 ;  /* 0x0000000402087825 */ /* 0x002fe200078e02ee */
[----:B------:R1:W-:Y:S04]  /*2eae0*/  STL.64 [R1+0x4238], R236 ;  /* 0x004238ec01007387 */ /* 0x0003e80000100a00 */
[----:B------:R1:W-:Y:S04]  /*2eaf0*/  LDGSTS.E [R4+0x48000], desc[UR38][R216.64], !P5 ;  /* 0x48000000d8047fae */ /* 0x0003e8000e9a1026 */
[----:B------:R1:W-:Y:S04]  /*2eb00*/  STL.64 [R1+0x4240], R8 ;  /* 0x0042400801007387 */ /* 0x0003e80000100a00 */
[----:B------:R1:W-:Y:S04]  /*2eb10*/  LDGSTS.E [R4+0x48080], desc[UR38][R214.64], !P5 ;  /* 0x48080000d6047fae */ /* 0x0003e8000e9a1026 */
[----:B--2---:R-:W2:Y:S04]  /*2eb20*/  LDL.LU.64 R216, [R1+0x1860] ;  /* 0x0018600001d87983 */ /* 0x004ea80000300a00 */
[----:B------:R1:W-:Y:S04]  /*2eb30*/  LDGSTS.E [R4+0x48100], desc[UR38][R212.64], !P5 ;  /* 0x48100000d4047fae */ /* 0x0003e8000e9a1026 */
[----:B---3--:R-:W3:Y:S04]  /*2eb40*/  LDL.LU.64 R214, [R1+0x1858] ;  /* 0x0018580001d67983 */ /* 0x008ee80000300a00 */
[----:B------:R1:W-:Y:S04]  /*2eb50*/  LDGSTS.E [R4+0x48180], desc[UR38][R10.64], !P5 ;  /* 0x481800000a047fae */ /* 0x0003e8000e9a1026 */
[----:B----4-:R-:W4:Y:S04]  /*2eb60*/  LDL.LU.64 R212, [R1+0x1850] ;  /* 0x0018500001d47983 */ /* 0x010f280000300a00 */
[----:B------:R1:W-:Y:S04]  /*2eb70*/  LDGSTS.E [R4+0x48200], desc[UR38][R234.64], !P5 ;  /* 0x48200000ea047fae */ /* 0x0003e8000e9a1026 */
[----:B------:R-:W4:Y:S04]  /*2eb80*/  LDL.LU.64 R10, [R1+0x1848] ;  /* 0x00184800010a7983 */ /* 0x000f280000300a00 */
        /* <DEDUP_REMOVED lines=18> */
[----:B------:R-:W-:Y:S04]  /*2ecb0*/  LDGSTS.E [R4+0x48700], desc[UR38][R236.64], !P5 ;  /* 0x48700000ec047fae */ /* 0x000fe8000e9a1026 */
[----:B------:R-:W4:Y:S04]  /*2ecc0*/  LDL.LU.64 R218, [R1+0x17f8] ;  /* 0x0017f80001da7983 */ /* 0x000f280000300a00 */
[----:B------:R-:W4:Y:S04]  /*2ecd0*/  LDL.LU.64 R238, [R1+0x17f0] ;  /* 0x0017f00001ee7983 */ /* 0x000f280000300a00 */
[----:B-1----:R-:W4:Y:S01]  /*2ece0*/  LDL.LU.64 R236, [R1+0x17e8] ;  /* 0x0017e80001ec7983 */ /* 0x002f220000300a00 */
[----:B------:R-:W-:-:S02]  /*2ecf0*/  ISETP.GE.U32.AND P1, PT, R208, 0x7ffffee8, PT ;  /* 0x7ffffee8d000780c */ /* 0x000fc40003f26070 */
[----:B------:R-:W-:Y:S01]  /*2ed00*/  IADD3 R208, PT, PT, R209, -0x9d, RZ ;  /* 0xffffff63d1d07810 */ /* 0x000fe20007ffe0ff */
[----:B------:R1:W-:Y:S01]  /*2ed10*/  LDGSTS.E [R4+0x48780], desc[UR38][R8.64], !P5 ;  /* 0x4878000008047fae */ /* 0x0003e2000e9a1026 */
[----:B------:R-:W1:Y:S02]  /*2ed20*/  LDC R209, c[0x0][0x3a0] ;  /* 0x0000e800ffd17b82 */ /* 0x000e640000000800 */
        /* <DEDUP_REMOVED lines=31> */
[C---:B-1----:R-:W-:Y:S01]  /*2ef20*/  IMAD.WIDE R8, R2.reuse, 0x4, R236 ;  /* 0x0000000402087825 */ /* 0x042fe200078e02ec */
[----:B------:R1:W-:Y:S04]  /*2ef30*/  STL.64 [R1+0x43b8], R210 ;  /* 0x0043b8d201007387 */ /* 0x0003e80000100a00 */
[----:B------:R-:W-:Y:S04]  /*2ef40*/  LDGSTS.E [R4+0x4a000], desc[UR38][R216.64], !P2 ;  /* 0x4a000000d8047fae */ /* 0x000fe8000d1a1026 */
[----:B------:R1:W-:Y:S04]  /*2ef50*/  STL.64 [R1+0x43c0], R8 ;  /* 0x0043c00801007387 */ /* 0x0003e80000100a00 */
[----:B------:R-:W-:Y:S04]  /*2ef60*/  LDGSTS.E [R4+0x4a080], desc[UR38][R214.64], !P2 ;  /* 0x4a080000d6047fae */ /* 0x000fe8000d1a1026 */
[----:B--2---:R-:W2:Y:S04]  /*2ef70*/  LDL.LU.64 R216, [R1+0x1760] ;  /* 0x0017600001d87983 */ /* 0x004ea80000300a00 */
[----:B------:R-:W-:Y:S04]  /*2ef80*/  LDGSTS.E [R4+0x4a100], desc[UR38][R212.64], !P2 ;  /* 0x4a100000d4047fae */ /* 0x000fe8000d1a1026 */
        /* <DEDUP_REMOVED lines=92> */
[----:B------:R-:W-:Y:S01]  /*2f550*/  ISETP.GE.U32.AND P2, PT, R208, 0x7ffffee0, PT ;  /* 0x7ffffee0d000780c */ /* 0x000fe20003f46070 */
[----:B------:R-:W-:-:S02]  /*2f560*/  VIADD R208, R209, 0xffffff5b ;  /* 0xffffff5bd1d07836 */ /* 0x000fc40000000000 */
        /* <DEDUP_REMOVED lines=336> */
[----:B------:R1:W-:Y:S05]  /*30a70*/  LDGSTS.E [R4+0x56780], desc[UR38][R8.64], !P2 ;  /* 0x5678000008047fae */ /* 0x0003ea000d1a1026 */
[----:B------:R-:W1:Y:S01]  /*30a80*/  LDC R210, c[0x0][0x3a0] ;  /* 0x0000e800ffd27b82 */ /* 0x000e620000000800 */
[----:B--2---:R-:W-:-:S04]  /*30a90*/  IMAD.WIDE R216, R2, 0x4, R216 ;  /* 0x0000000402d87825 */ /* 0x004fc800078e02d8 */
[C---:B---3--:R-:W-:Y:S01]  /*30aa0*/  IMAD.WIDE R214, R2.reuse, 0x4, R214 ;  /* 0x0000000402d67825 */ /* 0x048fe200078e02d6 */
[----:B------:R-:W-:Y:S03]  /*30ab0*/  STL.64 [R1+0x4dc8], R216 ;  /* 0x004dc8d801007387 */ /* 0x000fe60000100a00 */
[C---:B----4-:R-:W-:Y:S01]  /*30ac0*/  IMAD.WIDE R212, R2.reuse, 0x4, R212 ;  /* 0x0000000402d47825 */ /* 0x050fe200078e02d4 */
[----:B------:R-:W-:Y:S03]  /*30ad0*/  STL.64 [R1+0x4dd0], R214 ;  /* 0x004dd0d601007387 */ /* 0x000fe60000100a00 */
[C---:B------:R-:W-:Y:S01]  /*30ae0*/  IMAD.WIDE R10, R2.reuse, 0x4, R10 ;  /* 0x00000004020a7825 */ /* 0x040fe200078e020a */
[----:B------:R-:W-:Y:S03]  /*30af0*/  STL.64 [R1+0x4dd8], R212 ;  /* 0x004dd8d401007387 */ /* 0x000fe60000100a00 */
        /* <DEDUP_REMOVED lines=21> */
[----:B------:R-:W-:Y:S03]  /*30c50*/  LDGSTS.E [R4+0x58000], desc[UR38][R216.64], !P1 ;  /* 0x58000000d8047fae */ /* 0x000fe6000c9a1026 */
[C---:B-1----:R-:W-:Y:S01]  /*30c60*/  IMAD.WIDE R8, R2.reuse, 0x4, R238 ;  /* 0x0000000402087825 */ /* 0x042fe200078e02ee */
[----:B------:R1:W-:Y:S04]  /*30c70*/  STL.64 [R1+0x4e30], R218 ;  /* 0x004e30da01007387 */ /* 0x0003e80000100a00 */
[----:B------:R-:W-:Y:S04]  /*30c80*/  LDGSTS.E [R4+0x58080], desc[UR38][R214.64], !P1 ;  /* 0x58080000d6047fae */ /* 0x000fe8000c9a1026 */
[----:B------:R1:W-:Y:S04]  /*30c90*/  STL.64 [R1+0x4e38], R236 ;  /* 0x004e38ec01007387 */ /* 0x0003e80000100a00 */
[----:B------:R-:W-:Y:S04]  /*30ca0*/  LDGSTS.E [R4+0x58100], desc[UR38][R212.64], !P1 ;  /* 0x58100000d4047fae */ /* 0x000fe8000c9a1026 */
[----:B------:R1:W-:Y:S04]  /*30cb0*/  STL.64 [R1+0x4e40], R8 ;  /* 0x004e400801007387 */ /* 0x0003e80000100a00 */
[----:B------:R1:W-:Y:S04]  /*30cc0*/  LDGSTS.E [R4+0x58180], desc[UR38][R10.64], !P1 ;  /* 0x581800000a047fae */ /* 0x0003e8000c9a1026 */
[----:B------:R-:W-:Y:S04]  /*30cd0*/  LDGSTS.E [R4+0x58200], desc[UR38][R234.64], !P1 ;  /* 0x58200000ea047fae */ /* 0x000fe8000c9a1026 */
[----:B------:R1:W-:Y:S04]  /*30ce0*/  LDGSTS.E [R4+0x58280], desc[UR38][R12.64], !P1 ;  /* 0x582800000c047fae */ /* 0x0003e8000c9a1026 */
[----:B--2---:R-:W2:Y:S04]  /*30cf0*/  LDL.LU.64 R10, [R1+0xfe0] ;  /* 0x000fe000010a7983 */ /* 0x004ea80000300a00 */
[----:B------:R-:W2:Y:S04]  /*30d00*/  LDL.LU.64 R216, [R1+0xff8] ;  /* 0x000ff80001d87983 */ /* 0x000ea80000300a00 */
[----:B------:R-:W2:Y:S04]  /*30d10*/  LDL.LU.64 R214, [R1+0xff0] ;  /* 0x000ff00001d67983 */ /* 0x000ea80000300a00 */
[----:B------:R-:W2:Y:S04]  /*30d20*/  LDL.LU.64 R212, [R1+0xfe8] ;  /* 0x000fe80001d47983 */ /* 0x000ea80000300a00 */
[----:B---3--:R-:W3:Y:S04]  /*30d30*/  LDL.LU.64 R12, [R1+0xfd8] ;  /* 0x000fd800010c7983 */ /* 0x008ee80000300a00 */
[----:B------:R1:W-:Y:S04]  /*30d40*/  LDGSTS.E [R4+0x58300], desc[UR38][R232.64], !P1 ;  /* 0x58300000e8047fae */ /* 0x0003e8000c9a1026 */
[----:B------:R-:W3:Y:S04]  /*30d50*/  LDL.LU.64 R234, [R1+0xfd0] ;  /* 0x000fd00001ea7983 */ /* 0x000ee80000300a00 */
        /* <DEDUP_REMOVED lines=15> */
[----:B-1----:R-:W4:Y:S04]  /*30e50*/  LDL.LU.64 R218, [R1+0xf90] ;  /* 0x000f900001da7983 */ /* 0x002f280000300a00 */
[----:B------:R1:W-:Y:S04]  /*30e60*/  LDGSTS.E [R4+0x58780], desc[UR38][R8.64], !P1 ;  /* 0x5878000008047fae */ /* 0x0003e8000c9a1026 */
[----:B------:R-:W4:Y:S04]  /*30e70*/  LDL.LU.64 R236, [R1+0xf88] ;  /* 0x000f880001ec7983 */ /* 0x000f280000300a00 */
[----:B------:R-:W1:Y:S01]  /*30e80*/  LDL.LU.64 R238, [R1+0xf80] ;  /* 0x000f800001ee7983 */ /* 0x000e620000300a00 */
[----:B--2---:R-:W-:-:S04]  /*30e90*/  IMAD.WIDE R10, R2, 0x4, R10 ;  /* 0x00000004020a7825 */ /* 0x004fc800078e020a */
[C---:B------:R-:W-:Y:S01]  /*30ea0*/  IMAD.WIDE R216, R2.reuse, 0x4, R216 ;  /* 0x0000000402d87825 */ /* 0x040fe200078e02d8 */
[----:B------:R-:W-:Y:S03]  /*30eb0*/  STL.64 [R1+0x4f88], R10 ;  /* 0x004f880a01007387 */ /* 0x000fe60000100a00 */
[C---:B------:R-:W-:Y:S01]  /*30ec0*/  IMAD.WIDE R214, R2.reuse, 0x4, R214 ;  /* 0x0000000402d67825 */ /* 0x040fe200078e02d6 */
[----:B------:R2:W-:Y:S03]  /*30ed0*/  STL.64 [R1+0x55e8], R216 ;  /* 0x0055e8d801007387 */ /* 0x0005e60000100a00 */
[C---:B------:R-:W-:Y:S01]  /*30ee0*/  IMAD.WIDE R212, R2.reuse, 0x4, R212 ;  /* 0x0000000402d47825 */ /* 0x040fe200078e02d4 */
[----:B------:R1:W-:Y:S03]  /*30ef0*/  STL.64 [R1+0x55f0], R214 ;  /* 0x0055f0d601007387 */ /* 0x0003e60000100a00 */
[C---:B---3--:R-:W-:Y:S01]  /*30f00*/  IMAD.WIDE R12, R2.reuse, 0x4, R12 ;  /* 0x00000004020c7825 */ /* 0x048fe200078e020c */
[----:B------:R3:W-:Y:S03]  /*30f10*/  STL.64 [R1+0x55f8], R212 ;  /* 0x0055f8d401007387 */ /* 0x0007e60000100a00 */
[C---:B------:R-:W-:Y:S01]  /*30f20*/  IMAD.WIDE R234, R2.reuse, 0x4, R234 ;  /* 0x0000000402ea7825 */ /* 0x040fe200078e02ea */
        /* <DEDUP_REMOVED lines=26> */
[----:B------:R-:W2:Y:S04]  /*310d0*/  LDL.LU.64 R214, [R1+0xef8] ;  /* 0x000ef80001d67983 */ /* 0x000ea80000300a00 */
[----:B------:R1:W-:Y:S04]  /*310e0*/  LDGSTS.E [R4+0x5a180], desc[UR38][R10.64], !P5 ;  /* 0x5a1800000a047fae */ /* 0x0003e8000e9a1026 */
[----:B---3--:R-:W3:Y:S04]  /*310f0*/  LDL.LU.64 R212, [R1+0xef0] ;  /* 0x000ef00001d47983 */ /* 0x008ee80000300a00 */
[----:B------:R1:W-:Y:S04]  /*31100*/  LDGSTS.E [R4+0x5a200], desc[UR38][R12.64], !P5 ;  /* 0x5a2000000c047fae */ /* 0x0003e8000e9a1026 */
[----:B------:R-:W3:Y:S04]  /*31110*/  LDL.LU.64 R10, [R1+0xee8] ;  /* 0x000ee800010a7983 */ /* 0x000ee80000300a00 */
        /* <DEDUP_REMOVED lines=27> */
[----:B------:R-:W-:-:S05]  /*312d0*/  VIADD R208, R211, 0xffffff3f ;  /* 0xffffff3fd3d07836 */ /* 0x000fca0000000000 */
[----:B------:R-:W-:Y:S01]  /*312e0*/  ISETP.GE.U32.AND P5, PT, R208, 0x7ffffec0, PT ;  /* 0x7ffffec0d000780c */ /* 0x000fe20003fa6070 */
[----:B------:R-:W-:Y:S02]  /*312f0*/  VIADD R208, R210, 0xffffff3b ;  /* 0xffffff3bd2d07836 */ /* 0x000fe40000000000 */
[----:B--2---:R-:W-:-:S04]  /*31300*/  IMAD.WIDE R216, R2, 0x4, R216 ;  /* 0x0000000402d87825 */ /* 0x004fc800078e02d8 */
[C---:B------:R-:W-:Y:S01]  /*31310*/  IMAD.WIDE R214, R2.reuse, 0x4, R214 ;  /* 0x0000000402d67825 */ /* 0x040fe200078e02d6 */
[----:B------:R2:W-:Y:S03]  /*31320*/  STL.64 [R1+0x4fd8], R216 ;  /* 0x004fd8d801007387 */ /* 0x0005e60000100a00 */
[C---:B---3--:R-:W-:Y:S01]  /*31330*/  IMAD.WIDE R212, R2.reuse, 0x4, R212 ;  /* 0x0000000402d47825 */ /* 0x048fe200078e02d4 */
[----:B------:R3:W-:Y:S03]  /*31340*/  STL.64 [R1+0x4fe0], R214 ;  /* 0x004fe0d601007387 */ /* 0x0007e60000100a00 */
[C---:B------:R-:W-:Y:S01]  /*31350*/  IMAD.WIDE R10, R2.reuse, 0x4, R10 ;  /* 0x00000004020a7825 */ /* 0x040fe200078e020a */
        /* <DEDUP_REMOVED lines=32> */
[----:B------:R-:W3:Y:S04]  /*31560*/  LDL.LU.64 R212, [R1+0xe00] ;  /* 0x000e000001d47983 */ /* 0x000ee80000300a00 */
[----:B------:R-:W-:Y:S04]  /*31570*/  LDGSTS.E [R4+0x5c200], desc[UR38][R12.64], !P2 ;  /* 0x5c2000000c047fae */ /* 0x000fe8000d1a1026 */
[----:B------:R-:W3:Y:S04]  /*31580*/  LDL.LU.64 R10, [R1+0xdf8] ;  /* 0x000df800010a7983 */ /* 0x000ee80000300a00 */
        /* <DEDUP_REMOVED lines=91> */
[----:B------:R-:W-:Y:S02]  /*31b40*/  ISETP.GE.U32.AND P1, PT, R208, 0x7ffffeb8, PT ;  /* 0x7ffffeb8d000780c */ /* 0x000fe40003f26070 */
[----:B------:R-:W-:Y:S01]  /*31b50*/  IADD3 R208, PT, PT, R210, -0xcd, RZ ;  /* 0xffffff33d2d07810 */ /* 0x000fe20007ffe0ff */
[----:B--2---:R-:W-:-:S04]  /*31b60*/  IMAD.WIDE R216, R2, 0x4, R216 ;  /* 0x0000000402d87825 */ /* 0x004fc800078e02d8 */
        /* <DEDUP_REMOVED lines=1009> */
[C---:B-1----:R-:W-:Y:S01]  /*35a80*/  IMAD.WIDE R8, R2.reuse, 0x4, R12 ;  /* 0x0000000402087825 */ /* 0x042fe200078e020c */
        /* <DEDUP_REMOVED lines=21> */
[----:B------:R-:W-:Y:S01]  /*35be0*/  IMAD.WIDE R236, R2, 0x4, R236 ;  /* 0x0000000402ec7825 */ /* 0x000fe200078e02ec */
        /* <DEDUP_REMOVED lines=10> */
[----:B-1----:R-:W4:Y:S04]  /*35c90*/  LDL.LU.64 R10, [R1+0x1b18] ;  /* 0x001b1800010a7983 */ /* 0x002f280000300a00 */
[----:B------:R1:W-:Y:S04]  /*35ca0*/  LDGSTS.E [R4+0x7e280], desc[UR38][R232.64], !P5 ;  /* 0x7e280000e8047fae */ /* 0x0003e8000e9a1026 */
[----:B------:R-:W4:Y:S04]  /*35cb0*/  LDL.LU.64 R234, [R1+0x1b10] ;  /* 0x001b100001ea7983 */ /* 0x000f280000300a00 */
[----:B------:R1:W-:Y:S04]  /*35cc0*/  LDGSTS.E [R4+0x7e300], desc[UR38][R230.64], !P5 ;  /* 0x7e300000e6047fae */ /* 0x0003e8000e9a1026 */
[----:B------:R-:W1:Y:S04]  /*35cd0*/  LDL.LU.64 R232, [R1+0x1b08] ;  /* 0x001b080001e87983 */ /* 0x000e680000300a00 */
        /* <DEDUP_REMOVED lines=17> */
[----:B------:R-:W4:Y:S01]  /*35df0*/  LDL.LU.64 R236, [R1+0x1ab8] ;  /* 0x001ab80001ec7983 */ /* 0x000f220000300a00 */
        /* <DEDUP_REMOVED lines=15> */
[C---:B-1----:R-:W-:Y:S01]  /*35ef0*/  IMAD.WIDE R232, R2.reuse, 0x4, R232 ;  /* 0x0000000402e87825 */ /* 0x042fe200078e02e8 */
        /* <DEDUP_REMOVED lines=32> */
[----:B-1----:R-:W4:Y:S04]  /*36100*/  LDL.LU.64 R234, [R1+0x1a90] ;  /* 0x001a900001ea7983 */ /* 0x002f280000300a00 */
        /* <DEDUP_REMOVED lines=1457> */
[----:B------:R-:W-:Y:S03]  /*3bc20*/  STL.64 [R1+0x9490], R218 ;  /* 0x009490da01007387 */ /* 0x000fe60000100a00 */
[C---:B------:R-:W-:Y:S01]  /*3bc30*/  IMAD.WIDE R210, R2.reuse, 0x4, R238 ;  /* 0x0000000402d27825 */ /* 0x040fe200078e02ee */
[----:B------:R2:W-:Y:S03]  /*3bc40*/  STL.64 [R1+0x9488], R12 ;  /* 0x0094880c01007387 */ /* 0x0005e60000100a00 */
[C---:B-1----:R-:W-:Y:S01]  /*3bc50*/  IMAD.WIDE R8, R2.reuse, 0x4, R236 ;  /* 0x0000000402087825 */ /* 0x042fe200078e02ec */
[----:B------:R-:W-:Y:S04]  /*3bc60*/  LDGSTS.E [R3+0x6c800], desc[UR38][R216.64], !P1 ;  /* 0x6c800000d8037fae */ /* 0x000fe8000c9a1026 */
        /* <DEDUP_REMOVED lines=29> */
[----:B------:R-:W4:Y:S04]  /*3be40*/  LDL.LU.64 R234, [R1+0xc0] ;  /* 0x0000c00001ea7983 */ /* 0x000f280000300a00 */
[----:B------:R-:W4:Y:S04]  /*3be50*/  LDL.LU.64 R218, [R1+0xb8] ;  /* 0x0000b80001da7983 */ /* 0x000f280000300a00 */
[----:B------:R1:W-:Y:S04]  /*3be60*/  LDGSTS.E [R3+0x6cf00], desc[UR38][R210.64], !P1 ;  /* 0x6cf00000d2037fae */ /* 0x0003e8000c9a1026 */
[----:B------:R2:W-:Y:S01]  /*3be70*/  LDGSTS.E [R3+0x6cf80], desc[UR38][R8.64], !P1 ;  /* 0x6cf8000008037fae */ /* 0x0005e2000c9a1026 */
[----:B-1----:R-:W1:Y:S01]  /*3be80*/  LDC R210, c[0x0][0x3a0] ;  /* 0x0000e800ffd27b82 */ /* 0x002e620000000800 */
        /* <DEDUP_REMOVED lines=8> */
[----:B------:R4:W-:Y:S04]  /*3bf10*/  STL.64 [R1+0x9458], R212 ;  /* 0x009458d401007387 */ /* 0x0009e80000100a00 */
[----:B------:R-:W-:Y:S04]  /*3bf20*/  STL.64 [R1+0x9450], R238 ;  /* 0x009450ee01007387 */ /* 0x000fe80000100a00 */
[----:B------:R-:W-:Y:S04]  /*3bf30*/  LDGSTS.E [R3+0x6e800], desc[UR38][R216.64], !P5 ;  /* 0x6e800000d8037fae */ /* 0x000fe8000e9a1026 */
[----:B------:R-:W-:Y:S01]  /*3bf40*/  LDGSTS.E [R3+0x6e880], desc[UR38][R214.64], !P5 ;  /* 0x6e880000d6037fae */ /* 0x000fe2000e9a1026 */
[----:B------:R-:W-:-:S03]  /*3bf50*/  IMAD.WIDE R232, R2, 0x4, R232 ;  /* 0x0000000402e87825 */ /* 0x000fc600078e02e8 */
[----:B------:R-:W-:Y:S01]  /*3bf60*/  LDGSTS.E [R3+0x6e900], desc[UR38][R240.64], !P5 ;  /* 0x6e900000f0037fae */ /* 0x000fe2000e9a1026 */
        /* <DEDUP_REMOVED lines=21> */
[----:B------:R-:W-:Y:S01]  /*3c0c0*/  STL.64 [R1+0x9410], R236 ;  /* 0x009410ec01007387 */ /* 0x000fe20000100a00 */
[----:B------:R-:W-:-:S03]  /*3c0d0*/  IMAD.WIDE R10, R2, 0x4, R234 ;  /* 0x00000004020a7825 */ /* 0x000fc600078e02ea */
[----:B------:R-:W-:Y:S01]  /*3c0e0*/  LDGSTS.E [R3+0x6ec80], desc[UR38][R224.64], !P5 ;  /* 0x6ec80000e0037fae */ /* 0x000fe2000e9a1026 */
[----:B------:R-:W-:-:S03]  /*3c0f0*/  IMAD.WIDE R8, R2, 0x4, R218 ;  /* 0x0000000402087825 */ /* 0x000fc600078e02da */
[----:B------:R-:W-:Y:S04]  /*3c100*/  LDGSTS.E [R3+0x6ed00], desc[UR38][R222.64], !P5 ;  /* 0x6ed00000de037fae */ /* 0x000fe8000e9a1026 */
[----:B------:R-:W4:Y:S04]  /*3c110*/  LDL.LU.64 R218, [R1+0xb0] ;  /* 0x0000b00001da7983 */ /* 0x000f280000300a00 */
[----:B------:R1:W-:Y:S04]  /*3c120*/  STL.64 [R1+0x9408], R12 ;  /* 0x0094080c01007387 */ /* 0x0003e80000100a00 */
[----:B------:R1:W-:Y:S04]  /*3c130*/  STL.64 [R1+0x9400], R10 ;  /* 0x0094000a01007387 */ /* 0x0003e80000100a00 */
[----:B--2---:R-:W2:Y:S04]  /*3c140*/  LDL.LU.64 R216, [R1+0xa8] ;  /* 0x0000a80001d87983 */ /* 0x004ea80000300a00 */
[----:B------:R1:W-:Y:S04]  /*3c150*/  STL.64 [R1+0x93f8], R8 ;  /* 0x0093f80801007387 */ /* 0x0003e80000100a00 */
[----:B------:R-:W2:Y:S04]  /*3c160*/  LDL.LU.64 R234, [R1+0xa0] ;  /* 0x0000a00001ea7983 */ /* 0x000ea80000300a00 */
        /* <DEDUP_REMOVED lines=8> */
[----:B------:R-:W-:Y:S04]  /*3c1f0*/  LDGSTS.E [R3+0x6ed80], desc[UR38][R220.64], !P5 ;  /* 0x6ed80000dc037fae */ /* 0x000fe8000e9a1026 */
[----:B------:R-:W-:Y:S04]  /*3c200*/  LDGSTS.E [R3+0x6ee00], desc[UR38][R236.64], !P5 ;  /* 0x6ee00000ec037fae */ /* 0x000fe8000e9a1026 */
[----:B------:R1:W-:Y:S04]  /*3c210*/  LDGSTS.E [R3+0x6ee80], desc[UR38][R12.64], !P5 ;  /* 0x6ee800000c037fae */ /* 0x0003e8000e9a1026 */
[----:B------:R-:W4:Y:S04]  /*3c220*/  LDL.LU.64 R220, [R1+0x60] ;  /* 0x0000600001dc7983 */ /* 0x000f280000300a00 */
[----:B------:R2:W-:Y:S04]  /*3c230*/  LDGSTS.E [R3+0x6ef00], desc[UR38][R10.64], !P5 ;  /* 0x6ef000000a037fae */ /* 0x0005e8000e9a1026 */
[----:B------:R1:W-:Y:S02]  /*3c240*/  LDGSTS.E [R3+0x6ef80], desc[UR38][R8.64], !P5 ;  /* 0x6ef8000008037fae */ /* 0x0003e4000e9a1026 */
[----:B-1----:R-:W-:-:S02]  /*3c250*/  IMAD.WIDE R12, R2, 0x4, R218 ;  /* 0x00000004020c7825 */ /* 0x002fc400078e02da */
[----:B------:R-:W4:Y:S01]  /*3c260*/  LDL.LU.64 R218, [R1+0x58] ;  /* 0x0000580001da7983 */ /* 0x000f220000300a00 */
[----:B------:R-:W-:Y:S01]  /*3c270*/  ISETP.GE.U32.AND P1, PT, R208, 0x7ffffe9b, PT ;  /* 0x7ffffe9bd000780c */ /* 0x000fe20003f26070 */
[C---:B--2---:R-:W-:Y:S02]  /*3c280*/  IMAD.WIDE R10, R2.reuse, 0x4, R216 ;  /* 0x00000004020a7825 */ /* 0x044fe400078e02d8 */
[----:B------:R-:W-:Y:S04]  /*3c290*/  LDGSTS.E [R3+0x70800], desc[UR38][R12.64], !P2 ;  /* 0x708000000c037fae */ /* 0x000fe8000d1a1026 */
[----:B------:R-:W2:Y:S01]  /*3c2a0*/  LDL.LU.64 R216, [R1+0x50] ;  /* 0x0000500001d87983 */ /* 0x000ea20000300a00 */
[----:B---3--:R-:W-:-:S03]  /*3c2b0*/  IMAD.WIDE R250, R2, 0x4, R214 ;  /* 0x0000000402fa7825 */ /* 0x008fc600078e02d6 */
[----:B------:R-:W-:Y:S01]  /*3c2c0*/  LDGSTS.E [R3+0x70880], desc[UR38][R10.64], !P2 ;  /* 0x708800000a037fae */ /* 0x000fe2000d1a1026 */
[----:B----4-:R-:W-:-:S03]  /*3c2d0*/  IMAD.WIDE R240, R2, 0x4, R212 ;  /* 0x0000000402f07825 */ /* 0x010fc600078e02d4 */
[----:B------:R-:W3:Y:S04]  /*3c2e0*/  LDL.LU.64 R214, [R1+0x48] ;  /* 0x0000480001d67983 */ /* 0x000ee80000300a00 */
[----:B------:R1:W-:Y:S04]  /*3c2f0*/  STL.64 [R1+0x93f0], R12 ;  /* 0x0093f00c01007387 */ /* 0x0003e80000100a00 */
[----:B------:R-:W4:Y:S01]  /*3c300*/  LDL.LU.64 R212, [R1+0x40] ;  /* 0x0000400001d47983 */ /* 0x000f220000300a00 */
        /* <DEDUP_REMOVED lines=16> */
[----:B------:R-:W4:Y:S01]  /*3c410*/  LDL.LU.64 R226, [R1+0x38] ;  /* 0x0000380001e27983 */ /* 0x000f220000300a00 */
[----:B------:R-:W-:Y:S02]  /*3c420*/  VIADD R208, R209, 0xffffff16 ;  /* 0xffffff16d1d07836 */ /* 0x000fe40000000000 */
[----:B------:R-:W-:Y:S01]  /*3c430*/  IMAD.WIDE R204, R2, 0x4, R204 ;  /* 0x0000000402cc7825 */ /* 0x000fe200078e02cc */
[----:B------:R-:W-:Y:S01]  /*3c440*/  STL.64 [R1+0x93a8], R238 ;  /* 0x0093a8ee01007387 */ /* 0x000fe20000100a00 */
[----:B------:R-:W1:Y:S03]  /*3c450*/  LDC R209, c[0x0][0x3a0] ;  /* 0x0000e800ffd17b82 */ /* 0x000e660000000800 */
[----:B------:R-:W4:Y:S04]  /*3c460*/  LDL.LU.64 R224, [R1+0x30] ;  /* 0x0000300001e07983 */ /* 0x000f280000300a00 */
[----:B------:R-:W-:Y:S04]  /*3c470*/  STL.64 [R1+0x93a0], R236 ;  /* 0x0093a0ec01007387 */ /* 0x000fe80000100a00 */
[----:B------:R-:W4:Y:S04]  /*3c480*/  LDL.LU.64 R222, [R1+0x28] ;  /* 0x0000280001de7983 */ /* 0x000f280000300a00 */
[----:B------:R-:W-:Y:S01]  /*3c490*/  STL.64 [R1+0x9398], R234 ;  /* 0x009398ea01007387 */ /* 0x000fe20000100a00 */
[----:B------:R-:W-:-:S03]  /*3c4a0*/  ISETP.GE.U32.AND P5, PT, R208, 0x7ffffe97, PT ;  /* 0x7ffffe97d000780c */ /* 0x000fc60003fa6070 */
[----:B------:R-:W4:Y:S01]  /*3c4b0*/  LDL.LU.64 R220, [R1+0x20] ;  /* 0x0000200001dc7983 */ /* 0x000f220000300a00 */
[----:B------:R-:W-:-:S03]  /*3c4c0*/  IADD3 R208, PT, PT, R210, -0xee, RZ ;  /* 0xffffff12d2d07810 */ /* 0x000fc60007ffe0ff */
        /* <DEDUP_REMOVED lines=8> */
[----:B------:R-:W-:-:S03]  /*3c550*/  IMAD.WIDE R202, R2, 0x4, R202 ;  /* 0x0000000402ca7825 */ /* 0x000fc600078e02ca */
[----:B------:R-:W-:Y:S01]  /*3c560*/  LDGSTS.E [R3+0x70d00], desc[UR38][R236.64], !P2 ;  /* 0x70d00000ec037fae */ /* 0x000fe2000d1a1026 */
[----:B------:R-:W-:-:S03]  /*3c570*/  IMAD.WIDE R200, R2, 0x4, R200 ;  /* 0x0000000402c87825 */ /* 0x000fc600078e02c8 */
[----:B------:R-:W-:Y:S01]  /*3c580*/  LDGSTS.E [R3+0x70d80], desc[UR38][R234.64], !P2 ;  /* 0x70d80000ea037fae */ /* 0x000fe2000d1a1026 */
[----:B------:R-:W-:-:S03]  /*3c590*/  IMAD.WIDE R232, R2, 0x4, R218 ;  /* 0x0000000402e87825 */ /* 0x000fc600078e02da */
[----:B------:R-:W4:Y:S04]  /*3c5a0*/  LDL.LU.64 R218, [R1+0x18] ;  /* 0x0000180001da7983 */ /* 0x000f280000300a00 */
[----:B------:R-:W-:Y:S01]  /*3c5b0*/  LDGSTS.E [R3+0x70e00], desc[UR38][R232.64], !P2 ;  /* 0x70e00000e8037fae */ /* 0x000fe2000d1a1026 */
[----:B--2---:R-:W-:-:S03]  /*3c5c0*/  IMAD.WIDE R230, R2, 0x4, R216 ;  /* 0x0000000402e67825 */ /* 0x004fc600078e02d8 */
[----:B------:R-:W2:Y:S04]  /*3c5d0*/  LDL.LU.64 R216, [R1+0x10] ;  /* 0x0000100001d87983 */ /* 0x000ea80000300a00 */
[----:B------:R-:W-:Y:S01]  /*3c5e0*/  STL.64 [R1+0x9390], R232 ;  /* 0x009390e801007387 */ /* 0x000fe20000100a00 */
[----:B------:R-:W-:-:S03]  /*3c5f0*/  IMAD.WIDE R198, R2, 0x4, R198 ;  /* 0x0000000402c67825 */ /* 0x000fc600078e02c6 */
[----:B------:R-:W-:Y:S01]  /*3c600*/  LDGSTS.E [R3+0x70e80], desc[UR38][R230.64], !P2 ;  /* 0x70e80000e6037fae */ /* 0x000fe2000d1a1026 */
[----:B---3--:R-:W-:-:S03]  /*3c610*/  IMAD.WIDE R228, R2, 0x4, R214 ;  /* 0x0000000402e47825 */ /* 0x008fc600078e02d6 */
[----:B------:R-:W3:Y:S04]  /*3c620*/  LDL.LU.64 R214, [R1+0x8] ;  /* 0x0000080001d67983 */ /* 0x000ee80000300a00 */
[----:B------:R-:W-:Y:S01]  /*3c630*/  STL.64 [R1+0x9388], R230 ;  /* 0x009388e601007387 */ /* 0x000fe20000100a00 */
[----:B----4-:R-:W-:-:S03]  /*3c640*/  IMAD.WIDE R210, R2, 0x4, R212 ;  /* 0x0000000402d27825 */ /* 0x010fc600078e02d4 */
[----:B------:R-:W4:Y:S04]  /*3c650*/  LDL.LU.64 R212, [R1] ;  /* 0x0000000001d47983 */ /* 0x000f280000300a00 */
[----:B------:R-:W-:Y:S04]  /*3c660*/  STL.64 [R1+0x9380], R228 ;  /* 0x009380e401007387 */ /* 0x000fe80000100a00 */
[----:B-1----:R-:W4:Y:S04]  /*3c670*/  LDL.LU.64 R12, [R1+0xa0c0] ;  /* 0x00a0c000010c7983 */ /* 0x002f280000300a00 */
[----:B------:R-:W4:Y:S04]  /*3c680*/  LDL.LU.64 R10, [R1+0xa0b8] ;  /* 0x00a0b800010a7983 */ /* 0x000f280000300a00 */
[----:B------:R1:W-:Y:S04]  /*3c690*/  STL.64 [R1+0x9378], R210 ;  /* 0x009378d201007387 */ /* 0x0003e80000100a00 */
[----:B------:R-:W4:Y:S04]  /*3c6a0*/  LDL.LU.64 R8, [R1+0xa0b0] ;  /* 0x00a0b00001087983 */ /* 0x000f280000300a00 */
[----:B------:R-:W4:Y:S04]  /*3c6b0*/  LDL.LU.64 R250, [R1+0xa0a8] ;  /* 0x00a0a80001fa7983 */ /* 0x000f280000300a00 */
[----:B------:R-:W4:Y:S04]  /*3c6c0*/  LDL.LU.64 R240, [R1+0xa0a0] ;  /* 0x00a0a00001f07983 */ /* 0x000f280000300a00 */
[----:B------:R-:W4:Y:S01]  /*3c6d0*/  LDL.LU.64 R242, [R1+0xa098] ;  /* 0x00a0980001f27983 */ /* 0x000f220000300a00 */
[----:B------:R-:W-:-:S03]  /*3c6e0*/  IMAD.WIDE R226, R2, 0x4, R226 ;  /* 0x0000000402e27825 */ /* 0x000fc600078e02e2 */
[----:B------:R-:W4:Y:S04]  /*3c6f0*/  LDL.LU.64 R244, [R1+0xa090] ;  /* 0x00a0900001f47983 */ /* 0x000f280000300a00 */
[----:B------:R-:W4:Y:S01]  /*3c700*/  LDL.LU.64 R246, [R1+0xa088] ;  /* 0x00a0880001f67983 */ /* 0x000f220000300a00 */
[----:B------:R-:W-:-:S03]  /*3c710*/  IMAD.WIDE R224, R2, 0x4, R224 ;  /* 0x0000000402e07825 */ /* 0x000fc600078e02e0 */
[----:B------:R-:W4:Y:S01]  /*3c720*/  LDL.LU.64 R248, [R1+0xa080] ;  /* 0x00a0800001f87983 */ /* 0x000f220000300a00 */
[----:B------:R-:W-:-:S03]  /*3c730*/  IMAD.WIDE R222, R2, 0x4, R222 ;  /* 0x0000000402de7825 */ /* 0x000fc600078e02de */
[----:B------:R-:W-:Y:S04]  /*3c740*/  STL.64 [R1+0x9370], R226 ;  /* 0x009370e201007387 */ /* 0x000fe80000100a00 */
[----:B------:R-:W-:Y:S01]  /*3c750*/  STL.64 [R1+0x9368], R224 ;  /* 0x009368e001007387 */ /* 0x000fe20000100a00 */
[----:B------:R-:W-:-:S03]  /*3c760*/  IMAD.WIDE R220, R2, 0x4, R220 ;  /* 0x0000000402dc7825 */ /* 0x000fc600078e02dc */
[----:B------:R-:W-:Y:S04]  /*3c770*/  STL.64 [R1+0x9360], R222 ;  /* 0x009360de01007387 */ /* 0x000fe80000100a00 */
[----:B------:R-:W-:Y:S01]  /*3c780*/  STL.64 [R1+0x9358], R220 ;  /* 0x009358dc01007387 */ /* 0x000fe20000100a00 */
[----:B------:R-:W-:-:S03]  /*3c790*/  IMAD.WIDE R196, R2, 0x4, R196 ;  /* 0x0000000402c47825 */ /* 0x000fc600078e02c4 */
[----:B------:R-:W-:Y:S01]  /*3c7a0*/  LDGSTS.E [R3+0x70f00], desc[UR38][R228.64], !P2 ;  /* 0x70f00000e4037fae */ /* 0x000fe2000d1a1026 */
[----:B------:R-:W-:-:S03]  /*3c7b0*/  IMAD.WIDE R194, R2, 0x4, R194 ;  /* 0x0000000402c27825 */ /* 0x000fc600078e02c2 */
[----:B------:R1:W-:Y:S01]  /*3c7c0*/  LDGSTS.E [R3+0x70f80], desc[UR38][R210.64], !P2 ;  /* 0x70f80000d2037fae */ /* 0x0003e2000d1a1026 */
[----:B------:R-:W-:-:S03]  /*3c7d0*/  IMAD.WIDE R192, R2, 0x4, R192 ;  /* 0x0000000402c07825 */ /* 0x000fc600078e02c0 */
[----:B------:R-:W-:Y:S04]  /*3c7e0*/  LDGSTS.E [R3+0x72800], desc[UR38][R226.64], !P1 ;  /* 0x72800000e2037fae */ /* 0x000fe8000c9a1026 */
[----:B------:R-:W-:Y:S04]  /*3c7f0*/  LDGSTS.E [R3+0x72880], desc[UR38][R224.64], !P1 ;  /* 0x72880000e0037fae */ /* 0x000fe8000c9a1026 */
[----:B------:R-:W-:Y:S01]  /*3c800*/  LDGSTS.E [R3+0x72900], desc[UR38][R222.64], !P1 ;  /* 0x72900000de037fae */ /* 0x000fe2000c9a1026 */
[C---:B------:R-:W-:Y:S01]  /*3c810*/  IMAD.WIDE R190, R2.reuse, 0x4, R190 ;  /* 0x0000000402be7825 */ /* 0x040fe200078e02be */
[----:B-1----:R-:W1:Y:S02]  /*3c820*/  LDC R210, c[0x0][0x3a0] ;  /* 0x0000e800ffd27b82 */ /* 0x002e640000000800 */
[----:B------:R-:W-:Y:S01]  /*3c830*/  LDGSTS.E [R3+0x72980], desc[UR38][R220.64], !P1 ;  /* 0x72980000dc037fae */ /* 0x000fe2000c9a1026 */
[----:B------:R-:W-:-:S05]  /*3c840*/  IMAD.WIDE R218, R2, 0x4, R218 ;  /* 0x0000000402da7825 */ /* 0x000fca00078e02da */
[----:B------:R-:W-:Y:S04]  /*3c850*/  STL.64 [R1+0x9350], R218 ;  /* 0x009350da01007387 */ /* 0x000fe80000100a00 */
[----:B------:R-:W-:Y:S01]  /*3c860*/  LDGSTS.E [R3+0x72a00], desc[UR38][R218.64], !P1 ;  /* 0x72a00000da037fae */ /* 0x000fe2000c9a1026 */
[----:B--2---:R-:W-:-:S05]  /*3c870*/  IMAD.WIDE R216, R2, 0x4, R216 ;  /* 0x0000000402d87825 */ /* 0x004fca00078e02d8 */
[----:B------:R-:W-:Y:S04]  /*3c880*/  STL.64 [R1+0x9348], R216 ;  /* 0x009348d801007387 */ /* 0x000fe80000100a00 */
[----:B------:R-:W-:Y:S01]  /*3c890*/  LDGSTS.E [R3+0x72a80], desc[UR38][R216.64], !P1 ;  /* 0x72a80000d8037fae */ /* 0x000fe2000c9a1026 */
[----:B---3--:R-:W-:-:S04]  /*3c8a0*/  IMAD.WIDE R214, R2, 0x4, R214 ;  /* 0x0000000402d67825 */ /* 0x008fc800078e02d6 */
[C---:B----4-:R-:W-:Y:S01]  /*3c8b0*/  IMAD.WIDE R212, R2.reuse, 0x4, R212 ;  /* 0x0000000402d47825 */ /* 0x050fe200078e02d4 */
[----:B------:R-:W-:Y:S04]  /*3c8c0*/  STL.64 [R1+0x9340], R214 ;  /* 0x009340d601007387 */ /* 0x000fe80000100a00 */
[----:B------:R2:W-:Y:S04]  /*3c8d0*/  STL.64 [R1+0x9338], R212 ;  /* 0x009338d401007387 */ /* 0x0005e80000100a00 */
[----:B------:R-:W-:Y:S04]  /*3c8e0*/  STL.64 [R1+0x9330], R206 ;  /* 0x009330ce01007387 */ /* 0x000fe80000100a00 */
[----:B------:R-:W-:Y:S04]  /*3c8f0*/  STL.64 [R1+0x9328], R204 ;  /* 0x009328cc01007387 */ /* 0x000fe80000100a00 */
[----:B------:R-:W-:Y:S04]  /*3c900*/  STL.64 [R1+0x9320], R202 ;  /* 0x009320ca01007387 */ /* 0x000fe80000100a00 */
[----:B------:R-:W-:Y:S04]  /*3c910*/  STL.64 [R1+0x9318], R200 ;  /* 0x009318c801007387 */ /* 0x000fe80000100a00 */
[----:B------:R-:W-:Y:S04]  /*3c920*/  STL.64 [R1+0x9310], R198 ;  /* 0x009310c601007387 */ /* 0x000fe80000100a00 */
[----:B------:R-:W-:Y:S04]  /*3c930*/  STL.64 [R1+0x9308], R196 ;  /* 0x009308c401007387 */ /* 0x000fe80000100a00 */
[----:B------:R-:W-:Y:S04]  /*3c940*/  STL.64 [R1+0x9300], R194 ;  /* 0x009300c201007387 */ /* 0x000fe80000100a00 */
[----:B------:R-:W-:Y:S04]  /*3c950*/  LDGSTS.E [R3+0x72b00], desc[UR38][R214.64], !P1 ;  /* 0x72b00000d6037fae */ /* 0x000fe8000c9a1026 */
[----:B------:R3:W-:Y:S04]  /*3c960*/  STL.64 [R1+0x92f8], R192 ;  /* 0x0092f8c001007387 */ /* 0x0007e80000100a00 */
[----:B------:R-:W-:Y:S04]  /*3c970*/  LDGSTS.E [R3+0x72b80], desc[UR38][R212.64], !P1 ;  /* 0x72b80000d4037fae */ /* 0x000fe8000c9a1026 */
[----:B------:R-:W-:Y:S01]  /*3c980*/  LDGSTS.E [R3+0x72c00], desc[UR38][R206.64], !P1 ;  /* 0x72c00000ce037fae */ /* 0x000fe2000c9a1026 */
[----:B------:R-:W-:-:S03]  /*3c990*/  IMAD.WIDE R188, R2, 0x4, R188 ;  /* 0x0000000402bc7825 */ /* 0x000fc600078e02bc */
[----:B------:R-:W-:Y:S04]  /*3c9a0*/  LDGSTS.E [R3+0x72c80], desc[UR38][R204.64], !P1 ;  /* 0x72c80000cc037fae */ /* 0x000fe8000c9a1026 */
[----:B--2---:R-:W2:Y:S01]  /*3c9b0*/  LDL.LU.64 R212, [R1+0x850] ;  /* 0x0008500001d47983 */ /* 0x004ea20000300a00 */
[----:B------:R-:W-:-:S03]  /*3c9c0*/  IMAD.WIDE R186, R2, 0x4, R186 ;  /* 0x0000000402ba7825 */ /* 0x000fc600078e02ba */
[----:B------:R-:W-:Y:S01]  /*3c9d0*/  LDGSTS.E [R3+0x72d00], desc[UR38][R202.64], !P1 ;  /* 0x72d00000ca037fae */ /* 0x000fe2000c9a1026 */
        /* <DEDUP_REMOVED lines=9> */
[----:B------:R3:W-:Y:S01]  /*3ca70*/  LDGSTS.E [R3+0x72f80], desc[UR38][R192.64], !P1 ;  /* 0x72f80000c0037fae */ /* 0x0007e2000c9a1026 */
[----:B------:R-:W-:-:S03]  /*3ca80*/  IMAD.WIDE R174, R2, 0x4, R174 ;  /* 0x0000000402ae7825 */ /* 0x000fc600078e02ae */
[----:B------:R-:W-:Y:S04]  /*3ca90*/  STL.64 [R1+0x92f0], R190 ;  /* 0x0092f0be01007387 */ /* 0x000fe80000100a00 */
[----:B------:R-:W-:Y:S01]  /*3caa0*/  LDGSTS.E [R3+0x74800], desc[UR38][R190.64], !P5 ;  /* 0x74800000be037fae */ /* 0x000fe2000e9a1026 */
[----:B------:R-:W-:-:S03]  /*3cab0*/  IMAD.WIDE R172, R2, 0x4, R172 ;  /* 0x0000000402ac7825 */ /* 0x000fc600078e02ac */
[----:B------:R-:W-:Y:S01]  /*3cac0*/  STL.64 [R1+0x92e8], R188 ;  /* 0x0092e8bc01007387 */ /* 0x000fe20000100a00 */
[----:B------:R-:W-:-:S04]  /*3cad0*/  IMAD.WIDE R170, R2, 0x4, R170 ;  /* 0x0000000402aa7825 */ /* 0x000fc800078e02aa */
        /* <DEDUP_REMOVED lines=39> */
[----:B------:R-:W-:Y:S01]  /*3cd50*/  STL.64 [R1+0x9298], R168 ;  /* 0x009298a801007387 */ /* 0x000fe20000100a00 */
[----:B------:R-:W-:Y:S01]  /*3cd60*/  ISETP.GE.U32.AND P2, PT, R208, 0x7ffffe93, PT ;  /* 0x7ffffe93d000780c */ /* 0x000fe20003f46070 */
[----:B---3--:R-:W3:Y:S02]  /*3cd70*/  LDC R193, c[0x0][0x3a0] ;  /* 0x0000e800ffc17b82 */ /* 0x008ee40000000800 */
        /* <DEDUP_REMOVED lines=8> */
[----:B------:R-:W-:Y:S01]  /*3ce00*/  STL.64 [R1+0x9270], R158 ;  /* 0x0092709e01007387 */ /* 0x000fe20000100a00 */
[----:B------:R-:W-:-:S03]  /*3ce10*/  IMAD.WIDE R128, R2, 0x4, R128 ;  /* 0x0000000402807825 */ /* 0x000fc600078e0280 */
[----:B------:R4:W-:Y:S01]  /*3ce20*/  LDGSTS.E [R3+0x74f80], desc[UR38][R160.64], !P5 ;  /* 0x74f80000a0037fae */ /* 0x0009e2000e9a1026 */
[----:B------:R-:W-:-:S03]  /*3ce30*/  IMAD.WIDE R126, R2, 0x4, R126 ;  /* 0x00000004027e7825 */ /* 0x000fc600078e027e */
[----:B------:R-:W-:Y:S01]  /*3ce40*/  LDGSTS.E [R3+0x76800], desc[UR38][R158.64], !P2 ;  /* 0x768000009e037fae */ /* 0x000fe2000d1a1026 */
[----:B------:R-:W-:-:S04]  /*3ce50*/  IMAD.WIDE R124, R2, 0x4, R124 ;  /* 0x00000004027c7825 */ /* 0x000fc800078e027c */
[C---:B------:R-:W-:Y:S01]  /*3ce60*/  IMAD.WIDE R122, R2.reuse, 0x4, R122 ;  /* 0x00000004027a7825 */ /* 0x040fe200078e027a */
[----:B----4-:R-:W4:Y:S03]  /*3ce70*/  LDC R161, c[0x0][0x3a0] ;  /* 0x0000e800ffa17b82 */ /* 0x010f260000000800 */
[----:B--2---:R-:W-:-:S05]  /*3ce80*/  IMAD.WIDE R162, R2, 0x4, R212 ;  /* 0x0000000402a27825 */ /* 0x004fca00078e02d4 */
[----:B------:R-:W-:Y:S04]  /*3ce90*/  STL.64 [R1+0x9268], R162 ;  /* 0x009268a201007387 */ /* 0x000fe80000100a00 */
        /* <DEDUP_REMOVED lines=13> */
[----:B------:R1:W-:Y:S04]  /*3cf70*/  STL.64 [R1+0x91f8], R130 ;  /* 0x0091f88201007387 */ /* 0x0003e80000100a00 */
[----:B------:R-:W2:Y:S01]  /*3cf80*/  LDL.LU.64 R212, [R1+0x858] ;  /* 0x0008580001d47983 */ /* 0x000ea20000300a00 */
        /* <DEDUP_REMOVED lines=9> */
[----:B------:R-:W-:Y:S04]  /*3d020*/  LDGSTS.E [R3+0x76a80], desc[UR38][R150.64], !P2 ;  /* 0x76a8000096037fae */ /* 0x000fe8000d1a1026 */
[----:B------:R-:W-:Y:S01]  /*3d030*/  STL.64 [R1+0x91f0], R128 ;  /* 0x0091f08001007387 */ /* 0x000fe20000100a00 */
        /* <DEDUP_REMOVED lines=17> */
[----:B------:R-:W-:Y:S04]  /*3d150*/  STL.64 [R1+0x91c0], R116 ;  /* 0x0091c07401007387 */ /* 0x000fe80000100a00 */
[----:B------:R-:W-:Y:S04]  /*3d160*/  LDGSTS.E [R3+0x76e00], desc[UR38][R136.64], !P2 ;  /* 0x76e0000088037fae */ /* 0x000fe8000d1a1026 */
[----:B------:R-:W-:Y:S01]  /*3d170*/  STL.64 [R1+0x91b8], R114 ;  /* 0x0091b87201007387 */ /* 0x000fe20000100a00 */
[----:B------:R-:W-:-:S03]  /*3d180*/  IMAD.WIDE R98, R2, 0x4, R98 ;  /* 0x0000000402627825 */ /* 0x000fc600078e0262 */
[----:B------:R-:W-:Y:S04]  /*3d190*/  LDGSTS.E [R3+0x76e80], desc[UR38][R134.64], !P2 ;  /* 0x76e8000086037fae */ /* 0x000fe8000d1a1026 */
[----:B------:R-:W-:Y:S01]  /*3d1a0*/  STL.64 [R1+0x91b0], R112 ;  /* 0x0091b07001007387 */ /* 0x000fe20000100a00 */
[----:B------:R-:W-:-:S03]  /*3d1b0*/  IMAD.WIDE R96, R2, 0x4, R96 ;  /* 0x0000000402607825 */ /* 0x000fc600078e0260 */
[----:B------:R2:W-:Y:S04]  /*3d1c0*/  LDGSTS.E [R3+0x76f00], desc[UR38][R132.64], !P2 ;  /* 0x76f0000084037fae */ /* 0x0005e8000d1a1026 */
[----:B------:R-:W-:Y:S01]  /*3d1d0*/  STL.64 [R1+0x91a8], R110 ;  /* 0x0091a86e01007387 */ /* 0x000fe20000100a00 */
[----:B------:R-:W-:-:S03]  /*3d1e0*/  IMAD.WIDE R94, R2, 0x4, R94 ;  /* 0x00000004025e7825 */ /* 0x000fc600078e025e */
        /* <DEDUP_REMOVED lines=9> */
[----:B------:R-:W-:-:S03]  /*3d280*/  IMAD.WIDE R84, R2, 0x4, R84 ;  /* 0x0000000402547825 */ /* 0x000fc600078e0254 */
[----:B------:R1:W-:Y:S01]  /*3d290*/  LDGSTS.E [R3+0x76f80], desc[UR38][R130.64], !P2 ;  /* 0x76f8000082037fae */ /* 0x0003e2000d1a1026 */
[----:B------:R-:W-:-:S04]  /*3d2a0*/  IMAD.WIDE R82, R2, 0x4, R82 ;  /* 0x0000000402527825 */ /* 0x000fc800078e0252 */
[----:B------:R-:W-:-:S04]  /*3d2b0*/  IMAD.WIDE R80, R2, 0x4, R80 ;  /* 0x0000000402507825 */ /* 0x000fc800078e0250 */
[----:B------:R-:W-:-:S04]  /*3d2c0*/  IMAD.WIDE R78, R2, 0x4, R78 ;  /* 0x00000004024e7825 */ /* 0x000fc800078e024e */
[----:B------:R-:W-:-:S04]  /*3d2d0*/  IMAD.WIDE R76, R2, 0x4, R76 ;  /* 0x00000004024c7825 */ /* 0x000fc800078e024c */
[----:B------:R-:W-:-:S04]  /*3d2e0*/  IMAD.WIDE R74, R2, 0x4, R74 ;  /* 0x00000004024a7825 */ /* 0x000fc800078e024a */
[----:B------:R-:W-:-:S04]  /*3d2f0*/  IMAD.WIDE R72, R2, 0x4, R72 ;  /* 0x0000000402487825 */ /* 0x000fc800078e0248 */
[----:B------:R-:W-:-:S04]  /*3d300*/  IMAD.WIDE R70, R2, 0x4, R70 ;  /* 0x0000000402467825 */ /* 0x000fc800078e0246 */
[----:B------:R-:W-:-:S04]  /*3d310*/  IMAD.WIDE R68, R2, 0x4, R68 ;  /* 0x0000000402447825 */ /* 0x000fc800078e0244 */
[----:B--2---:R-:W-:Y:S01]  /*3d320*/  IMAD.WIDE R132, R2, 0x4, R212 ;  /* 0x0000000402847825 */ /* 0x004fe200078e02d4 */
[----:B-1----:R-:W1:Y:S04]  /*3d330*/  LDC R131, c[0x0][0x3a0] ;  /* 0x0000e800ff837b82 */ /* 0x002e680000000800 */
        /* <DEDUP_REMOVED lines=18> */
[----:B------:R-:W-:-:S05]  /*3d460*/  VIADD R208, R209, 0xffffff0e ;  /* 0xffffff0ed1d07836 */ /* 0x000fca0000000000 */
[----:B------:R-:W-:Y:S01]  /*3d470*/  ISETP.GE.U32.AND P1, PT, R208, 0x7ffffe8f, PT ;  /* 0x7ffffe8fd000780c */ /* 0x000fe20003f26070 */
[----:B------:R-:W-:-:S05]  /*3d480*/  VIADD R192, R210, 0xffffff0a ;  /* 0xffffff0ad2c07836 */ /* 0x000fca0000000000 */
[----:B------:R-:W-:-:S07]  /*3d490*/  ISETP.GE.U32.AND P5, PT, R192, 0x7ffffe8b, PT ;  /* 0x7ffffe8bc000780c */ /* 0x000fce0003fa6070 */
        /* <DEDUP_REMOVED lines=16> */
[----:B------:R1:W-:Y:S01]  /*3d5a0*/  LDGSTS.E [R3+0x78f00], desc[UR38][R100.64], !P1 ;  /* 0x78f0000064037fae */ /* 0x0003e2000c9a1026 */
[----:B------:R-:W-:-:S03]  /*3d5b0*/  IMAD.WIDE R62, R2, 0x4, R62 ;  /* 0x00000004023e7825 */ /* 0x000fc600078e023e */
[----:B------:R-:W-:Y:S01]  /*3d5c0*/  LDGSTS.E [R3+0x78f80], desc[UR38][R132.64], !P1 ;  /* 0x78f8000084037fae */ /* 0x000fe2000c9a1026 */
[----:B------:R-:W-:-:S03]  /*3d5d0*/  IMAD.WIDE R60, R2, 0x4, R60 ;  /* 0x00000004023c7825 */ /* 0x000fc600078e023c */
[----:B------:R-:W-:Y:S01]  /*3d5e0*/  LDGSTS.E [R3+0x7a800], desc[UR38][R98.64], !P5 ;  /* 0x7a80000062037fae */ /* 0x000fe2000e9a1026 */
[----:B------:R-:W-:-:S03]  /*3d5f0*/  IMAD.WIDE R58, R2, 0x4, R58 ;  /* 0x00000004023a7825 */ /* 0x000fc600078e023a */
[----:B------:R-:W-:Y:S01]  /*3d600*/  LDGSTS.E [R3+0x7a880], desc[UR38][R96.64], !P5 ;  /* 0x7a88000060037fae */ /* 0x000fe2000e9a1026 */
        /* <DEDUP_REMOVED lines=44> */
[----:B------:R2:W-:Y:S03]  /*3d8d0*/  LDGSTS.E [R3+0x7af00], desc[UR38][R70.64], !P5 ;  /* 0x7af0000046037fae */ /* 0x0005e6000e9a1026 */
[C---:B------:R-:W-:Y:S01]  /*3d8e0*/  IMAD.WIDE R12, R2.reuse, 0x4, R12 ;  /* 0x00000004020c7825 */ /* 0x040fe200078e020c */
[----:B------:R-:W-:Y:S03]  /*3d8f0*/  STL.64 [R1+0x90a8], R48 ;  /* 0x0090a83001007387 */ /* 0x000fe60000100a00 */
[C---:B------:R-:W-:Y:S01]  /*3d900*/  IMAD.WIDE R10, R2.reuse, 0x4, R10 ;  /* 0x00000004020a7825 */ /* 0x040fe200078e020a */
[----:B------:R-:W-:Y:S03]  /*3d910*/  STL.64 [R1+0x90a0], R46 ;  /* 0x0090a02e01007387 */ /* 0x000fe60000100a00 */
[C---:B------:R-:W-:Y:S01]  /*3d920*/  IMAD.WIDE R8, R2.reuse, 0x4, R8 ;  /* 0x0000000402087825 */ /* 0x040fe200078e0208 */
[----:B------:R-:W-:Y:S03]  /*3d930*/  STL.64 [R1+0x9098], R44 ;  /* 0x0090982c01007387 */ /* 0x000fe60000100a00 */
[----:B---3--:R-:W-:Y:S01]  /*3d940*/  VIADD R160, R193, 0xffffff06 ;  /* 0xffffff06c1a07836 */ /* 0x008fe20000000000 */
[----:B------:R-:W-:Y:S01]  /*3d950*/  STL.64 [R1+0x9090], R42 ;  /* 0x0090902a01007387 */ /* 0x000fe20000100a00 */
[----:B----4-:R-:W-:Y:S01]  /*3d960*/  IADD3 R130, PT, PT, R161, -0xfe, RZ ;  /* 0xffffff02a1827810 */ /* 0x010fe20007ffe0ff */
[----:B-1----:R-:W1:Y:S02]  /*3d970*/  LDC R101, c[0x0][0x3a0] ;  /* 0x0000e800ff657b82 */ /* 0x002e640000000800 */
[----:B------:R-:W-:Y:S04]  /*3d980*/  STL.64 [R1+0x9088], R40 ;  /* 0x0090882801007387 */ /* 0x000fe80000100a00 */
[----:B------:R3:W-:Y:S01]  /*3d990*/  STL.64 [R1+0x9080], R38 ;  /* 0x0090802601007387 */ /* 0x0007e20000100a00 */
[----:B--2---:R-:W-:-:S03]  /*3d9a0*/  IMAD.WIDE R70, R2, 0x4, R212 ;  /* 0x0000000402467825 */ /* 0x004fc600078e02d4 */
[----:B------:R2:W-:Y:S04]  /*3d9b0*/  LDGSTS.E [R3+0x7af80], desc[UR38][R68.64], !P5 ;  /* 0x7af8000044037fae */ /* 0x0005e8000e9a1026 */
[----:B------:R-:W-:Y:S04]  /*3d9c0*/  STL.64 [R1+0x9078], R70 ;  /* 0x0090784601007387 */ /* 0x000fe80000100a00 */
[----:B------:R4:W-:Y:S04]  /*3d9d0*/  STL.64 [R1+0x9070], R36 ;  /* 0x0090702401007387 */ /* 0x0009e80000100a00 */
[----:B------:R1:W-:Y:S01]  /*3d9e0*/  STL.64 [R1+0x9068], R34 ;  /* 0x0090682201007387 */ /* 0x0003e20000100a00 */
[----:B------:R-:W-:Y:S01]  /*3d9f0*/  ISETP.GE.U32.AND P2, PT, R160, 0x7ffffe87, PT ;  /* 0x7ffffe87a000780c */ /* 0x000fe20003f46070 */
[----:B--2---:R-:W2:Y:S02]  /*3da00*/  LDC R69, c[0x0][0x3a0] ;  /* 0x0000e800ff457b82 */ /* 0x004ea40000000800 */
[----:B------:R1:W-:Y:S04]  /*3da10*/  STL.64 [R1+0x9060], R32 ;  /* 0x0090602001007387 */ /* 0x0003e80000100a00 */
[----:B------:R-:W-:Y:S04]  /*3da20*/  STL.64 [R1+0x9058], R30 ;  /* 0x0090581e01007387 */ /* 0x000fe80000100a00 */
[----:B------:R1:W-:Y:S04]  /*3da30*/  STL.64 [R1+0x8ff8], R6 ;  /* 0x008ff80601007387 */ /* 0x0003e80000100a00 */
        /* <DEDUP_REMOVED lines=11> */
[----:B------:R-:W2:Y:S04]  /*3daf0*/  LDL.LU.64 R204, [R1+0x8f0] ;  /* 0x0008f00001cc7983 */ /* 0x000ea80000300a00 */
[----:B------:R-:W4:Y:S04]  /*3db00*/  LDL.LU.64 R206, [R1+0x8e8] ;  /* 0x0008e80001ce7983 */ /* 0x000f280000300a00 */
[----:B------:R-:W1:Y:S04]  /*3db10*/  LDL.LU.64 R238, [R1+0x8e0] ;  /* 0x0008e00001ee7983 */ /* 0x000e680000300a00 */
        /* <DEDUP_REMOVED lines=12> */
[----:B------:R-:W4:Y:S01]  /*3dbe0*/  LDL.LU.64 R212, [R1+0x878] ;  /* 0x0008780001d47983 */ /* 0x000f220000300a00 */
[----:B------:R-:W-:-:S03]  /*3dbf0*/  ISETP.GE.U32.AND P1, PT, R130, 0x7ffffe83, PT ;  /* 0x7ffffe838200780c */ /* 0x000fc60003f26070 */
        /* <DEDUP_REMOVED lines=15> */
[----:B------:R-:W-:Y:S04]  /*3dcf0*/  LDGSTS.E [R3+0x7cf80], desc[UR38][R70.64], !P2 ;  /* 0x7cf8000046037fae */ /* 0x000fe8000d1a1026 */
[----:B------:R4:W-:Y:S04]  /*3dd00*/  LDGSTS.E [R3+0x7e800], desc[UR38][R36.64], !P1 ;  /* 0x7e80000024037fae */ /* 0x0009e8000c9a1026 */
[----:B------:R1:W-:Y:S01]  /*3dd10*/  LDGSTS.E [R3+0x7e880], desc[UR38][R34.64], !P1 ;  /* 0x7e88000022037fae */ /* 0x0003e2000c9a1026 */
[----:B---3--:R-:W3:Y:S03]  /*3dd20*/  LDC R39, c[0x0][0x3a0] ;  /* 0x0000e800ff277b82 */ /* 0x008ee60000000800 */
        /* <DEDUP_REMOVED lines=13> */
[----:B--2---:R-:W-:-:S03]  /*3de00*/  IMAD.WIDE R40, R2, 0x4, R204 ;  /* 0x0000000402287825 */ /* 0x004fc600078e02cc */
[----:B------:R2:W-:Y:S01]  /*3de10*/  LDGSTS.E [R3+0x7ef80], desc[UR38][R6.64], !P1 ;  /* 0x7ef8000006037fae */ /* 0x0005e2000c9a1026 */
[----:B----4-:R-:W-:-:S03]  /*3de20*/  IMAD.WIDE R36, R2, 0x4, R206 ;  /* 0x0000000402247825 */ /* 0x010fc600078e02ce */
[----:B------:R4:W-:Y:S01]  /*3de30*/  STL.64 [R1+0xc20], R40 ;  /* 0x000c202801007387 */ /* 0x0009e20000100a00 */
[----:B-1----:R-:W-:-:S03]  /*3de40*/  IMAD.WIDE R34, R2, 0x4, R238 ;  /* 0x0000000402227825 */ /* 0x002fc600078e02ee */
[----:B------:R1:W-:Y:S01]  /*3de50*/  STL.64 [R1+0xc18], R36 ;  /* 0x000c182401007387 */ /* 0x0003e20000100a00 */
[----:B------:R-:W-:-:S03]  /*3de60*/  IMAD.WIDE R32, R2, 0x4, R236 ;  /* 0x0000000402207825 */ /* 0x000fc600078e02ec */
[----:B------:R1:W-:Y:S01]  /*3de70*/  STL.64 [R1+0xc10], R34 ;  /* 0x000c102201007387 */ /* 0x0003e20000100a00 */
[----:B--2---:R-:W2:Y:S01]  /*3de80*/  LDC R7, c[0x0][0x3a0] ;  /* 0x0000e800ff077b82 */ /* 0x004ea20000000800 */
[C---:B------:R-:W-:Y:S02]  /*3de90*/  IMAD.WIDE R30, R2.reuse, 0x4, R234 ;  /* 0x00000004021e7825 */ /* 0x040fe400078e02ea */
[----:B------:R1:W-:Y:S02]  /*3dea0*/  STL.64 [R1+0xc08], R32 ;  /* 0x000c082001007387 */ /* 0x0003e40000100a00 */
[C---:B------:R-:W-:Y:S02]  /*3deb0*/  IMAD.WIDE R28, R2.reuse, 0x4, R232 ;  /* 0x00000004021c7825 */ /* 0x040fe400078e02e8 */
[----:B------:R1:W-:Y:S02]  /*3dec0*/  STL.64 [R1+0xc00], R30 ;  /* 0x000c001e01007387 */ /* 0x0003e40000100a00 */
[----:B------:R-:W-:-:S02]  /*3ded0*/  IMAD.WIDE R26, R2, 0x4, R230 ;  /* 0x00000004021a7825 */ /* 0x000fc400078e02e6 */
[----:B------:R1:W-:Y:S02]  /*3dee0*/  STL.64 [R1+0xbf8], R28 ;  /* 0x000bf81c01007387 */ /* 0x0003e40000100a00 */
        /* <DEDUP_REMOVED lines=17> */
[----:B------:R1:W-:Y:S04]  /*3e000*/  STL.64 [R1+0xbb0], R10 ;  /* 0x000bb00a01007387 */ /* 0x0003e80000100a00 */
[----:B------:R1:W-:Y:S04]  /*3e010*/  STL.64 [R1+0xba8], R8 ;  /* 0x000ba80801007387 */ /* 0x0003e80000100a00 */
[----:B------:R-:W4:Y:S04]  /*3e020*/  LDL.LU.64 R204, [R1+0x870] ;  /* 0x0008700001cc7983 */ /* 0x000f280000300a00 */
[----:B------:R-:W2:Y:S04]  /*3e030*/  LDL.LU.64 R206, [R1+0x868] ;  /* 0x0008680001ce7983 */ /* 0x000ea80000300a00 */
[----:B------:R-:W1:Y:S04]  /*3e040*/  LDL.LU.64 R238, [R1+0x1ce8] ;  /* 0x001ce80001ee7983 */ /* 0x000e680000300a00 */
[----:B------:R-:W2:Y:S04]  /*3e050*/  LDL.LU.64 R236, [R1+0x1cf0] ;  /* 0x001cf00001ec7983 */ /* 0x000ea80000300a00 */
        /* <DEDUP_REMOVED lines=11> */
[----:B------:R-:W2:Y:S01]  /*3e110*/  LDL.LU.64 R212, [R1+0x1d50] ;  /* 0x001d500001d47983 */ /* 0x000ea20000300a00 */
[----:B------:R-:W-:-:S05]  /*3e120*/  VIADD R100, R131, 0xffffff7d ;  /* 0xffffff7d83647836 */ /* 0x000fca0000000000 */
[----:B------:R-:W-:Y:S01]  /*3e130*/  ISETP.GE.U32.AND P5, PT, R100, 0x7ffffefe, PT ;  /* 0x7ffffefe6400780c */ /* 0x000fe20003fa6070 */
[----:B------:R-:W-:Y:S01]  /*3e140*/  VIADD R38, R69, 0xffffff75 ;  /* 0xffffff7545267836 */ /* 0x000fe20000000000 */
[----:B---3--:R-:W-:-:S04]  /*3e150*/  IADD3 R6, PT, PT, R39, -0x8f, RZ ;  /* 0xffffff7127067810 */ /* 0x008fc80007ffe0ff */
[----:B------:R-:W-:-:S07]  /*3e160*/  ISETP.GE.U32.AND P1, PT, R38, 0x7ffffef6, PT ;  /* 0x7ffffef62600780c */ /* 0x000fce0003f26070 */
        /* <DEDUP_REMOVED lines=15> */
[----:B------:R-:W-:-:S03]  /*3e260*/  VIADD R68, R101, 0xffffff79 ;  /* 0xffffff7965447836 */ /* 0x000fc60000000000 */
[----:B------:R1:W-:Y:S01]  /*3e270*/  LDGSTS.E [R250+0x41780], desc[UR38][R8.64], !P5 ;  /* 0x4178000008fa7fae */ /* 0x0003e2000e9a1026 */
[----:B----4-:R-:W-:-:S04]  /*3e280*/  IMAD.WIDE R40, R2, 0x4, R204 ;  /* 0x0000000402287825 */ /* 0x010fc800078e02cc */
[C---:B--2---:R-:W-:Y:S01]  /*3e290*/  IMAD.WIDE R38, R2.reuse, 0x4, R206 ;  /* 0x0000000402267825 */ /* 0x044fe200078e02ce */
[----:B------:R-:W-:Y:S03]  /*3e2a0*/  STL.64 [R1+0xba0], R40 ;  /* 0x000ba02801007387 */ /* 0x000fe60000100a00 */
[C---:B-1----:R-:W-:Y:S01]  /*3e2b0*/  IMAD.WIDE R36, R2.reuse, 0x4, R238 ;  /* 0x0000000402247825 */ /* 0x042fe200078e02ee */
[----:B------:R1:W-:Y:S03]  /*3e2c0*/  STL.64 [R1+0xb18], R38 ;  /* 0x000b182601007387 */ /* 0x0003e60000100a00 */
[C---:B---3--:R-:W-:Y:S01]  /*3e2d0*/  IMAD.WIDE R34, R2.reuse, 0x4, R236 ;  /* 0x0000000402227825 */ /* 0x048fe200078e02ec */
        /* <DEDUP_REMOVED lines=25> */
[----:B------:R-:W-:Y:S01]  /*3e470*/  ISETP.GE.U32.AND P2, PT, R68, 0x7ffffefa, PT ;  /* 0x7ffffefa4400780c */ /* 0x000fe20003f46070 */
[----:B------:R-:W1:Y:S02]  /*3e480*/  LDC R8, c[0x0][0x3a0] ;  /* 0x0000e800ff087b82 */ /* 0x000e640000000800 */
[----:B------:R1:W-:Y:S04]  /*3e490*/  STL.64 [R1+0xaa8], R10 ;  /* 0x000aa80a01007387 */ /* 0x0003e80000100a00 */
[----:B------:R-:W2:Y:S04]  /*3e4a0*/  LDL.LU.64 R204, [R1+0x1d58] ;  /* 0x001d580001cc7983 */ /* 0x000ea80000300a00 */
[----:B------:R-:W3:Y:S04]  /*3e4b0*/  LDL.LU.64 R206, [R1+0x1d60] ;  /* 0x001d600001ce7983 */ /* 0x000ee80000300a00 */
        /* <DEDUP_REMOVED lines=14> */
[----:B------:R-:W-:Y:S04]  /*3e5a0*/  LDGSTS.E [R250+0x43000], desc[UR38][R40.64], !P2 ;  /* 0x4300000028fa7fae */ /* 0x000fe8000d1a1026 */
[----:B------:R2:W-:Y:S04]  /*3e5b0*/  LDGSTS.E [R250+0x43080], desc[UR38][R38.64], !P2 ;  /* 0x4308000026fa7fae */ /* 0x0005e8000d1a1026 */
[----:B------:R3:W-:Y:S04]  /*3e5c0*/  LDGSTS.E [R250+0x43100], desc[UR38][R36.64], !P2 ;  /* 0x4310000024fa7fae */ /* 0x0007e8000d1a1026 */
[----:B------:R4:W-:Y:S04]  /*3e5d0*/  LDGSTS.E [R250+0x43180], desc[UR38][R34.64], !P2 ;  /* 0x4318000022fa7fae */ /* 0x0009e8000d1a1026 */
[----:B------:R1:W-:Y:S04]  /*3e5e0*/  LDGSTS.E [R250+0x43200], desc[UR38][R32.64], !P2 ;  /* 0x4320000020fa7fae */ /* 0x0003e8000d1a1026 */
[----:B------:R1:W-:Y:S04]  /*3e5f0*/  LDGSTS.E [R250+0x43280], desc[UR38][R30.64], !P2 ;  /* 0x432800001efa7fae */ /* 0x0003e8000d1a1026 */
[----:B------:R1:W-:Y:S01]  /*3e600*/  LDGSTS.E [R250+0x43300], desc[UR38][R28.64], !P2 ;  /* 0x433000001cfa7fae */ /* 0x0003e2000d1a1026 */
[----:B------:R-:W-:-:S03]  /*3e610*/  ISETP.GE.U32.AND P5, PT, R6, 0x7ffffef2, PT ;  /* 0x7ffffef20600780c */ /* 0x000fc60003fa6070 */
[----:B------:R1:W-:Y:S01]  /*3e620*/  LDGSTS.E [R250+0x43380], desc[UR38][R26.64], !P2 ;  /* 0x433800001afa7fae */ /* 0x0003e2000d1a1026 */
[----:B------:R-:W-:Y:S02]  /*3e630*/  VIADD R6, R7, 0xffffff6d ;  /* 0xffffff6d07067836 */ /* 0x000fe40000000000 */
[----:B------:R-:W2:Y:S01]  /*3e640*/  LDC R7, c[0x0][0x3a0] ;  /* 0x0000e800ff077b82 */ /* 0x000ea20000000800 */
        /* <DEDUP_REMOVED lines=9> */
[----:B-1----:R-:W-:-:S02]  /*3e6e0*/  VIADD R6, R8, 0xffffff69 ;  /* 0xffffff6908067836 */ /* 0x002fc40000000000 */
        /* <DEDUP_REMOVED lines=30> */
[----:B------:R-:W-:Y:S04]  /*3e8d0*/  STL.64 [R1+0x9b0], R10 ;  /* 0x0009b00a01007387 */ /* 0x000fe80000100a00 */
        /* <DEDUP_REMOVED lines=32> */
[----:B------:R1:W-:Y:S02]  /*3eae0*/  LDGSTS.E [R250+0x45780], desc[UR38][R8.64], !P1 ;  /* 0x4578000008fa7fae */ /* 0x0003e4000c9a1026 */
[----:B-1----:R-:W1:Y:S01]  /*3eaf0*/  LDC R8, c[0x0][0x3a0] ;  /* 0x0000e800ff087b82 */ /* 0x002e620000000800 */
[----:B--2---:R-:W-:-:S04]  /*3eb00*/  IMAD.WIDE R40, R2, 0x4, R204 ;  /* 0x0000000402287825 */ /* 0x004fc800078e02cc */
[C---:B---3--:R-:W-:Y:S01]  /*3eb10*/  IMAD.WIDE R38, R2.reuse, 0x4, R206 ;  /* 0x0000000402267825 */ /* 0x048fe200078e02ce */
[----:B------:R-:W-:Y:S03]  /*3eb20*/  STL.64 [R1+0x920], R40 ;  /* 0x0009202801007387 */ /* 0x000fe60000100a00 */
        /* <DEDUP_REMOVED lines=64> */
[----:B------:R-:W-:-:S02]  /*3ef30*/  ISETP.GE.U32.AND P5, PT, R6, 0x7ffffee6, PT ;  /* 0x7ffffee60600780c */ /* 0x000fc40003fa6070 */
[----:B-1----:R-:W-:Y:S01]  /*3ef40*/  IADD3 R6, PT, PT, R8, -0x9f, RZ ;  /* 0xffffff6108067810 */ /* 0x002fe20007ffe0ff */
        /* <DEDUP_REMOVED lines=2525> */
[----:B------:R2:W-:Y:S04]  /*48d20*/  LDGSTS.E [R251+0x53a00], desc[UR38][R32.64], !P1 ;  /* 0x53a0000020fb7fae */ /* 0x0005e8000c9a1026 */
[----:B------:R3:W-:Y:S04]  /*48d30*/  LDGSTS.E [R251+0x53a80], desc[UR38][R30.64], !P1 ;  /* 0x53a800001efb7fae */ /* 0x0007e8000c9a1026 */
[----:B------:R4:W-:Y:S01]  /*48d40*/  LDGSTS.E [R251+0x53b00], desc[UR38][R28.64], !P1 ;  /* 0x53b000001cfb7fae */ /* 0x0009e2000c9a1026 */
[----:B--2---:R-:W-:-:S03]  /*48d50*/  IMAD.WIDE R32, R2, 0x4, R240 ;  /* 0x0000000402207825 */ /* 0x004fc600078e02f0 */
[----:B------:R1:W-:Y:S01]  /*48d60*/  LDGSTS.E [R251+0x53b80], desc[UR38][R26.64], !P1 ;  /* 0x53b800001afb7fae */ /* 0x0003e2000c9a1026 */
[----:B---3--:R-:W-:-:S03]  /*48d70*/  IMAD.WIDE R30, R2, 0x4, R242 ;  /* 0x00000004021e7825 */ /* 0x008fc600078e02f2 */
[----:B------:R2:W-:Y:S01]  /*48d80*/  LDGSTS.E [R251+0x53c00], desc[UR38][R24.64], !P1 ;  /* 0x53c0000018fb7fae */ /* 0x0005e2000c9a1026 */
[----:B------:R-:W-:Y:S01]  /*48d90*/  ISETP.GE.U32.AND P2, PT, R6, 0x7ffffed1, PT ;  /* 0x7ffffed10600780c */ /* 0x000fe20003f46070 */
[C---:B----4-:R-:W-:Y:S02]  /*48da0*/  IMAD.WIDE R28, R2.reuse, 0x4, R244 ;  /* 0x00000004021c7825 */ /* 0x050fe400078e02f4 */
[----:B------:R3:W-:Y:S02]  /*48db0*/  LDGSTS.E [R251+0x53c80], desc[UR38][R22.64], !P1 ;  /* 0x53c8000016fb7fae */ /* 0x0007e4000c9a1026 */
[----:B-1----:R-:W-:Y:S02]  /*48dc0*/  IMAD.WIDE R26, R2, 0x4, R246 ;  /* 0x00000004021a7825 */ /* 0x002fe400078e02f6 */
[----:B------:R1:W-:Y:S02]  /*48dd0*/  LDGSTS.E [R251+0x53d00], desc[UR38][R20.64], !P1 ;  /* 0x53d0000014fb7fae */ /* 0x0003e4000c9a1026 */
[----:B------:R-:W-:-:S02]  /*48de0*/  VIADD R6, R7, 0xffffff4c ;  /* 0xffffff4c07067836 */ /* 0x000fc40000000000 */
[----:B------:R4:W-:Y:S01]  /*48df0*/  LDGSTS.E [R251+0x53d80], desc[UR38][R18.64], !P1 ;  /* 0x53d8000012fb7fae */ /* 0x0009e2000c9a1026 */
[----:B------:R-:W1:Y:S03]  /*48e00*/  LDC R7, c[0x0][0x3a0] ;  /* 0x0000e800ff077b82 */ /* 0x000e660000000800 */
[----:B------:R-:W-:Y:S04]  /*48e10*/  STL.64 [R1+0x70], R32 ;  /* 0x0000702001007387 */ /* 0x000fe80000100a00 */
[----:B------:R1:W-:Y:S04]  /*48e20*/  LDGSTS.E [R251+0x53e00], desc[UR38][R16.64], !P1 ;  /* 0x53e0000010fb7fae */ /* 0x0003e8000c9a1026 */
[----:B------:R-:W-:Y:S04]  /*48e30*/  STL.64 [R1+0x68], R30 ;  /* 0x0000681e01007387 */ /* 0x000fe80000100a00 */
[----:B------:R1:W-:Y:S04]  /*48e40*/  LDGSTS.E [R251+0x53e80], desc[UR38][R14.64], !P1 ;  /* 0x53e800000efb7fae */ /* 0x0003e8000c9a1026 */
[----:B------:R-:W-:Y:S04]  /*48e50*/  STL.64 [R1+0x60], R28 ;  /* 0x0000601c01007387 */ /* 0x000fe80000100a00 */
[----:B------:R1:W-:Y:S04]  /*48e60*/  LDGSTS.E [R251+0x53f00], desc[UR38][R12.64], !P1 ;  /* 0x53f000000cfb7fae */ /* 0x0003e8000c9a1026 */
[----:B------:R-:W-:Y:S04]  /*48e70*/  STL.64 [R1+0x58], R26 ;  /* 0x0000581a01007387 */ /* 0x000fe80000100a00 */
[----:B------:R1:W-:Y:S01]  /*48e80*/  LDGSTS.E [R251+0x53f80], desc[UR38][R10.64], !P1 ;  /* 0x53f800000afb7fae */ /* 0x0003e2000c9a1026 */
[----:B------:R-:W-:Y:S01]  /*48e90*/  ISETP.GE.U32.AND P1, PT, R6, 0x7ffffecd, PT ;  /* 0x7ffffecd0600780c */ /* 0x000fe20003f26070 */
[----:B------:R-:W-:-:S02]  /*48ea0*/  VIADD R6, R8, 0xffffff48 ;  /* 0xffffff4808067836 */ /* 0x000fc40000000000 */
[----:B------:R-:W-:Y:S04]  /*48eb0*/  LDGSTS.E [R251+0x55800], desc[UR38][R32.64], !P5 ;  /* 0x5580000020fb7fae */ /* 0x000fe8000e9a1026 */
[----:B------:R-:W-:Y:S04]  /*48ec0*/  LDGSTS.E [R251+0x55880], desc[UR38][R30.64], !P5 ;  /* 0x558800001efb7fae */ /* 0x000fe8000e9a1026 */
[----:B------:R-:W-:Y:S04]  /*48ed0*/  LDGSTS.E [R251+0x55900], desc[UR38][R28.64], !P5 ;  /* 0x559000001cfb7fae */ /* 0x000fe8000e9a1026 */
[----:B------:R-:W-:Y:S01]  /*48ee0*/  LDGSTS.E [R251+0x55980], desc[UR38][R26.64], !P5 ;  /* 0x559800001afb7fae */ /* 0x000fe2000e9a1026 */
[----:B--2---:R-:W-:-:S04]  /*48ef0*/  IMAD.WIDE R24, R2, 0x4, R234 ;  /* 0x0000000402187825 */ /* 0x004fc800078e02ea */
[C---:B---3--:R-:W-:Y:S01]  /*48f00*/  IMAD.WIDE R22, R2.reuse, 0x4, R232 ;  /* 0x0000000402167825 */ /* 0x048fe200078e02e8 */
[----:B------:R-:W-:Y:S03]  /*48f10*/  STL.64 [R1+0x50], R24 ;  /* 0x0000501801007387 */ /* 0x000fe60000100a00 */
[C---:B-1----:R-:W-:Y:S01]  /*48f20*/  IMAD.WIDE R20, R2.reuse, 0x4, R230 ;  /* 0x0000000402147825 */ /* 0x042fe200078e02e6 */
        /* <DEDUP_REMOVED lines=13> */
[----:B------:R1:W-:Y:S01]  /*49000*/  STL.64 [R1+0x10], R8 ;  /* 0x0000100801007387 */ /* 0x0003e20000100a00 */
[----:B------:R-:W-:-:S03]  /*49010*/  IMAD.WIDE R226, R2, 0x4, R216 ;  /* 0x0000000402e27825 */ /* 0x000fc600078e02d8 */
[----:B------:R-:W2:Y:S01]  /*49020*/  LDL.LU.64 R220, [R1+0x3328] ;  /* 0x0033280001dc7983 */ /* 0x000ea20000300a00 */
[----:B------:R-:W-:-:S03]  /*49030*/  IMAD.WIDE R224, R2, 0x4, R214 ;  /* 0x0000000402e07825 */ /* 0x000fc600078e02d6 */
[----:B------:R-:W3:Y:S01]  /*49040*/  LDL.LU.64 R218, [R1+0x3330] ;  /* 0x0033300001da7983 */ /* 0x000ee20000300a00 */
[----:B------:R-:W-:-:S03]  /*49050*/  IMAD.WIDE R222, R2, 0x4, R212 ;  /* 0x0000000402de7825 */ /* 0x000fc600078e02d4 */
[----:B------:R-:W4:Y:S04]  /*49060*/  LDL.LU.64 R216, [R1+0x3338] ;  /* 0x0033380001d87983 */ /* 0x000f280000300a00 */
[----:B------:R-:W2:Y:S04]  /*49070*/  LDL.LU.64 R214, [R1+0x3340] ;  /* 0x0033400001d67983 */ /* 0x000ea80000300a00 */
[----:B------:R-:W2:Y:S04]  /*49080*/  LDL.LU.64 R212, [R1+0x3348] ;  /* 0x0033480001d47983 */ /* 0x000ea80000300a00 */
        /* <DEDUP_REMOVED lines=28> */
[----:B------:R-:W-:Y:S04]  /*49250*/  LDGSTS.E [R251+0x55f00], desc[UR38][R224.64], !P5 ;  /* 0x55f00000e0fb7fae */ /* 0x000fe8000e9a1026 */
[----:B------:R-:W-:Y:S01]  /*49260*/  LDGSTS.E [R251+0x55f80], desc[UR38][R222.64], !P5 ;  /* 0x55f80000defb7fae */ /* 0x000fe2000e9a1026 */
[----:B-1----:R-:W1:Y:S01]  /*49270*/  LDC R8, c[0x0][0x3a0] ;  /* 0x0000e800ff087b82 */ /* 0x002e620000000800 */
[----:B--2---:R-:W-:-:S02]  /*49280*/  IMAD.WIDE R210, R2, 0x4, R198 ;  /* 0x0000000402d27825 */ /* 0x004fc400078e02c6 */
[----:B------:R-:W2:Y:S02]  /*49290*/  LDL.LU.64 R198, [R1+0x33e0] ;  /* 0x0033e00001c67983 */ /* 0x000ea40000300a00 */
[C---:B---3--:R-:W-:Y:S02]  /*492a0*/  IMAD.WIDE R208, R2.reuse, 0x4, R200 ;  /* 0x0000000402d07825 */ /* 0x048fe400078e02c8 */
[----:B------:R-:W3:Y:S02]  /*492b0*/  LDL.LU.64 R200, [R1+0x33e8] ;  /* 0x0033e80001c87983 */ /* 0x000ee40000300a00 */
[C---:B----4-:R-:W-:Y:S02]  /*492c0*/  IMAD.WIDE R178, R2.reuse, 0x4, R202 ;  /* 0x0000000402b27825 */ /* 0x050fe400078e02ca */
[----:B------:R-:W4:Y:S02]  /*492d0*/  LDL.LU.64 R202, [R1+0x33f0] ;  /* 0x0033f00001ca7983 */ /* 0x000f240000300a00 */
[----:B------:R-:W-:-:S02]  /*492e0*/  IMAD.WIDE R176, R2, 0x4, R238 ;  /* 0x0000000402b07825 */ /* 0x000fc400078e02ee */
[----:B------:R-:W4:Y:S02]  /*492f0*/  LDL.LU.64 R238, [R1+0x33f8] ;  /* 0x0033f80001ee7983 */ /* 0x000f240000300a00 */
[C---:B------:R-:W-:Y:S02]  /*49300*/  IMAD.WIDE R170, R2.reuse, 0x4, R236 ;  /* 0x0000000402aa7825 */ /* 0x040fe400078e02ec */
[----:B------:R-:W4:Y:S02]  /*49310*/  LDL.LU.64 R236, [R1+0x3400] ;  /* 0x0034000001ec7983 */ /* 0x000f240000300a00 */
[C---:B------:R-:W-:Y:S02]  /*49320*/  IMAD.WIDE R168, R2.reuse, 0x4, R234 ;  /* 0x0000000402a87825 */ /* 0x040fe400078e02ea */
        /* <DEDUP_REMOVED lines=21> */
[C---:B--2---:R-:W-:Y:S02]  /*49480*/  IMAD.WIDE R66, R2.reuse, 0x4, R198 ;  /* 0x0000000402427825 */ /* 0x044fe400078e02c6 */
[----:B------:R-:W2:Y:S02]  /*49490*/  LDL.LU.64 R198, [R1+0x3460] ;  /* 0x0034600001c67983 */ /* 0x000ea40000300a00 */
[C---:B---3--:R-:W-:Y:S02]  /*494a0*/  IMAD.WIDE R64, R2.reuse, 0x4, R200 ;  /* 0x0000000402407825 */ /* 0x048fe400078e02c8 */
[----:B------:R-:W3:Y:S02]  /*494b0*/  LDL.LU.64 R200, [R1+0x3468] ;  /* 0x0034680001c87983 */ /* 0x000ee40000300a00 */
[----:B----4-:R-:W-:-:S02]  /*494c0*/  IMAD.WIDE R62, R2, 0x4, R202 ;  /* 0x00000004023e7825 */ /* 0x010fc400078e02ca */
        /* <DEDUP_REMOVED lines=27> */
[C---:B--2---:R-:W-:Y:S02]  /*49680*/  IMAD.WIDE R36, R2.reuse, 0x4, R198 ;  /* 0x0000000402247825 */ /* 0x044fe400078e02c6 */
[----:B------:R-:W2:Y:S02]  /*49690*/  LDL.LU.64 R198, [R1+0x3b90] ;  /* 0x003b900001c67983 */ /* 0x000ea40000300a00 */
[----:B---3--:R-:W-:-:S02]  /*496a0*/  IMAD.WIDE R32, R2, 0x4, R200 ;  /* 0x0000000402207825 */ /* 0x008fc400078e02c8 */
[----:B------:R-:W3:Y:S02]  /*496b0*/  LDL.LU.64 R200, [R1+0x3b88] ;  /* 0x003b880001c87983 */ /* 0x000ee40000300a00 */
[C---:B----4-:R-:W-:Y:S02]  /*496c0*/  IMAD.WIDE R30, R2.reuse, 0x4, R202 ;  /* 0x00000004021e7825 */ /* 0x050fe400078e02ca */
        /* <DEDUP_REMOVED lines=34> */
[----:B------:R-:W-:-:S03]  /*498f0*/  ISETP.GE.U32.AND P5, PT, R6, 0x7ffffec9, PT ;  /* 0x7ffffec90600780c */ /* 0x000fc60003fa6070 */
[----:B------:R-:W-:Y:S01]  /*49900*/  LDGSTS.E [R251+0x57f00], desc[UR38][R108.64], !P2 ;  /* 0x57f000006cfb7fae */ /* 0x000fe2000d1a1026 */
[----:B------:R-:W-:Y:S02]  /*49910*/  VIADD R6, R7, 0xffffff44 ;  /* 0xffffff4407067836 */ /* 0x000fe40000000000 */
[----:B------:R-:W1:Y:S01]  /*49920*/  LDC R7, c[0x0][0x3a0] ;  /* 0x0000e800ff077b82 */ /* 0x000e620000000800 */
[----:B------:R-:W-:Y:S04]  /*49930*/  LDGSTS.E [R251+0x57f80], desc[UR38][R82.64], !P2 ;  /* 0x57f8000052fb7fae */ /* 0x000fe8000d1a1026 */
[----:B------:R-:W-:Y:S04]  /*49940*/  LDGSTS.E [R251+0x59800], desc[UR38][R80.64], !P1 ;  /* 0x5980000050fb7fae */ /* 0x000fe8000c9a1026 */
[----:B------:R-:W-:Y:S04]  /*49950*/  LDGSTS.E [R251+0x59880], desc[UR38][R78.64], !P1 ;  /* 0x598800004efb7fae */ /* 0x000fe8000c9a1026 */
[----:B------:R-:W-:Y:S04]  /*49960*/  LDGSTS.E [R251+0x59900], desc[UR38][R76.64], !P1 ;  /* 0x599000004cfb7fae */ /* 0x000fe8000c9a1026 */
[----:B------:R-:W-:Y:S01]  /*49970*/  LDGSTS.E [R251+0x59980], desc[UR38][R74.64], !P1 ;  /* 0x599800004afb7fae */ /* 0x000fe2000c9a1026 */
[----:B------:R-:W-:-:S03]  /*49980*/  ISETP.GE.U32.AND P2, PT, R6, 0x7ffffec5, PT ;  /* 0x7ffffec50600780c */ /* 0x000fc60003f46070 */
[----:B------:R-:W-:Y:S01]  /*49990*/  LDGSTS.E [R251+0x59a00], desc[UR38][R72.64], !P1 ;  /* 0x59a0000048fb7fae */ /* 0x000fe2000c9a1026 */
[----:B-1----:R-:W-:Y:S02]  /*499a0*/  IADD3 R6, PT, PT, R8, -0xc0, RZ ;  /* 0xffffff4008067810 */ /* 0x002fe40007ffe0ff */
[----:B------:R-:W1:Y:S01]  /*499b0*/  LDC R8, c[0x0][0x3a0] ;  /* 0x0000e800ff087b82 */ /* 0x000e620000000800 */
        /* <DEDUP_REMOVED lines=18> */
[----:B------:R-:W-:Y:S04]  /*49ae0*/  STL.64 [R1+0x29f0], R104 ;  /* 0x0029f06801007387 */ /* 0x000fe80000100a00 */
[----:B------:R-:W-:Y:S04]  /*49af0*/  LDGSTS.E [R251+0x5ba80], desc[UR38][R40.64], !P5 ;  /* 0x5ba8000028fb7fae */ /* 0x000fe8000e9a1026 */
[----:B------:R-:W-:Y:S04]  /*49b00*/  STL.64 [R1+0x29f8], R102 ;  /* 0x0029f86601007387 */ /* 0x000fe80000100a00 */
[----:B------:R-:W-:Y:S01]  /*49b10*/  LDGSTS.E [R251+0x5bb00], desc[UR38][R38.64], !P5 ;  /* 0x5bb0000026fb7fae */ /* 0x000fe2000e9a1026 */
[----:B------:R-:W-:-:S03]  /*49b20*/  ISETP.GE.U32.AND P1, PT, R6, 0x7ffffec1, PT ;  /* 0x7ffffec10600780c */ /* 0x000fc60003f26070 */
[----:B------:R-:W-:Y:S01]  /*49b30*/  LDGSTS.E [R251+0x5bb80], desc[UR38][R36.64], !P5 ;  /* 0x5bb8000024fb7fae */ /* 0x000fe2000e9a1026 */
[----:B------:R-:W-:Y:S02]  /*49b40*/  VIADD R6, R7, 0xffffff3c ;  /* 0xffffff3c07067836 */ /* 0x000fe40000000000 */
[C---:B------:R-:W-:Y:S01]  /*49b50*/  IMAD.WIDE R16, R2.reuse, 0x4, R182 ;  /* 0x0000000402107825 */ /* 0x040fe200078e02b6 */
[----:B------:R-:W-:Y:S01]  /*49b60*/  LDGSTS.E [R251+0x5bc00], desc[UR38][R32.64], !P5 ;  /* 0x5bc0000020fb7fae */ /* 0x000fe2000e9a1026 */
[----:B------:R-:W2:Y:S03]  /*49b70*/  LDC R7, c[0x0][0x3a0] ;  /* 0x0000e800ff077b82 */ /* 0x000ea60000000800 */
[----:B------:R-:W-:Y:S01]  /*49b80*/  LDGSTS.E [R251+0x5bc80], desc[UR38][R30.64], !P5 ;  /* 0x5bc800001efb7fae */ /* 0x000fe2000e9a1026 */
[----:B------:R-:W-:-:S03]  /*49b90*/  IMAD.WIDE R14, R2, 0x4, R184 ;  /* 0x00000004020e7825 */ /* 0x000fc600078e02b8 */
[----:B------:R-:W-:Y:S04]  /*49ba0*/  LDGSTS.E [R251+0x5bd00], desc[UR38][R28.64], !P5 ;  /* 0x5bd000001cfb7fae */ /* 0x000fe8000e9a1026 */
[----:B------:R-:W-:Y:S01]  /*49bb0*/  LDGSTS.E [R251+0x5bd80], desc[UR38][R26.64], !P5 ;  /* 0x5bd800001afb7fae */ /* 0x000fe2000e9a1026 */
[----:B------:R-:W-:-:S03]  /*49bc0*/  IMAD.WIDE R12, R2, 0x4, R186 ;  /* 0x00000004020c7825 */ /* 0x000fc600078e02ba */
[----:B------:R-:W-:Y:S04]  /*49bd0*/  LDGSTS.E [R251+0x5be00], desc[UR38][R24.64], !P5 ;  /* 0x5be0000018fb7fae */ /* 0x000fe8000e9a1026 */
[----:B------:R-:W-:Y:S01]  /*49be0*/  LDGSTS.E [R251+0x5be80], desc[UR38][R22.64], !P5 ;  /* 0x5be8000016fb7fae */ /* 0x000fe2000e9a1026 */
[----:B------:R-:W-:-:S03]  /*49bf0*/  IMAD.WIDE R10, R2, 0x4, R188 ;  /* 0x00000004020a7825 */ /* 0x000fc600078e02bc */
[----:B------:R-:W-:Y:S04]  /*49c00*/  LDGSTS.E [R251+0x5bf00], desc[UR38][R20.64], !P5 ;  /* 0x5bf0000014fb7fae */ /* 0x000fe8000e9a1026 */
[----:B------:R-:W-:Y:S01]  /*49c10*/  LDGSTS.E [R251+0x5bf80], desc[UR38][R18.64], !P5 ;  /* 0x5bf8000012fb7fae */ /* 0x000fe2000e9a1026 */
[----:B------:R-:W-:Y:S01]  /*49c20*/  ISETP.GE.U32.AND P5, PT, R6, 0x7ffffebd, PT ;  /* 0x7ffffebd0600780c */ /* 0x000fe20003fa6070 */
[----:B-1----:R-:W-:Y:S02]  /*49c30*/  VIADD R6, R8, 0xffffff38 ;  /* 0xffffff3808067836 */ /* 0x002fe40000000000 */
[C---:B------:R-:W-:Y:S01]  /*49c40*/  IMAD.WIDE R8, R2.reuse, 0x4, R190 ;  /* 0x0000000402087825 */ /* 0x040fe200078e02be */
[----:B------:R-:W-:Y:S04]  /*49c50*/  LDGSTS.E [R251+0x5d800], desc[UR38][R16.64], !P2 ;  /* 0x5d80000010fb7fae */ /* 0x000fe8000d1a1026 */
[----:B------:R-:W-:Y:S04]  /*49c60*/  LDGSTS.E [R251+0x5d880], desc[UR38][R14.64], !P2 ;  /* 0x5d8800000efb7fae */ /* 0x000fe8000d1a1026 */
[----:B------:R-:W-:Y:S04]  /*49c70*/  LDGSTS.E [R251+0x5d900], desc[UR38][R12.64], !P2 ;  /* 0x5d9000000cfb7fae */ /* 0x000fe8000d1a1026 */
[----:B------:R-:W-:Y:S04]  /*49c80*/  LDGSTS.E [R251+0x5d980], desc[UR38][R10.64], !P2 ;  /* 0x5d9800000afb7fae */ /* 0x000fe8000d1a1026 */
[----:B------:R-:W-:Y:S04]  /*49c90*/  LDGSTS.E [R251+0x5da00], desc[UR38][R8.64], !P2 ;  /* 0x5da0000008fb7fae */ /* 0x000fe8000d1a1026 */
[----:B------:R-:W-:Y:S04]  /*49ca0*/  LDGSTS.E [R251+0x5da80], desc[UR38][R104.64], !P2 ;  /* 0x5da8000068fb7fae */ /* 0x000fe8000d1a1026 */
[----:B------:R-:W-:Y:S01]  /*49cb0*/  LDGSTS.E [R251+0x5db00], desc[UR38][R102.64], !P2 ;  /* 0x5db0000066fb7fae */ /* 0x000fe2000d1a1026 */
[----:B--2---:R-:W-:-:S04]  /*49cc0*/  IMAD.WIDE R100, R2, 0x4, R198 ;  /* 0x0000000402647825 */ /* 0x004fc800078e02c6 */
[C---:B---3--:R-:W-:Y:S01]  /*49cd0*/  IMAD.WIDE R98, R2.reuse, 0x4, R200 ;  /* 0x0000000402627825 */ /* 0x048fe200078e02c8 */
[----:B------:R-:W-:Y:S04]  /*49ce0*/  STL.64 [R1+0x2a00], R100 ;  /* 0x002a006401007387 */ /* 0x000fe80000100a00 */
[----:B------:R-:W-:Y:S04]  /*49cf0*/  STL.64 [R1+0x2a08], R98 ;  /* 0x002a086201007387 */ /* 0x000fe80000100a00 */
[----:B------:R-:W-:Y:S01]  /*49d00*/  LDGSTS.E [R251+0x5db80], desc[UR38][R100.64], !P2 ;  /* 0x5db8000064fb7fae */ /* 0x000fe2000d1a1026 */
[----:B----4-:R-:W-:-:S03]  /*49d10*/  IMAD.WIDE R96, R2, 0x4, R202 ;  /* 0x0000000402607825 */ /* 0x010fc600078e02ca */
[----:B------:R-:W-:Y:S01]  /*49d20*/  LDGSTS.E [R251+0x5dc00], desc[UR38][R98.64], !P2 ;  /* 0x5dc0000062fb7fae */ /* 0x000fe2000d1a1026 */
        /* <DEDUP_REMOVED lines=9> */
[----:B------:R-:W2:Y:S01]  /*49dc0*/  LDL.LU.64 R182, [R1+0x3b48] ;  /* 0x003b480001b67983 */ /* 0x000ea20000300a00 */
[----:B------:R-:W-:-:S03]  /*49dd0*/  IMAD.WIDE R84, R2, 0x4, R228 ;  /* 0x0000000402547825 */ /* 0x000fc600078e02e4 */
[----:B------:R-:W-:Y:S04]  /*49de0*/  STL.64 [R1+0x2a30], R88 ;  /* 0x002a305801007387 */ /* 0x000fe80000100a00 */
[----:B------:R-:W3:Y:S04]  /*49df0*/  LDL.LU.64 R184, [R1+0x3b40] ;  /* 0x003b400001b87983 */ /* 0x000ee80000300a00 */
[----:B------:R-:W-:Y:S04]  /*49e00*/  STL.64 [R1+0x2a38], R86 ;  /* 0x002a385601007387 */ /* 0x000fe80000100a00 */
[----:B------:R-:W4:Y:S04]  /*49e10*/  LDL.LU.64 R186, [R1+0x3b38] ;  /* 0x003b380001ba7983 */ /* 0x000f280000300a00 */
        /* <DEDUP_REMOVED lines=877> */
[----:B------:R-:W-:Y:S04]  /*4d4f0*/  LDGSTS.E [R251+0x77980], desc[UR38][R114.64], !P1 ;  /* 0x7798000072fb7fae */ /* 0x000fe8000c9a1026 */
[----:B------:R4:W-:Y:S04]  /*4d500*/  LDGSTS.E [R251+0x77a00], desc[UR38][R112.64], !P1 ;  /* 0x77a0000070fb7fae */ /* 0x0009e8000c9a1026 */
[----:B------:R1:W-:Y:S04]  /*4d510*/  LDGSTS.E [R251+0x77a80], desc[UR38][R106.64], !P1 ;  /* 0x77a800006afb7fae */ /* 0x0003e8000c9a1026 */
[----:B------:R1:W-:Y:S01]  /*4d520*/  LDGSTS.E [R251+0x77b00], desc[UR38][R104.64], !P1 ;  /* 0x77b0000068fb7fae */ /* 0x0003e2000c9a1026 */
[----:B------:R-:W-:-:S03]  /*4d530*/  ISETP.GE.U32.AND P2, PT, R6, 0x7ffffe89, PT ;  /* 0x7ffffe890600780c */ /* 0x000fc60003f46070 */
[----:B------:R1:W-:Y:S01]  /*4d540*/  LDGSTS.E [R251+0x77b80], desc[UR38][R102.64], !P1 ;  /* 0x77b8000066fb7fae */ /* 0x0003e2000c9a1026 */
[----:B------:R-:W-:-:S03]  /*4d550*/  VIADD R6, R7, 0xffffff04 ;  /* 0xffffff0407067836 */ /* 0x000fc60000000000 */
        /* <DEDUP_REMOVED lines=9> */
[----:B-1----:R-:W-:Y:S01]  /*4d5f0*/  SHF.L.U32 R6, R84, 0x7, RZ ;  /* 0x0000000754067819 */ /* 0x002fe200000006ff */
        /* <DEDUP_REMOVED lines=28> */
[----:B------:R1:W-:Y:S03]  /*4d7c0*/  STL.64 [R1+0x33c8], R88 ;  /* 0x0033c85801007387 */ /* 0x0003e60000100a00 */
[----:B------:R-:W-:Y:S01]  /*4d7d0*/  IMAD.WIDE R84, R2, 0x4, R228 ;  /* 0x0000000402547825 */ /* 0x000fe200078e02e4 */
[----:B------:R-:W1:Y:S04]  /*4d7e0*/  LDL.LU.64 R230, [R1+0x3e58] ;  /* 0x003e580001e67983 */ /* 0x000e680000300a00 */
[----:B------:R2:W-:Y:S04]  /*4d7f0*/  STL.64 [R1+0x33c0], R86 ;  /* 0x0033c05601007387 */ /* 0x0005e80000100a00 */
[----:B------:R3:W-:Y:S04]  /*4d800*/  STL.64 [R1+0x33b8], R84 ;  /* 0x0033b85401007387 */ /* 0x0007e80000100a00 */
[----:B------:R-:W4:Y:S04]  /*4d810*/  LDL.LU.64 R196, [R1+0x3e48] ;  /* 0x003e480001c47983 */ /* 0x000f280000300a00 */
[----:B------:R-:W2:Y:S04]  /*4d820*/  LDL.LU.64 R198, [R1+0x3e38] ;  /* 0x003e380001c67983 */ /* 0x000ea80000300a00 */
[----:B------:R-:W3:Y:S04]  /*4d830*/  LDL.LU.64 R228, [R1+0x3d20] ;  /* 0x003d200001e47983 */ /* 0x000ee80000300a00 */
[----:B------:R-:W4:Y:S04]  /*4d840*/  LDL.LU.64 R200, [R1+0x3d18] ;  /* 0x003d180001c87983 */ /* 0x000f280000300a00 */
[----:B------:R-:W-:Y:S04]  /*4d850*/  LDGSTS.E [R251+0x79800], desc[UR38][R118.64], !P5 ;  /* 0x7980000076fb7fae */ /* 0x000fe8000e9a1026 */
[----:B------:R-:W-:Y:S04]  /*4d860*/  LDGSTS.E [R251+0x79880], desc[UR38][R116.64], !P5 ;  /* 0x7988000074fb7fae */ /* 0x000fe8000e9a1026 */
[----:B------:R-:W4:Y:S04]  /*4d870*/  LDL.LU.64 R202, [R1+0x3d10] ;  /* 0x003d100001ca7983 */ /* 0x000f280000300a00 */
[----:B------:R-:W-:Y:S04]  /*4d880*/  LDGSTS.E [R251+0x79900], desc[UR38][R114.64], !P5 ;  /* 0x7990000072fb7fae */ /* 0x000fe8000e9a1026 */
[----:B------:R-:W-:Y:S04]  /*4d890*/  LDGSTS.E [R251+0x79980], desc[UR38][R112.64], !P5 ;  /* 0x7998000070fb7fae */ /* 0x000fe8000e9a1026 */
[----:B------:R-:W4:Y:S04]  /*4d8a0*/  LDL.LU.64 R186, [R1+0x3d08] ;  /* 0x003d080001ba7983 */ /* 0x000f280000300a00 */
        /* <DEDUP_REMOVED lines=9> */
[----:B------:R-:W-:Y:S04]  /*4d940*/  LDGSTS.E [R251+0x79d00], desc[UR38][R94.64], !P5 ;  /* 0x79d000005efb7fae */ /* 0x000fe8000e9a1026 */
[----:B------:R-:W4:Y:S04]  /*4d950*/  LDL.LU.64 R234, [R1+0x3c88] ;  /* 0x003c880001ea7983 */ /* 0x000f280000300a00 */
[----:B------:R-:W-:Y:S04]  /*4d960*/  LDGSTS.E [R251+0x79d80], desc[UR38][R92.64], !P5 ;  /* 0x79d800005cfb7fae */ /* 0x000fe8000e9a1026 */
[----:B------:R-:W-:Y:S04]  /*4d970*/  LDGSTS.E [R251+0x79e00], desc[UR38][R90.64], !P5 ;  /* 0x79e000005afb7fae */ /* 0x000fe8000e9a1026 */
[----:B------:R-:W4:Y:S04]  /*4d980*/  LDL.LU.64 R232, [R1+0x3c20] ;  /* 0x003c200001e87983 */ /* 0x000f280000300a00 */
[----:B------:R1:W-:Y:S04]  /*4d990*/  LDGSTS.E [R251+0x79e80], desc[UR38][R88.64], !P5 ;  /* 0x79e8000058fb7fae */ /* 0x0003e8000e9a1026 */
[----:B------:R2:W-:Y:S01]  /*4d9a0*/  LDGSTS.E [R251+0x79f00], desc[UR38][R86.64], !P5 ;  /* 0x79f0000056fb7fae */ /* 0x0005e2000e9a1026 */
[----:B------:R-:W-:Y:S01]  /*4d9b0*/  UIADD3 UR7, UPT, UPT, UR7, -0x100, URZ ;  /* 0xffffff0007077890 */ /* 0x000fe2000fffe0ff */
[----:B------:R-:W-:-:S02]  /*4d9c0*/  VIADD R7, R4, 0x100000 ;  /* 0x0010000004077836 */ /* 0x000fc40000000000 */
[----:B------:R1:W-:Y:S02]  /*4d9d0*/  LDGSTS.E [R251+0x79f80], desc[UR38][R84.64], !P5 ;  /* 0x79f8000054fb7fae */ /* 0x0003e4000e9a1026 */
[C---:B-1----:R-:W-:Y:S02]  /*4d9e0*/  IMAD.WIDE R88, R6.reuse, 0x4, R230 ;  /* 0x0000000406587825 */ /* 0x042fe400078e02e6 */
[----:B------:R-:W4:Y:S02]  /*4d9f0*/  LDL.LU.64 R230, [R1+0x3c18] ;  /* 0x003c180001e67983 */ /* 0x000f240000300a00 */
[----:B--2---:R-:W-:-:S04]  /*4da00*/  IMAD.WIDE R86, R6, 0x4, R198 ;  /* 0x0000000406567825 */ /* 0x004fc800078e02c6 */
[----:B---3--:R-:W-:Y:S02]  /*4da10*/  IMAD.WIDE R198, R2, 0x4, R228 ;  /* 0x0000000402c67825 */ /* 0x008fe400078e02e4 */
[----:B------:R-:W2:Y:S02]  /*4da20*/  LDL.LU.64 R228, [R1+0x3c10] ;  /* 0x003c100001e47983 */ /* 0x000ea40000300a00 */
[----:B----4-:R-:W-:Y:S02]  /*4da30*/  IMAD.WIDE R90, R6, 0x4, R196 ;  /* 0x00000004065a7825 */ /* 0x010fe400078e02c4 */
[----:B------:R-:W-:Y:S02]  /*4da40*/  STL.64 [R1+0x34e8], R88 ;  /* 0x0034e85801007387 */ /* 0x000fe40000100a00 */
[C---:B------:R-:W-:Y:S02]  /*4da50*/  IMAD.WIDE R196, R2.reuse, 0x4, R200 ;  /* 0x0000000402c47825 */ /* 0x040fe400078e02c8 */
[----:B------:R-:W3:Y:S04]  /*4da60*/  LDL.LU.64 R190, [R1+0x3c08] ;  /* 0x003c080001be7983 */ /* 0x000ee80000300a00 */
[----:B------:R-:W4:Y:S01]  /*4da70*/  LDL.LU.64 R200, [R1+0x3d00] ;  /* 0x003d000001c87983 */ /* 0x000f220000300a00 */
[----:B------:R-:W-:-:S03]  /*4da80*/  IMAD.WIDE R194, R2, 0x4, R202 ;  /* 0x0000000402c27825 */ /* 0x000fc600078e02ca */
[----:B------:R-:W-:Y:S04]  /*4da90*/  STL.64 [R1+0x34e0], R90 ;  /* 0x0034e05a01007387 */ /* 0x000fe80000100a00 */
[----:B------:R-:W-:Y:S04]  /*4daa0*/  STL.64 [R1+0x33a0], R198 ;  /* 0x0033a0c601007387 */ /* 0x000fe80000100a00 */
[----:B------:R-:W4:Y:S01]  /*4dab0*/  LDL.LU.64 R202, [R1+0x3cf8] ;  /* 0x003cf80001ca7983 */ /* 0x000f220000300a00 */
[----:B------:R-:W-:-:S03]  /*4dac0*/  IMAD.WIDE R192, R2, 0x4, R186 ;  /* 0x0000000402c07825 */ /* 0x000fc600078e02ba */
[----:B------:R1:W-:Y:S04]  /*4dad0*/  STL.64 [R1+0x34d8], R86 ;  /* 0x0034d85601007387 */ /* 0x0003e80000100a00 */
[----:B------:R-:W-:Y:S01]  /*4dae0*/  STL.64 [R1+0x3398], R196 ;  /* 0x003398c401007387 */ /* 0x000fe20000100a00 */
[----:B------:R-:W-:-:S03]  /*4daf0*/  IMAD.WIDE R158, R2, 0x4, R238 ;  /* 0x00000004029e7825 */ /* 0x000fc600078e02ee */
[----:B------:R-:W4:Y:S04]  /*4db00*/  LDL.LU.64 R238, [R1+0x3cf0] ;  /* 0x003cf00001ee7983 */ /* 0x000f280000300a00 */
[----:B------:R-:W-:Y:S04]  /*4db10*/  STL.64 [R1+0x3390], R194 ;  /* 0x003390c201007387 */ /* 0x000fe80000100a00 */
[----:B------:R-:W4:Y:S01]  /*4db20*/  LDL.LU.64 R184, [R1+0x3ce8] ;  /* 0x003ce80001b87983 */ /* 0x000f220000300a00 */
[----:B------:R-:W-:-:S04]  /*4db30*/  IMAD.WIDE R156, R2, 0x4, R188 ;  /* 0x00000004029c7825 */ /* 0x000fc800078e02bc */
[C---:B------:R-:W-:Y:S02]  /*4db40*/  IMAD.WIDE R154, R2.reuse, 0x4, R236 ;  /* 0x00000004029a7825 */ /* 0x040fe400078e02ec */
[----:B------:R-:W4:Y:S04]  /*4db50*/  LDL.LU.64 R236, [R1+0x3ce0] ;  /* 0x003ce00001ec7983 */ /* 0x000f280000300a00 */
[----:B------:R-:W-:Y:S04]  /*4db60*/  STL.64 [R1+0x3388], R192 ;  /* 0x003388c001007387 */ /* 0x000fe80000100a00 */
[----:B------:R-:W4:Y:S01]  /*4db70*/  LDL.LU.64 R180, [R1+0x3cd8] ;  /* 0x003cd80001b47983 */ /* 0x000f220000300a00 */
[----:B------:R-:W-:-:S03]  /*4db80*/  IMAD.WIDE R152, R2, 0x4, R234 ;  /* 0x0000000402987825 */ /* 0x000fc600078e02ea */
[----:B------:R-:W4:Y:S04]  /*4db90*/  LDL.LU.64 R234, [R1+0x3cd0] ;  /* 0x003cd00001ea7983 */ /* 0x000f280000300a00 */
[----:B------:R-:W-:Y:S01]  /*4dba0*/  STL.64 [R1+0x34b0], R158 ;  /* 0x0034b09e01007387 */ /* 0x000fe20000100a00 */
[----:B------:R-:W-:-:S03]  /*4dbb0*/  IMAD.WIDE R126, R2, 0x4, R232 ;  /* 0x00000004027e7825 */ /* 0x000fc600078e02e8 */
[----:B------:R-:W4:Y:S04]  /*4dbc0*/  LDL.LU.64 R232, [R1+0x3cc8] ;  /* 0x003cc80001e87983 */ /* 0x000f280000300a00 */
[----:B------:R-:W-:Y:S04]  /*4dbd0*/  STL.64 [R1+0x34a8], R156 ;  /* 0x0034a89c01007387 */ /* 0x000fe80000100a00 */
[----:B------:R-:W4:Y:S01]  /*4dbe0*/  LDL.LU.64 R166, [R1+0x3cc0] ;  /* 0x003cc00001a67983 */ /* 0x000f220000300a00 */
[----:B------:R-:W-:-:S03]  /*4dbf0*/  IMAD.WIDE R124, R2, 0x4, R230 ;  /* 0x00000004027c7825 */ /* 0x000fc600078e02e6 */
[----:B------:R-:W4:Y:S04]  /*4dc00*/  LDL.LU.64 R230, [R1+0x3cb8] ;  /* 0x003cb80001e67983 */ /* 0x000f280000300a00 */
[----:B------:R-:W-:Y:S01]  /*4dc10*/  STL.64 [R1+0x34a0], R154 ;  /* 0x0034a09a01007387 */ /* 0x000fe20000100a00 */
[----:B--2---:R-:W-:-:S03]  /*4dc20*/  IMAD.WIDE R122, R2, 0x4, R228 ;  /* 0x00000004027a7825 */ /* 0x004fc600078e02e4 */
[----:B------:R-:W2:Y:S04]  /*4dc30*/  LDL.LU.64 R228, [R1+0x3cb0] ;  /* 0x003cb00001e47983 */ /* 0x000ea80000300a00 */
[----:B------:R-:W-:Y:S01]  /*4dc40*/  STL.64 [R1+0x3498], R152 ;  /* 0x0034989801007387 */ /* 0x000fe20000100a00 */
[----:B---3--:R-:W-:-:S03]  /*4dc50*/  IMAD.WIDE R120, R2, 0x4, R190 ;  /* 0x0000000402787825 */ /* 0x008fc600078e02be */
[----:B------:R-:W3:Y:S01]  /*4dc60*/  LDL.LU.64 R150, [R1+0x3ca8] ;  /* 0x003ca80001967983 */ /* 0x000ee20000300a00 */
[----:B----4-:R-:W-:-:S03]  /*4dc70*/  IMAD.WIDE R190, R2, 0x4, R200 ;  /* 0x0000000402be7825 */ /* 0x010fc600078e02c8 */
[----:B------:R-:W-:Y:S04]  /*4dc80*/  STL.64 [R1+0x34d0], R126 ;  /* 0x0034d07e01007387 */ /* 0x000fe80000100a00 */
[----:B------:R-:W4:Y:S04]  /*4dc90*/  LDL.LU.64 R200, [R1+0x3c80] ;  /* 0x003c800001c87983 */ /* 0x000f280000300a00 */
[----:B------:R-:W-:Y:S01]  /*4dca0*/  STL.64 [R1+0x34c8], R124 ;  /* 0x0034c87c01007387 */ /* 0x000fe20000100a00 */
[----:B------:R-:W-:-:S03]  /*4dcb0*/  IMAD.WIDE R188, R2, 0x4, R202 ;  /* 0x0000000402bc7825 */ /* 0x000fc600078e02ca */
[----:B------:R-:W4:Y:S04]  /*4dcc0*/  LDL.LU.64 R202, [R1+0x3c78] ;  /* 0x003c780001ca7983 */ /* 0x000f280000300a00 */
[----:B------:R-:W-:Y:S04]  /*4dcd0*/  STL.64 [R1+0x34c0], R122 ;  /* 0x0034c07a01007387 */ /* 0x000fe80000100a00 */
[----:B------:R-:W-:Y:S01]  /*4dce0*/  STL.64 [R1+0x32b8], R190 ;  /* 0x0032b8be01007387 */ /* 0x000fe20000100a00 */
[----:B------:R-:W-:-:S03]  /*4dcf0*/  IMAD.WIDE R186, R2, 0x4, R238 ;  /* 0x0000000402ba7825 */ /* 0x000fc600078e02ee */
[----:B------:R-:W4:Y:S04]  /*4dd00*/  LDL.LU.64 R238, [R1+0x3c70] ;  /* 0x003c700001ee7983 */ /* 0x000f280000300a00 */
[----:B------:R-:W-:Y:S01]  /*4dd10*/  STL.64 [R1+0x34b8], R120 ;  /* 0x0034b87801007387 */ /* 0x000fe20000100a00 */
[----:B------:R-:W-:-:S03]  /*4dd20*/  IMAD.WIDE R184, R2, 0x4, R184 ;  /* 0x0000000402b87825 */ /* 0x000fc600078e02b8 */
[----:B------:R-:W-:Y:S01]  /*4dd30*/  STL.64 [R1+0x32b0], R188 ;  /* 0x0032b0bc01007387 */ /* 0x000fe20000100a00 */
[----:B------:R-:W-:-:S03]  /*4dd40*/  IMAD.WIDE R182, R2, 0x4, R236 ;  /* 0x0000000402b67825 */ /* 0x000fc600078e02ec */
[----:B------:R-:W4:Y:S04]  /*4dd50*/  LDL.LU.64 R236, [R1+0x3c68] ;  /* 0x003c680001ec7983 */ /* 0x000f280000300a00 */
[----:B------:R-:W-:Y:S01]  /*4dd60*/  STL.64 [R1+0x32a8], R186 ;  /* 0x0032a8ba01007387 */ /* 0x000fe20000100a00 */
[----:B------:R-:W-:-:S04]  /*4dd70*/  IMAD.WIDE R180, R2, 0x4, R180 ;  /* 0x0000000402b47825 */ /* 0x000fc800078e02b4 */
[C---:B------:R-:W-:Y:S02]  /*4dd80*/  IMAD.WIDE R174, R2.reuse, 0x4, R234 ;  /* 0x0000000402ae7825 */ /* 0x040fe400078e02ea */
        /* <DEDUP_REMOVED lines=9> */
[----:B--2---:R-:W-:-:S03]  /*4de20*/  IMAD.WIDE R162, R2, 0x4, R228 ;  /* 0x0000000402a27825 */ /* 0x004fc600078e02e4 */
[----:B------:R-:W2:Y:S01]  /*4de30*/  LDL.LU.64 R228, [R1+0x3c48] ;  /* 0x003c480001e47983 */ /* 0x000ea20000300a00 */
[----:B------:R-:W-:-:S03]  /*4de40*/  IMAD.WIDE R166, R2, 0x4, R166 ;  /* 0x0000000402a67825 */ /* 0x000fc600078e02a6 */
[----:B------:R-:W-:Y:S04]  /*4de50*/  STL.64 [R1+0x3280], R172 ;  /* 0x003280ac01007387 */ /* 0x000fe80000100a00 */
[----:B------:R-:W-:Y:S01]  /*4de60*/  STL.64 [R1+0x3278], R166 ;  /* 0x003278a601007387 */ /* 0x000fe20000100a00 */
[----:B---3--:R-:W-:-:S03]  /*4de70*/  IMAD.WIDE R160, R2, 0x4, R150 ;  /* 0x0000000402a07825 */ /* 0x008fc600078e0296 */
[----:B------:R-:W3:Y:S04]  /*4de80*/  LDL.LU.64 R134, [R1+0x3c40] ;  /* 0x003c400001867983 */ /* 0x000ee80000300a00 */
[----:B------:R-:W3:Y:S04]  /*4de90*/  LDL.LU.64 R132, [R1+0x3c38] ;  /* 0x003c380001847983 */ /* 0x000ee80000300a00 */
[----:B------:R-:W-:Y:S01]  /*4dea0*/  STL.64 [R1+0x3270], R164 ;  /* 0x003270a401007387 */ /* 0x000fe20000100a00 */
[----:B----4-:R-:W-:-:S03]  /*4deb0*/  IMAD.WIDE R150, R2, 0x4, R200 ;  /* 0x0000000402967825 */ /* 0x010fc600078e02c8 */
[----:B------:R-:W4:Y:S04]  /*4dec0*/  LDL.LU.64 R106, [R1+0x3c30] ;  /* 0x003c3000016a7983 */ /* 0x000f280000300a00 */
[----:B------:R-:W4:Y:S04]  /*4ded0*/  LDL.LU.64 R128, [R1+0x3c28] ;  /* 0x003c280001807983 */ /* 0x000f280000300a00 */
[----:B------:R-:W-:Y:S01]  /*4dee0*/  STL.64 [R1+0x3268], R162 ;  /* 0x003268a201007387 */ /* 0x000fe20000100a00 */
[----:B------:R-:W-:-:S03]  /*4def0*/  IMAD.WIDE R148, R2, 0x4, R202 ;  /* 0x0000000402947825 */ /* 0x000fc600078e02ca */
        /* <DEDUP_REMOVED lines=20> */
[----:B------:R-:W4:Y:S01]  /*4e040*/  LDL.LU.64 R230, [R1+0x3bb0] ;  /* 0x003bb00001e67983 */ /* 0x000f220000300a00 */
[----:B--2---:R-:W-:-:S03]  /*4e050*/  IMAD.WIDE R136, R2, 0x4, R228 ;  /* 0x0000000402887825 */ /* 0x004fc600078e02e4 */
[----:B------:R-:W2:Y:S04]  /*4e060*/  LDL.LU.64 R228, [R1+0x3ba8] ;  /* 0x003ba80001e47983 */ /* 0x000ea80000300a00 */
[----:B------:R-:W-:Y:S04]  /*4e070*/  STL.64 [R1+0x32f8], R142 ;  /* 0x0032f88e01007387 */ /* 0x000fe80000100a00 */
[----:B------:R-:W-:Y:S01]  /*4e080*/  STL.64 [R1+0x32f0], R140 ;  /* 0x0032f08c01007387 */ /* 0x000fe20000100a00 */
[----:B---3--:R-:W-:-:S03]  /*4e090*/  IMAD.WIDE R134, R2, 0x4, R134 ;  /* 0x0000000402867825 */ /* 0x008fc600078e0286 */
[----:B------:R-:W-:Y:S01]  /*4e0a0*/  STL.64 [R1+0x32e8], R138 ;  /* 0x0032e88a01007387 */ /* 0x000fe20000100a00 */
[----:B------:R-:W-:-:S03]  /*4e0b0*/  IMAD.WIDE R132, R2, 0x4, R132 ;  /* 0x0000000402847825 */ /* 0x000fc600078e0284 */
[----:B------:R-:W-:Y:S01]  /*4e0c0*/  STL.64 [R1+0x32e0], R136 ;  /* 0x0032e08801007387 */ /* 0x000fe20000100a00 */
[----:B----4-:R-:W-:-:S03]  /*4e0d0*/  IMAD.WIDE R130, R2, 0x4, R106 ;  /* 0x0000000402827825 */ /* 0x010fc600078e026a */
[----:B------:R-:W-:Y:S01]  /*4e0e0*/  STL.64 [R1+0x32d8], R134 ;  /* 0x0032d88601007387 */ /* 0x000fe20000100a00 */
[----:B------:R-:W-:-:S03]  /*4e0f0*/  IMAD.WIDE R128, R2, 0x4, R128 ;  /* 0x0000000402807825 */ /* 0x000fc600078e0280 */
[----:B------:R-:W-:Y:S04]  /*4e100*/  STL.64 [R1+0x32d0], R132 ;  /* 0x0032d08401007387 */ /* 0x000fe80000100a00 */
        /* <DEDUP_REMOVED lines=21> */
[----:B------:R-:W-:Y:S01]  /*4e260*/  UISETP.GE.U32.AND UP0, UPT, UR7, 0x7ffffe81, UPT ;  /* 0x7ffffe810700788c */ /* 0x000fe2000bf06070 */
[C---:B------:R-:W-:Y:S02]  /*4e270*/  VIADD R85, R4.reuse, 0x100000 ;  /* 0x0010000004557836 */ /* 0x040fe40000000000 */
[----:B------:R-:W-:-:S03]  /*4e280*/  VIADD R84, R4, 0x100000 ;  /* 0x0010000004547836 */ /* 0x000fc60000000000 */
[----:B------:R-:W-:Y:S01]  /*4e290*/  PLOP3.LUT P5, PT, PT, PT, UP0, 0x80, 0x8 ;  /* 0x000000000008781c */ /* 0x000fe20003faf008 */
[----:B------:R-:W-:-:S04]  /*4e2a0*/  IMAD.WIDE R94, R2, 0x4, R230 ;  /* 0x00000004025e7825 */ /* 0x000fc800078e02e6 */
[----:B--2---:R-:W-:-:S05]  /*4e2b0*/  IMAD.WIDE R92, R2, 0x4, R228 ;  /* 0x00000004025c7825 */ /* 0x004fca00078e02e4 */
[----:B------:R-:W-:Y:S04]  /*4e2c0*/  STL.64 [R1+0x3320], R92 ;  /* 0x0033205c01007387 */ /* 0x000fe80000100a00 */
[----:B------:R-:W-:Y:S04]  /*4e2d0*/  STL.64 [R1+0x3330], R96 ;  /* 0x0033306001007387 */ /* 0x000fe80000100a00 */
[----:B------:R-:W-:Y:S04]  /*4e2e0*/  STL.64 [R1+0x3328], R94 ;  /* 0x0033285e01007387 */ /* 0x000fe80000100a00 */
[----:B------:R2:W-:Y:S04]  /*4e2f0*/  STL.64 [R1+0xa080], R8 ;  /* 0x00a0800801007387 */ /* 0x0005e80000100a00 */
[----:B------:R-:W3:Y:S04]  /*4e300*/  LDL.LU.64 R236, [R1+0x3e28] ;  /* 0x003e280001ec7983 */ /* 0x000ee80000300a00 */
[----:B------:R-:W2:Y:S04]  /*4e310*/  LDL.LU.64 R234, [R1+0x65d0] ;  /* 0x0065d00001ea7983 */ /* 0x000ea80000300a00 */
        /* <DEDUP_REMOVED lines=54> */
[----:B------:R-:W0:Y:S04]  /*4e680*/  LDGDEPBAR ;  /* 0x00000000000079af */ /* 0x000e280000000000 */
[----:B------:R1:W-:Y:S04]  /*4e690*/  LDGSTS.E [R7+-0x70000], desc[UR38][R88.64], P4 ;  /* 0x9000000058077fae */ /* 0x0003e8000a1a1026 */
[----:B------:R1:W-:Y:S04]  /*4e6a0*/  LDGSTS.E [R85+-0x6ff80], desc[UR38][R90.64], P6 ;  /* 0x900800005a557fae */ /* 0x0003e8000b1a1026 */
[----:B------:R1:W-:Y:S02]  /*4e6b0*/  LDGSTS.E [R84+-0x6ff00], desc[UR38][R86.64], P3 ;  /* 0x9010000056547fae */ /* 0x0003e400099a1026 */
[C---:B-1----:R-:W-:Y:S01]  /*4e6c0*/  IADD3 R7, PT, PT, R4.reuse, 0x100000, RZ ;  /* 0x0010000004077810 */ /* 0x042fe20007ffe0ff */
[----:B------:R-:W-:-:S02]  /*4e6d0*/  VIADD R85, R4, 0x100000 ;  /* 0x0010000004557836 */ /* 0x000fc40000000000 */
[C---:B------:R-:W-:Y:S02]  /*4e6e0*/  VIADD R86, R4.reuse, 0x100000 ;  /* 0x0010000004567836 */ /* 0x040fe40000000000 */
[----:B------:R-:W-:Y:S02]  /*4e6f0*/  VIADD R84, R4, 0x100000 ;  /* 0x0010000004547836 */ /* 0x000fe40000000000 */
[C---:B---3--:R-:W-:Y:S02]  /*4e700*/  IMAD.WIDE R88, R6.reuse, 0x4, R236 ;  /* 0x0000000406587825 */ /* 0x048fe400078e02ec */
[----:B------:R-:W3:Y:S02]  /*4e710*/  LDL.LU.64 R236, [R1+0x5a60] ;  /* 0x005a600001ec7983 */ /* 0x000ee40000300a00 */
[C---:B--2---:R-:W-:Y:S02]  /*4e720*/  IMAD.WIDE R8, R6.reuse, 0x4, R234 ;  /* 0x0000000406087825 */ /* 0x044fe400078e02ea */
[----:B------:R1:W-:Y:S04]  /*4e730*/  STL.64 [R1+0x33b0], R88 ;  /* 0x0033b05801007387 */ /* 0x0003e80000100a00 */
[----:B------:R-:W2:Y:S01]  /*4e740*/  LDL.LU.64 R234, [R1+0x6550] ;  /* 0x0065500001ea7983 */ /* 0x000ea20000300a00 */
[----:B----4-:R-:W-:-:S03]  /*4e750*/  IMAD.WIDE R90, R6, 0x4, R232 ;  /* 0x00000004065a7825 */ /* 0x010fc600078e02e8 */
[----:B------:R1:W-:Y:S04]  /*4e760*/  LDGSTS.E [R7+-0x6fe80], desc[UR38][R88.64], P0 ;  /* 0x9018000058077fae */ /* 0x0003e800081a1026 */
[----:B------:R4:W-:Y:S04]  /*4e770*/  STL.64 [R1+0x99e0], R8 ;  /* 0x0099e00801007387 */ /* 0x0009e80000100a00 */
[----:B------:R-:W2:Y:S01]  /*4e780*/  LDL.LU.64 R232, [R1+0x6160] ;  /* 0x0061600001e87983 */ /* 0x000ea20000300a00 */
[----:B-1----:R-:W-:-:S03]  /*4e790*/  IMAD.WIDE R88, R6, 0x4, R230 ;  /* 0x0000000406587825 */ /* 0x002fc600078e02e6 */
[----:B------:R4:W-:Y:S04]  /*4e7a0*/  LDGSTS.E [R86+-0x6f000], desc[UR38][R8.64], P4 ;  /* 0x9100000008567fae */ /* 0x0009e8000a1a1026 */
[----:B------:R-:W2:Y:S04]  /*4e7b0*/  LDL.LU.64 R230, [R1+0x5d48] ;  /* 0x005d480001e67983 */ /* 0x000ea80000300a00 */
[----:B------:R-:W-:Y:S04]  /*4e7c0*/  STL.64 [R1+0x99d8], R90 ;  /* 0x0099d85a01007387 */ /* 0x000fe80000100a00 */
[----:B------:R1:W-:Y:S01]  /*4e7d0*/  STL.64 [R1+0x99d0], R88 ;  /* 0x0099d05801007387 */ /* 0x0003e20000100a00 */
[----:B----4-:R-:W-:-:S03]  /*4e7e0*/  IMAD.WIDE R8, R6, 0x4, R202 ;  /* 0x0000000406087825 */ /* 0x010fc600078e02ca */
[----:B------:R-:W4:Y:S04]  /*4e7f0*/  LDL.LU.64 R202, [R1+0x5a58] ;  /* 0x005a580001ca7983 */ /* 0x000f280000300a00 */
[----:B------:R-:W-:Y:S04]  /*4e800*/  LDGSTS.E [R85+-0x6ef80], desc[UR38][R90.64], P6 ;  /* 0x910800005a557fae */ /* 0x000fe8000b1a1026 */
[----:B------:R1:W-:Y:S04]  /*4e810*/  LDGSTS.E [R84+-0x6ef00], desc[UR38][R88.64], P3 ;  /* 0x9110000058547fae */ /* 0x0003e800099a1026 */
[----:B------:R1:W-:Y:S04]  /*4e820*/  STL.64 [R1+0x5db8], R8 ;  /* 0x005db80801007387 */ /* 0x0003e80000100a00 */
[----:B------:R1:W-:Y:S02]  /*4e830*/  LDGSTS.E [R7+-0x6ee80], desc[UR38][R8.64], P0 ;  /* 0x9118000008077fae */ /* 0x0003e400081a1026 */
[----:B-1----:R-:W-:-:S02]  /*4e840*/  IMAD.WIDE R88, R6, 0x4, R228 ;  /* 0x0000000406587825 */ /* 0x002fc400078e02e4 */
[----:B------:R-:W4:Y:S02]  /*4e850*/  LDL.LU.64 R228, [R1+0x6510] ;  /* 0x0065100001e47983 */ /* 0x000f240000300a00 */
[C---:B------:R-:W-:Y:S02]  /*4e860*/  IMAD.WIDE R90, R6.reuse, 0x4, R200 ;  /* 0x00000004065a7825 */ /* 0x040fe400078e02c8 */
[----:B------:R3:W-:Y:S02]  /*4e870*/  STL.64 [R1+0x9a38], R88 ;  /* 0x009a385801007387 */ /* 0x0007e40000100a00 */
[C---:B------:R-:W-:Y:S02]  /*4e880*/  IMAD.WIDE R8, R6.reuse, 0x4, R238 ;  /* 0x0000000406087825 */ /* 0x040fe400078e02ee */
[----:B------:R-:W4:Y:S04]  /*4e890*/  LDL.LU.64 R200, [R1+0x6120] ;  /* 0x0061200001c87983 */ /* 0x000f280000300a00 */
[----:B------:R-:W4:Y:S04]  /*4e8a0*/  LDL.LU.64 R238, [R1+0x5d10] ;  /* 0x005d100001ee7983 */ /* 0x000f280000300a00 */
[----:B------:R3:W-:Y:S04]  /*4e8b0*/  LDGSTS.E [R86+-0x6e000], desc[UR38][R88.64], P4 ;  /* 0x9200000058567fae */ /* 0x0007e8000a1a1026 */
[----:B------:R-:W-:Y:S04]  /*4e8c0*/  STL.64 [R1+0x9a30], R90 ;  /* 0x009a305a01007387 */ /* 0x000fe80000100a00 */
[----:B------:R2:W-:Y:S04]  /*4e8d0*/  STL.64 [R1+0x9a28], R8 ;  /* 0x009a280801007387 */ /* 0x0005e80000100a00 */
[----:B------:R-:W-:Y:S04]  /*4e8e0*/  LDGSTS.E [R85+-0x6df80], desc[UR38][R90.64], P6 ;  /* 0x920800005a557fae */ /* 0x000fe8000b1a1026 */
[----:B------:R2:W-:Y:S01]  /*4e8f0*/  LDGSTS.E [R84+-0x6df00], desc[UR38][R8.64], P3 ;  /* 0x9210000008547fae */ /* 0x0005e200099a1026 */
[----:B---3--:R-:W-:-:S03]  /*4e900*/  IMAD.WIDE R88, R6, 0x4, R236 ;  /* 0x0000000406587825 */ /* 0x008fc600078e02ec */
[----:B------:R-:W3:Y:S04]  /*4e910*/  LDL.LU.64 R236, [R1+0x5a50] ;  /* 0x005a500001ec7983 */ /* 0x000ee80000300a00 */
[----:B------:R1:W-:Y:S01]  /*4e920*/  STL.64 [R1+0x5d80], R88 ;  /* 0x005d805801007387 */ /* 0x0003e20000100a00 */
[----:B--2---:R-:W-:-:S03]  /*4e930*/  IMAD.WIDE R8, R6, 0x4, R234 ;  /* 0x0000000406087825 */ /* 0x004fc600078e02ea */
[----:B------:R-:W2:Y:S04]  /*4e940*/  LDL.LU.64 R234, [R1+0x64d0] ;  /* 0x0064d00001ea7983 */ /* 0x000ea80000300a00 */
[----:B------:R1:W-:Y:S04]  /*4e950*/  LDGSTS.E [R7+-0x6de80], desc[UR38][R88.64], P0 ;  /* 0x9218000058077fae */ /* 0x0003e800081a1026 */
[----:B------:R4:W-:Y:S01]  /*4e960*/  STL.64 [R1+0x9a58], R8 ;  /* 0x009a580801007387 */ /* 0x0009e20000100a00 */
[----:B------:R-:W-:-:S03]  /*4e970*/  IMAD.WIDE R90, R6, 0x4, R232 ;  /* 0x00000004065a7825 */ /* 0x000fc600078e02e8 */
[----:B------:R-:W2:Y:S04]  /*4e980*/  LDL.LU.64 R232, [R1+0x60e0] ;  /* 0x0060e00001e87983 */ /* 0x000ea80000300a00 */
[----:B------:R4:W-:Y:S01]  /*4e990*/  LDGSTS.E [R86+-0x6d000], desc[UR38][R8.64], P4 ;  /* 0x9300000008567fae */ /* 0x0009e2000a1a1026 */
[----:B-1----:R-:W-:-:S03]  /*4e9a0*/  IMAD.WIDE R88, R6, 0x4, R230 ;  /* 0x0000000406587825 */ /* 0x002fc600078e02e6 */
[----:B------:R-:W-:Y:S04]  /*4e9b0*/  LDGSTS.E [R85+-0x6cf80], desc[UR38][R90.64], P6 ;  /* 0x930800005a557fae */ /* 0x000fe8000b1a1026 */
[----:B------:R-:W2:Y:S04]  /*4e9c0*/  LDL.LU.64 R230, [R1+0x5cd8] ;  /* 0x005cd80001e67983 */ /* 0x000ea80000300a00 */
[----:B------:R-:W-:Y:S01]  /*4e9d0*/  STL.64 [R1+0x9a50], R90 ;  /* 0x009a505a01007387 */ /* 0x000fe20000100a00 */
[----:B----4-:R-:W-:-:S03]  /*4e9e0*/  IMAD.WIDE R8, R6, 0x4, R202 ;  /* 0x0000000406087825 */ /* 0x010fc600078e02ca */
[----:B------:R1:W-:Y:S04]  /*4e9f0*/  STL.64 [R1+0x9a48], R88 ;  /* 0x009a485801007387 */ /* 0x0003e80000100a00 */
[----:B------:R-:W4:Y:S04]  /*4ea00*/  LDL.LU.64 R202, [R1+0x5a48] ;  /* 0x005a480001ca7983 */ /* 0x000f280000300a00 */
[----:B------:R1:W-:Y:S04]  /*4ea10*/  LDGSTS.E [R84+-0x6cf00], desc[UR38][R88.64], P3 ;  /* 0x9310000058547fae */ /* 0x0003e800099a1026 */
[----:B------:R1:W-:Y:S04]  /*4ea20*/  STL.64 [R1+0x9a40], R8 ;  /* 0x009a400801007387 */ /* 0x0003e80000100a00 */
[----:B------:R1:W-:Y:S02]  /*4ea30*/  LDGSTS.E [R7+-0x6ce80], desc[UR38][R8.64], P0 ;  /* 0x9318000008077fae */ /* 0x0003e400081a1026 */
[----:B-1----:R-:W-:-:S02]  /*4ea40*/  IMAD.WIDE R88, R6, 0x4, R228 ;  /* 0x0000000406587825 */ /* 0x002fc400078e02e4 */
[----:B------:R-:W4:Y:S04]  /*4ea50*/  LDL.LU.64 R228, [R1+0x6490] ;  /* 0x0064900001e47983 */ /* 0x000f280000300a00 */
[----:B------:R3:W-:Y:S01]  /*4ea60*/  STL.64 [R1+0x9af8], R88 ;  /* 0x009af85801007387 */ /* 0x0007e20000100a00 */
[----:B------:R-:W-:-:S03]  /*4ea70*/  IMAD.WIDE R90, R6, 0x4, R200 ;  /* 0x00000004065a7825 */ /* 0x000fc600078e02c8 */
[----:B------:R-:W4:Y:S01]  /*4ea80*/  LDL.LU.64 R200, [R1+0x60a0] ;  /* 0x0060a00001c87983 */ /* 0x000f220000300a00 */
[----:B------:R-:W-:-:S03]  /*4ea90*/  IMAD.WIDE R8, R6, 0x4, R238 ;  /* 0x0000000406087825 */ /* 0x000fc600078e02ee */
[----:B------:R-:W4:Y:S04]  /*4eaa0*/  LDL.LU.64 R238, [R1+0x5ca0] ;  /* 0x005ca00001ee7983 */ /* 0x000f280000300a00 */
[----:B------:R-:W-:Y:S04]  /*4eab0*/  STL.64 [R1+0x9af0], R90 ;  /* 0x009af05a01007387 */ /* 0x000fe80000100a00 */
[----:B------:R3:W-:Y:S04]  /*4eac0*/  LDGSTS.E [R86+-0x6c000], desc[UR38][R88.64], P4 ;  /* 0x9400000058567fae */ /* 0x0007e8000a1a1026 */
        /* <DEDUP_REMOVED lines=12> */
[----:B------:R4:W-:Y:S04]  /*4eb90*/  LDGSTS.E [R86+-0x6b000], desc[UR38][R8.64], P4 ;  /* 0x9500000008567fae */ /* 0x0009e8000a1a1026 */
[----:B------:R-:W-:Y:S01]  /*4eba0*/  LDGSTS.E [R85+-0x6af80], desc[UR38][R90.64], P6 ;  /* 0x950800005a557fae */ /* 0x000fe2000b1a1026 */
[----:B-1----:R-:W-:-:S03]  /*4ebb0*/  IMAD.WIDE R88, R6, 0x4, R230 ;  /* 0x0000000406587825 */ /* 0x002fc600078e02e6 */
[----:B------:R-:W2:Y:S04]  /*4ebc0*/  LDL.LU.64 R230, [R1+0x5c68] ;  /* 0x005c680001e67983 */ /* 0x000ea80000300a00 */
[----:B------:R-:W-:Y:S04]  /*4ebd0*/  STL.64 [R1+0x9c90], R90 ;  /* 0x009c905a01007387 */ /* 0x000fe80000100a00 */
[----:B------:R1:W-:Y:S01]  /*4ebe0*/  STL.64 [R1+0x9c88], R88 ;  /* 0x009c885801007387 */ /* 0x0003e20000100a00 */
[----:B----4-:R-:W-:-:S03]  /*4ebf0*/  IMAD.WIDE R8, R6, 0x4, R202 ;  /* 0x0000000406087825 */ /* 0x010fc600078e02ca */
        /* <DEDUP_REMOVED lines=45> */
[----:B------:R-:W-:Y:S04]  /*4eed0*/  LDGSTS.E [R85+-0x67f80], desc[UR38][R90.64], P6 ;  /* 0x980800005a557fae */ /* 0x000fe8000b1a1026 */
[----:B------:R2:W-:Y:S04]  /*4eee0*/  STL.64 [R1+0x9fc8], R8 ;  /* 0x009fc80801007387 */ /* 0x0005e80000100a00 */
        /* <DEDUP_REMOVED lines=25> */
[----:B------:R3:W-:Y:S01]  /*4f080*/  LDGSTS.E [R86+-0x66000], desc[UR38][R88.64], P4 ;  /* 0x9a00000058567fae */ /* 0x0007e2000a1a1026 */
[----:B------:R-:W-:-:S03]  /*4f090*/  IMAD.WIDE R8, R6, 0x4, R238 ;  /* 0x0000000406087825 */ /* 0x000fc600078e02ee */
[----:B------:R-:W4:Y:S04]  /*4f0a0*/  LDL.LU.64 R238, [R1+0x5f20] ;  /* 0x005f200001ee7983 */ /* 0x000f280000300a00 */
[----:B------:R-:W-:Y:S04]  /*4f0b0*/  STL.64 [R1+0x9f90], R90 ;  /* 0x009f905a01007387 */ /* 0x000fe80000100a00 */
[----:B------:R-:W4:Y:S04]  /*4f0c0*/  LDL.LU.64 R198, [R1+0x5b50] ;  /* 0x005b500001c67983 */ /* 0x000f280000300a00 */
[----:B------:R-:W-:Y:S04]  /*4f0d0*/  LDGSTS.E [R85+-0x65f80], desc[UR38][R90.64], P6 ;  /* 0x9a0800005a557fae */ /* 0x000fe8000b1a1026 */
[----:B------:R2:W-:Y:S04]  /*4f0e0*/  STL.64 [R1+0x9f88], R8 ;  /* 0x009f880801007387 */ /* 0x0005e80000100a00 */
[----:B------:R2:W-:Y:S01]  /*4f0f0*/  LDGSTS.E [R84+-0x65f00], desc[UR38][R8.64], P3 ;  /* 0x9a10000008547fae */ /* 0x0005e200099a1026 */
[----:B---3--:R-:W-:-:S03]  /*4f100*/  IMAD.WIDE R88, R6, 0x4, R236 ;  /* 0x0000000406587825 */ /* 0x008fc600078e02ec */
[----:B------:R-:W3:Y:S01]  /*4f110*/  LDL.LU.64 R236, [R1+0x5a10] ;  /* 0x005a100001ec7983 */ /* 0x000ee20000300a00 */
[----:B--2---:R-:W-:-:S03]  /*4f120*/  IMAD.WIDE R8, R6, 0x4, R234 ;  /* 0x0000000406087825 */ /* 0x004fc600078e02ea */
[----:B------:R1:W-:Y:S04]  /*4f130*/  STL.64 [R1+0x9f80], R88 ;  /* 0x009f805801007387 */ /* 0x0003e80000100a00 */
[----:B------:R1:W-:Y:S04]  /*4f140*/  LDGSTS.E [R7+-0x65e80], desc[UR38][R88.64], P0 ;  /* 0x9a18000058077fae */ /* 0x0003e800081a1026 */
[----:B------:R-:W2:Y:S01]  /*4f150*/  LDL.LU.64 R234, [R1+0x62d0] ;  /* 0x0062d00001ea7983 */ /* 0x000ea20000300a00 */
[----:B------:R-:W-:-:S03]  /*4f160*/  IMAD.WIDE R90, R6, 0x4, R232 ;  /* 0x00000004065a7825 */ /* 0x000fc600078e02e8 */
[----:B------:R4:W-:Y:S04]  /*4f170*/  STL.64 [R1+0x9f78], R8 ;  /* 0x009f780801007387 */ /* 0x0009e80000100a00 */
[----:B------:R-:W2:Y:S04]  /*4f180*/  LDL.LU.64 R200, [R1+0x5ee0] ;  /* 0x005ee00001c87983 */ /* 0x000ea80000300a00 */
[----:B------:R-:W2:Y:S01]  /*4f190*/  LDL.LU.64 R232, [R1+0x5b18] ;  /* 0x005b180001e87983 */ /* 0x000ea20000300a00 */
[----:B-1----:R-:W-:-:S03]  /*4f1a0*/  IMAD.WIDE R88, R6, 0x4, R230 ;  /* 0x0000000406587825 */ /* 0x002fc600078e02e6 */
[----:B------:R-:W-:Y:S04]  /*4f1b0*/  STL.64 [R1+0x9f70], R90 ;  /* 0x009f705a01007387 */ /* 0x000fe80000100a00 */
[----:B------:R4:W-:Y:S04]  /*4f1c0*/  LDGSTS.E [R86+-0x65000], desc[UR38][R8.64], P4 ;  /* 0x9b00000008567fae */ /* 0x0009e8000a1a1026 */
[----:B------:R1:W-:Y:S04]  /*4f1d0*/  STL.64 [R1+0x9f68], R88 ;  /* 0x009f685801007387 */ /* 0x0003e80000100a00 */
[----:B------:R-:W2:Y:S01]  /*4f1e0*/  LDL.LU.64 R230, [R1+0x5a08] ;  /* 0x005a080001e67983 */ /* 0x000ea20000300a00 */
[----:B----4-:R-:W-:-:S03]  /*4f1f0*/  IMAD.WIDE R8, R6, 0x4, R202 ;  /* 0x0000000406087825 */ /* 0x010fc600078e02ca */
[----:B------:R-:W-:Y:S04]  /*4f200*/  LDGSTS.E [R85+-0x64f80], desc[UR38][R90.64], P6 ;  /* 0x9b0800005a557fae */ /* 0x000fe8000b1a1026 */
[----:B------:R1:W-:Y:S04]  /*4f210*/  LDGSTS.E [R84+-0x64f00], desc[UR38][R88.64], P3 ;  /* 0x9b10000058547fae */ /* 0x0003e800099a1026 */
[----:B------:R4:W-:Y:S04]  /*4f220*/  STL.64 [R1+0x9f60], R8 ;  /* 0x009f600801007387 */ /* 0x0009e80000100a00 */
[----:B------:R4:W-:Y:S01]  /*4f230*/  LDGSTS.E [R7+-0x64e80], desc[UR38][R8.64], P0 ;  /* 0x9b18000008077fae */ /* 0x0009e200081a1026 */
[----:B-1----:R-:W-:-:S03]  /*4f240*/  IMAD.WIDE R88, R6, 0x4, R228 ;  /* 0x0000000406587825 */ /* 0x002fc600078e02e4 */
[----:B------:R-:W2:Y:S04]  /*4f250*/  LDL.LU.64 R228, [R1+0x6290] ;  /* 0x0062900001e47983 */ /* 0x000ea80000300a00 */
[----:B------:R3:W-:Y:S01]  /*4f260*/  STL.64 [R1+0x9f58], R88 ;  /* 0x009f585801007387 */ /* 0x0007e20000100a00 */
[----:B------:R-:W-:-:S03]  /*4f270*/  IMAD.WIDE R90, R6, 0x4, R238 ;  /* 0x00000004065a7825 */ /* 0x000fc600078e02ee */
[----:B------:R-:W2:Y:S04]  /*4f280*/  LDL.LU.64 R202, [R1+0x5e68] ;  /* 0x005e680001ca7983 */ /* 0x000ea80000300a00 */
[----:B------:R-:W2:Y:S01]  /*4f290*/  LDL.LU.64 R238, [R1+0x5ae0] ;  /* 0x005ae00001ee7983 */ /* 0x000ea20000300a00 */
[----:B----4-:R-:W-:-:S03]  /*4f2a0*/  IMAD.WIDE R8, R6, 0x4, R198 ;  /* 0x0000000406087825 */ /* 0x010fc600078e02c6 */
[----:B------:R3:W-:Y:S04]  /*4f2b0*/  LDGSTS.E [R86+-0x64000], desc[UR38][R88.64], P4 ;  /* 0x9c00000058567fae */ /* 0x0007e8000a1a1026 */
[----:B------:R-:W-:Y:S04]  /*4f2c0*/  STL.64 [R1+0x9f50], R90 ;  /* 0x009f505a01007387 */ /* 0x000fe80000100a00 */
[----:B------:R-:W-:Y:S04]  /*4f2d0*/  LDGSTS.E [R85+-0x63f80], desc[UR38][R90.64], P6 ;  /* 0x9c0800005a557fae */ /* 0x000fe8000b1a1026 */
[----:B------:R2:W-:Y:S04]  /*4f2e0*/  STL.64 [R1+0x9f48], R8 ;  /* 0x009f480801007387 */ /* 0x0005e80000100a00 */
[----:B------:R2:W-:Y:S01]  /*4f2f0*/  LDGSTS.E [R84+-0x63f00], desc[UR38][R8.64], P3 ;  /* 0x9c10000008547fae */ /* 0x0005e200099a1026 */
[----:B---3--:R-:W-:-:S03]  /*4f300*/  IMAD.WIDE R88, R6, 0x4, R236 ;  /* 0x0000000406587825 */ /* 0x008fc600078e02ec */
[----:B------:R-:W3:Y:S04]  /*4f310*/  LDL.LU.64 R236, [R1+0x5a00] ;  /* 0x005a000001ec7983 */ /* 0x000ee80000300a00 */
[----:B------:R1:W-:Y:S04]  /*4f320*/  STL.64 [R1+0x9f40], R88 ;  /* 0x009f405801007387 */ /* 0x0003e80000100a00 */
[----:B------:R1:W-:Y:S01]  /*4f330*/  LDGSTS.E [R7+-0x63e80], desc[UR38][R88.64], P0 ;  /* 0x9c18000058077fae */ /* 0x0003e200081a1026 */
[----:B--2---:R-:W-:-:S03]  /*4f340*/  IMAD.WIDE R8, R6, 0x4, R234 ;  /* 0x0000000406087825 */ /* 0x004fc600078e02ea */
[----:B------:R-:W2:Y:S01]  /*4f350*/  LDL.LU.64 R234, [R1+0x6250] ;  /* 0x0062500001ea7983 */ /* 0x000ea20000300a00 */
[----:B------:R-:W-:-:S03]  /*4f360*/  IMAD.WIDE R90, R6, 0x4, R200 ;  /* 0x00000004065a7825 */ /* 0x000fc600078e02c8 */
[----:B------:R4:W-:Y:S01]  /*4f370*/  STL.64 [R1+0x9f38], R8 ;  /* 0x009f380801007387 */ /* 0x0009e20000100a00 */
[----:B-1----:R-:W-:-:S03]  /*4f380*/  IMAD.WIDE R88, R6, 0x4, R232 ;  /* 0x0000000406587825 */ /* 0x002fc600078e02e8 */
[----:B------:R4:W-:Y:S04]  /*4f390*/  LDGSTS.E [R86+-0x63000], desc[UR38][R8.64], P4 ;  /* 0x9d00000008567fae */ /* 0x0009e8000a1a1026 */
[----:B------:R-:W-:Y:S04]  /*4f3a0*/  STL.64 [R1+0x9f30], R90 ;  /* 0x009f305a01007387 */ /* 0x000fe80000100a00 */
[----:B------:R1:W-:Y:S04]  /*4f3b0*/  STL.64 [R1+0x9f28], R88 ;  /* 0x009f285801007387 */ /* 0x0003e80000100a00 */
[----:B------:R-:W2:Y:S01]  /*4f3c0*/  LDL.LU.64 R232, [R1+0x5e28] ;  /* 0x005e280001e87983 */ /* 0x000ea20000300a00 */
[----:B----4-:R-:W-:-:S03]  /*4f3d0*/  IMAD.WIDE R8, R6, 0x4, R230 ;  /* 0x0000000406087825 */ /* 0x010fc600078e02e6 */
[----:B------:R-:W-:Y:S04]  /*4f3e0*/  LDGSTS.E [R85+-0x62f80], desc[UR38][R90.64], P6 ;  /* 0x9d0800005a557fae */ /* 0x000fe8000b1a1026 */
[----:B------:R-:W4:Y:S04]  /*4f3f0*/  LDL.LU.64 R230, [R1+0x5aa8] ;  /* 0x005aa80001e67983 */ /* 0x000f280000300a00 */
[----:B------:R1:W-:Y:S04]  /*4f400*/  LDGSTS.E [R84+-0x62f00], desc[UR38][R88.64], P3 ;  /* 0x9d10000058547fae */ /* 0x0003e800099a1026 */
[----:B------:R1:W-:Y:S04]  /*4f410*/  STL.64 [R1+0x9f20], R8 ;  /* 0x009f200801007387 */ /* 0x0003e80000100a00 */
[----:B------:R1:W-:Y:S02]  /*4f420*/  LDGSTS.E [R7+-0x62e80], desc[UR38][R8.64], P0 ;  /* 0x9d18000008077fae */ /* 0x0003e400081a1026 */
[----:B-1----:R-:W-:-:S02]  /*4f430*/  IMAD.WIDE R88, R6, 0x4, R228 ;  /* 0x0000000406587825 */ /* 0x002fc400078e02e4 */
[----:B------:R-:W4:Y:S02]  /*4f440*/  LDL.LU.64 R228, [R1+0x59f8] ;  /* 0x0059f80001e47983 */ /* 0x000f240000300a00 */
[C---:B------:R-:W-:Y:S02]  /*4f450*/  IMAD.WIDE R90, R6.reuse, 0x4, R202 ;  /* 0x00000004065a7825 */ /* 0x040fe400078e02ca */
[----:B------:R3:W-:Y:S02]  /*4f460*/  STL.64 [R1+0x9f18], R88 ;  /* 0x009f185801007387 */ /* 0x0007e40000100a00 */
[----:B------:R-:W-:Y:S02]  /*4f470*/  IMAD.WIDE R8, R6, 0x4, R238 ;  /* 0x0000000406087825 */ /* 0x000fe400078e02ee */
[----:B------:R-:W4:Y:S04]  /*4f480*/  LDL.LU.64 R200, [R1+0x6608] ;  /* 0x0066080001c87983 */ /* 0x000f280000300a00 */
[----:B------:R-:W-:Y:S04]  /*4f490*/  STL.64 [R1+0x9f10], R90 ;  /* 0x009f105a01007387 */ /* 0x000fe80000100a00 */
[----:B------:R-:W4:Y:S04]  /*4f4a0*/  LDL.LU.64 R190, [R1+0x6218] ;  /* 0x0062180001be7983 */ /* 0x000f280000300a00 */
[----:B------:R2:W-:Y:S04]  /*4f4b0*/  STL.64 [R1+0x9f08], R8 ;  /* 0x009f080801007387 */ /* 0x0005e80000100a00 */
[----:B------:R-:W4:Y:S04]  /*4f4c0*/  LDL.LU.64 R198, [R1+0x5de8] ;  /* 0x005de80001c67983 */ /* 0x000f280000300a00 */
[----:B------:R-:W4:Y:S04]  /*4f4d0*/  LDL.LU.64 R196, [R1+0x59f0] ;  /* 0x0059f00001c47983 */ /* 0x000f280000300a00 */
[----:B------:R-:W4:Y:S04]  /*4f4e0*/  LDL.LU.64 R194, [R1+0x6600] ;  /* 0x0066000001c27983 */ /* 0x000f280000300a00 */
[----:B------:R3:W-:Y:S04]  /*4f4f0*/  LDGSTS.E [R86+-0x62000], desc[UR38][R88.64], P4 ;  /* 0x9e00000058567fae */ /* 0x0007e8000a1a1026 */
[----:B------:R-:W-:Y:S04]  /*4f500*/  LDGSTS.E [R85+-0x61f80], desc[UR38][R90.64], P6 ;  /* 0x9e0800005a557fae */ /* 0x000fe8000b1a1026 */
[----:B------:R2:W-:Y:S01]  /*4f510*/  LDGSTS.E [R84+-0x61f00], desc[UR38][R8.64], P3 ;  /* 0x9e10000008547fae */ /* 0x0005e200099a1026 */
[----:B------:R-:W-:Y:S01]  /*4f520*/  IADD3 R4, PT, PT, R4, 0x100000, RZ ;  /* 0x0010000004047810 */ /* 0x000fe20007ffe0ff */
[----:B---3--:R-:W-:-:S05]  /*4f530*/  IMAD.WIDE R88, R6, 0x4, R236 ;  /* 0x0000000406587825 */ /* 0x008fca00078e02ec */
[----:B------:R1:W-:Y:S04]  /*4f540*/  STL.64 [R1+0x9f00], R88 ;  /* 0x009f005801007387 */ /* 0x0003e80000100a00 */
[----:B------:R-:W3:Y:S04]  /*4f550*/  LDL.LU.64 R238, [R1+0x65c8] ;  /* 0x0065c80001ee7983 */ /* 0x000ee80000300a00 */
[----:B------:R1:W-:Y:S01]  /*4f560*/  LDGSTS.E [R7+-0x61e80], desc[UR38][R88.64], P0 ;  /* 0x9e18000058077fae */ /* 0x0003e200081a1026 */
[----:B--2---:R-:W-:-:S03]  /*4f570*/  IMAD.WIDE R8, R6, 0x4, R234 ;  /* 0x0000000406087825 */ /* 0x004fc600078e02ea */
[----:B------:R-:W2:Y:S04]  /*4f580*/  LDL.LU.64 R236, [R1+0x61d8] ;  /* 0x0061d80001ec7983 */ /* 0x000ea80000300a00 */
[----:B------:R-:W2:Y:S04]  /*4f590*/  LDL.LU.64 R234, [R1+0x5db0] ;  /* 0x005db00001ea7983 */ /* 0x000ea80000300a00 */
[----:B------:R1:W-:Y:S04]  /*4f5a0*/  STL.64 [R1+0x9ef8], R8 ;  /* 0x009ef80801007387 */ /* 0x0003e80000100a00 */
[----:B------:R4:W-:Y:S01]  /*4f5b0*/  LDGSTS.E [R85+-0x61000], desc[UR38][R8.64], P4 ;  /* 0x9f00000008557fae */ /* 0x0009e2000a1a1026 */
[----:B-1----:R-:W-:-:S03]  /*4f5c0*/  IMAD.WIDE R88, R6, 0x4, R232 ;  /* 0x0000000406587825 */ /* 0x002fc600078e02e8 */
[----:B------:R-:W2:Y:S01]  /*4f5d0*/  LDL.LU.64 R232, [R1+0x59e8] ;  /* 0x0059e80001e87983 */ /* 0x000ea20000300a00 */
[----:B----4-:R-:W-:-:S03]  /*4f5e0*/  IMAD.WIDE R86, R6, 0x4, R230 ;  /* 0x0000000406567825 */ /* 0x010fc600078e02e6 */
[----:B------:R-:W-:Y:S04]  /*4f5f0*/  STL.64 [R1+0x9ef0], R88 ;  /* 0x009ef05801007387 */ /* 0x000fe80000100a00 */
[----:B------:R-:W-:Y:S04]  /*4f600*/  STL.64 [R1+0x9ee8], R86 ;  /* 0x009ee85601007387 */ /* 0x000fe80000100a00 */
[----:B------:R-:W4:Y:S04]  /*4f610*/  LDL.LU.64 R230, [R1+0x6588] ;  /* 0x0065880001e67983 */ /* 0x000f280000300a00 */
[----:B------:R-:W-:Y:S04]  /*4f620*/  LDGSTS.E [R84+-0x60f80], desc[UR38][R88.64], P6 ;  /* 0x9f08000058547fae */ /* 0x000fe8000b1a1026 */
[----:B------:R-:W-:Y:S01]  /*4f630*/  LDGSTS.E [R7+-0x60f00], desc[UR38][R86.64], P3 ;  /* 0x9f10000056077fae */ /* 0x000fe200099a1026 */
[----:B------:R-:W-:-:S05]  /*4f640*/  IMAD.WIDE R8, R6, 0x4, R228 ;  /* 0x0000000406087825 */ /* 0x000fca00078e02e4 */
[----:B------:R1:W-:Y:S04]  /*4f650*/  STL.64 [R1+0x9ee0], R8 ;  /* 0x009ee00801007387 */ /* 0x0003e80000100a00 */
[----:B------:R-:W4:Y:S01]  /*4f660*/  LDL.LU.64 R228, [R1+0x6198] ;  /* 0x0061980001e47983 */ /* 0x000f220000300a00 */
[----:B------:R-:W-:-:S03]  /*4f670*/  IMAD.WIDE R246, R6, 0x4, R200 ;  /* 0x0000000406f67825 */ /* 0x000fc600078e02c8 */
[----:B------:R-:W4:Y:S04]  /*4f680*/  LDL.LU.64 R202, [R1+0x5d78] ;  /* 0x005d780001ca7983 */ /* 0x000f280000300a00 */
[----:B------:R-:W4:Y:S01]  /*4f690*/  LDL.LU.64 R200, [R1+0x59e0] ;  /* 0x0059e00001c87983 */ /* 0x000f220000300a00 */
[----:B------:R-:W-:-:S03]  /*4f6a0*/  IMAD.WIDE R244, R6, 0x4, R190 ;  /* 0x0000000406f47825 */ /* 0x000fc600078e02be */
[----:B------:R1:W-:Y:S04]  /*4f6b0*/  LDGSTS.E [R4+-0x60e80], desc[UR38][R8.64], P0 ;  /* 0x9f18000008047fae */ /* 0x0003e800081a1026 */
[----:B------:R-:W-:Y:S01]  /*4f6c0*/  LDGSTS.E [R249+-0x6fe00], desc[UR38][R246.64], P4 ;  /* 0x90200000f6f97fae */ /* 0x000fe2000a1a1026 */
[----:B------:R-:W-:-:S03]  /*4f6d0*/  IMAD.WIDE R242, R6, 0x4, R198 ;  /* 0x0000000406f27825 */ /* 0x000fc600078e02c6 */
[----:B------:R-:W4:Y:S01]  /*4f6e0*/  LDL.LU.64 R198, [R1+0x6548] ;  /* 0x0065480001c67983 */ /* 0x000f220000300a00 */
[----:B------:R-:W-:-:S03]  /*4f6f0*/  IMAD.WIDE R240, R6, 0x4, R196 ;  /* 0x0000000406f07825 */ /* 0x000fc600078e02c4 */
[----:B------:R-:W-:Y:S01]  /*4f700*/  STL.64 [R1+0x3548], R246 ;  /* 0x003548f601007387 */ /* 0x000fe20000100a00 */
[----:B-1----:R-:W-:-:S03]  /*4f710*/  IMAD.WIDE R8, R6, 0x4, R194 ;  /* 0x0000000406087825 */ /* 0x002fc600078e02c2 */
[----:B------:R-:W4:Y:S04]  /*4f720*/  LDL.LU.64 R196, [R1+0x6158] ;  /* 0x0061580001c47983 */ /* 0x000f280000300a00 */
[----:B------:R-:W4:Y:S04]  /*4f730*/  LDL.LU.64 R194, [R1+0x5d40] ;  /* 0x005d400001c27983 */ /* 0x000f280000300a00 */
[----:B------:R-:W-:Y:S04]  /*4f740*/  STL.64 [R1+0x3540], R244 ;  /* 0x003540f401007387 */ /* 0x000fe80000100a00 */
[----:B------:R-:W4:Y:S04]  /*4f750*/  LDL.LU.64 R162, [R1+0x59d8] ;  /* 0x0059d80001a27983 */ /* 0x000f280000300a00 */
[----:B------:R-:W-:Y:S04]  /*4f760*/  STL.64 [R1+0x3590], R242 ;  /* 0x003590f201007387 */ /* 0x000fe80000100a00 */
[----:B------:R-:W4:Y:S04]  /*4f770*/  LDL.LU.64 R190, [R1+0x6508] ;  /* 0x0065080001be7983 */ /* 0x000f280000300a00 */
[----:B------:R-:W-:Y:S04]  /*4f780*/  STL.64 [R1+0x3570], R240 ;  /* 0x003570f001007387 */ /* 0x000fe80000100a00 */
[----:B------:R-:W4:Y:S04]  /*4f790*/  LDL.LU.64 R188, [R1+0x6118] ;  /* 0x0061180001bc7983 */ /* 0x000f280000300a00 */
[----:B------:R-:W4:Y:S04]  /*4f7a0*/  LDL.LU.64 R186, [R1+0x5d08] ;  /* 0x005d080001ba7983 */ /* 0x000f280000300a00 */
[----:B------:R-:W-:Y:S04]  /*4f7b0*/  STL.64 [R1+0x3a68], R8 ;  /* 0x003a680801007387 */ /* 0x000fe80000100a00 */
[----:B------:R-:W-:Y:S04]  /*4f7c0*/  LDGSTS.E [R249+-0x6fd80], desc[UR38][R244.64], P6 ;  /* 0x90280000f4f97fae */ /* 0x000fe8000b1a1026 */
[----:B------:R-:W-:Y:S04]  /*4f7d0*/  LDGSTS.E [R249+-0x6fd00], desc[UR38][R242.64], P3 ;  /* 0x90300000f2f97fae */ /* 0x000fe800099a1026 */
[----:B------:R-:W-:Y:S01]  /*4f7e0*/  LDGSTS.E [R249+-0x6fc80], desc[UR38][R240.64], P0 ;  /* 0x90380000f0f97fae */ /* 0x000fe200081a1026 */
[----:B---3--:R-:W-:-:S05]  /*4f7f0*/  IMAD.WIDE R238, R6, 0x4, R238 ;  /* 0x0000000406ee7825 */ /* 0x008fca00078e02ee */
[----:B------:R-:W-:Y:S01]  /*4f800*/  STL.64 [R1+0x3bd0], R238 ;  /* 0x003bd0ee01007387 */ /* 0x000fe20000100a00 */
[----:B--2---:R-:W-:-:S03]  /*4f810*/  IMAD.WIDE R236, R6, 0x4, R236 ;  /* 0x0000000406ec7825 */ /* 0x004fc600078e02ec */
[----:B------:R-:W2:Y:S01]  /*4f820*/  LDL.LU.64 R184, [R1+0x59d0] ;  /* 0x0059d00001b87983 */ /* 0x000ea20000300a00 */
[----:B------:R-:W-:-:S03]  /*4f830*/  IMAD.WIDE R234, R6, 0x4, R234 ;  /* 0x0000000406ea7825 */ /* 0x000fc600078e02ea */
[----:B------:R-:W-:Y:S04]  /*4f840*/  STL.64 [R1+0x3bc8], R236 ;  /* 0x003bc8ec01007387 */ /* 0x000fe80000100a00 */
[----:B------:R-:W3:Y:S04]  /*4f850*/  LDL.LU.64 R182, [R1+0x64c8] ;  /* 0x0064c80001b67983 */ /* 0x000ee80000300a00 */
[----:B------:R-:W-:Y:S04]  /*4f860*/  STL.64 [R1+0x3bc0], R234 ;  /* 0x003bc0ea01007387 */ /* 0x000fe80000100a00 */
[----:B------:R-:W3:Y:S04]  /*4f870*/  LDL.LU.64 R180, [R1+0x60d8] ;  /* 0x0060d80001b47983 */ /* 0x000ee80000300a00 */
[----:B------:R-:W-:Y:S01]  /*4f880*/  LDGSTS.E [R249+-0x6ee00], desc[UR38][R238.64], P4 ;  /* 0x91200000eef97fae */ /* 0x000fe2000a1a1026 */
[----:B------:R-:W-:-:S03]  /*4f890*/  IMAD.WIDE R232, R6, 0x4, R232 ;  /* 0x0000000406e87825 */ /* 0x000fc600078e02e8 */
[----:B------:R-:W-:Y:S04]  /*4f8a0*/  LDGSTS.E [R249+-0x6ed80], desc[UR38][R236.64], P6 ;  /* 0x91280000ecf97fae */ /* 0x000fe8000b1a1026 */
[----:B------:R-:W-:Y:S04]  /*4f8b0*/  STL.64 [R1+0x3bb0], R232 ;  /* 0x003bb0e801007387 */ /* 0x000fe80000100a00 */
[----:B------:R-:W3:Y:S04]  /*4f8c0*/  LDL.LU.64 R174, [R1+0x5cd0] ;  /* 0x005cd00001ae7983 */ /* 0x000ee80000300a00 */
[----:B------:R-:W-:Y:S01]  /*4f8d0*/  LDGSTS.E [R249+-0x6ed00], desc[UR38][R234.64], P3 ;  /* 0x91300000eaf97fae */ /* 0x000fe200099a1026 */
[----:B----4-:R-:W-:-:S03]  /*4f8e0*/  IMAD.WIDE R230, R6, 0x4, R230 ;  /* 0x0000000406e67825 */ /* 0x010fc600078e02e6 */
[----:B------:R-:W-:Y:S04]  /*4f8f0*/  LDGSTS.E [R249+-0x6ec80], desc[UR38][R232.64], P0 ;  /* 0x91380000e8f97fae */ /* 0x000fe800081a1026 */
[----:B------:R-:W-:Y:S04]  /*4f900*/  STL.64 [R1+0x3d10], R230 ;  /* 0x003d10e601007387 */ /* 0x000fe80000100a00 */
[----:B------:R-:W4:Y:S04]  /*4f910*/  LDL.LU.64 R172, [R1+0x59c8] ;  /* 0x0059c80001ac7983 */ /* 0x000f280000300a00 */
[----:B------:R-:W-:Y:S01]  /*4f920*/  LDGSTS.E [R249+-0x6de00], desc[UR38][R230.64], P4 ;  /* 0x92200000e6f97fae */ /* 0x000fe2000a1a1026 */
[----:B------:R-:W-:-:S04]  /*4f930*/  IMAD.WIDE R228, R6, 0x4, R228 ;  /* 0x0000000406e47825 */ /* 0x000fc800078e02e4 */
[C---:B------:R-:W-:Y:S01]  /*4f940*/  IMAD.WIDE R202, R6.reuse, 0x4, R202 ;  /* 0x0000000406ca7825 */ /* 0x040fe200078e02ca */
[----:B------:R-:W-:Y:S03]  /*4f950*/  STL.64 [R1+0x3d08], R228 ;  /* 0x003d08e401007387 */ /* 0x000fe60000100a00 */
[C---:B------:R-:W-:Y:S01]  /*4f960*/  IMAD.WIDE R200, R6.reuse, 0x4, R200 ;  /* 0x0000000406c87825 */ /* 0x040fe200078e02c8 */
[----:B------:R-:W4:Y:S04]  /*4f970*/  LDL.LU.64 R166, [R1+0x6488] ;  /* 0x0064880001a67983 */ /* 0x000f280000300a00 */
[----:B------:R-:W-:Y:S04]  /*4f980*/  STL.64 [R1+0x3d00], R202 ;  /* 0x003d00ca01007387 */ /* 0x000fe80000100a00 */
[----:B------:R-:W4:Y:S01]  /*4f990*/  LDL.LU.64 R164, [R1+0x6098] ;  /* 0x0060980001a47983 */ /* 0x000f220000300a00 */
[----:B------:R-:W-:-:S03]  /*4f9a0*/  IMAD.WIDE R198, R6, 0x4, R198 ;  /* 0x0000000406c67825 */ /* 0x000fc600078e02c6 */
[----:B------:R1:W-:Y:S04]  /*4f9b0*/  STL.64 [R1+0x3cf8], R200 ;  /* 0x003cf8c801007387 */ /* 0x0003e80000100a00 */
[----:B------:R-:W-:Y:S01]  /*4f9c0*/  STL.64 [R1+0x5ca0], R198 ;  /* 0x005ca0c601007387 */ /* 0x000fe20000100a00 */
[----:B------:R-:W-:-:S03]  /*4f9d0*/  IMAD.WIDE R196, R6, 0x4, R196 ;  /* 0x0000000406c47825 */ /* 0x000fc600078e02c4 */
[----:B------:R-:W-:Y:S01]  /*4f9e0*/  LDGSTS.E [R249+-0x6dd80], desc[UR38][R228.64], P6 ;  /* 0x92280000e4f97fae */ /* 0x000fe2000b1a1026 */
[----:B------:R-:W-:-:S03]  /*4f9f0*/  IMAD.WIDE R194, R6, 0x4, R194 ;  /* 0x0000000406c27825 */ /* 0x000fc600078e02c2 */
[----:B------:R-:W-:Y:S04]  /*4fa00*/  LDGSTS.E [R249+-0x6dd00], desc[UR38][R202.64], P3 ;  /* 0x92300000caf97fae */ /* 0x000fe800099a1026 */
[----:B------:R-:W-:Y:S01]  /*4fa10*/  LDGSTS.E [R249+-0x6dc80], desc[UR38][R200.64], P0 ;  /* 0x92380000c8f97fae */ /* 0x000fe200081a1026 */
[----:B------:R-:W-:-:S03]  /*4fa20*/  IMAD.WIDE R192, R6, 0x4, R162 ;  /* 0x0000000406c07825 */ /* 0x000fc600078e02a2 */
[----:B------:R-:W-:Y:S04]  /*4fa30*/  LDGSTS.E [R249+-0x6ce00], desc[UR38][R198.64], P4 ;  /* 0x93200000c6f97fae */ /* 0x000fe8000a1a1026 */
[----:B------:R-:W4:Y:S04]  /*4fa40*/  LDL.LU.64 R162, [R1+0x5c98] ;  /* 0x005c980001a27983 */ /* 0x000f280000300a00 */
[----:B------:R-:W-:Y:S04]  /*4fa50*/  STL.64 [R1+0x5c68], R196 ;  /* 0x005c68c401007387 */ /* 0x000fe80000100a00 */
[----:B------:R-:W4:Y:S04]  /*4fa60*/  LDL.LU.64 R136, [R1+0x59c0] ;  /* 0x0059c00001887983 */ /* 0x000f280000300a00 */
[----:B------:R-:W-:Y:S04]  /*4fa70*/  STL.64 [R1+0x5c30], R194 ;  /* 0x005c30c201007387 */ /* 0x000fe80000100a00 */
[----:B------:R-:W4:Y:S01]  /*4fa80*/  LDL.LU.64 R158, [R1+0x6448] ;  /* 0x00644800019e7983 */ /* 0x000f220000300a00 */
[----:B------:R-:W-:-:S03]  /*4fa90*/  IMAD.WIDE R190, R6, 0x4, R190 ;  /* 0x0000000406be7825 */ /* 0x000fc600078e02be */
[----:B------:R-:W-:Y:S01]  /*4faa0*/  STL.64 [R1+0x5bf8], R192 ;  /* 0x005bf8c001007387 */ /* 0x000fe20000100a00 */
[----:B------:R-:W-:-:S03]  /*4fab0*/  IMAD.WIDE R188, R6, 0x4, R188 ;  /* 0x0000000406bc7825 */ /* 0x000fc600078e02bc */
[----:B------:R-:W4:Y:S01]  /*4fac0*/  LDL.LU.64 R156, [R1+0x6058] ;  /* 0x00605800019c7983 */ /* 0x000f220000300a00 */
[----:B------:R-:W-:-:S03]  /*4fad0*/  IMAD.WIDE R186, R6, 0x4, R186 ;  /* 0x0000000406ba7825 */ /* 0x000fc600078e02ba */
[----:B------:R-:W-:Y:S04]  /*4fae0*/  STL.64 [R1+0x5d40], R190 ;  /* 0x005d40be01007387 */ /* 0x000fe80000100a00 */
[----:B------:R-:W4:Y:S04]  /*4faf0*/  LDL.LU.64 R154, [R1+0x5c60] ;  /* 0x005c6000019a7983 */ /* 0x000f280000300a00 */
[----:B------:R-:W4:Y:S04]  /*4fb00*/  LDL.LU.64 R152, [R1+0x59b8] ;  /* 0x0059b80001987983 */ /* 0x000f280000300a00 */
[----:B------:R-:W-:Y:S04]  /*4fb10*/  STL.64 [R1+0x5d10], R188 ;  /* 0x005d10bc01007387 */ /* 0x000fe80000100a00 */
[----:B------:R-:W4:Y:S04]  /*4fb20*/  LDL.LU.64 R150, [R1+0x6408] ;  /* 0x0064080001967983 */ /* 0x000f280000300a00 */
[----:B------:R-:W-:Y:S04]  /*4fb30*/  STL.64 [R1+0x5d08], R186 ;  /* 0x005d08ba01007387 */ /* 0x000fe80000100a00 */
[----:B------:R-:W4:Y:S04]  /*4fb40*/  LDL.LU.64 R148, [R1+0x6018] ;  /* 0x0060180001947983 */ /* 0x000f280000300a00 */
[----:B------:R-:W-:Y:S04]  /*4fb50*/  LDGSTS.E [R249+-0x6cd80], desc[UR38][R196.64], P6 ;  /* 0x93280000c4f97fae */ /* 0x000fe8000b1a1026 */
[----:B------:R-:W-:Y:S04]  /*4fb60*/  LDGSTS.E [R249+-0x6cd00], desc[UR38][R194.64], P3 ;  /* 0x93300000c2f97fae */ /* 0x000fe800099a1026 */
[----:B------:R-:W-:Y:S04]  /*4fb70*/  LDGSTS.E [R249+-0x6cc80], desc[UR38][R192.64], P0 ;  /* 0x93380000c0f97fae */ /* 0x000fe800081a1026 */
[----:B------:R-:W-:Y:S04]  /*4fb80*/  LDGSTS.E [R249+-0x6be00], desc[UR38][R190.64], P4 ;  /* 0x94200000bef97fae */ /* 0x000fe8000a1a1026 */
[----:B------:R-:W-:Y:S04]  /*4fb90*/  LDGSTS.E [R249+-0x6bd80], desc[UR38][R188.64], P6 ;  /* 0x94280000bcf97fae */ /* 0x000fe8000b1a1026 */
[----:B------:R-:W-:Y:S01]  /*4fba0*/  LDGSTS.E [R249+-0x6bd00], desc[UR38][R186.64], P3 ;  /* 0x94300000baf97fae */ /* 0x000fe200099a1026 */
[----:B--2---:R-:W-:-:S05]  /*4fbb0*/  IMAD.WIDE R184, R6, 0x4, R184 ;  /* 0x0000000406b87825 */ /* 0x004fca00078e02b8 */
[----:B------:R-:W-:Y:S01]  /*4fbc0*/  STL.64 [R1+0x5cd8], R184 ;  /* 0x005cd8b801007387 */ /* 0x000fe20000100a00 */
[----:B---3--:R-:W-:-:S03]  /*4fbd0*/  IMAD.WIDE R182, R6, 0x4, R182 ;  /* 0x0000000406b67825 */ /* 0x008fc600078e02b6 */
[----:B------:R-:W2:Y:S04]  /*4fbe0*/  LDL.LU.64 R146, [R1+0x5c28] ;  /* 0x005c280001927983 */ /* 0x000ea80000300a00 */
[----:B------:R-:W-:Y:S01]  /*4fbf0*/  STL.64 [R1+0x5de8], R182 ;  /* 0x005de8b601007387 */ /* 0x000fe20000100a00 */
[----:B------:R-:W-:-:S03]  /*4fc00*/  IMAD.WIDE R180, R6, 0x4, R180 ;  /* 0x0000000406b47825 */ /* 0x000fc600078e02b4 */
[----:B------:R-:W3:Y:S04]  /*4fc10*/  LDL.LU.64 R144, [R1+0x59b0] ;  /* 0x0059b00001907983 */ /* 0x000ee80000300a00 */
[----:B------:R-:W-:Y:S04]  /*4fc20*/  STL.64 [R1+0x5db0], R180 ;  /* 0x005db0b401007387 */ /* 0x000fe80000100a00 */
[----:B------:R-:W3:Y:S04]  /*4fc30*/  LDL.LU.64 R142, [R1+0x63c8] ;  /* 0x0063c800018e7983 */ /* 0x000ee80000300a00 */
[----:B------:R-:W3:Y:S01]  /*4fc40*/  LDL.LU.64 R140, [R1+0x5fd8] ;  /* 0x005fd800018c7983 */ /* 0x000ee20000300a00 */
        /* <DEDUP_REMOVED lines=8> */
[----:B------:R-:W-:Y:S04]  /*4fcd0*/  LDGSTS.E [R249+-0x6ad00], desc[UR38][R174.64], P3 ;  /* 0x95300000aef97fae */ /* 0x000fe800099a1026 */
[----:B------:R-:W-:Y:S01]  /*4fce0*/  LDGSTS.E [R249+-0x6ac80], desc[UR38][R172.64], P0 ;  /* 0x95380000acf97fae */ /* 0x000fe200081a1026 */
[----:B------:R-:W-:-:S05]  /*4fcf0*/  IMAD.WIDE R166, R6, 0x4, R166 ;  /* 0x0000000406a67825 */ /* 0x000fca00078e02a6 */
[----:B------:R-:W-:Y:S01]  /*4fd00*/  LDGSTS.E [R249+-0x69e00], desc[UR38][R166.64], P4 ;  /* 0x96200000a6f97fae */ /* 0x000fe2000a1a1026 */
[----:B------:R-:W-:-:S05]  /*4fd10*/  IMAD.WIDE R164, R6, 0x4, R164 ;  /* 0x0000000406a47825 */ /* 0x000fca00078e02a4 */
[----:B------:R-:W-:Y:S01]  /*4fd20*/  LDGSTS.E [R249+-0x69d80], desc[UR38][R164.64], P6 ;  /* 0x96280000a4f97fae */ /* 0x000fe2000b1a1026 */
[----:B------:R-:W-:-:S05]  /*4fd30*/  IMAD.WIDE R162, R6, 0x4, R162 ;  /* 0x0000000406a27825 */ /* 0x000fca00078e02a2 */
[----:B------:R-:W-:Y:S01]  /*4fd40*/  LDGSTS.E [R249+-0x69d00], desc[UR38][R162.64], P3 ;  /* 0x96300000a2f97fae */ /* 0x000fe200099a1026 */
[----:B------:R-:W-:-:S03]  /*4fd50*/  IMAD.WIDE R160, R6, 0x4, R136 ;  /* 0x0000000406a07825 */ /* 0x000fc600078e0288 */
[----:B------:R-:W4:Y:S04]  /*4fd60*/  LDL.LU.64 R136, [R1+0x59a8] ;  /* 0x0059a80001887983 */ /* 0x000f280000300a00 */
[----:B------:R-:W-:Y:S04]  /*4fd70*/  STL.64 [R1+0x9ad8], R166 ;  /* 0x009ad8a601007387 */ /* 0x000fe80000100a00 */
[----:B------:R-:W4:Y:S04]  /*4fd80*/  LDL.LU.64 R134, [R1+0x6388] ;  /* 0x0063880001867983 */ /* 0x000f280000300a00 */
[----:B------:R-:W-:Y:S04]  /*4fd90*/  STL.64 [R1+0x9ad0], R164 ;  /* 0x009ad0a401007387 */ /* 0x000fe80000100a00 */
[----:B------:R-:W4:Y:S04]  /*4fda0*/  LDL.LU.64 R132, [R1+0x5f98] ;  /* 0x005f980001847983 */ /* 0x000f280000300a00 */
[----:B------:R-:W-:Y:S04]  /*4fdb0*/  STL.64 [R1+0x5e68], R162 ;  /* 0x005e68a201007387 */ /* 0x000fe80000100a00 */
[----:B------:R-:W-:Y:S04]  /*4fdc0*/  STL.64 [R1+0x5e28], R160 ;  /* 0x005e28a001007387 */ /* 0x000fe80000100a00 */
[----:B------:R-:W4:Y:S01]  /*4fdd0*/  LDL.LU.64 R106, [R1+0x5bb8] ;  /* 0x005bb800016a7983 */ /* 0x000f220000300a00 */
[----:B------:R-:W-:-:S03]  /*4fde0*/  IMAD.WIDE R158, R6, 0x4, R158 ;  /* 0x00000004069e7825 */ /* 0x000fc600078e029e */
[----:B------:R-:W-:Y:S04]  /*4fdf0*/  LDGSTS.E [R249+-0x69c80], desc[UR38][R160.64], P0 ;  /* 0x96380000a0f97fae */ /* 0x000fe800081a1026 */
[----:B------:R-:W-:Y:S04]  /*4fe00*/  STL.64 [R1+0x9eb8], R158 ;  /* 0x009eb89e01007387 */ /* 0x000fe80000100a00 */
[----:B------:R-:W4:Y:S01]  /*4fe10*/  LDL.LU.64 R128, [R1+0x59a0] ;  /* 0x0059a00001807983 */ /* 0x000f220000300a00 */
[----:B------:R-:W-:-:S03]  /*4fe20*/  IMAD.WIDE R156, R6, 0x4, R156 ;  /* 0x00000004069c7825 */ /* 0x000fc600078e029c */
[----:B------:R-:W-:Y:S01]  /*4fe30*/  LDGSTS.E [R249+-0x68e00], desc[UR38][R158.64], P4 ;  /* 0x972000009ef97fae */ /* 0x000fe2000a1a1026 */
[----:B------:R-:W-:-:S04]  /*4fe40*/  IMAD.WIDE R154, R6, 0x4, R154 ;  /* 0x00000004069a7825 */ /* 0x000fc800078e029a */
[C---:B------:R-:W-:Y:S01]  /*4fe50*/  IMAD.WIDE R152, R6.reuse, 0x4, R152 ;  /* 0x0000000406987825 */ /* 0x040fe200078e0298 */
[----:B------:R-:W-:Y:S03]  /*4fe60*/  STL.64 [R1+0x9eb0], R156 ;  /* 0x009eb09c01007387 */ /* 0x000fe60000100a00 */
[C---:B------:R-:W-:Y:S01]  /*4fe70*/  IMAD.WIDE R150, R6.reuse, 0x4, R150 ;  /* 0x0000000406967825 */ /* 0x040fe200078e0296 */
[----:B------:R-:W-:Y:S03]  /*4fe80*/  STL.64 [R1+0x9ea8], R154 ;  /* 0x009ea89a01007387 */ /* 0x000fe60000100a00 */
[C---:B------:R-:W-:Y:S01]  /*4fe90*/  IMAD.WIDE R148, R6.reuse, 0x4, R148 ;  /* 0x0000000406947825 */ /* 0x040fe200078e0294 */
[----:B------:R-:W4:Y:S04]  /*4fea0*/  LDL.LU.64 R126, [R1+0x6348] ;  /* 0x00634800017e7983 */ /* 0x000f280000300a00 */
[----:B------:R-:W-:Y:S04]  /*4feb0*/  STL.64 [R1+0x9ea0], R152 ;  /* 0x009ea09801007387 */ /* 0x000fe80000100a00 */
[----:B------:R-:W4:Y:S04]  /*4fec0*/  LDL.LU.64 R124, [R1+0x5f58] ;  /* 0x005f5800017c7983 */ /* 0x000f280000300a00 */
[----:B------:R-:W-:Y:S04]  /*4fed0*/  STL.64 [R1+0x9e98], R150 ;  /* 0x009e989601007387 */ /* 0x000fe80000100a00 */
[----:B------:R-:W-:Y:S04]  /*4fee0*/  STL.64 [R1+0x9e90], R148 ;  /* 0x009e909401007387 */ /* 0x000fe80000100a00 */
[----:B------:R-:W4:Y:S04]  /*4fef0*/  LDL.LU.64 R122, [R1+0x5b80] ;  /* 0x005b8000017a7983 */ /* 0x000f280000300a00 */
        /* <DEDUP_REMOVED lines=8> */
[----:B------:R-:W2:Y:S01]  /*4ff80*/  LDL.LU.64 R120, [R1+0x5998] ;  /* 0x0059980001787983 */ /* 0x000ea20000300a00 */
[----:B------:R-:W-:-:S03]  /*4ff90*/  IMAD.WIDE R142, R6, 0x4, R142 ;  /* 0x00000004068e7825 */ /* 0x000fc600078e028e */
[----:B------:R-:W-:Y:S01]  /*4ffa0*/  STL.64 [R1+0x9e80], R144 ;  /* 0x009e809001007387 */ /* 0x000fe20000100a00 */
[----:B------:R-:W-:-:S03]  /*4ffb0*/  IMAD.WIDE R140, R6, 0x4, R140 ;  /* 0x00000004068c7825 */ /* 0x000fc600078e028c */
[----:B------:R-:W-:Y:S04]  /*4ffc0*/  STL.64 [R1+0x9e78], R142 ;  /* 0x009e788e01007387 */ /* 0x000fe80000100a00 */
[----:B------:R-:W3:Y:S04]  /*4ffd0*/  LDL.LU.64 R118, [R1+0x6308] ;  /* 0x0063080001767983 */ /* 0x000ee80000300a00 */
[----:B------:R-:W3:Y:S01]  /*4ffe0*/  LDL.LU.64 R116, [R1+0x5f18] ;  /* 0x005f180001747983 */ /* 0x000ee20000300a00 */
[----:B------:R-:W-:-:S03]  /*4fff0*/  IMAD.WIDE R138, R6, 0x4, R138 ;  /* 0x00000004068a7825 */ /* 0x000fc600078e028a */
[----:B------:R-:W-:Y:S04]  /*50000*/  STL.64 [R1+0x9e70], R140 ;  /* 0x009e708c01007387 */ /* 0x000fe80000100a00 */
[----:B------:R-:W3:Y:S04]  /*50010*/  LDL.LU.64 R114, [R1+0x5b48] ;  /* 0x005b480001727983 */ /* 0x000ee80000300a00 */
[----:B------:R-:W3:Y:S04]  /*50020*/  LDL.LU.64 R112, [R1+0x5990] ;  /* 0x0059900001707983 */ /* 0x000ee80000300a00 */
[----:B------:R-:W-:Y:S04]  /*50030*/  STL.64 [R1+0x9e68], R138 ;  /* 0x009e688a01007387 */ /* 0x000fe80000100a00 */
[----:B------:R-:W-:Y:S04]  /*50040*/  LDGSTS.E [R249+-0x67d00], desc[UR38][R146.64], P3 ;  /* 0x9830000092f97fae */ /* 0x000fe800099a1026 */
[----:B------:R-:W-:Y:S04]  /*50050*/  LDGSTS.E [R249+-0x67c80], desc[UR38][R144.64], P0 ;  /* 0x9838000090f97fae */ /* 0x000fe800081a1026 */
[----:B------:R-:W-:Y:S04]  /*50060*/  LDGSTS.E [R249+-0x66e00], desc[UR38][R142.64], P4 ;  /* 0x992000008ef97fae */ /* 0x000fe8000a1a1026 */
[----:B------:R-:W-:Y:S04]  /*50070*/  LDGSTS.E [R249+-0x66d80], desc[UR38][R140.64], P6 ;  /* 0x992800008cf97fae */ /* 0x000fe8000b1a1026 */
[----:B------:R-:W-:Y:S01]  /*50080*/  LDGSTS.E [R249+-0x66d00], desc[UR38][R138.64], P3 ;  /* 0x993000008af97fae */ /* 0x000fe200099a1026 */
[----:B----4-:R-:W-:-:S05]  /*50090*/  IMAD.WIDE R136, R6, 0x4, R136 ;  /* 0x0000000406887825 */ /* 0x010fca00078e0288 */
[----:B------:R-:W-:Y:S01]  /*500a0*/  LDGSTS.E [R249+-0x66c80], desc[UR38][R136.64], P0 ;  /* 0x9938000088f97fae */ /* 0x000fe200081a1026 */
[----:B------:R-:W-:-:S05]  /*500b0*/  IMAD.WIDE R134, R6, 0x4, R134 ;  /* 0x0000000406867825 */ /* 0x000fca00078e0286 */
[----:B------:R-:W-:Y:S01]  /*500c0*/  LDGSTS.E [R249+-0x65e00], desc[UR38][R134.64], P4 ;  /* 0x9a20000086f97fae */ /* 0x000fe2000a1a1026 */
[----:B------:R-:W-:-:S05]  /*500d0*/  IMAD.WIDE R132, R6, 0x4, R132 ;  /* 0x0000000406847825 */ /* 0x000fca00078e0284 */
[----:B------:R-:W-:Y:S01]  /*500e0*/  LDGSTS.E [R249+-0x65d80], desc[UR38][R132.64], P6 ;  /* 0x9a28000084f97fae */ /* 0x000fe2000b1a1026 */
[----:B------:R-:W-:-:S03]  /*500f0*/  IMAD.WIDE R130, R6, 0x4, R106 ;  /* 0x0000000406827825 */ /* 0x000fc600078e026a */
[----:B------:R-:W4:Y:S04]  /*50100*/  LDL.LU.64 R106, [R1+0x62c8] ;  /* 0x0062c800016a7983 */ /* 0x000f280000300a00 */
[----:B------:R-:W4:Y:S04]  /*50110*/  LDL.LU.64 R104, [R1+0x5ed8] ;  /* 0x005ed80001687983 */ /* 0x000f280000300a00 */
[----:B------:R-:W-:Y:S04]  /*50120*/  STL.64 [R1+0x9e60], R136 ;  /* 0x009e608801007387 */ /* 0x000fe80000100a00 */
[----:B------:R-:W4:Y:S04]  /*50130*/  LDL.LU.64 R102, [R1+0x5b10] ;  /* 0x005b100001667983 */ /* 0x000f280000300a00 */
[----:B------:R-:W4:Y:S04]  /*50140*/  LDL.LU.64 R100, [R1+0x5988] ;  /* 0x0059880001647983 */ /* 0x000f280000300a00 */
[----:B------:R-:W-:Y:S01]  /*50150*/  STL.64 [R1+0x9e58], R134 ;  /* 0x009e588601007387 */ /* 0x000fe20000100a00 */
[----:B------:R-:W-:-:S03]  /*50160*/  IMAD.WIDE R128, R6, 0x4, R128 ;  /* 0x0000000406807825 */ /* 0x000fc600078e0280 */
[----:B------:R-:W4:Y:S04]  /*50170*/  LDL.LU.64 R98, [R1+0x6288] ;  /* 0x0062880001627983 */ /* 0x000f280000300a00 */
[----:B------:R-:W4:Y:S04]  /*50180*/  LDL.LU.64 R96, [R1+0x5e60] ;  /* 0x005e600001607983 */ /* 0x000f280000300a00 */
[----:B------:R-:W-:Y:S04]  /*50190*/  STL.64 [R1+0x9e50], R132 ;  /* 0x009e508401007387 */ /* 0x000fe80000100a00 */
[----:B------:R-:W4:Y:S04]  /*501a0*/  LDL.LU.64 R94, [R1+0x5ad8] ;  /* 0x005ad800015e7983 */ /* 0x000f280000300a00 */
[----:B------:R-:W4:Y:S04]  /*501b0*/  LDL.LU.64 R92, [R1+0x5980] ;  /* 0x00598000015c7983 */ /* 0x000f280000300a00 */
[----:B------:R-:W-:Y:S04]  /*501c0*/  STL.64 [R1+0x9e48], R130 ;  /* 0x009e488201007387 */ /* 0x000fe80000100a00 */
[----:B------:R-:W4:Y:S04]  /*501d0*/  LDL.LU.64 R90, [R1+0x6248] ;  /* 0x00624800015a7983 */ /* 0x000f280000300a00 */
[----:B------:R-:W4:Y:S04]  /*501e0*/  LDL.LU.64 R88, [R1+0x5e20] ;  /* 0x005e200001587983 */ /* 0x000f280000300a00 */
[----:B------:R-:W-:Y:S04]  /*501f0*/  STL.64 [R1+0x9e40], R128 ;  /* 0x009e408001007387 */ /* 0x000fe80000100a00 */
[----:B------:R-:W4:Y:S04]  /*50200*/  LDL.LU.64 R86, [R1+0x5aa0] ;  /* 0x005aa00001567983 */ /* 0x000f280000300a00 */
[----:B------:R-:W4:Y:S01]  /*50210*/  LDL.LU.64 R84, [R1+0x5978] ;  /* 0x0059780001547983 */ /* 0x000f220000300a00 */
[----:B------:R-:W-:-:S03]  /*50220*/  IMAD.WIDE R126, R6, 0x4, R126 ;  /* 0x00000004067e7825 */ /* 0x000fc600078e027e */
[----:B------:R-:W-:Y:S01]  /*50230*/  LDGSTS.E [R249+-0x65d00], desc[UR38][R130.64], P3 ;  /* 0x9a30000082f97fae */ /* 0x000fe200099a1026 */
[----:B------:R-:W-:-:S04]  /*50240*/  IMAD.WIDE R124, R6, 0x4, R124 ;  /* 0x00000004067c7825 */ /* 0x000fc800078e027c */
[C---:B------:R-:W-:Y:S01]  /*50250*/  IMAD.WIDE R122, R6.reuse, 0x4, R122 ;  /* 0x00000004067a7825 */ /* 0x040fe200078e027a */
[----:B------:R-:W-:Y:S04]  /*50260*/  STL.64 [R1+0x9e38], R126 ;  /* 0x009e387e01007387 */ /* 0x000fe80000100a00 */
[----:B------:R-:W-:Y:S04]  /*50270*/  STL.64 [R1+0x9e30], R124 ;  /* 0x009e307c01007387 */ /* 0x000fe80000100a00 */
[----:B------:R-:W-:Y:S04]  /*50280*/  STL.64 [R1+0x9e28], R122 ;  /* 0x009e287a01007387 */ /* 0x000fe80000100a00 */
[----:B------:R-:W-:Y:S04]  /*50290*/  LDGSTS.E [R249+-0x65c80], desc[UR38][R128.64], P0 ;  /* 0x9a38000080f97fae */ /* 0x000fe800081a1026 */
[----:B------:R-:W-:Y:S04]  /*502a0*/  LDGSTS.E [R249+-0x64e00], desc[UR38][R126.64], P4 ;  /* 0x9b2000007ef97fae */ /* 0x000fe8000a1a1026 */
[----:B------:R-:W-:Y:S04]  /*502b0*/  LDGSTS.E [R249+-0x64d80], desc[UR38][R124.64], P6 ;  /* 0x9b2800007cf97fae */ /* 0x000fe8000b1a1026 */
[----:B------:R-:W-:Y:S01]  /*502c0*/  LDGSTS.E [R249+-0x64d00], desc[UR38][R122.64], P3 ;  /* 0x9b3000007af97fae */ /* 0x000fe200099a1026 */
[----:B--2---:R-:W-:-:S05]  /*502d0*/  IMAD.WIDE R120, R6, 0x4, R120 ;  /* 0x0000000406787825 */ /* 0x004fca00078e0278 */
[----:B------:R-:W-:Y:S04]  /*502e0*/  STL.64 [R1+0x9e20], R120 ;  /* 0x009e207801007387 */ /* 0x000fe80000100a00 */
[----:B------:R-:W-:Y:S01]  /*502f0*/  LDGSTS.E [R249+-0x64c80], desc[UR38][R120.64], P0 ;  /* 0x9b38000078f97fae */ /* 0x000fe200081a1026 */
[----:B---3--:R-:W-:-:S04]  /*50300*/  IMAD.WIDE R118, R6, 0x4, R118 ;  /* 0x0000000406767825 */ /* 0x008fc800078e0276 */
[C---:B------:R-:W-:Y:S01]  /*50310*/  IMAD.WIDE R116, R6.reuse, 0x4, R116 ;  /* 0x0000000406747825 */ /* 0x040fe200078e0274 */
[----:B------:R-:W-:Y:S03]  /*50320*/  STL.64 [R1+0x9e18], R118 ;  /* 0x009e187601007387 */ /* 0x000fe60000100a00 */
[C---:B------:R-:W-:Y:S01]  /*50330*/  IMAD.WIDE R114, R6.reuse, 0x4, R114 ;  /* 0x0000000406727825 */ /* 0x040fe200078e0272 */
[----:B------:R-:W-:Y:S03]  /*50340*/  STL.64 [R1+0x9e10], R116 ;  /* 0x009e107401007387 */ /* 0x000fe60000100a00 */
[C---:B------:R-:W-:Y:S01]  /*50350*/  IMAD.WIDE R112, R6.reuse, 0x4, R112 ;  /* 0x0000000406707825 */ /* 0x040fe200078e0270 */
[----:B------:R-:W-:Y:S04]  /*50360*/  STL.64 [R1+0x9e08], R114 ;  /* 0x009e087201007387 */ /* 0x000fe80000100a00 */
[----:B------:R-:W-:Y:S04]  /*50370*/  STL.64 [R1+0x9e00], R112 ;  /* 0x009e007001007387 */ /* 0x000fe80000100a00 */
[----:B------:R-:W-:Y:S04]  /*50380*/  LDGSTS.E [R249+-0x63e00], desc[UR38][R118.64], P4 ;  /* 0x9c20000076f97fae */ /* 0x000fe8000a1a1026 */
[----:B------:R-:W-:Y:S04]  /*50390*/  LDGSTS.E [R249+-0x63d80], desc[UR38][R116.64], P6 ;  /* 0x9c28000074f97fae */ /* 0x000fe8000b1a1026 */
[----:B------:R-:W-:Y:S04]  /*503a0*/  LDGSTS.E [R249+-0x63d00], desc[UR38][R114.64], P3 ;  /* 0x9c30000072f97fae */ /* 0x000fe800099a1026 */
[----:B------:R-:W-:Y:S01]  /*503b0*/  LDGSTS.E [R249+-0x63c80], desc[UR38][R112.64], P0 ;  /* 0x9c38000070f97fae */ /* 0x000fe200081a1026 */
[----:B----4-:R-:W-:-:S04]  /*503c0*/  IMAD.WIDE R106, R6, 0x4, R106 ;  /* 0x00000004066a7825 */ /* 0x010fc800078e026a */
        /* <DEDUP_REMOVED lines=21> */
[----:B------:R3:W-:Y:S04]  /*50520*/  STL.64 [R1+0x9da8], R86 ;  /* 0x009da85601007387 */ /* 0x0007e80000100a00 */
[----:B------:R4:W-:Y:S04]  /*50530*/  STL.64 [R1+0x9da0], R84 ;  /* 0x009da05401007387 */ /* 0x0009e80000100a00 */
[----:B-1----:R-:W2:Y:S04]  /*50540*/  LDL.LU.64 R200, [R1+0x6210] ;  /* 0x0062100001c87983 */ /* 0x002ea80000300a00 */
[----:B------:R-:W3:Y:S04]  /*50550*/  LDL.LU.64 R238, [R1+0x5de0] ;  /* 0x005de00001ee7983 */ /* 0x000ee80000300a00 */
[----:B------:R-:W4:Y:S04]  /*50560*/  LDL.LU.64 R236, [R1+0x5970] ;  /* 0x0059700001ec7983 */ /* 0x000f280000300a00 */
[----:B------:R-:W4:Y:S04]  /*50570*/  LDL.LU.64 R234, [R1+0x65c0] ;  /* 0x0065c00001ea7983 */ /* 0x000f280000300a00 */
[----:B------:R-:W4:Y:S04]  /*50580*/  LDL.LU.64 R232, [R1+0x61d0] ;  /* 0x0061d00001e87983 */ /* 0x000f280000300a00 */
[----:B------:R-:W4:Y:S04]  /*50590*/  LDL.LU.64 R230, [R1+0x5da8] ;  /* 0x005da80001e67983 */ /* 0x000f280000300a00 */
[----:B------:R-:W-:Y:S04]  /*505a0*/  LDGSTS.E [R249+-0x62e00], desc[UR38][R106.64], P4 ;  /* 0x9d2000006af97fae */ /* 0x000fe8000a1a1026 */
[----:B------:R-:W-:Y:S04]  /*505b0*/  LDGSTS.E [R249+-0x62d80], desc[UR38][R104.64], P6 ;  /* 0x9d28000068f97fae */ /* 0x000fe8000b1a1026 */
[----:B------:R-:W4:Y:S04]  /*505c0*/  LDL.LU.64 R202, [R1+0x5968] ;  /* 0x0059680001ca7983 */ /* 0x000f280000300a00 */
[----:B------:R-:W-:Y:S04]  /*505d0*/  LDGSTS.E [R249+-0x62d00], desc[UR38][R102.64], P3 ;  /* 0x9d30000066f97fae */ /* 0x000fe800099a1026 */
[----:B------:R-:W-:Y:S04]  /*505e0*/  LDGSTS.E [R249+-0x62c80], desc[UR38][R100.64], P0 ;  /* 0x9d38000064f97fae */ /* 0x000fe800081a1026 */
[----:B------:R-:W-:Y:S04]  /*505f0*/  LDGSTS.E [R249+-0x61e00], desc[UR38][R98.64], P4 ;  /* 0x9e20000062f97fae */ /* 0x000fe8000a1a1026 */
[----:B------:R-:W-:Y:S04]  /*50600*/  LDGSTS.E [R249+-0x61d80], desc[UR38][R96.64], P6 ;  /* 0x9e28000060f97fae */ /* 0x000fe8000b1a1026 */
[----:B------:R-:W-:Y:S04]  /*50610*/  LDGSTS.E [R249+-0x61d00], desc[UR38][R94.64], P3 ;  /* 0x9e3000005ef97fae */ /* 0x000fe800099a1026 */
[----:B------:R-:W4:Y:S04]  /*50620*/  LDL.LU.64 R228, [R1+0x6580] ;  /* 0x0065800001e47983 */ /* 0x000f280000300a00 */
[----:B------:R-:W-:Y:S04]  /*50630*/  LDGSTS.E [R249+-0x61c80], desc[UR38][R92.64], P0 ;  /* 0x9e3800005cf97fae */ /* 0x000fe800081a1026 */
[----:B------:R-:W-:Y:S04]  /*50640*/  LDGSTS.E [R249+-0x60e00], desc[UR38][R90.64], P4 ;  /* 0x9f2000005af97fae */ /* 0x000fe8000a1a1026 */
[----:B------:R2:W-:Y:S01]  /*50650*/  LDGSTS.E [R249+-0x60d80], desc[UR38][R88.64], P6 ;  /* 0x9f28000058f97fae */ /* 0x0005e2000b1a1026 */
[----:B------:R-:W-:-:S03]  /*50660*/  VIADD R7, R3, 0x100000 ;  /* 0x0010000003077836 */ /* 0x000fc60000000000 */
[----:B------:R3:W-:Y:S04]  /*50670*/  LDGSTS.E [R249+-0x60d00], desc[UR38][R86.64], P3 ;  /* 0x9f30000056f97fae */ /* 0x0007e800099a1026 */
[----:B------:R-:W-:Y:S04]  /*50680*/  LDGSTS.E [R249+-0x60c80], desc[UR38][R84.64], P0 ;  /* 0x9f38000054f97fae */ /* 0x000fe800081a1026 */
[----:B------:R4:W-:Y:S01]  /*50690*/  LDGSTS.E [R7+-0x6fc00], desc[UR38][R8.64], P4 ;  /* 0x9040000008077fae */ /* 0x0009e2000a1a1026 */
[----:B--2---:R-:W-:-:S03]  /*506a0*/  IMAD.WIDE R88, R6, 0x4, R200 ;  /* 0x0000000406587825 */ /* 0x004fc600078e02c8 */
[----:B------:R-:W2:Y:S01]  /*506b0*/  LDL.LU.64 R200, [R1+0x6190] ;  /* 0x0061900001c87983 */ /* 0x000ea20000300a00 */
[----:B---3--:R-:W-:-:S03]  /*506c0*/  IMAD.WIDE R86, R6, 0x4, R238 ;  /* 0x0000000406567825 */ /* 0x008fc600078e02ee */
[----:B------:R-:W3:Y:S01]  /*506d0*/  LDL.LU.64 R238, [R1+0x5d70] ;  /* 0x005d700001ee7983 */ /* 0x000ee20000300a00 */
[----:B----4-:R-:W-:-:S03]  /*506e0*/  IMAD.WIDE R8, R6, 0x4, R236 ;  /* 0x0000000406087825 */ /* 0x010fc600078e02ec */
[----:B------:R-:W-:Y:S04]  /*506f0*/  STL.64 [R1+0x38c8], R88 ;  /* 0x0038c85801007387 */ /* 0x000fe80000100a00 */
[----:B------:R1:W-:Y:S04]  /*50700*/  STL.64 [R1+0x38c0], R86 ;  /* 0x0038c05601007387 */ /* 0x0003e80000100a00 */
[----:B------:R-:W4:Y:S01]  /*50710*/  LDL.LU.64 R236, [R1+0x5960] ;  /* 0x0059600001ec7983 */ /* 0x000f220000300a00 */
[C---:B------:R-:W-:Y:S02]  /*50720*/  VIADD R85, R3.reuse, 0x100000 ;  /* 0x0010000003557836 */ /* 0x040fe40000000000 */
[C---:B------:R-:W-:Y:S01]  /*50730*/  VIADD R84, R3.reuse, 0x100000 ;  /* 0x0010000003547836 */ /* 0x040fe20000000000 */
[----:B------:R-:W-:-:S02]  /*50740*/  IADD3 R4, PT, PT, R3, 0x100000, RZ ;  /* 0x0010000003047810 */ /* 0x000fc40007ffe0ff */
        /* <DEDUP_REMOVED lines=11> */
[----:B------:R-:W-:Y:S04]  /*50800*/  STL.64 [R1+0x39d0], R88 ;  /* 0x0039d05801007387 */ /* 0x000fe80000100a00 */
[----:B------:R1:W-:Y:S04]  /*50810*/  LDGSTS.E [R85+-0x6ec00], desc[UR38][R86.64], P4 ;  /* 0x9140000056557fae */ /* 0x0003e8000a1a1026 */
[----:B------:R1:W-:Y:S04]  /*50820*/  STL.64 [R1+0x39c0], R8 ;  /* 0x0039c00801007387 */ /* 0x0003e80000100a00 */
[----:B------:R-:W-:Y:S01]  /*50830*/  LDGSTS.E [R84+-0x6eb80], desc[UR38][R88.64], P6 ;  /* 0x9148000058547fae */ /* 0x000fe2000b1a1026 */
[----:B-1----:R-:W-:-:S03]  /*50840*/  IMAD.WIDE R86, R6, 0x4, R202 ;  /* 0x0000000406567825 */ /* 0x002fc600078e02ca */
[----:B------:R1:W-:Y:S04]  /*50850*/  LDGSTS.E [R7+-0x6eb00], desc[UR38][R8.64], P3 ;  /* 0x9150000008077fae */ /* 0x0003e800099a1026 */
[----:B------:R-:W4:Y:S04]  /*50860*/  LDL.LU.64 R202, [R1+0x5958] ;  /* 0x0059580001ca7983 */ /* 0x000f280000300a00 */
[----:B------:R3:W-:Y:S01]  /*50870*/  STL.64 [R1+0x39b8], R86 ;  /* 0x0039b85601007387 */ /* 0x0007e20000100a00 */
[----:B-1----:R-:W-:-:S03]  /*50880*/  IMAD.WIDE R8, R6, 0x4, R228 ;  /* 0x0000000406087825 */ /* 0x002fc600078e02e4 */
[----:B------:R3:W-:Y:S04]  /*50890*/  LDGSTS.E [R4+-0x6ea80], desc[UR38][R86.64], P0 ;  /* 0x9158000056047fae */ /* 0x0007e800081a1026 */
[----:B------:R-:W4:Y:S04]  /*508a0*/  LDL.LU.64 R228, [R1+0x6500] ;  /* 0x0065000001e47983 */ /* 0x000f280000300a00 */
[----:B------:R4:W-:Y:S04]  /*508b0*/  STL.64 [R1+0x3a60], R8 ;  /* 0x003a600801007387 */ /* 0x0009e80000100a00 */
[----:B------:R4:W-:Y:S01]  /*508c0*/  LDGSTS.E [R85+-0x6dc00], desc[UR38][R8.64], P4 ;  /* 0x9240000008557fae */ /* 0x0009e2000a1a1026 */
[----:B--2---:R-:W-:-:S03]  /*508d0*/  IMAD.WIDE R88, R6, 0x4, R200 ;  /* 0x0000000406587825 */ /* 0x004fc600078e02c8 */
[----:B------:R-:W2:Y:S01]  /*508e0*/  LDL.LU.64 R200, [R1+0x6110] ;  /* 0x0061100001c87983 */ /* 0x000ea20000300a00 */
[----:B---3--:R-:W-:-:S03]  /*508f0*/  IMAD.WIDE R86, R6, 0x4, R238 ;  /* 0x0000000406567825 */ /* 0x008fc600078e02ee */
[----:B------:R-:W3:Y:S04]  /*50900*/  LDL.LU.64 R238, [R1+0x5d00] ;  /* 0x005d000001ee7983 */ /* 0x000ee80000300a00 */
        /* <DEDUP_REMOVED lines=19> */
[----:B------:R1:W-:Y:S02]  /*50a40*/  LDGSTS.E [R7+-0x6cb00], desc[UR38][R8.64], P3 ;  /* 0x9350000008077fae */ /* 0x0003e400099a1026 */
[----:B-1----:R-:W-:-:S02]  /*50a50*/  IMAD.WIDE R86, R6, 0x4, R202 ;  /* 0x0000000406567825 */ /* 0x002fc400078e02ca */
[----:B------:R-:W4:Y:S04]  /*50a60*/  LDL.LU.64 R202, [R1+0x5948] ;  /* 0x0059480001ca7983 */ /* 0x000f280000300a00 */
[----:B------:R3:W-:Y:S04]  /*50a70*/  STL.64 [R1+0x3b80], R86 ;  /* 0x003b805601007387 */ /* 0x0007e80000100a00 */
[----:B------:R3:W-:Y:S01]  /*50a80*/  LDGSTS.E [R4+-0x6ca80], desc[UR38][R86.64], P0 ;  /* 0x9358000056047fae */ /* 0x0007e200081a1026 */
[----:B------:R-:W-:-:S03]  /*50a90*/  IMAD.WIDE R8, R6, 0x4, R228 ;  /* 0x0000000406087825 */ /* 0x000fc600078e02e4 */
        /* <DEDUP_REMOVED lines=85> */
[----:B------:R1:W-:Y:S04]  /*50ff0*/  LDGSTS.E [R85+-0x66c00], desc[UR38][R86.64], P4 ;  /* 0x9940000056557fae */ /* 0x0003e8000a1a1026 */
[----:B------:R-:W4:Y:S04]  /*51000*/  LDL.LU.64 R230, [R1+0x5b78] ;  /* 0x005b780001e67983 */ /* 0x000f280000300a00 */
        /* <DEDUP_REMOVED lines=12> */
[----:B--2---:R-:W-:-:S04]  /*510d0*/  IMAD.WIDE R88, R6, 0x4, R200 ;  /* 0x0000000406587825 */ /* 0x004fc800078e02c8 */
[C---:B---3--:R-:W-:Y:S01]  /*510e0*/  IMAD.WIDE R86, R6.reuse, 0x4, R238 ;  /* 0x0000000406567825 */ /* 0x048fe200078e02ee */
[----:B------:R-:W-:Y:S04]  /*510f0*/  LDGSTS.E [R84+-0x65b80], desc[UR38][R88.64], P6 ;  /* 0x9a48000058547fae */ /* 0x000fe8000b1a1026 */
[----:B------:R-:W2:Y:S04]  /*51100*/  LDL.LU.64 R238, [R1+0x5f10] ;  /* 0x005f100001ee7983 */ /* 0x000ea80000300a00 */
[----:B------:R-:W-:Y:S04]  /*51110*/  STL.64 [R1+0x9d50], R88 ;  /* 0x009d505801007387 */ /* 0x000fe80000100a00 */
[----:B------:R-:W3:Y:S01]  /*51120*/  LDL.LU.64 R198, [R1+0x5b40] ;  /* 0x005b400001c67983 */ /* 0x000ee20000300a00 */
[----:B----4-:R-:W-:-:S03]  /*51130*/  IMAD.WIDE R8, R6, 0x4, R236 ;  /* 0x0000000406087825 */ /* 0x010fc600078e02ec */
[----:B------:R1:W-:Y:S04]  /*51140*/  STL.64 [R1+0x9d48], R86 ;  /* 0x009d485601007387 */ /* 0x0003e80000100a00 */
[----:B------:R-:W4:Y:S04]  /*51150*/  LDL.LU.64 R236, [R1+0x5910] ;  /* 0x0059100001ec7983 */ /* 0x000f280000300a00 */
[----:B------:R1:W-:Y:S04]  /*51160*/  LDGSTS.E [R7+-0x65b00], desc[UR38][R86.64], P3 ;  /* 0x9a50000056077fae */ /* 0x0003e800099a1026 */
[----:B------:R1:W-:Y:S04]  /*51170*/  STL.64 [R1+0x9d40], R8 ;  /* 0x009d400801007387 */ /* 0x0003e80000100a00 */
[----:B------:R1:W-:Y:S02]  /*51180*/  LDGSTS.E [R4+-0x65a80], desc[UR38][R8.64], P0 ;  /* 0x9a58000008047fae */ /* 0x0003e400081a1026 */
[----:B-1----:R-:W-:-:S02]  /*51190*/  IMAD.WIDE R86, R6, 0x4, R234 ;  /* 0x0000000406567825 */ /* 0x002fc400078e02ea */
[----:B------:R-:W4:Y:S02]  /*511a0*/  LDL.LU.64 R234, [R1+0x62c0] ;  /* 0x0062c00001ea7983 */ /* 0x000f240000300a00 */
[C---:B------:R-:W-:Y:S02]  /*511b0*/  IMAD.WIDE R88, R6.reuse, 0x4, R232 ;  /* 0x0000000406587825 */ /* 0x040fe400078e02e8 */
[----:B------:R1:W-:Y:S04]  /*511c0*/  STL.64 [R1+0x9d38], R86 ;  /* 0x009d385601007387 */ /* 0x0003e80000100a00 */
[----:B------:R-:W4:Y:S01]  /*511d0*/  LDL.LU.64 R200, [R1+0x5ed0] ;  /* 0x005ed00001c87983 */ /* 0x000f220000300a00 */
[----:B------:R-:W-:-:S03]  /*511e0*/  IMAD.WIDE R8, R6, 0x4, R230 ;  /* 0x0000000406087825 */ /* 0x000fc600078e02e6 */
[----:B------:R-:W4:Y:S04]  /*511f0*/  LDL.LU.64 R232, [R1+0x5b08] ;  /* 0x005b080001e87983 */ /* 0x000f280000300a00 */
[----:B------:R1:W-:Y:S04]  /*51200*/  LDGSTS.E [R85+-0x64c00], desc[UR38][R86.64], P4 ;  /* 0x9b40000056557fae */ /* 0x0003e8000a1a1026 */
[----:B------:R-:W-:Y:S04]  /*51210*/  STL.64 [R1+0x9d30], R88 ;  /* 0x009d305801007387 */ /* 0x000fe80000100a00 */
[----:B------:R-:W-:Y:S04]  /*51220*/  LDGSTS.E [R84+-0x64b80], desc[UR38][R88.64], P6 ;  /* 0x9b48000058547fae */ /* 0x000fe8000b1a1026 */
[----:B------:R1:W-:Y:S02]  /*51230*/  STL.64 [R1+0x9d28], R8 ;  /* 0x009d280801007387 */ /* 0x0003e40000100a00 */
[----:B-1----:R-:W-:-:S02]  /*51240*/  IMAD.WIDE R86, R6, 0x4, R202 ;  /* 0x0000000406567825 */ /* 0x002fc400078e02ca */
[----:B------:R1:W-:Y:S04]  /*51250*/  LDGSTS.E [R7+-0x64b00], desc[UR38][R8.64], P3 ;  /* 0x9b50000008077fae */ /* 0x0003e800099a1026 */
[----:B------:R-:W4:Y:S04]  /*51260*/  LDL.LU.64 R230, [R1+0x5908] ;  /* 0x0059080001e67983 */ /* 0x000f280000300a00 */
[----:B------:R3:W-:Y:S01]  /*51270*/  STL.64 [R1+0x9d20], R86 ;  /* 0x009d205601007387 */ /* 0x0007e20000100a00 */
[----:B-1----:R-:W-:-:S03]  /*51280*/  IMAD.WIDE R8, R6, 0x4, R228 ;  /* 0x0000000406087825 */ /* 0x002fc600078e02e4 */
[----:B------:R3:W-:Y:S04]  /*51290*/  LDGSTS.E [R4+-0x64a80], desc[UR38][R86.64], P0 ;  /* 0x9b58000056047fae */ /* 0x0007e800081a1026 */
[----:B------:R-:W4:Y:S04]  /*512a0*/  LDL.LU.64 R228, [R1+0x6280] ;  /* 0x0062800001e47983 */ /* 0x000f280000300a00 */
[----:B------:R4:W-:Y:S04]  /*512b0*/  STL.64 [R1+0x9d18], R8 ;  /* 0x009d180801007387 */ /* 0x0009e80000100a00 */
[----:B------:R-:W4:Y:S04]  /*512c0*/  LDL.LU.64 R202, [R1+0x5e58] ;  /* 0x005e580001ca7983 */ /* 0x000f280000300a00 */
[----:B------:R4:W-:Y:S01]  /*512d0*/  LDGSTS.E [R85+-0x63c00], desc[UR38][R8.64], P4 ;  /* 0x9c40000008557fae */ /* 0x0009e2000a1a1026 */
[----:B--2---:R-:W-:-:S03]  /*512e0*/  IMAD.WIDE R88, R6, 0x4, R238 ;  /* 0x0000000406587825 */ /* 0x004fc600078e02ee */
[----:B------:R-:W2:Y:S01]  /*512f0*/  LDL.LU.64 R238, [R1+0x5ad0] ;  /* 0x005ad00001ee7983 */ /* 0x000ea20000300a00 */
[----:B---3--:R-:W-:-:S03]  /*51300*/  IMAD.WIDE R86, R6, 0x4, R198 ;  /* 0x0000000406567825 */ /* 0x008fc600078e02c6 */
[----:B------:R-:W-:Y:S04]  /*51310*/  STL.64 [R1+0x9d10], R88 ;  /* 0x009d105801007387 */ /* 0x000fe80000100a00 */
[----:B------:R1:W-:Y:S01]  /*51320*/  STL.64 [R1+0x9d08], R86 ;  /* 0x009d085601007387 */ /* 0x0003e20000100a00 */
[----:B----4-:R-:W-:-:S03]  /*51330*/  IMAD.WIDE R8, R6, 0x4, R236 ;  /* 0x0000000406087825 */ /* 0x010fc600078e02ec */
[----:B------:R-:W-:Y:S04]  /*51340*/  LDGSTS.E [R84+-0x63b80], desc[UR38][R88.64], P6 ;  /* 0x9c48000058547fae */ /* 0x000fe8000b1a1026 */
[----:B------:R-:W3:Y:S04]  /*51350*/  LDL.LU.64 R236, [R1+0x5900] ;  /* 0x0059000001ec7983 */ /* 0x000ee80000300a00 */
[----:B------:R1:W-:Y:S04]  /*51360*/  LDGSTS.E [R7+-0x63b00], desc[UR38][R86.64], P3 ;  /* 0x9c50000056077fae */ /* 0x0003e800099a1026 */
[----:B------:R4:W-:Y:S04]  /*51370*/  STL.64 [R1+0x9d00], R8 ;  /* 0x009d000801007387 */ /* 0x0009e80000100a00 */
[----:B------:R4:W-:Y:S01]  /*51380*/  LDGSTS.E [R4+-0x63a80], desc[UR38][R8.64], P0 ;  /* 0x9c58000008047fae */ /* 0x0009e200081a1026 */
[----:B-1----:R-:W-:-:S03]  /*51390*/  IMAD.WIDE R86, R6, 0x4, R234 ;  /* 0x0000000406567825 */ /* 0x002fc600078e02ea */
[----:B------:R-:W3:Y:S01]  /*513a0*/  LDL.LU.64 R234, [R1+0x6240] ;  /* 0x0062400001ea7983 */ /* 0x000ee20000300a00 */
[----:B------:R-:W-:-:S03]  /*513b0*/  IMAD.WIDE R88, R6, 0x4, R200 ;  /* 0x0000000406587825 */ /* 0x000fc600078e02c8 */
[----:B------:R1:W-:Y:S01]  /*513c0*/  STL.64 [R1+0x9cf8], R86 ;  /* 0x009cf85601007387 */ /* 0x0003e20000100a00 */
[----:B----4-:R-:W-:-:S03]  /*513d0*/  IMAD.WIDE R8, R6, 0x4, R232 ;  /* 0x0000000406087825 */ /* 0x010fc600078e02e8 */
[----:B------:R1:W-:Y:S04]  /*513e0*/  LDGSTS.E [R85+-0x62c00], desc[UR38][R86.64], P4 ;  /* 0x9d40000056557fae */ /* 0x0003e8000a1a1026 */
[----:B------:R-:W-:Y:S04]  /*513f0*/  STL.64 [R1+0x9cf0], R88 ;  /* 0x009cf05801007387 */ /* 0x000fe80000100a00 */
[----:B------:R4:W-:Y:S04]  /*51400*/  STL.64 [R1+0x9ce8], R8 ;  /* 0x009ce80801007387 */ /* 0x0009e80000100a00 */
[----:B------:R-:W-:Y:S04]  /*51410*/  LDGSTS.E [R84+-0x62b80], desc[UR38][R88.64], P6 ;  /* 0x9d48000058547fae */ /* 0x000fe8000b1a1026 */
[----:B------:R-:W3:Y:S04]  /*51420*/  LDL.LU.64 R232, [R1+0x5e18] ;  /* 0x005e180001e87983 */ /* 0x000ee80000300a00 */
[----:B------:R4:W-:Y:S01]  /*51430*/  LDGSTS.E [R7+-0x62b00], desc[UR38][R8.64], P3 ;  /* 0x9d50000008077fae */ /* 0x0009e200099a1026 */
[----:B-1----:R-:W-:-:S03]  /*51440*/  IMAD.WIDE R86, R6, 0x4, R230 ;  /* 0x0000000406567825 */ /* 0x002fc600078e02e6 */
[----:B------:R-:W3:Y:S04]  /*51450*/  LDL.LU.64 R230, [R1+0x5a98] ;  /* 0x005a980001e67983 */ /* 0x000ee80000300a00 */
[----:B------:R2:W-:Y:S04]  /*51460*/  STL.64 [R1+0x9ce0], R86 ;  /* 0x009ce05601007387 */ /* 0x0005e80000100a00 */
[----:B------:R2:W-:Y:S01]  /*51470*/  LDGSTS.E [R4+-0x62a80], desc[UR38][R86.64], P0 ;  /* 0x9d58000056047fae */ /* 0x0005e200081a1026 */
[----:B----4-:R-:W-:-:S03]  /*51480*/  IMAD.WIDE R8, R6, 0x4, R228 ;  /* 0x0000000406087825 */ /* 0x010fc600078e02e4 */
[----:B------:R-:W4:Y:S01]  /*51490*/  LDL.LU.64 R228, [R1+0x58f8] ;  /* 0x0058f80001e47983 */ /* 0x000f220000300a00 */
[----:B------:R-:W-:-:S03]  /*514a0*/  IMAD.WIDE R88, R6, 0x4, R202 ;  /* 0x0000000406587825 */ /* 0x000fc600078e02ca */
[----:B------:R3:W-:Y:S04]  /*514b0*/  STL.64 [R1+0x9cd8], R8 ;  /* 0x009cd80801007387 */ /* 0x0007e80000100a00 */
[----:B------:R-:W4:Y:S04]  /*514c0*/  LDL.LU.64 R202, [R1+0x65f8] ;  /* 0x0065f80001ca7983 */ /* 0x000f280000300a00 */
[----:B------:R-:W-:Y:S04]  /*514d0*/  STL.64 [R1+0x9cd0], R88 ;  /* 0x009cd05801007387 */ /* 0x000fe80000100a00 */
[----:B------:R3:W-:Y:S04]  /*514e0*/  LDGSTS.E [R85+-0x61c00], desc[UR38][R8.64], P4 ;  /* 0x9e40000008557fae */ /* 0x0007e8000a1a1026 */
[----:B------:R-:W4:Y:S04]  /*514f0*/  LDL.LU.64 R190, [R1+0x6208] ;  /* 0x0062080001be7983 */ /* 0x000f280000300a00 */
[----:B------:R-:W-:Y:S01]  /*51500*/  LDGSTS.E [R84+-0x61b80], desc[UR38][R88.64], P6 ;  /* 0x9e48000058547fae */ /* 0x000fe2000b1a1026 */
[----:B--2---:R-:W-:-:S05]  /*51510*/  IMAD.WIDE R86, R6, 0x4, R238 ;  /* 0x0000000406567825 */ /* 0x004fca00078e02ee */
[----:B------:R1:W-:Y:S04]  /*51520*/  STL.64 [R1+0x9cc8], R86 ;  /* 0x009cc85601007387 */ /* 0x0003e80000100a00 */
[----:B------:R-:W2:Y:S04]  /*51530*/  LDL.LU.64 R200, [R1+0x5dd8] ;  /* 0x005dd80001c87983 */ /* 0x000ea80000300a00 */
[----:B------:R-:W2:Y:S04]  /*51540*/  LDL.LU.64 R198, [R1+0x58f0] ;  /* 0x0058f00001c67983 */ /* 0x000ea80000300a00 */
[----:B------:R-:W2:Y:S01]  /*51550*/  LDL.LU.64 R196, [R1+0x65f0] ;  /* 0x0065f00001c47983 */ /* 0x000ea20000300a00 */
[----:B---3--:R-:W-:-:S03]  /*51560*/  IMAD.WIDE R8, R6, 0x4, R236 ;  /* 0x0000000406087825 */ /* 0x008fc600078e02ec */
[----:B------:R1:W-:Y:S04]  /*51570*/  LDGSTS.E [R7+-0x61b00], desc[UR38][R86.64], P3 ;  /* 0x9e50000056077fae */ /* 0x0003e800099a1026 */
[----:B------:R3:W-:Y:S04]  /*51580*/  STL.64 [R1+0x9cc0], R8 ;  /* 0x009cc00801007387 */ /* 0x0007e80000100a00 */
[----:B------:R-:W2:Y:S04]  /*51590*/  LDL.LU.64 R194, [R1+0x65b8] ;  /* 0x0065b80001c27983 */ /* 0x000ea80000300a00 */
[----:B------:R3:W-:Y:S01]  /*515a0*/  LDGSTS.E [R4+-0x61a80], desc[UR38][R8.64], P0 ;  /* 0x9e58000008047fae */ /* 0x0007e200081a1026 */
[----:B-1----:R-:W-:-:S03]  /*515b0*/  IMAD.WIDE R86, R6, 0x4, R234 ;  /* 0x0000000406567825 */ /* 0x002fc600078e02ea */
[----:B------:R-:W2:Y:S04]  /*515c0*/  LDL.LU.64 R238, [R1+0x61c8] ;  /* 0x0061c80001ee7983 */ /* 0x000ea80000300a00 */
[----:B------:R-:W2:Y:S04]  /*515d0*/  LDL.LU.64 R236, [R1+0x5da0] ;  /* 0x005da00001ec7983 */ /* 0x000ea80000300a00 */
[----:B------:R4:W-:Y:S04]  /*515e0*/  STL.64 [R1+0x9cb8], R86 ;  /* 0x009cb85601007387 */ /* 0x0009e80000100a00 */
[----:B------:R4:W-:Y:S04]  /*515f0*/  LDGSTS.E [R84+-0x60c00], desc[UR38][R86.64], P4 ;  /* 0x9f40000056547fae */ /* 0x0009e8000a1a1026 */
[----:B------:R-:W2:Y:S01]  /*51600*/  LDL.LU.64 R234, [R1+0x58e8] ;  /* 0x0058e80001ea7983 */ /* 0x000ea20000300a00 */
[----:B------:R-:W-:-:S02]  /*51610*/  VIADD R3, R3, 0x100000 ;  /* 0x0010000003037836 */ /* 0x000fc40000000000 */
[----:B------:R-:W-:-:S05]  /*51620*/  IMAD.WIDE R88, R6, 0x4, R232 ;  /* 0x0000000406587825 */ /* 0x000fca00078e02e8 */
[----:B------:R-:W-:Y:S04]  /*51630*/  STL.64 [R1+0x9cb0], R88 ;  /* 0x009cb05801007387 */ /* 0x000fe80000100a00 */
[----:B------:R-:W-:Y:S01]  /*51640*/  LDGSTS.E [R7+-0x60b80], desc[UR38][R88.64], P6 ;  /* 0x9f48000058077fae */ /* 0x000fe2000b1a1026 */
[----:B---3--:R-:W-:-:S05]  /*51650*/  IMAD.WIDE R8, R6, 0x4, R230 ;  /* 0x0000000406087825 */ /* 0x008fca00078e02e6 */
[----:B------:R1:W-:Y:S04]  /*51660*/  STL.64 [R1+0x9ca8], R8 ;  /* 0x009ca80801007387 */ /* 0x0003e80000100a00 */
[----:B------:R-:W3:Y:S01]  /*51670*/  LDL.LU.64 R232, [R1+0x6578] ;  /* 0x0065780001e87983 */ /* 0x000ee20000300a00 */
[----:B----4-:R-:W-:-:S03]  /*51680*/  IMAD.WIDE R86, R6, 0x4, R228 ;  /* 0x0000000406567825 */ /* 0x010fc600078e02e4 */
[----:B------:R1:W-:Y:S04]  /*51690*/  LDGSTS.E [R4+-0x60b00], desc[UR38][R8.64], P3 ;  /* 0x9f50000008047fae */ /* 0x0003e800099a1026 */
[----:B------:R4:W-:Y:S04]  /*516a0*/  STL.64 [R1+0x9ca0], R86 ;  /* 0x009ca05601007387 */ /* 0x0009e80000100a00 */
[----:B------:R-:W3:Y:S01]  /*516b0*/  LDL.LU.64 R230, [R1+0x6188] ;  /* 0x0061880001e67983 */ /* 0x000ee20000300a00 */
[----:B-1----:R-:W-:-:S03]  /*516c0*/  IMAD.WIDE R8, R6, 0x4, R202 ;  /* 0x0000000406087825 */ /* 0x002fc600078e02ca */
[----:B------:R-:W3:Y:S04]  /*516d0*/  LDL.LU.64 R228, [R1+0x5d68] ;  /* 0x005d680001e47983 */ /* 0x000ee80000300a00 */
[----:B------:R-:W3:Y:S04]  /*516e0*/  LDL.LU.64 R202, [R1+0x58e0] ;  /* 0x0058e00001ca7983 */ /* 0x000ee80000300a00 */
[----:B------:R4:W-:Y:S01]  /*516f0*/  LDGSTS.E [R3+-0x60a80], desc[UR38][R86.64], P0 ;  /* 0x9f58000056037fae */ /* 0x0009e200081a1026 */
[----:B------:R-:W-:-:S03]  /*51700*/  IMAD.WIDE R246, R6, 0x4, R190 ;  /* 0x0000000406f67825 */ /* 0x000fc600078e02be */
[----:B------:R-:W-:Y:S04]  /*51710*/  LDGSTS.E [R248+-0x6fa00], desc[UR38][R8.64], P4 ;  /* 0x9060000008f87fae */ /* 0x000fe8000a1a1026 */
[----:B------:R-:W-:Y:S01]  /*51720*/  LDGSTS.E [R248+-0x6f980], desc[UR38][R246.64], P6 ;  /* 0x90680000f6f87fae */ /* 0x000fe2000b1a1026 */
[----:B--2---:R-:W-:-:S03]  /*51730*/  IMAD.WIDE R244, R6, 0x4, R200 ;  /* 0x0000000406f47825 */ /* 0x004fc600078e02c8 */
[----:B------:R-:W2:Y:S01]  /*51740*/  LDL.LU.64 R200, [R1+0x6538] ;  /* 0x0065380001c87983 */ /* 0x000ea20000300a00 */
[----:B------:R-:W-:-:S03]  /*51750*/  IMAD.WIDE R242, R6, 0x4, R198 ;  /* 0x0000000406f27825 */ /* 0x000fc600078e02c6 */
[----:B------:R1:W-:Y:S01]  /*51760*/  STL.64 [R1+0x37c0], R8 ;  /* 0x0037c00801007387 */ /* 0x0003e20000100a00 */
[----:B----4-:R-:W-:-:S03]  /*51770*/  IMAD.WIDE R86, R6, 0x4, R196 ;  /* 0x0000000406567825 */ /* 0x010fc600078e02c4 */
[----:B------:R-:W4:Y:S04]  /*51780*/  LDL.LU.64 R198, [R1+0x6148] ;  /* 0x0061480001c67983 */ /* 0x000f280000300a00 */
[----:B------:R-:W4:Y:S04]  /*51790*/  LDL.LU.64 R196, [R1+0x5d30] ;  /* 0x005d300001c47983 */ /* 0x000f280000300a00 */
[----:B------:R-:W-:Y:S01]  /*517a0*/  STL.64 [R1+0x37b8], R246 ;  /* 0x0037b8f601007387 */ /* 0x000fe20000100a00 */
[----:B------:R-:W-:-:S03]  /*517b0*/  IMAD.WIDE R240, R6, 0x4, R194 ;  /* 0x0000000406f07825 */ /* 0x000fc600078e02c2 */
[----:B------:R-:W4:Y:S04]  /*517c0*/  LDL.LU.64 R194, [R1+0x58d8] ;  /* 0x0058d80001c27983 */ /* 0x000f280000300a00 */
[----:B------:R-:W-:Y:S04]  /*517d0*/  STL.64 [R1+0x37b0], R244 ;  /* 0x0037b0f401007387 */ /* 0x000fe80000100a00 */
[----:B------:R-:W4:Y:S01]  /*517e0*/  LDL.LU.64 R164, [R1+0x64f8] ;  /* 0x0064f80001a47983 */ /* 0x000f220000300a00 */
[----:B------:R-:W-:-:S03]  /*517f0*/  IMAD.WIDE R238, R6, 0x4, R238 ;  /* 0x0000000406ee7825 */ /* 0x000fc600078e02ee */
[----:B------:R-:W-:Y:S01]  /*51800*/  STL.64 [R1+0x37a8], R242 ;  /* 0x0037a8f201007387 */ /* 0x000fe20000100a00 */
[----:B------:R-:W-:-:S03]  /*51810*/  IMAD.WIDE R236, R6, 0x4, R236 ;  /* 0x0000000406ec7825 */ /* 0x000fc600078e02ec */
[----:B------:R-:W4:Y:S04]  /*51820*/  LDL.LU.64 R190, [R1+0x6108] ;  /* 0x0061080001be7983 */ /* 0x000f280000300a00 */
[----:B------:R-:W4:Y:S04]  /*51830*/  LDL.LU.64 R188, [R1+0x5cf8] ;  /* 0x005cf80001bc7983 */ /* 0x000f280000300a00 */
[----:B------:R-:W-:Y:S01]  /*51840*/  STL.64 [R1+0x37a0], R86 ;  /* 0x0037a05601007387 */ /* 0x000fe20000100a00 */
[----:B------:R-:W-:-:S03]  /*51850*/  IMAD.WIDE R234, R6, 0x4, R234 ;  /* 0x0000000406ea7825 */ /* 0x000fc600078e02ea */
[----:B------:R-:W-:Y:S04]  /*51860*/  STL.64 [R1+0x3868], R240 ;  /* 0x003868f001007387 */ /* 0x000fe80000100a00 */
[----:B------:R-:W4:Y:S04]  /*51870*/  LDL.LU.64 R186, [R1+0x58d0] ;  /* 0x0058d00001ba7983 */ /* 0x000f280000300a00 */
[----:B------:R-:W-:Y:S04]  /*51880*/  STL.64 [R1+0x3808], R238 ;  /* 0x003808ee01007387 */ /* 0x000fe80000100a00 */
[----:B------:R-:W4:Y:S04]  /*51890*/  LDL.LU.64 R184, [R1+0x64b8] ;  /* 0x0064b80001b87983 */ /* 0x000f280000300a00 */
[----:B------:R-:W-:Y:S04]  /*518a0*/  STL.64 [R1+0x37d8], R236 ;  /* 0x0037d8ec01007387 */ /* 0x000fe80000100a00 */
[----:B------:R-:W4:Y:S01]  /*518b0*/  LDL.LU.64 R182, [R1+0x60c8] ;  /* 0x0060c80001b67983 */ /* 0x000f220000300a00 */
[----:B---3--:R-:W-:-:S03]  /*518c0*/  IMAD.WIDE R232, R6, 0x4, R232 ;  /* 0x0000000406e87825 */ /* 0x008fc600078e02e8 */
[----:B------:R-:W-:Y:S04]  /*518d0*/  STL.64 [R1+0x37d0], R234 ;  /* 0x0037d0ea01007387 */ /* 0x000fe80000100a00 */
[----:B------:R-:W3:Y:S04]  /*518e0*/  LDL.LU.64 R180, [R1+0x5cc0] ;  /* 0x005cc00001b47983 */ /* 0x000ee80000300a00 */
[----:B------:R-:W-:Y:S01]  /*518f0*/  STL.64 [R1+0x38b8], R232 ;  /* 0x0038b8e801007387 */ /* 0x000fe20000100a00 */
[----:B------:R-:W-:-:S03]  /*51900*/  IMAD.WIDE R230, R6, 0x4, R230 ;  /* 0x0000000406e67825 */ /* 0x000fc600078e02e6 */
[----:B------:R-:W3:Y:S01]  /*51910*/  LDL.LU.64 R174, [R1+0x58c8] ;  /* 0x0058c80001ae7983 */ /* 0x000ee20000300a00 */
[----:B------:R-:W-:-:S03]  /*51920*/  IMAD.WIDE R228, R6, 0x4, R228 ;  /* 0x0000000406e47825 */ /* 0x000fc600078e02e4 */
[----:B------:R-:W-:Y:S01]  /*51930*/  STL.64 [R1+0x38a8], R230 ;  /* 0x0038a8e601007387 */ /* 0x000fe20000100a00 */
[----:B------:R-:W-:-:S03]  /*51940*/  IMAD.WIDE R202, R6, 0x4, R202 ;  /* 0x0000000406ca7825 */ /* 0x000fc600078e02ca */
[----:B------:R-:W3:Y:S04]  /*51950*/  LDL.LU.64 R172, [R1+0x6478] ;  /* 0x0064780001ac7983 */ /* 0x000ee80000300a00 */
[----:B------:R-:W-:Y:S04]  /*51960*/  STL.64 [R1+0x38a0], R228 ;  /* 0x0038a0e401007387 */ /* 0x000fe80000100a00 */
[----:B------:R-:W3:Y:S04]  /*51970*/  LDL.LU.64 R166, [R1+0x6088] ;  /* 0x0060880001a67983 */ /* 0x000ee80000300a00 */
[----:B------:R-:W-:Y:S04]  /*51980*/  STL.64 [R1+0x3890], R202 ;  /* 0x003890ca01007387 */ /* 0x000fe80000100a00 */
        /* <DEDUP_REMOVED lines=10> */
[----:B--2---:R-:W-:-:S05]  /*51a30*/  IMAD.WIDE R200, R6, 0x4, R200 ;  /* 0x0000000406c87825 */ /* 0x004fca00078e02c8 */
[----:B------:R2:W-:Y:S01]  /*51a40*/  STL.64 [R1+0x39a8], R200 ;  /* 0x0039a8c801007387 */ /* 0x0005e20000100a00 */
[----:B----4-:R-:W-:-:S03]  /*51a50*/  IMAD.WIDE R198, R6, 0x4, R198 ;  /* 0x0000000406c67825 */ /* 0x010fc600078e02c6 */
[----:B------:R-:W-:Y:S01]  /*51a60*/  LDGSTS.E [R248+-0x6ca00], desc[UR38][R200.64], P4 ;  /* 0x93600000c8f87fae */ /* 0x000fe2000a1a1026 */
[----:B------:R-:W-:-:S03]  /*51a70*/  IMAD.WIDE R196, R6, 0x4, R196 ;  /* 0x0000000406c47825 */ /* 0x000fc600078e02c4 */
[----:B------:R-:W-:Y:S04]  /*51a80*/  LDGSTS.E [R248+-0x6c980], desc[UR38][R198.64], P6 ;  /* 0x93680000c6f87fae */ /* 0x000fe8000b1a1026 */
[----:B------:R-:W-:Y:S01]  /*51a90*/  LDGSTS.E [R248+-0x6c900], desc[UR38][R196.64], P3 ;  /* 0x93700000c4f87fae */ /* 0x000fe200099a1026 */
[----:B------:R-:W-:-:S03]  /*51aa0*/  IMAD.WIDE R192, R6, 0x4, R164 ;  /* 0x0000000406c07825 */ /* 0x000fc600078e02a4 */
[----:B------:R-:W4:Y:S04]  /*51ab0*/  LDL.LU.64 R164, [R1+0x5c88] ;  /* 0x005c880001a47983 */ /* 0x000f280000300a00 */
[----:B------:R-:W-:Y:S04]  /*51ac0*/  STL.64 [R1+0x39a0], R198 ;  /* 0x0039a0c601007387 */ /* 0x000fe80000100a00 */
[----:B------:R-:W2:Y:S04]  /*51ad0*/  LDL.LU.64 R162, [R1+0x58c0] ;  /* 0x0058c00001a27983 */ /* 0x000ea80000300a00 */
[----:B------:R-:W-:Y:S04]  /*51ae0*/  STL.64 [R1+0x3988], R196 ;  /* 0x003988c401007387 */ /* 0x000fe80000100a00 */
[----:B------:R-:W2:Y:S01]  /*51af0*/  LDL.LU.64 R136, [R1+0x6438] ;  /* 0x0064380001887983 */ /* 0x000ea20000300a00 */
[----:B------:R-:W-:-:S04]  /*51b00*/  IMAD.WIDE R194, R6, 0x4, R194 ;  /* 0x0000000406c27825 */ /* 0x000fc800078e02c2 */
[C---:B------:R-:W-:Y:S01]  /*51b10*/  IMAD.WIDE R190, R6.reuse, 0x4, R190 ;  /* 0x0000000406be7825 */ /* 0x040fe200078e02be */
[----:B------:R-:W-:Y:S03]  /*51b20*/  STL.64 [R1+0x3980], R194 ;  /* 0x003980c201007387 */ /* 0x000fe60000100a00 */
[C---:B------:R-:W-:Y:S01]  /*51b30*/  IMAD.WIDE R188, R6.reuse, 0x4, R188 ;  /* 0x0000000406bc7825 */ /* 0x040fe200078e02bc */
[----:B------:R-:W2:Y:S04]  /*51b40*/  LDL.LU.64 R158, [R1+0x6048] ;  /* 0x00604800019e7983 */ /* 0x000ea80000300a00 */
[----:B------:R-:W-:Y:S01]  /*51b50*/  STL.64 [R1+0x3a30], R192 ;  /* 0x003a30c001007387 */ /* 0x000fe20000100a00 */
[----:B------:R-:W-:-:S03]  /*51b60*/  IMAD.WIDE R186, R6, 0x4, R186 ;  /* 0x0000000406ba7825 */ /* 0x000fc600078e02ba */
[----:B------:R-:W2:Y:S01]  /*51b70*/  LDL.LU.64 R156, [R1+0x5c50] ;  /* 0x005c5000019c7983 */ /* 0x000ea20000300a00 */
[----:B------:R-:W-:-:S03]  /*51b80*/  IMAD.WIDE R184, R6, 0x4, R184 ;  /* 0x0000000406b87825 */ /* 0x000fc600078e02b8 */
[----:B------:R-:W2:Y:S01]  /*51b90*/  LDL.LU.64 R154, [R1+0x58b8] ;  /* 0x0058b800019a7983 */ /* 0x000ea20000300a00 */
[----:B------:R-:W-:-:S03]  /*51ba0*/  IMAD.WIDE R182, R6, 0x4, R182 ;  /* 0x0000000406b67825 */ /* 0x000fc600078e02b6 */
[----:B------:R-:W-:Y:S04]  /*51bb0*/  STL.64 [R1+0x3a28], R190 ;  /* 0x003a28be01007387 */ /* 0x000fe80000100a00 */
[----:B------:R-:W2:Y:S04]  /*51bc0*/  LDL.LU.64 R152, [R1+0x63f8] ;  /* 0x0063f80001987983 */ /* 0x000ea80000300a00 */
[----:B------:R-:W-:Y:S01]  /*51bd0*/  STL.64 [R1+0x3a18], R188 ;  /* 0x003a18bc01007387 */ /* 0x000fe20000100a00 */
[----:B---3--:R-:W-:-:S03]  /*51be0*/  IMAD.WIDE R180, R6, 0x4, R180 ;  /* 0x0000000406b47825 */ /* 0x008fc600078e02b4 */
[----:B------:R-:W3:Y:S04]  /*51bf0*/  LDL.LU.64 R150, [R1+0x6008] ;  /* 0x0060080001967983 */ /* 0x000ee80000300a00 */
[----:B------:R-:W-:Y:S01]  /*51c00*/  STL.64 [R1+0x3a10], R186 ;  /* 0x003a10ba01007387 */ /* 0x000fe20000100a00 */
[----:B------:R-:W-:-:S03]  /*51c10*/  IMAD.WIDE R174, R6, 0x4, R174 ;  /* 0x0000000406ae7825 */ /* 0x000fc600078e02ae */
[----:B------:R-:W3:Y:S04]  /*51c20*/  LDL.LU.64 R148, [R1+0x5c18] ;  /* 0x005c180001947983 */ /* 0x000ee80000300a00 */
[----:B------:R-:W-:Y:S01]  /*51c30*/  STL.64 [R1+0x3b18], R184 ;  /* 0x003b18b801007387 */ /* 0x000fe20000100a00 */
[----:B------:R-:W-:-:S03]  /*51c40*/  IMAD.WIDE R172, R6, 0x4, R172 ;  /* 0x0000000406ac7825 */ /* 0x000fc600078e02ac */
[----:B------:R-:W3:Y:S04]  /*51c50*/  LDL.LU.64 R146, [R1+0x58b0] ;  /* 0x0058b00001927983 */ /* 0x000ee80000300a00 */
[----:B------:R-:W-:Y:S01]  /*51c60*/  STL.64 [R1+0x3b10], R182 ;  /* 0x003b10b601007387 */ /* 0x000fe20000100a00 */
[----:B------:R-:W-:-:S03]  /*51c70*/  IMAD.WIDE R166, R6, 0x4, R166 ;  /* 0x0000000406a67825 */ /* 0x000fc600078e02a6 */
[----:B------:R-:W3:Y:S04]  /*51c80*/  LDL.LU.64 R144, [R1+0x63b8] ;  /* 0x0063b80001907983 */ /* 0x000ee80000300a00 */
[----:B------:R-:W3:Y:S04]  /*51c90*/  LDL.LU.64 R142, [R1+0x5fc8] ;  /* 0x005fc800018e7983 */ /* 0x000ee80000300a00 */
[----:B------:R-:W-:Y:S04]  /*51ca0*/  STL.64 [R1+0x3b00], R180 ;  /* 0x003b00b401007387 */ /* 0x000fe80000100a00 */
        /* <DEDUP_REMOVED lines=15> */
[----:B----4-:R-:W-:-:S05]  /*51da0*/  IMAD.WIDE R164, R6, 0x4, R164 ;  /* 0x0000000406a47825 */ /* 0x010fca00078e02a4 */
[----:B------:R-:W-:Y:S01]  /*51db0*/  LDGSTS.E [R248+-0x69900], desc[UR38][R164.64], P3 ;  /* 0x96700000a4f87fae */ /* 0x000fe200099a1026 */
[----:B--2---:R-:W-:-:S05]  /*51dc0*/  IMAD.WIDE R162, R6, 0x4, R162 ;  /* 0x0000000406a27825 */ /* 0x004fca00078e02a2 */
[----:B------:R-:W-:Y:S01]  /*51dd0*/  LDGSTS.E [R248+-0x69880], desc[UR38][R162.64], P0 ;  /* 0x96780000a2f87fae */ /* 0x000fe200081a1026 */
[----:B------:R-:W-:-:S03]  /*51de0*/  IMAD.WIDE R160, R6, 0x4, R136 ;  /* 0x0000000406a07825 */ /* 0x000fc600078e0288 */
[----:B------:R-:W2:Y:S04]  /*51df0*/  LDL.LU.64 R136, [R1+0x6378] ;  /* 0x0063780001887983 */ /* 0x000ea80000300a00 */
[----:B------:R-:W-:Y:S04]  /*51e00*/  STL.64 [R1+0x5bb8], R166 ;  /* 0x005bb8a601007387 */ /* 0x000fe80000100a00 */
[----:B------:R-:W4:Y:S04]  /*51e10*/  LDL.LU.64 R134, [R1+0x5f88] ;  /* 0x005f880001867983 */ /* 0x000f280000300a00 */
[----:B------:R-:W-:Y:S04]  /*51e20*/  STL.64 [R1+0x5bb0], R164 ;  /* 0x005bb0a401007387 */ /* 0x000fe80000100a00 */
[----:B------:R-:W-:Y:S04]  /*51e30*/  STL.64 [R1+0x5b78], R162 ;  /* 0x005b78a201007387 */ /* 0x000fe80000100a00 */
[----:B------:R-:W4:Y:S04]  /*51e40*/  LDL.LU.64 R132, [R1+0x5ba8] ;  /* 0x005ba80001847983 */ /* 0x000f280000300a00 */
        /* <DEDUP_REMOVED lines=9> */
[C---:B---3--:R-:W-:Y:S01]  /*51ee0*/  IMAD.WIDE R150, R6.reuse, 0x4, R150 ;  /* 0x0000000406967825 */ /* 0x048fe200078e0296 */
[----:B------:R-:W3:Y:S03]  /*51ef0*/  LDL.LU.64 R128, [R1+0x6338] ;  /* 0x0063380001807983 */ /* 0x000ee60000300a00 */
[C---:B------:R-:W-:Y:S01]  /*51f00*/  IMAD.WIDE R148, R6.reuse, 0x4, R148 ;  /* 0x0000000406947825 */ /* 0x040fe200078e0294 */
[----:B------:R-:W-:Y:S03]  /*51f10*/  STL.64 [R1+0x5c98], R154 ;  /* 0x005c989a01007387 */ /* 0x000fe60000100a00 */
[C---:B------:R-:W-:Y:S01]  /*51f20*/  IMAD.WIDE R146, R6.reuse, 0x4, R146 ;  /* 0x0000000406927825 */ /* 0x040fe200078e0292 */
[----:B------:R-:W3:Y:S04]  /*51f30*/  LDL.LU.64 R126, [R1+0x5f48] ;  /* 0x005f4800017e7983 */ /* 0x000ee80000300a00 */
[----:B------:R-:W-:Y:S01]  /*51f40*/  STL.64 [R1+0x9b80], R152 ;  /* 0x009b809801007387 */ /* 0x000fe20000100a00 */
[----:B------:R-:W-:-:S03]  /*51f50*/  IMAD.WIDE R144, R6, 0x4, R144 ;  /* 0x0000000406907825 */ /* 0x000fc600078e0290 */
[----:B------:R-:W-:Y:S01]  /*51f60*/  STL.64 [R1+0x9b78], R150 ;  /* 0x009b789601007387 */ /* 0x000fe20000100a00 */
[----:B------:R-:W-:-:S03]  /*51f70*/  IMAD.WIDE R142, R6, 0x4, R142 ;  /* 0x00000004068e7825 */ /* 0x000fc600078e028e */
[----:B------:R-:W3:Y:S04]  /*51f80*/  LDL.LU.64 R124, [R1+0x5b70] ;  /* 0x005b7000017c7983 */ /* 0x000ee80000300a00 */
[----:B------:R-:W-:Y:S04]  /*51f90*/  STL.64 [R1+0x5e60], R148 ;  /* 0x005e609401007387 */ /* 0x000fe80000100a00 */
[----:B------:R-:W3:Y:S01]  /*51fa0*/  LDL.LU.64 R122, [R1+0x5898] ;  /* 0x00589800017a7983 */ /* 0x000ee20000300a00 */
[----:B------:R-:W-:-:S03]  /*51fb0*/  IMAD.WIDE R140, R6, 0x4, R140 ;  /* 0x00000004068c7825 */ /* 0x000fc600078e028c */
[----:B------:R-:W-:Y:S04]  /*51fc0*/  STL.64 [R1+0x5e58], R146 ;  /* 0x005e589201007387 */ /* 0x000fe80000100a00 */
[----:B------:R-:W-:Y:S01]  /*51fd0*/  STL.64 [R1+0x9c78], R144 ;  /* 0x009c789001007387 */ /* 0x000fe20000100a00 */
[----:B------:R-:W-:-:S03]  /*51fe0*/  IMAD.WIDE R138, R6, 0x4, R138 ;  /* 0x00000004068a7825 */ /* 0x000fc600078e028a */
[----:B------:R-:W3:Y:S04]  /*51ff0*/  LDL.LU.64 R120, [R1+0x62f8] ;  /* 0x0062f80001787983 */ /* 0x000ee80000300a00 */
[----:B------:R-:W3:Y:S04]  /*52000*/  LDL.LU.64 R118, [R1+0x5f08] ;  /* 0x005f080001767983 */ /* 0x000ee80000300a00 */
[----:B------:R-:W-:Y:S04]  /*52010*/  STL.64 [R1+0x9c70], R142 ;  /* 0x009c708e01007387 */ /* 0x000fe80000100a00 */
[----:B------:R-:W3:Y:S04]  /*52020*/  LDL.LU.64 R116, [R1+0x5b38] ;  /* 0x005b380001747983 */ /* 0x000ee80000300a00 */
[----:B------:R-:W3:Y:S04]  /*52030*/  LDL.LU.64 R114, [R1+0x5890] ;  /* 0x0058900001727983 */ /* 0x000ee80000300a00 */
        /* <DEDUP_REMOVED lines=16> */
[----:B------:R-:W-:Y:S01]  /*52140*/  LDGSTS.E [R248+-0x65a00], desc[UR38][R136.64], P4 ;  /* 0x9a60000088f87fae */ /* 0x000fe2000a1a1026 */
[----:B----4-:R-:W-:-:S05]  /*52150*/  IMAD.WIDE R134, R6, 0x4, R134 ;  /* 0x0000000406867825 */ /* 0x010fca00078e0286 */
[----:B------:R-:W-:Y:S01]  /*52160*/  LDGSTS.E [R248+-0x65980], desc[UR38][R134.64], P6 ;  /* 0x9a68000086f87fae */ /* 0x000fe2000b1a1026 */
[----:B------:R-:W-:-:S05]  /*52170*/  IMAD.WIDE R132, R6, 0x4, R132 ;  /* 0x0000000406847825 */ /* 0x000fca00078e0284 */
[----:B------:R-:W-:Y:S01]  /*52180*/  LDGSTS.E [R248+-0x65900], desc[UR38][R132.64], P3 ;  /* 0x9a70000084f87fae */ /* 0x000fe200099a1026 */
[----:B------:R-:W-:-:S03]  /*52190*/  IMAD.WIDE R130, R6, 0x4, R104 ;  /* 0x0000000406827825 */ /* 0x000fc600078e0268 */
[----:B------:R-:W2:Y:S04]  /*521a0*/  LDL.LU.64 R104, [R1+0x5b00] ;  /* 0x005b000001687983 */ /* 0x000ea80000300a00 */
        /* <DEDUP_REMOVED lines=13> */
[----:B---3--:R-:W-:-:S03]  /*52280*/  IMAD.WIDE R128, R6, 0x4, R128 ;  /* 0x0000000406807825 */ /* 0x008fc600078e0280 */
[----:B------:R-:W-:Y:S01]  /*52290*/  LDGSTS.E [R248+-0x65880], desc[UR38][R130.64], P0 ;  /* 0x9a78000082f87fae */ /* 0x000fe200081a1026 */
[----:B------:R-:W-:-:S04]  /*522a0*/  IMAD.WIDE R126, R6, 0x4, R126 ;  /* 0x00000004067e7825 */ /* 0x000fc800078e027e */
        /* <DEDUP_REMOVED lines=16> */
[----:B------:R-:W-:Y:S04]  /*523b0*/  STL.64 [R1+0x9bf8], R112 ;  /* 0x009bf87001007387 */ /* 0x000fe80000100a00 */
        /* <DEDUP_REMOVED lines=11> */
[----:B--2---:R-:W-:-:S04]  /*52470*/  IMAD.WIDE R104, R6, 0x4, R104 ;  /* 0x0000000406687825 */ /* 0x004fc800078e0268 */
        /* <DEDUP_REMOVED lines=14> */
[----:B-1----:R-:W5:Y:S01]  /*52560*/  LDL.LU.64 R8, [R1+0xa080] ;  /* 0x00a0800001087983 */ /* 0x002f620000300a00 */
[----:B------:R-:W-:-:S03]  /*52570*/  IMAD.WIDE R88, R6, 0x4, R88 ;  /* 0x0000000406587825 */ /* 0x000fc600078e0258 */
[----:B------:R1:W-:Y:S01]  /*52580*/  STL.64 [R1+0x9bb8], R90 ;  /* 0x009bb85a01007387 */ /* 0x0003e20000100a00 */
[----:B------:R-:W-:-:S03]  /*52590*/  IMAD.WIDE R84, R6, 0x4, R84 ;  /* 0x0000000406547825 */ /* 0x000fc600078e0254 */
[----:B------:R2:W-:Y:S04]  /*525a0*/  STL.64 [R1+0x9bb0], R88 ;  /* 0x009bb05801007387 */ /* 0x0005e80000100a00 */
[----:B------:R3:W-:Y:S04]  /*525b0*/  STL.64 [R1+0x9ba8], R84 ;  /* 0x009ba85401007387 */ /* 0x0007e80000100a00 */
[----:B------:R-:W1:Y:S04]  /*525c0*/  LDL.LU.64 R200, [R1+0x6200] ;  /* 0x0062000001c87983 */ /* 0x000e680000300a00 */
[----:B------:R-:W2:Y:S04]  /*525d0*/  LDL.LU.64 R238, [R1+0x5dd0] ;  /* 0x005dd00001ee7983 */ /* 0x000ea80000300a00 */
[----:B------:R-:W4:Y:S04]  /*525e0*/  LDL.LU.64 R236, [R1+0x5870] ;  /* 0x0058700001ec7983 */ /* 0x000f280000300a00 */
[----:B------:R-:W3:Y:S04]  /*525f0*/  LDL.LU.64 R234, [R1+0x65b0] ;  /* 0x0065b00001ea7983 */ /* 0x000ee80000300a00 */
[----:B------:R-:W3:Y:S04]  /*52600*/  LDL.LU.64 R232, [R1+0x61c0] ;  /* 0x0061c00001e87983 */ /* 0x000ee80000300a00 */
[----:B------:R-:W3:Y:S04]  /*52610*/  LDL.LU.64 R230, [R1+0x5d98] ;  /* 0x005d980001e67983 */ /* 0x000ee80000300a00 */
[----:B------:R-:W3:Y:S04]  /*52620*/  LDL.LU.64 R202, [R1+0x5868] ;  /* 0x0058680001ca7983 */ /* 0x000ee80000300a00 */
[----:B------:R-:W-:Y:S04]  /*52630*/  LDGSTS.E [R248+-0x62900], desc[UR38][R104.64], P3 ;  /* 0x9d70000068f87fae */ /* 0x000fe800099a1026 */
[----:B------:R-:W-:Y:S04]  /*52640*/  LDGSTS.E [R248+-0x62880], desc[UR38][R102.64], P0 ;  /* 0x9d78000066f87fae */ /* 0x000fe800081a1026 */
[----:B------:R-:W-:Y:S04]  /*52650*/  LDGSTS.E [R248+-0x61a00], desc[UR38][R100.64], P4 ;  /* 0x9e60000064f87fae */ /* 0x000fe8000a1a1026 */
[----:B------:R-:W-:Y:S04]  /*52660*/  LDGSTS.E [R248+-0x61980], desc[UR38][R98.64], P6 ;  /* 0x9e68000062f87fae */ /* 0x000fe8000b1a1026 */
[----:B------:R-:W-:Y:S04]  /*52670*/  LDGSTS.E [R248+-0x61900], desc[UR38][R96.64], P3 ;  /* 0x9e70000060f87fae */ /* 0x000fe800099a1026 */
[----:B------:R-:W3:Y:S04]  /*52680*/  LDL.LU.64 R228, [R1+0x6570] ;  /* 0x0065700001e47983 */ /* 0x000ee80000300a00 */
[----:B------:R-:W-:Y:S04]  /*52690*/  LDGSTS.E [R248+-0x61880], desc[UR38][R94.64], P0 ;  /* 0x9e7800005ef87fae */ /* 0x000fe800081a1026 */
[----:B------:R-:W-:Y:S04]  /*526a0*/  LDGSTS.E [R248+-0x60a00], desc[UR38][R92.64], P4 ;  /* 0x9f6000005cf87fae */ /* 0x000fe8000a1a1026 */
[----:B------:R1:W-:Y:S01]  /*526b0*/  LDGSTS.E [R248+-0x60980], desc[UR38][R90.64], P6 ;  /* 0x9f6800005af87fae */ /* 0x0003e2000b1a1026 */
[----:B------:R-:W-:-:S03]  /*526c0*/  VIADD R4, R250, 0x100000 ;  /* 0x00100000fa047836 */ /* 0x000fc60000000000 */
[----:B------:R2:W-:Y:S04]  /*526d0*/  LDGSTS.E [R248+-0x60900], desc[UR38][R88.64], P3 ;  /* 0x9f70000058f87fae */ /* 0x0005e800099a1026 */
[----:B------:R-:W-:Y:S04]  /*526e0*/  LDGSTS.E [R248+-0x60880], desc[UR38][R84.64], P0 ;  /* 0x9f78000054f87fae */ /* 0x000fe800081a1026 */
[----:B------:R4:W-:Y:S01]  /*526f0*/  LDGSTS.E [R4+-0x6f800], desc[UR38][R86.64], P4 ;  /* 0x9080000056047fae */ /* 0x0009e2000a1a1026 */
[----:B-1----:R-:W-:-:S03]  /*52700*/  IMAD.WIDE R90, R6, 0x4, R200 ;  /* 0x00000004065a7825 */ /* 0x002fc600078e02c8 */
[----:B------:R-:W3:Y:S01]  /*52710*/  LDL.LU.64 R200, [R1+0x6180] ;  /* 0x0061800001c87983 */ /* 0x000ee20000300a00 */
[----:B--2---:R-:W-:-:S03]  /*52720*/  IMAD.WIDE R88, R6, 0x4, R238 ;  /* 0x0000000406587825 */ /* 0x004fc600078e02ee */
[----:B------:R-:W2:Y:S01]  /*52730*/  LDL.LU.64 R238, [R1+0x5d60] ;  /* 0x005d600001ee7983 */ /* 0x000ea20000300a00 */
[----:B----4-:R-:W-:-:S03]  /*52740*/  IMAD.WIDE R86, R6, 0x4, R236 ;  /* 0x0000000406567825 */ /* 0x010fc600078e02ec */
[----:B------:R-:W-:Y:S04]  /*52750*/  STL.64 [R1+0x36d8], R90 ;  /* 0x0036d85a01007387 */ /* 0x000fe80000100a00 */
[----:B------:R1:W-:Y:S04]  /*52760*/  STL.64 [R1+0x36d0], R88 ;  /* 0x0036d05801007387 */ /* 0x0003e80000100a00 */
[----:B------:R-:W4:Y:S01]  /*52770*/  LDL.LU.64 R236, [R1+0x5858] ;  /* 0x0058580001ec7983 */ /* 0x000f220000300a00 */
[C---:B---3--:R-:W-:Y:S01]  /*52780*/  VIADD R84, R250.reuse, 0x100000 ;  /* 0x00100000fa547836 */ /* 0x048fe20000000000 */
[C---:B------:R-:W-:Y:S01]  /*52790*/  IADD3 R7, PT, PT, R250.reuse, 0x100000, RZ ;  /* 0x00100000fa077810 */ /* 0x040fe20007ffe0ff */
[----:B------:R-:W-:-:S03]  /*527a0*/  VIADD R3, R250, 0x100000 ;  /* 0x00100000fa037836 */ /* 0x000fc60000000000 */
[----:B------:R-:W-:Y:S04]  /*527b0*/  LDGSTS.E [R84+-0x6f780], desc[UR38][R90.64], P6 ;  /* 0x908800005a547fae */ /* 0x000fe8000b1a1026 */
[----:B------:R1:W-:Y:S04]  /*527c0*/  LDGSTS.E [R7+-0x6f700], desc[UR38][R88.64], P3 ;  /* 0x9090000058077fae */ /* 0x0003e800099a1026 */
[----:B------:R3:W-:Y:S04]  /*527d0*/  STL.64 [R1+0x36c8], R86 ;  /* 0x0036c85601007387 */ /* 0x0007e80000100a00 */
[----:B------:R3:W-:Y:S01]  /*527e0*/  LDGSTS.E [R3+-0x6f680], desc[UR38][R86.64], P0 ;  /* 0x9098000056037fae */ /* 0x0007e200081a1026 */
[----:B-1----:R-:W-:-:S03]  /*527f0*/  IMAD.WIDE R88, R6, 0x4, R234 ;  /* 0x0000000406587825 */ /* 0x002fc600078e02ea */
[----:B------:R-:W4:Y:S01]  /*52800*/  LDL.LU.64 R234, [R1+0x6530] ;  /* 0x0065300001ea7983 */ /* 0x000f220000300a00 */
[----:B------:R-:W-:-:S03]  /*52810*/  IMAD.WIDE R90, R6, 0x4, R232 ;  /* 0x00000004065a7825 */ /* 0x000fc600078e02e8 */
[----:B------:R1:W-:Y:S01]  /*52820*/  STL.64 [R1+0x3758], R88 ;  /* 0x0037585801007387 */ /* 0x0003e20000100a00 */
[----:B---3--:R-:W-:-:S03]  /*52830*/  IMAD.WIDE R86, R6, 0x4, R230 ;  /* 0x0000000406567825 */ /* 0x008fc600078e02e6 */
[----:B------:R-:W3:Y:S04]  /*52840*/  LDL.LU.64 R232, [R1+0x6140] ;  /* 0x0061400001e87983 */ /* 0x000ee80000300a00 */
[----:B------:R-:W3:Y:S04]  /*52850*/  LDL.LU.64 R230, [R1+0x5d28] ;  /* 0x005d280001e67983 */ /* 0x000ee80000300a00 */
[----:B------:R-:W-:Y:S04]  /*52860*/  STL.64 [R1+0x3750], R90 ;  /* 0x0037505a01007387 */ /* 0x000fe80000100a00 */
[----:B------:R1:W-:Y:S04]  /*52870*/  LDGSTS.E [R84+-0x6e800], desc[UR38][R88.64], P4 ;  /* 0x9180000058547fae */ /* 0x0003e8000a1a1026 */
[----:B------:R1:W-:Y:S04]  /*52880*/  STL.64 [R1+0x3748], R86 ;  /* 0x0037485601007387 */ /* 0x0003e80000100a00 */
[----:B------:R-:W-:Y:S01]  /*52890*/  LDGSTS.E [R7+-0x6e780], desc[UR38][R90.64], P6 ;  /* 0x918800005a077fae */ /* 0x000fe2000b1a1026 */
[----:B-1----:R-:W-:-:S03]  /*528a0*/  IMAD.WIDE R88, R6, 0x4, R202 ;  /* 0x0000000406587825 */ /* 0x002fc600078e02ca */
[----:B------:R1:W-:Y:S04]  /*528b0*/  LDGSTS.E [R4+-0x6e700], desc[UR38][R86.64], P3 ;  /* 0x9190000056047fae */ /* 0x0003e800099a1026 */
[----:B------:R-:W3:Y:S04]  /*528c0*/  LDL.LU.64 R202, [R1+0x5800] ;  /* 0x0058000001ca7983 */ /* 0x000ee80000300a00 */
[----:B------:R2:W-:Y:S01]  /*528d0*/  STL.64 [R1+0x3740], R88 ;  /* 0x0037405801007387 */ /* 0x0005e20000100a00 */
[----:B-1----:R-:W-:-:S03]  /*528e0*/  IMAD.WIDE R86, R6, 0x4, R228 ;  /* 0x0000000406567825 */ /* 0x002fc600078e02e4 */
[----:B------:R2:W-:Y:S04]  /*528f0*/  LDGSTS.E [R3+-0x6e680], desc[UR38][R88.64], P0 ;  /* 0x9198000058037fae */ /* 0x0005e800081a1026 */
[----:B------:R-:W3:Y:S04]  /*52900*/  LDL.LU.64 R228, [R1+0x64f0] ;  /* 0x0064f00001e47983 */ /* 0x000ee80000300a00 */
[----:B------:R4:W-:Y:S04]  /*52910*/  STL.64 [R1+0x3798], R86 ;  /* 0x0037985601007387 */ /* 0x0009e80000100a00 */
[----:B------:R4:W-:Y:S01]  /*52920*/  LDGSTS.E [R84+-0x6d800], desc[UR38][R86.64], P4 ;  /* 0x9280000056547fae */ /* 0x0009e2000a1a1026 */
[----:B------:R-:W-:-:S03]  /*52930*/  IMAD.WIDE R90, R6, 0x4, R200 ;  /* 0x00000004065a7825 */ /* 0x000fc600078e02c8 */
[----:B------:R-:W3:Y:S01]  /*52940*/  LDL.LU.64 R200, [R1+0x6100] ;  /* 0x0061000001c87983 */ /* 0x000ee20000300a00 */
[----:B--2---:R-:W-:-:S03]  /*52950*/  IMAD.WIDE R88, R6, 0x4, R238 ;  /* 0x0000000406587825 */ /* 0x004fc600078e02ee */
        /* <DEDUP_REMOVED lines=8> */
[----:B------:R3:W-:Y:S01]  /*529e0*/  LDGSTS.E [R3+-0x6d680], desc[UR38][R86.64], P0 ;  /* 0x9298000056037fae */ /* 0x0007e200081a1026 */
[----:B-1----:R-:W-:-:S03]  /*529f0*/  IMAD.WIDE R88, R6, 0x4, R234 ;  /* 0x0000000406587825 */ /* 0x002fc600078e02ea */
[----:B------:R-:W4:Y:S04]  /*52a00*/  LDL.LU.64 R234, [R1+0x64b0] ;  /* 0x0064b00001ea7983 */ /* 0x000f280000300a00 */
[----:B------:R1:W-:Y:S01]  /*52a10*/  STL.64 [R1+0x3860], R88 ;  /* 0x0038605801007387 */ /* 0x0003e20000100a00 */
[----:B---3--:R-:W-:-:S03]  /*52a20*/  IMAD.WIDE R90, R6, 0x4, R232 ;  /* 0x00000004065a7825 */ /* 0x008fc600078e02e8 */
[----:B------:R-:W3:Y:S01]  /*52a30*/  LDL.LU.64 R232, [R1+0x60c0] ;  /* 0x0060c00001e87983 */ /* 0x000ee20000300a00 */
[----:B------:R-:W-:-:S03]  /*52a40*/  IMAD.WIDE R86, R6, 0x4, R230 ;  /* 0x0000000406567825 */ /* 0x000fc600078e02e6 */
[----:B------:R-:W3:Y:S04]  /*52a50*/  LDL.LU.64 R230, [R1+0x5cb8] ;  /* 0x005cb80001e67983 */ /* 0x000ee80000300a00 */
[----:B------:R-:W-:Y:S04]  /*52a60*/  STL.64 [R1+0x3858], R90 ;  /* 0x0038585a01007387 */ /* 0x000fe80000100a00 */
[----:B------:R1:W-:Y:S04]  /*52a70*/  LDGSTS.E [R84+-0x6c800], desc[UR38][R88.64], P4 ;  /* 0x9380000058547fae */ /* 0x0003e8000a1a1026 */
[----:B------:R1:W-:Y:S04]  /*52a80*/  STL.64 [R1+0x3850], R86 ;  /* 0x0038505601007387 */ /* 0x0003e80000100a00 */
[----:B------:R-:W-:Y:S04]  /*52a90*/  LDGSTS.E [R7+-0x6c780], desc[UR38][R90.64], P6 ;  /* 0x938800005a077fae */ /* 0x000fe8000b1a1026 */
[----:B------:R1:W-:Y:S02]  /*52aa0*/  LDGSTS.E [R4+-0x6c700], desc[UR38][R86.64], P3 ;  /* 0x9390000056047fae */ /* 0x0003e400099a1026 */
[----:B-1----:R-:W-:-:S02]  /*52ab0*/  IMAD.WIDE R88, R6, 0x4, R202 ;  /* 0x0000000406587825 */ /* 0x002fc400078e02ca */
[----:B------:R-:W3:Y:S04]  /*52ac0*/  LDL.LU.64 R202, [R1+0x5700] ;  /* 0x0057000001ca7983 */ /* 0x000ee80000300a00 */
[----:B------:R2:W-:Y:S04]  /*52ad0*/  STL.64 [R1+0x3848], R88 ;  /* 0x0038485801007387 */ /* 0x0005e80000100a00 */
[----:B------:R2:W-:Y:S01]  /*52ae0*/  LDGSTS.E [R3+-0x6c680], desc[UR38][R88.64], P0 ;  /* 0x9398000058037fae */ /* 0x0005e200081a1026 */
[----:B------:R-:W-:-:S03]  /*52af0*/  IMAD.WIDE R86, R6, 0x4, R228 ;  /* 0x0000000406567825 */ /* 0x000fc600078e02e4 */
        /* <DEDUP_REMOVED lines=22> */
[----:B------:R1:W-:Y:S04]  /*52c60*/  LDGSTS.E [R84+-0x6a800], desc[UR38][R88.64], P4 ;  /* 0x9580000058547fae */ /* 0x0003e8000a1a1026 */
[----:B------:R-:W-:Y:S04]  /*52c70*/  STL.64 [R1+0x3940], R90 ;  /* 0x0039405a01007387 */ /* 0x000fe80000100a00 */
        /* <DEDUP_REMOVED lines=61> */
[----:B------:R1:W-:Y:S04]  /*53050*/  LDGSTS.E [R84+-0x66800], desc[UR38][R88.64], P4 ;  /* 0x9980000058547fae */ /* 0x0003e8000a1a1026 */
[----:B------:R-:W3:Y:S04]  /*53060*/  LDL.LU.64 R230, [R1+0x5b68] ;  /* 0x005b680001e67983 */ /* 0x000ee80000300a00 */
        /* <DEDUP_REMOVED lines=12> */
[----:B------:R-:W-:-:S04]  /*53130*/  IMAD.WIDE R90, R6, 0x4, R200 ;  /* 0x00000004065a7825 */ /* 0x000fc800078e02c8 */
[C---:B--2---:R-:W-:Y:S01]  /*53140*/  IMAD.WIDE R88, R6.reuse, 0x4, R238 ;  /* 0x0000000406587825 */ /* 0x044fe200078e02ee */
[----:B------:R-:W-:Y:S04]  /*53150*/  LDGSTS.E [R7+-0x65780], desc[UR38][R90.64], P6 ;  /* 0x9a8800005a077fae */ /* 0x000fe8000b1a1026 */
[----:B------:R-:W2:Y:S04]  /*53160*/  LDL.LU.64 R238, [R1+0x5f00] ;  /* 0x005f000001ee7983 */ /* 0x000ea80000300a00 */
[----:B------:R-:W-:Y:S04]  /*53170*/  STL.64 [R1+0x5dd0], R90 ;  /* 0x005dd05a01007387 */ /* 0x000fe80000100a00 */
[----:B------:R-:W2:Y:S01]  /*53180*/  LDL.LU.64 R198, [R1+0x5b30] ;  /* 0x005b300001c67983 */ /* 0x000ea20000300a00 */
[----:B----4-:R-:W-:-:S03]  /*53190*/  IMAD.WIDE R86, R6, 0x4, R236 ;  /* 0x0000000406567825 */ /* 0x010fc600078e02ec */
[----:B------:R1:W-:Y:S04]  /*531a0*/  STL.64 [R1+0x5da0], R88 ;  /* 0x005da05801007387 */ /* 0x0003e80000100a00 */
[----:B------:R-:W4:Y:S04]  /*531b0*/  LDL.LU.64 R236, [R1+0x5548] ;  /* 0x0055480001ec7983 */ /* 0x000f280000300a00 */
[----:B------:R1:W-:Y:S04]  /*531c0*/  LDGSTS.E [R4+-0x65700], desc[UR38][R88.64], P3 ;  /* 0x9a90000058047fae */ /* 0x0003e800099a1026 */
[----:B------:R3:W-:Y:S04]  /*531d0*/  STL.64 [R1+0x5d98], R86 ;  /* 0x005d985601007387 */ /* 0x0007e80000100a00 */
[----:B------:R3:W-:Y:S01]  /*531e0*/  LDGSTS.E [R3+-0x65680], desc[UR38][R86.64], P0 ;  /* 0x9a98000056037fae */ /* 0x0007e200081a1026 */
[----:B-1----:R-:W-:-:S03]  /*531f0*/  IMAD.WIDE R88, R6, 0x4, R234 ;  /* 0x0000000406587825 */ /* 0x002fc600078e02ea */
[----:B------:R-:W4:Y:S01]  /*53200*/  LDL.LU.64 R234, [R1+0x62b0] ;  /* 0x0062b00001ea7983 */ /* 0x000f220000300a00 */
[----:B---3--:R-:W-:-:S03]  /*53210*/  IMAD.WIDE R90, R6, 0x4, R232 ;  /* 0x00000004065a7825 */ /* 0x008fc600078e02e8 */
[----:B------:R1:W-:Y:S04]  /*53220*/  STL.64 [R1+0x5e50], R88 ;  /* 0x005e505801007387 */ /* 0x0003e80000100a00 */
[----:B------:R-:W3:Y:S01]  /*53230*/  LDL.LU.64 R200, [R1+0x5e88] ;  /* 0x005e880001c87983 */ /* 0x000ee20000300a00 */
[----:B------:R-:W-:-:S03]  /*53240*/  IMAD.WIDE R86, R6, 0x4, R230 ;  /* 0x0000000406567825 */ /* 0x000fc600078e02e6 */
[----:B------:R-:W3:Y:S04]  /*53250*/  LDL.LU.64 R232, [R1+0x5af8] ;  /* 0x005af80001e87983 */ /* 0x000ee80000300a00 */
[----:B------:R1:W-:Y:S04]  /*53260*/  LDGSTS.E [R84+-0x64800], desc[UR38][R88.64], P4 ;  /* 0x9b80000058547fae */ /* 0x0003e8000a1a1026 */
[----:B------:R-:W-:Y:S04]  /*53270*/  STL.64 [R1+0x9b70], R90 ;  /* 0x009b705a01007387 */ /* 0x000fe80000100a00 */
[----:B------:R-:W-:Y:S04]  /*53280*/  LDGSTS.E [R7+-0x64780], desc[UR38][R90.64], P6 ;  /* 0x9b8800005a077fae */ /* 0x000fe8000b1a1026 */
[----:B------:R1:W-:Y:S02]  /*53290*/  STL.64 [R1+0x9b68], R86 ;  /* 0x009b685601007387 */ /* 0x0003e40000100a00 */
[----:B-1----:R-:W-:-:S02]  /*532a0*/  IMAD.WIDE R88, R6, 0x4, R202 ;  /* 0x0000000406587825 */ /* 0x002fc400078e02ca */
[----:B------:R1:W-:Y:S04]  /*532b0*/  LDGSTS.E [R4+-0x64700], desc[UR38][R86.64], P3 ;  /* 0x9b90000056047fae */ /* 0x0003e800099a1026 */
[----:B------:R-:W3:Y:S04]  /*532c0*/  LDL.LU.64 R230, [R1+0x5538] ;  /* 0x0055380001e67983 */ /* 0x000ee80000300a00 */
[----:B------:R2:W-:Y:S01]  /*532d0*/  STL.64 [R1+0x9b60], R88 ;  /* 0x009b605801007387 */ /* 0x0005e20000100a00 */
[----:B-1----:R-:W-:-:S03]  /*532e0*/  IMAD.WIDE R86, R6, 0x4, R228 ;  /* 0x0000000406567825 */ /* 0x002fc600078e02e4 */
[----:B------:R1:W-:Y:S04]  /*532f0*/  LDGSTS.E [R3+-0x64680], desc[UR38][R88.64], P0 ;  /* 0x9b98000058037fae */ /* 0x0003e800081a1026 */
[----:B------:R-:W3:Y:S04]  /*53300*/  LDL.LU.64 R228, [R1+0x6270] ;  /* 0x0062700001e47983 */ /* 0x000ee80000300a00 */
[----:B------:R4:W-:Y:S04]  /*53310*/  STL.64 [R1+0x9b58], R86 ;  /* 0x009b585601007387 */ /* 0x0009e80000100a00 */
[----:B------:R-:W3:Y:S04]  /*53320*/  LDL.LU.64 R202, [R1+0x5e48] ;  /* 0x005e480001ca7983 */ /* 0x000ee80000300a00 */
[----:B------:R4:W-:Y:S01]  /*53330*/  LDGSTS.E [R84+-0x63800], desc[UR38][R86.64], P4 ;  /* 0x9c80000056547fae */ /* 0x0009e2000a1a1026 */
[----:B--2---:R-:W-:-:S03]  /*53340*/  IMAD.WIDE R90, R6, 0x4, R238 ;  /* 0x00000004065a7825 */ /* 0x004fc600078e02ee */
[----:B------:R-:W2:Y:S01]  /*53350*/  LDL.LU.64 R238, [R1+0x5ac0] ;  /* 0x005ac00001ee7983 */ /* 0x000ea20000300a00 */
[----:B-1----:R-:W-:-:S03]  /*53360*/  IMAD.WIDE R88, R6, 0x4, R198 ;  /* 0x0000000406587825 */ /* 0x002fc600078e02c6 */
[----:B------:R-:W-:Y:S04]  /*53370*/  STL.64 [R1+0x9b50], R90 ;  /* 0x009b505a01007387 */ /* 0x000fe80000100a00 */
[----:B------:R1:W-:Y:S01]  /*53380*/  STL.64 [R1+0x5e20], R88 ;  /* 0x005e205801007387 */ /* 0x0003e20000100a00 */
[----:B----4-:R-:W-:-:S03]  /*53390*/  IMAD.WIDE R86, R6, 0x4, R236 ;  /* 0x0000000406567825 */ /* 0x010fc600078e02ec */
[----:B------:R-:W-:Y:S04]  /*533a0*/  LDGSTS.E [R7+-0x63780], desc[UR38][R90.64], P6 ;  /* 0x9c8800005a077fae */ /* 0x000fe8000b1a1026 */
[----:B------:R-:W4:Y:S04]  /*533b0*/  LDL.LU.64 R236, [R1+0x54e0] ;  /* 0x0054e00001ec7983 */ /* 0x000f280000300a00 */
[----:B------:R1:W-:Y:S04]  /*533c0*/  LDGSTS.E [R4+-0x63700], desc[UR38][R88.64], P3 ;  /* 0x9c90000058047fae */ /* 0x0003e800099a1026 */
[----:B------:R3:W-:Y:S04]  /*533d0*/  STL.64 [R1+0x5e18], R86 ;  /* 0x005e185601007387 */ /* 0x0007e80000100a00 */
[----:B------:R3:W-:Y:S01]  /*533e0*/  LDGSTS.E [R3+-0x63680], desc[UR38][R86.64], P0 ;  /* 0x9c98000056037fae */ /* 0x0007e200081a1026 */
[----:B-1----:R-:W-:-:S03]  /*533f0*/  IMAD.WIDE R88, R6, 0x4, R234 ;  /* 0x0000000406587825 */ /* 0x002fc600078e02ea */
[----:B------:R-:W4:Y:S01]  /*53400*/  LDL.LU.64 R234, [R1+0x6230] ;  /* 0x0062300001ea7983 */ /* 0x000f220000300a00 */
[----:B---3--:R-:W-:-:S03]  /*53410*/  IMAD.WIDE R90, R6, 0x4, R200 ;  /* 0x00000004065a7825 */ /* 0x008fc600078e02c8 */
[----:B------:R1:W-:Y:S01]  /*53420*/  STL.64 [R1+0x5e10], R88 ;  /* 0x005e105801007387 */ /* 0x0003e20000100a00 */
[----:B------:R-:W-:-:S03]  /*53430*/  IMAD.WIDE R86, R6, 0x4, R232 ;  /* 0x0000000406567825 */ /* 0x000fc600078e02e8 */
[----:B------:R1:W-:Y:S04]  /*53440*/  LDGSTS.E [R84+-0x62800], desc[UR38][R88.64], P4 ;  /* 0x9d80000058547fae */ /* 0x0003e8000a1a1026 */
[----:B------:R-:W-:Y:S04]  /*53450*/  STL.64 [R1+0x9b48], R90 ;  /* 0x009b485a01007387 */ /* 0x000fe80000100a00 */
[----:B------:R3:W-:Y:S04]  /*53460*/  STL.64 [R1+0x9b40], R86 ;  /* 0x009b405601007387 */ /* 0x0007e80000100a00 */
[----:B------:R-:W-:Y:S04]  /*53470*/  LDGSTS.E [R7+-0x62780], desc[UR38][R90.64], P6 ;  /* 0x9d8800005a077fae */ /* 0x000fe8000b1a1026 */
[----:B------:R-:W4:Y:S04]  /*53480*/  LDL.LU.64 R232, [R1+0x5e08] ;  /* 0x005e080001e87983 */ /* 0x000f280000300a00 */
[----:B------:R3:W-:Y:S01]  /*53490*/  LDGSTS.E [R4+-0x62700], desc[UR38][R86.64], P3 ;  /* 0x9d90000056047fae */ /* 0x0007e200099a1026 */
[----:B-1----:R-:W-:-:S03]  /*534a0*/  IMAD.WIDE R88, R6, 0x4, R230 ;  /* 0x0000000406587825 */ /* 0x002fc600078e02e6 */
[----:B------:R-:W4:Y:S04]  /*534b0*/  LDL.LU.64 R230, [R1+0x5a88] ;  /* 0x005a880001e67983 */ /* 0x000f280000300a00 */
[----:B------:R2:W-:Y:S04]  /*534c0*/  STL.64 [R1+0x9b38], R88 ;  /* 0x009b385801007387 */ /* 0x0005e80000100a00 */
[----:B------:R2:W-:Y:S01]  /*534d0*/  LDGSTS.E [R3+-0x62680], desc[UR38][R88.64], P0 ;  /* 0x9d98000058037fae */ /* 0x0005e200081a1026 */
[----:B---3--:R-:W-:-:S03]  /*534e0*/  IMAD.WIDE R86, R6, 0x4, R228 ;  /* 0x0000000406567825 */ /* 0x008fc600078e02e4 */
[----:B------:R-:W3:Y:S01]  /*534f0*/  LDL.LU.64 R228, [R1+0x54b0] ;  /* 0x0054b00001e47983 */ /* 0x000ee20000300a00 */
[----:B------:R-:W-:-:S03]  /*53500*/  IMAD.WIDE R90, R6, 0x4, R202 ;  /* 0x00000004065a7825 */ /* 0x000fc600078e02ca */
[----:B------:R4:W-:Y:S04]  /*53510*/  STL.64 [R1+0x9b30], R86 ;  /* 0x009b305601007387 */ /* 0x0009e80000100a00 */
[----:B------:R-:W3:Y:S04]  /*53520*/  LDL.LU.64 R202, [R1+0x65e8] ;  /* 0x0065e80001ca7983 */ /* 0x000ee80000300a00 */
[----:B------:R-:W-:Y:S04]  /*53530*/  STL.64 [R1+0x9b28], R90 ;  /* 0x009b285a01007387 */ /* 0x000fe80000100a00 */
[----:B------:R4:W-:Y:S04]  /*53540*/  LDGSTS.E [R84+-0x61800], desc[UR38][R86.64], P4 ;  /* 0x9e80000056547fae */ /* 0x0009e8000a1a1026 */
[----:B------:R-:W3:Y:S04]  /*53550*/  LDL.LU.64 R190, [R1+0x61f8] ;  /* 0x0061f80001be7983 */ /* 0x000ee80000300a00 */
[----:B------:R-:W-:Y:S01]  /*53560*/  LDGSTS.E [R7+-0x61780], desc[UR38][R90.64], P6 ;  /* 0x9e8800005a077fae */ /* 0x000fe2000b1a1026 */
[----:B--2---:R-:W-:-:S05]  /*53570*/  IMAD.WIDE R88, R6, 0x4, R238 ;  /* 0x0000000406587825 */ /* 0x004fca00078e02ee */
[----:B------:R1:W-:Y:S04]  /*53580*/  STL.64 [R1+0x5de0], R88 ;  /* 0x005de05801007387 */ /* 0x0003e80000100a00 */
[----:B------:R-:W2:Y:S04]  /*53590*/  LDL.LU.64 R200, [R1+0x5dc8] ;  /* 0x005dc80001c87983 */ /* 0x000ea80000300a00 */
[----:B------:R-:W2:Y:S04]  /*535a0*/  LDL.LU.64 R198, [R1+0x54a8] ;  /* 0x0054a80001c67983 */ /* 0x000ea80000300a00 */
[----:B------:R-:W2:Y:S01]  /*535b0*/  LDL.LU.64 R196, [R1+0x65e0] ;  /* 0x0065e00001c47983 */ /* 0x000ea20000300a00 */
[----:B----4-:R-:W-:-:S03]  /*535c0*/  IMAD.WIDE R86, R6, 0x4, R236 ;  /* 0x0000000406567825 */ /* 0x010fc600078e02ec */
[----:B------:R1:W-:Y:S04]  /*535d0*/  LDGSTS.E [R4+-0x61700], desc[UR38][R88.64], P3 ;  /* 0x9e90000058047fae */ /* 0x0003e800099a1026 */
[----:B------:R4:W-:Y:S04]  /*535e0*/  STL.64 [R1+0x9b20], R86 ;  /* 0x009b205601007387 */ /* 0x0009e80000100a00 */
[----:B------:R-:W2:Y:S04]  /*535f0*/  LDL.LU.64 R194, [R1+0x65a8] ;  /* 0x0065a80001c27983 */ /* 0x000ea80000300a00 */
[----:B------:R4:W-:Y:S01]  /*53600*/  LDGSTS.E [R3+-0x61680], desc[UR38][R86.64], P0 ;  /* 0x9e98000056037fae */ /* 0x0009e200081a1026 */
[----:B------:R-:W-:-:S03]  /*53610*/  IMAD.WIDE R84, R6, 0x4, R234 ;  /* 0x0000000406547825 */ /* 0x000fc600078e02ea */
[----:B------:R-:W2:Y:S04]  /*53620*/  LDL.LU.64 R238, [R1+0x61b8] ;  /* 0x0061b80001ee7983 */ /* 0x000ea80000300a00 */
[----:B------:R-:W2:Y:S04]  /*53630*/  LDL.LU.64 R236, [R1+0x5d90] ;  /* 0x005d900001ec7983 */ /* 0x000ea80000300a00 */
[----:B------:R3:W-:Y:S04]  /*53640*/  STL.64 [R1+0x9b18], R84 ;  /* 0x009b185401007387 */ /* 0x0007e80000100a00 */
[----:B------:R3:W-:Y:S04]  /*53650*/  LDGSTS.E [R7+-0x60800], desc[UR38][R84.64], P4 ;  /* 0x9f80000054077fae */ /* 0x0007e8000a1a1026 */
[----:B------:R-:W2:Y:S01]  /*53660*/  LDL.LU.64 R234, [R1+0x5490] ;  /* 0x0054900001ea7983 */ /* 0x000ea20000300a00 */
[----:B-1----:R-:W-:-:S05]  /*53670*/  IMAD.WIDE R88, R6, 0x4, R232 ;  /* 0x0000000406587825 */ /* 0x002fca00078e02e8 */
[----:B------:R1:W-:Y:S01]  /*53680*/  STL.64 [R1+0x9b10], R88 ;  /* 0x009b105801007387 */ /* 0x0003e20000100a00 */
[----:B------:R-:W-:-:S03]  /*53690*/  VIADD R250, R250, 0x100000 ;  /* 0x00100000fafa7836 */ /* 0x000fc60000000000 */
[----:B------:R1:W-:Y:S01]  /*536a0*/  LDGSTS.E [R4+-0x60780], desc[UR38][R88.64], P6 ;  /* 0x9f88000058047fae */ /* 0x0003e2000b1a1026 */
[----:B----4-:R-:W-:-:S05]  /*536b0*/  IMAD.WIDE R86, R6, 0x4, R230 ;  /* 0x0000000406567825 */ /* 0x010fca00078e02e6 */
[----:B------:R4:W-:Y:S04]  /*536c0*/  STL.64 [R1+0x9b08], R86 ;  /* 0x009b085601007387 */ /* 0x0009e80000100a00 */
[----:B------:R-:W4:Y:S01]  /*536d0*/  LDL.LU.64 R232, [R1+0x6568] ;  /* 0x0065680001e87983 */ /* 0x000f220000300a00 */
[----:B---3--:R-:W-:-:S03]  /*536e0*/  IMAD.WIDE R84, R6, 0x4, R228 ;  /* 0x0000000406547825 */ /* 0x008fc600078e02e4 */
[----:B------:R3:W-:Y:S04]  /*536f0*/  LDGSTS.E [R3+-0x60700], desc[UR38][R86.64], P3 ;  /* 0x9f90000056037fae */ /* 0x0007e800099a1026 */
[----:B------:R1:W-:Y:S04]  /*53700*/  STL.64 [R1+0x9b00], R84 ;  /* 0x009b005401007387 */ /* 0x0003e80000100a00 */
[----:B------:R-:W3:Y:S01]  /*53710*/  LDL.LU.64 R230, [R1+0x6178] ;  /* 0x0061780001e67983 */ /* 0x000ee20000300a00 */
[----:B------:R-:W-:-:S03]  /*53720*/  IMAD.WIDE R248, R6, 0x4, R202 ;  /* 0x0000000406f87825 */ /* 0x000fc600078e02ca */
        /* <DEDUP_REMOVED lines=9> */
[----:B------:R-:W-:Y:S01]  /*537c0*/  STL.64 [R1+0x35e0], R248 ;  /* 0x0035e0f801007387 */ /* 0x000fe20000100a00 */
[----:B------:R-:W-:-:S03]  /*537d0*/  IMAD.WIDE R90, R6, 0x4, R196 ;  /* 0x00000004065a7825 */ /* 0x000fc600078e02c4 */
[----:B------:R-:W2:Y:S04]  /*537e0*/  LDL.LU.64 R198, [R1+0x6138] ;  /* 0x0061380001c67983 */ /* 0x000ea80000300a00 */
[----:B------:R-:W2:Y:S04]  /*537f0*/  LDL.LU.64 R196, [R1+0x5d20] ;  /* 0x005d200001c47983 */ /* 0x000ea80000300a00 */
[----:B------:R-:W-:Y:S01]  /*53800*/  STL.64 [R1+0x35b0], R246 ;  /* 0x0035b0f601007387 */ /* 0x000fe20000100a00 */
[----:B------:R-:W-:-:S03]  /*53810*/  IMAD.WIDE R240, R6, 0x4, R194 ;  /* 0x0000000406f07825 */ /* 0x000fc600078e02c2 */
[----:B------:R-:W2:Y:S04]  /*53820*/  LDL.LU.64 R194, [R1+0x5460] ;  /* 0x0054600001c27983 */ /* 0x000ea80000300a00 */
[----:B------:R-:W-:Y:S04]  /*53830*/  STL.64 [R1+0x35a8], R244 ;  /* 0x0035a8f401007387 */ /* 0x000fe80000100a00 */
        /* <DEDUP_REMOVED lines=8> */
[----:B------:R-:W-:Y:S04]  /*538c0*/  STL.64 [R1+0x3680], R240 ;  /* 0x003680f001007387 */ /* 0x000fe80000100a00 */
[----:B------:R-:W2:Y:S04]  /*538d0*/  LDL.LU.64 R186, [R1+0x5448] ;  /* 0x0054480001ba7983 */ /* 0x000ea80000300a00 */
[----:B------:R-:W-:Y:S04]  /*538e0*/  STL.64 [R1+0x3678], R238 ;  /* 0x003678ee01007387 */ /* 0x000fe80000100a00 */
[----:B------:R-:W2:Y:S04]  /*538f0*/  LDL.LU.64 R184, [R1+0x64a8] ;  /* 0x0064a80001b87983 */ /* 0x000ea80000300a00 */
[----:B------:R-:W-:Y:S04]  /*53900*/  STL.64 [R1+0x3670], R236 ;  /* 0x003670ec01007387 */ /* 0x000fe80000100a00 */
[----:B------:R-:W2:Y:S01]  /*53910*/  LDL.LU.64 R182, [R1+0x60b8] ;  /* 0x0060b80001b67983 */ /* 0x000ea20000300a00 */
[----:B----4-:R-:W-:-:S03]  /*53920*/  IMAD.WIDE R232, R6, 0x4, R232 ;  /* 0x0000000406e87825 */ /* 0x010fc600078e02e8 */
[----:B------:R-:W-:Y:S04]  /*53930*/  STL.64 [R1+0x35e8], R234 ;  /* 0x0035e8ea01007387 */ /* 0x000fe80000100a00 */
[----:B------:R-:W4:Y:S04]  /*53940*/  LDL.LU.64 R180, [R1+0x5cb0] ;  /* 0x005cb00001b47983 */ /* 0x000f280000300a00 */
[----:B------:R-:W-:Y:S01]  /*53950*/  STL.64 [R1+0x36c0], R232 ;  /* 0x0036c0e801007387 */ /* 0x000fe20000100a00 */
[----:B---3--:R-:W-:-:S03]  /*53960*/  IMAD.WIDE R230, R6, 0x4, R230 ;  /* 0x0000000406e67825 */ /* 0x008fc600078e02e6 */
        /* <DEDUP_REMOVED lines=20> */
[----:B------:R-:W-:-:S03]  /*53ab0*/  IMAD.WIDE R198, R6, 0x4, R198 ;  /* 0x0000000406c67825 */ /* 0x000fc600078e02c6 */
[----:B------:R-:W-:Y:S01]  /*53ac0*/  LDGSTS.E [R5+-0x6c600], desc[UR38][R200.64], P4 ;  /* 0x93a00000c8057fae */ /* 0x000fe2000a1a1026 */
[----:B------:R-:W-:-:S03]  /*53ad0*/  IMAD.WIDE R196, R6, 0x4, R196 ;  /* 0x0000000406c47825 */ /* 0x000fc600078e02c4 */
[----:B------:R-:W-:Y:S04]  /*53ae0*/  LDGSTS.E [R5+-0x6c580], desc[UR38][R198.64], P6 ;  /* 0x93a80000c6057fae */ /* 0x000fe8000b1a1026 */
[----:B------:R-:W-:Y:S01]  /*53af0*/  LDGSTS.E [R5+-0x6c500], desc[UR38][R196.64], P3 ;  /* 0x93b00000c4057fae */ /* 0x000fe200099a1026 */
[----:B------:R-:W-:-:S03]  /*53b00*/  IMAD.WIDE R192, R6, 0x4, R164 ;  /* 0x0000000406c07825 */ /* 0x000fc600078e02a4 */
[----:B------:R-:W2:Y:S04]  /*53b10*/  LDL.LU.64 R164, [R1+0x5c78] ;  /* 0x005c780001a47983 */ /* 0x000ea80000300a00 */
        /* <DEDUP_REMOVED lines=18> */
[----:B----4-:R-:W-:-:S03]  /*53c40*/  IMAD.WIDE R180, R6, 0x4, R180 ;  /* 0x0000000406b47825 */ /* 0x010fc600078e02b4 */
[----:B------:R-:W4:Y:S04]  /*53c50*/  LDL.LU.64 R150, [R1+0x5ff8] ;  /* 0x005ff80001967983 */ /* 0x000f280000300a00 */
        /* <DEDUP_REMOVED lines=28> */
[----:B------:R-:W-:-:S05]  /*53e20*/  IMAD.WIDE R162, R6, 0x4, R162 ;  /* 0x0000000406a27825 */ /* 0x000fca00078e02a2 */
[----:B------:R-:W-:Y:S01]  /*53e30*/  LDGSTS.E [R5+-0x69480], desc[UR38][R162.64], P0 ;  /* 0x96b80000a2057fae */ /* 0x000fe200081a1026 */
[----:B------:R-:W-:-:S03]  /*53e40*/  IMAD.WIDE R160, R6, 0x4, R136 ;  /* 0x0000000406a07825 */ /* 0x000fc600078e0288 */
[----:B------:R-:W2:Y:S04]  /*53e50*/  LDL.LU.64 R136, [R1+0x6368] ;  /* 0x0063680001887983 */ /* 0x000ea80000300a00 */
[----:B------:R-:W-:Y:S04]  /*53e60*/  STL.64 [R1+0x3968], R166 ;  /* 0x003968a601007387 */ /* 0x000fe80000100a00 */
[----:B------:R-:W2:Y:S04]  /*53e70*/  LDL.LU.64 R134, [R1+0x5f78] ;  /* 0x005f780001867983 */ /* 0x000ea80000300a00 */
[----:B------:R-:W-:Y:S04]  /*53e80*/  STL.64 [R1+0x3960], R164 ;  /* 0x003960a401007387 */ /* 0x000fe80000100a00 */
[----:B------:R-:W-:Y:S04]  /*53e90*/  STL.64 [R1+0x3950], R162 ;  /* 0x003950a201007387 */ /* 0x000fe80000100a00 */
[----:B------:R-:W2:Y:S04]  /*53ea0*/  LDL.LU.64 R132, [R1+0x5b98] ;  /* 0x005b980001847983 */ /* 0x000ea80000300a00 */
[----:B------:R-:W-:Y:S04]  /*53eb0*/  STL.64 [R1+0x3ae8], R160 ;  /* 0x003ae8a001007387 */ /* 0x000fe80000100a00 */
[----:B------:R-:W2:Y:S01]  /*53ec0*/  LDL.LU.64 R104, [R1+0x52b8] ;  /* 0x0052b80001687983 */ /* 0x000ea20000300a00 */
[----:B------:R-:W-:-:S03]  /*53ed0*/  IMAD.WIDE R158, R6, 0x4, R158 ;  /* 0x00000004069e7825 */ /* 0x000fc600078e029e */
[----:B------:R-:W-:Y:S01]  /*53ee0*/  LDGSTS.E [R5+-0x68600], desc[UR38][R160.64], P4 ;  /* 0x97a00000a0057fae */ /* 0x000fe2000a1a1026 */
[----:B------:R-:W-:-:S04]  /*53ef0*/  IMAD.WIDE R156, R6, 0x4, R156 ;  /* 0x00000004069c7825 */ /* 0x000fc800078e029c */
[C---:B------:R-:W-:Y:S01]  /*53f00*/  IMAD.WIDE R154, R6.reuse, 0x4, R154 ;  /* 0x00000004069a7825 */ /* 0x040fe200078e029a */
[----:B------:R-:W-:Y:S03]  /*53f10*/  STL.64 [R1+0x3ae0], R158 ;  /* 0x003ae09e01007387 */ /* 0x000fe60000100a00 */
[C---:B------:R-:W-:Y:S01]  /*53f20*/  IMAD.WIDE R152, R6.reuse, 0x4, R152 ;  /* 0x0000000406987825 */ /* 0x040fe200078e0298 */
[----:B------:R-:W-:Y:S03]  /*53f30*/  STL.64 [R1+0x3ac8], R156 ;  /* 0x003ac89c01007387 */ /* 0x000fe60000100a00 */
[C---:B----4-:R-:W-:Y:S01]  /*53f40*/  IMAD.WIDE R150, R6.reuse, 0x4, R150 ;  /* 0x0000000406967825 */ /* 0x050fe200078e0296 */
[----:B------:R-:W4:Y:S03]  /*53f50*/  LDL.LU.64 R128, [R1+0x6328] ;  /* 0x0063280001807983 */ /* 0x000f260000300a00 */
[C---:B---3--:R-:W-:Y:S01]  /*53f60*/  IMAD.WIDE R148, R6.reuse, 0x4, R148 ;  /* 0x0000000406947825 */ /* 0x048fe200078e0294 */
        /* <DEDUP_REMOVED lines=38> */
[----:B------:R-:W-:-:S05]  /*541d0*/  IMAD.WIDE R132, R6, 0x4, R132 ;  /* 0x0000000406847825 */ /* 0x000fca00078e0284 */
[----:B------:R-:W-:Y:S01]  /*541e0*/  LDGSTS.E [R5+-0x65500], desc[UR38][R132.64], P3 ;  /* 0x9ab0000084057fae */ /* 0x000fe200099a1026 */
[----:B------:R-:W-:-:S03]  /*541f0*/  IMAD.WIDE R130, R6, 0x4, R104 ;  /* 0x0000000406827825 */ /* 0x000fc600078e0268 */
[----:B------:R-:W2:Y:S04]  /*54200*/  LDL.LU.64 R104, [R1+0x5af0] ;  /* 0x005af00001687983 */ /* 0x000ea80000300a00 */
[----:B------:R-:W2:Y:S04]  /*54210*/  LDL.LU.64 R102, [R1+0x5270] ;  /* 0x0052700001667983 */ /* 0x000ea80000300a00 */
[----:B------:R-:W-:Y:S04]  /*54220*/  STL.64 [R1+0x5c58], R136 ;  /* 0x005c588801007387 */ /* 0x000fe80000100a00 */
[----:B------:R-:W2:Y:S04]  /*54230*/  LDL.LU.64 R100, [R1+0x6268] ;  /* 0x0062680001647983 */ /* 0x000ea80000300a00 */
[----:B------:R-:W2:Y:S04]  /*54240*/  LDL.LU.64 R98, [R1+0x5e40] ;  /* 0x005e400001627983 */ /* 0x000ea80000300a00 */
[----:B------:R-:W-:Y:S04]  /*54250*/  STL.64 [R1+0x5c50], R134 ;  /* 0x005c508601007387 */ /* 0x000fe80000100a00 */
[----:B------:R-:W2:Y:S04]  /*54260*/  LDL.LU.64 R96, [R1+0x5ab8] ;  /* 0x005ab80001607983 */ /* 0x000ea80000300a00 */
[----:B------:R-:W2:Y:S04]  /*54270*/  LDL.LU.64 R94, [R1+0x5258] ;  /* 0x00525800015e7983 */ /* 0x000ea80000300a00 */
[----:B------:R-:W-:Y:S04]  /*54280*/  STL.64 [R1+0x5c48], R132 ;  /* 0x005c488401007387 */ /* 0x000fe80000100a00 */
[----:B------:R-:W2:Y:S04]  /*54290*/  LDL.LU.64 R92, [R1+0x6228] ;  /* 0x00622800015c7983 */ /* 0x000ea80000300a00 */
[----:B-1----:R-:W2:Y:S04]  /*542a0*/  LDL.LU.64 R88, [R1+0x5e00] ;  /* 0x005e000001587983 */ /* 0x002ea80000300a00 */
[----:B------:R-:W-:Y:S04]  /*542b0*/  STL.64 [R1+0x5c40], R130 ;  /* 0x005c408201007387 */ /* 0x000fe80000100a00 */
[----:B------:R-:W2:Y:S04]  /*542c0*/  LDL.LU.64 R86, [R1+0x5a80] ;  /* 0x005a800001567983 */ /* 0x000ea80000300a00 */
[----:B------:R-:W2:Y:S01]  /*542d0*/  LDL.LU.64 R84, [R1+0x51c0] ;  /* 0x0051c00001547983 */ /* 0x000ea20000300a00 */
[----:B----4-:R-:W-:-:S03]  /*542e0*/  IMAD.WIDE R128, R6, 0x4, R128 ;  /* 0x0000000406807825 */ /* 0x010fc600078e0280 */
[----:B------:R-:W-:Y:S01]  /*542f0*/  LDGSTS.E [R5+-0x65480], desc[UR38][R130.64], P0 ;  /* 0x9ab8000082057fae */ /* 0x000fe200081a1026 */
[----:B---3--:R-:W-:-:S04]  /*54300*/  IMAD.WIDE R126, R6, 0x4, R126 ;  /* 0x00000004067e7825 */ /* 0x008fc800078e027e */
        /* <DEDUP_REMOVED lines=48> */
[----:B------:R-:W1:Y:S04]  /*54610*/  LDL.LU.64 R200, [R1+0x61f0] ;  /* 0x0061f00001c87983 */ /* 0x000e680000300a00 */
[----:B------:R-:W2:Y:S04]  /*54620*/  LDL.LU.64 R236, [R1+0x5dc0] ;  /* 0x005dc00001ec7983 */ /* 0x000ea80000300a00 */
[----:B------:R-:W4:Y:S04]  /*54630*/  LDL.LU.64 R234, [R1+0x54a0] ;  /* 0x0054a00001ea7983 */ /* 0x000f280000300a00 */
[----:B------:R-:W4:Y:S04]  /*54640*/  LDL.LU.64 R232, [R1+0x65a0] ;  /* 0x0065a00001e87983 */ /* 0x000f280000300a00 */
[----:B------:R-:W4:Y:S04]  /*54650*/  LDL.LU.64 R230, [R1+0x61b0] ;  /* 0x0061b00001e67983 */ /* 0x000f280000300a00 */
[----:B------:R-:W4:Y:S04]  /*54660*/  LDL.LU.64 R228, [R1+0x5d88] ;  /* 0x005d880001e47983 */ /* 0x000f280000300a00 */
[----:B------:R-:W4:Y:S04]  /*54670*/  LDL.LU.64 R202, [R1+0x5488] ;  /* 0x0054880001ca7983 */ /* 0x000f280000300a00 */
[----:B------:R-:W-:Y:S04]  /*54680*/  LDGSTS.E [R5+-0x62500], desc[UR38][R104.64], P3 ;  /* 0x9db0000068057fae */ /* 0x000fe800099a1026 */
[----:B------:R-:W-:Y:S04]  /*54690*/  LDGSTS.E [R5+-0x62480], desc[UR38][R102.64], P0 ;  /* 0x9db8000066057fae */ /* 0x000fe800081a1026 */
[----:B------:R-:W-:Y:S04]  /*546a0*/  LDGSTS.E [R5+-0x61600], desc[UR38][R100.64], P4 ;  /* 0x9ea0000064057fae */ /* 0x000fe8000a1a1026 */
[----:B------:R-:W-:Y:S04]  /*546b0*/  LDGSTS.E [R5+-0x61580], desc[UR38][R98.64], P6 ;  /* 0x9ea8000062057fae */ /* 0x000fe8000b1a1026 */
[----:B------:R-:W4:Y:S04]  /*546c0*/  LDL.LU.64 R238, [R1+0x6560] ;  /* 0x0065600001ee7983 */ /* 0x000f280000300a00 */
[----:B------:R-:W-:Y:S04]  /*546d0*/  LDGSTS.E [R5+-0x61500], desc[UR38][R96.64], P3 ;  /* 0x9eb0000060057fae */ /* 0x000fe800099a1026 */
[----:B------:R-:W-:Y:S04]  /*546e0*/  LDGSTS.E [R5+-0x61480], desc[UR38][R94.64], P0 ;  /* 0x9eb800005e057fae */ /* 0x000fe800081a1026 */
[----:B------:R-:W-:Y:S04]  /*546f0*/  LDGSTS.E [R5+-0x60600], desc[UR38][R92.64], P4 ;  /* 0x9fa000005c057fae */ /* 0x000fe8000a1a1026 */
[----:B------:R1:W-:Y:S04]  /*54700*/  LDGSTS.E [R5+-0x60580], desc[UR38][R88.64], P6 ;  /* 0x9fa8000058057fae */ /* 0x0003e8000b1a1026 */
[----:B------:R2:W-:Y:S01]  /*54710*/  LDGSTS.E [R5+-0x60500], desc[UR38][R86.64], P3 ;  /* 0x9fb0000056057fae */ /* 0x0005e200099a1026 */
[----:B------:R-:W-:-:S03]  /*54720*/  VIADD R3, R251, 0x100000 ;  /* 0x00100000fb037836 */ /* 0x000fc60000000000 */
[----:B------:R3:W-:Y:S01]  /*54730*/  LDGSTS.E [R5+-0x60480], desc[UR38][R84.64], P0 ;  /* 0x9fb8000054057fae */ /* 0x0007e200081a1026 */
[----:B------:R-:W-:-:S03]  /*54740*/  VIADD R7, R251, 0x100000 ;  /* 0x00100000fb077836 */ /* 0x000fc60000000000 */
[----:B------:R-:W-:Y:S01]  /*54750*/  LDGSTS.E [R3+-0x6f400], desc[UR38][R90.64], P4 ;  /* 0x90c000005a037fae */ /* 0x000fe2000a1a1026 */
[----:B-1----:R-:W-:-:S03]  /*54760*/  IMAD.WIDE R88, R6, 0x4, R200 ;  /* 0x0000000406587825 */ /* 0x002fc600078e02c8 */
[----:B------:R-:W4:Y:S01]  /*54770*/  LDL.LU.64 R200, [R1+0x6170] ;  /* 0x0061700001c87983 */ /* 0x000f220000300a00 */
[----:B--2---:R-:W-:-:S03]  /*54780*/  IMAD.WIDE R86, R6, 0x4, R236 ;  /* 0x0000000406567825 */ /* 0x004fc600078e02ec */
[----:B------:R-:W2:Y:S01]  /*54790*/  LDL.LU.64 R236, [R1+0x5d50] ;  /* 0x005d500001ec7983 */ /* 0x000ea20000300a00 */
[----:B---3--:R-:W-:Y:S01]  /*547a0*/  IADD3 R84, PT, PT, R251, 0x100000, RZ ;  /* 0x00100000fb547810 */ /* 0x008fe20007ffe0ff */
[C---:B----4-:R-:W-:Y:S02]  /*547b0*/  IMAD.WIDE R4, R6.reuse, 0x4, R234 ;  /* 0x0000000406047825 */ /* 0x050fe400078e02ea */
[----:B------:R1:W-:Y:S04]  /*547c0*/  STL.64 [R1+0x3568], R88 ;  /* 0x0035685801007387 */ /* 0x0003e80000100a00 */
[----:B------:R3:W-:Y:S04]  /*547d0*/  STL.64 [R1+0x3560], R86 ;  /* 0x0035605601007387 */ /* 0x0007e80000100a00 */
[----:B------:R-:W4:Y:S04]  /*547e0*/  LDL.LU.64 R234, [R1+0x5470] ;  /* 0x0054700001ea7983 */ /* 0x000f280000300a00 */
[----:B------:R1:W-:Y:S04]  /*547f0*/  LDGSTS.E [R84+-0x6f380], desc[UR38][R88.64], P6 ;  /* 0x90c8000058547fae */ /* 0x0003e8000b1a1026 */
[----:B------:R3:W-:Y:S04]  /*54800*/  STL.64 [R1+0x3558], R4 ;  /* 0x0035580401007387 */ /* 0x0007e80000100a00 */
[----:B------:R3:W-:Y:S01]  /*54810*/  LDGSTS.E [R7+-0x6f300], desc[UR38][R86.64], P3 ;  /* 0x90d0000056077fae */ /* 0x0007e200099a1026 */
[----:B-1----:R-:W-:-:S03]  /*54820*/  IMAD.WIDE R84, R6, 0x4, R232 ;  /* 0x0000000406547825 */ /* 0x002fc600078e02e8 */
[----:B------:R1:W-:Y:S04]  /*54830*/  LDGSTS.E [R3+-0x6f280], desc[UR38][R4.64], P0 ;  /* 0x90d8000004037fae */ /* 0x0003e800081a1026 */
[----:B------:R-:W4:Y:S01]  /*54840*/  LDL.LU.64 R232, [R1+0x6520] ;  /* 0x0065200001e87983 */ /* 0x000f220000300a00 */
[----:B------:R-:W-:-:S03]  /*54850*/  IMAD.WIDE R88, R6, 0x4, R230 ;  /* 0x0000000406587825 */ /* 0x000fc600078e02e6 */
[----:B------:R1:W-:Y:S01]  /*54860*/  STL.64 [R1+0x35d8], R84 ;  /* 0x0035d85401007387 */ /* 0x0003e20000100a00 */
[----:B---3--:R-:W-:-:S03]  /*54870*/  IMAD.WIDE R86, R6, 0x4, R228 ;  /* 0x0000000406567825 */ /* 0x008fc600078e02e4 */
[----:B------:R-:W3:Y:S01]  /*54880*/  LDL.LU.64 R230, [R1+0x6130] ;  /* 0x0061300001e67983 */ /* 0x000ee20000300a00 */
[----:B-1----:R-:W-:-:S03]  /*54890*/  VIADD R5, R251, 0x100000 ;  /* 0x00100000fb057836 */ /* 0x002fc60000000000 */
[----:B------:R-:W3:Y:S01]  /*548a0*/  LDL.LU.64 R228, [R1+0x5d18] ;  /* 0x005d180001e47983 */ /* 0x000ee20000300a00 */
[----:B------:R-:W-:-:S03]  /*548b0*/  VIADD R4, R251, 0x100000 ;  /* 0x00100000fb047836 */ /* 0x000fc60000000000 */
        /* <DEDUP_REMOVED lines=50> */
[----:B------:R1:W-:Y:S04]  /*54be0*/  STL.64 [R1+0x3690], R84 ;  /* 0x0036905401007387 */ /* 0x0003e80000100a00 */
[----:B------:R-:W-:Y:S01]  /*54bf0*/  LDGSTS.E [R5+-0x6b380], desc[UR38][R88.64], P6 ;  /* 0x94c8000058057fae */ /* 0x000fe2000b1a1026 */
[----:B----4-:R-:W-:-:S03]  /*54c00*/  IMAD.WIDE R86, R6, 0x4, R234 ;  /* 0x0000000406567825 */ /* 0x010fc600078e02ea */
        /* <DEDUP_REMOVED lines=61> */
[----:B------:R-:W-:Y:S01]  /*54fe0*/  LDGSTS.E [R5+-0x67380], desc[UR38][R88.64], P6 ;  /* 0x98c8000058057fae */ /* 0x000fe2000b1a1026 */
[----:B----4-:R-:W-:-:S03]  /*54ff0*/  IMAD.WIDE R86, R6, 0x4, R234 ;  /* 0x0000000406567825 */ /* 0x010fc600078e02ea */
[----:B------:R1:W-:Y:S04]  /*55000*/  STL.64 [R1+0x3a80], R84 ;  /* 0x003a805401007387 */ /* 0x0003e80000100a00 */
[----:B------:R1:W-:Y:S04]  /*55010*/  LDGSTS.E [R4+-0x67300], desc[UR38][R84.64], P3 ;  /* 0x98d0000054047fae */ /* 0x0003e800099a1026 */
[----:B------:R-:W4:Y:S04]  /*55020*/  LDL.LU.64 R234, [R1+0x52b0] ;  /* 0x0052b00001ea7983 */ /* 0x000f280000300a00 */
        /* <DEDUP_REMOVED lines=22> */
[----:B--2---:R-:W-:-:S03]  /*55190*/  IMAD.WIDE R84, R6, 0x4, R236 ;  /* 0x0000000406547825 */ /* 0x004fc600078e02ec */
[----:B------:R-:W2:Y:S01]  /*551a0*/  LDL.LU.64 R236, [R1+0x5ef0] ;  /* 0x005ef00001ec7983 */ /* 0x000ea20000300a00 */
[----:B------:R-:W-:-:S05]  /*551b0*/  IMAD.WIDE R88, R6, 0x4, R200 ;  /* 0x0000000406587825 */ /* 0x000fca00078e02c8 */
[----:B------:R-:W-:Y:S04]  /*551c0*/  STL.64 [R1+0x3d58], R88 ;  /* 0x003d585801007387 */ /* 0x000fe80000100a00 */
[----:B------:R-:W2:Y:S04]  /*551d0*/  LDL.LU.64 R198, [R1+0x5b20] ;  /* 0x005b200001c67983 */ /* 0x000ea80000300a00 */
[----:B------:R-:W-:Y:S04]  /*551e0*/  LDGSTS.E [R5+-0x65380], desc[UR38][R88.64], P6 ;  /* 0x9ac8000058057fae */ /* 0x000fe8000b1a1026 */
[----:B------:R1:W-:Y:S01]  /*551f0*/  STL.64 [R1+0x3d50], R84 ;  /* 0x003d505401007387 */ /* 0x0003e20000100a00 */
[----:B----4-:R-:W-:-:S03]  /*55200*/  IMAD.WIDE R86, R6, 0x4, R234 ;  /* 0x0000000406567825 */ /* 0x010fc600078e02ea */
[----:B------:R1:W-:Y:S04]  /*55210*/  LDGSTS.E [R4+-0x65300], desc[UR38][R84.64], P3 ;  /* 0x9ad0000054047fae */ /* 0x0003e800099a1026 */
[----:B------:R-:W4:Y:S04]  /*55220*/  LDL.LU.64 R234, [R1+0x5280] ;  /* 0x0052800001ea7983 */ /* 0x000f280000300a00 */
[----:B------:R3:W-:Y:S01]  /*55230*/  STL.64 [R1+0x3d40], R86 ;  /* 0x003d405601007387 */ /* 0x0007e20000100a00 */
[----:B-1----:R-:W-:-:S03]  /*55240*/  IMAD.WIDE R84, R6, 0x4, R232 ;  /* 0x0000000406547825 */ /* 0x002fc600078e02e8 */
[----:B------:R1:W-:Y:S04]  /*55250*/  LDGSTS.E [R3+-0x65280], desc[UR38][R86.64], P0 ;  /* 0x9ad8000056037fae */ /* 0x0003e800081a1026 */
[----:B------:R-:W4:Y:S01]  /*55260*/  LDL.LU.64 R232, [R1+0x62a0] ;  /* 0x0062a00001e87983 */ /* 0x000f220000300a00 */
[----:B---3--:R-:W-:-:S03]  /*55270*/  IMAD.WIDE R88, R6, 0x4, R230 ;  /* 0x0000000406587825 */ /* 0x008fc600078e02e6 */
[----:B------:R3:W-:Y:S01]  /*55280*/  STL.64 [R1+0x5bd0], R84 ;  /* 0x005bd05401007387 */ /* 0x0007e20000100a00 */
[----:B-1----:R-:W-:-:S03]  /*55290*/  IMAD.WIDE R86, R6, 0x4, R228 ;  /* 0x0000000406567825 */ /* 0x002fc600078e02e4 */
[----:B------:R-:W4:Y:S04]  /*552a0*/  LDL.LU.64 R200, [R1+0x5e78] ;  /* 0x005e780001c87983 */ /* 0x000f280000300a00 */
[----:B------:R-:W4:Y:S04]  /*552b0*/  LDL.LU.64 R230, [R1+0x5ae8] ;  /* 0x005ae80001e67983 */ /* 0x000f280000300a00 */
[----:B------:R-:W-:Y:S04]  /*552c0*/  STL.64 [R1+0x5bc8], R88 ;  /* 0x005bc85801007387 */ /* 0x000fe80000100a00 */
[----:B------:R3:W-:Y:S04]  /*552d0*/  LDGSTS.E [R7+-0x64400], desc[UR38][R84.64], P4 ;  /* 0x9bc0000054077fae */ /* 0x0007e8000a1a1026 */
[----:B------:R1:W-:Y:S04]  /*552e0*/  STL.64 [R1+0x5ba8], R86 ;  /* 0x005ba85601007387 */ /* 0x0003e80000100a00 */
[----:B------:R-:W4:Y:S01]  /*552f0*/  LDL.LU.64 R228, [R1+0x5268] ;  /* 0x0052680001e47983 */ /* 0x000f220000300a00 */
[----:B---3--:R-:W-:-:S03]  /*55300*/  IMAD.WIDE R84, R6, 0x4, R202 ;  /* 0x0000000406547825 */ /* 0x008fc600078e02ca */
[----:B------:R-:W-:Y:S04]  /*55310*/  LDGSTS.E [R5+-0x64380], desc[UR38][R88.64], P6 ;  /* 0x9bc8000058057fae */ /* 0x000fe8000b1a1026 */
[----:B------:R1:W-:Y:S04]  /*55320*/  LDGSTS.E [R4+-0x64300], desc[UR38][R86.64], P3 ;  /* 0x9bd0000056047fae */ /* 0x0003e800099a1026 */
[----:B------:R3:W-:Y:S04]  /*55330*/  STL.64 [R1+0x5ba0], R84 ;  /* 0x005ba05401007387 */ /* 0x0007e80000100a00 */
[----:B------:R-:W4:Y:S01]  /*55340*/  LDL.LU.64 R202, [R1+0x6260] ;  /* 0x0062600001ca7983 */ /* 0x000f220000300a00 */
[----:B-1----:R-:W-:-:S03]  /*55350*/  IMAD.WIDE R86, R6, 0x4, R238 ;  /* 0x0000000406567825 */ /* 0x002fc600078e02ee */
[----:B------:R3:W-:Y:S04]  /*55360*/  LDGSTS.E [R3+-0x64280], desc[UR38][R84.64], P0 ;  /* 0x9bd8000054037fae */ /* 0x0007e800081a1026 */
[----:B------:R4:W-:Y:S04]  /*55370*/  STL.64 [R1+0x5bf0], R86 ;  /* 0x005bf05601007387 */ /* 0x0009e80000100a00 */
[----:B------:R-:W4:Y:S04]  /*55380*/  LDL.LU.64 R238, [R1+0x5e38] ;  /* 0x005e380001ee7983 */ /* 0x000f280000300a00 */
[----:B------:R4:W-:Y:S01]  /*55390*/  LDGSTS.E [R7+-0x63400], desc[UR38][R86.64], P4 ;  /* 0x9cc0000056077fae */ /* 0x0009e2000a1a1026 */
[----:B--2---:R-:W-:-:S03]  /*553a0*/  IMAD.WIDE R88, R6, 0x4, R236 ;  /* 0x0000000406587825 */ /* 0x004fc600078e02ec */
[----:B------:R-:W2:Y:S04]  /*553b0*/  LDL.LU.64 R236, [R1+0x5ab0] ;  /* 0x005ab00001ec7983 */ /* 0x000ea80000300a00 */
[----:B------:R-:W-:Y:S04]  /*553c0*/  STL.64 [R1+0x5be8], R88 ;  /* 0x005be85801007387 */ /* 0x000fe80000100a00 */
[----:B------:R-:W-:Y:S01]  /*553d0*/  LDGSTS.E [R5+-0x63380], desc[UR38][R88.64], P6 ;  /* 0x9cc8000058057fae */ /* 0x000fe2000b1a1026 */
[----:B---3--:R-:W-:-:S05]  /*553e0*/  IMAD.WIDE R84, R6, 0x4, R198 ;  /* 0x0000000406547825 */ /* 0x008fca00078e02c6 */
[----:B------:R1:W-:Y:S04]  /*553f0*/  STL.64 [R1+0x5be0], R84 ;  /* 0x005be05401007387 */ /* 0x0003e80000100a00 */
[----:B------:R1:W-:Y:S01]  /*55400*/  LDGSTS.E [R4+-0x63300], desc[UR38][R84.64], P3 ;  /* 0x9cd0000054047fae */ /* 0x0003e200099a1026 */
[----:B----4-:R-:W-:-:S03]  /*55410*/  IMAD.WIDE R86, R6, 0x4, R234 ;  /* 0x0000000406567825 */ /* 0x010fc600078e02ea */
[----:B------:R-:W3:Y:S04]  /*55420*/  LDL.LU.64 R234, [R1+0x5248] ;  /* 0x0052480001ea7983 */ /* 0x000ee80000300a00 */
        /* <DEDUP_REMOVED lines=10> */
[----:B------:R-:W3:Y:S01]  /*554d0*/  LDL.LU.64 R230, [R1+0x5a78] ;  /* 0x005a780001e67983 */ /* 0x000ee20000300a00 */
[----:B-1----:R-:W-:-:S03]  /*554e0*/  IMAD.WIDE R84, R6, 0x4, R228 ;  /* 0x0000000406547825 */ /* 0x002fc600078e02e4 */
[----:B------:R-:W-:Y:S04]  /*554f0*/  LDGSTS.E [R5+-0x62380], desc[UR38][R88.64], P6 ;  /* 0x9dc8000058057fae */ /* 0x000fe8000b1a1026 */
[----:B------:R-:W3:Y:S04]  /*55500*/  LDL.LU.64 R228, [R1+0x5a70] ;  /* 0x005a700001e47983 */ /* 0x000ee80000300a00 */
[----:B------:R4:W-:Y:S04]  /*55510*/  LDGSTS.E [R4+-0x62300], desc[UR38][R86.64], P3 ;  /* 0x9dd0000056047fae */ /* 0x0009e800099a1026 */
[----:B------:R2:W-:Y:S04]  /*55520*/  STL.64 [R1+0x5c00], R84 ;  /* 0x005c005401007387 */ /* 0x0005e80000100a00 */
[----:B------:R2:W-:Y:S01]  /*55530*/  LDGSTS.E [R3+-0x62280], desc[UR38][R84.64], P0 ;  /* 0x9dd8000054037fae */ /* 0x0005e200081a1026 */
[----:B----4-:R-:W-:-:S03]  /*55540*/  IMAD.WIDE R86, R6, 0x4, R202 ;  /* 0x0000000406567825 */ /* 0x010fc600078e02ca */
[----:B------:R-:W4:Y:S04]  /*55550*/  LDL.LU.64 R202, [R1+0x51b0] ;  /* 0x0051b00001ca7983 */ /* 0x000f280000300a00 */
[----:B------:R3:W-:Y:S01]  /*55560*/  STL.64 [R1+0x9a20], R86 ;  /* 0x009a205601007387 */ /* 0x0007e20000100a00 */
[----:B------:R-:W-:-:S03]  /*55570*/  IMAD.WIDE R88, R6, 0x4, R238 ;  /* 0x0000000406587825 */ /* 0x000fc600078e02ee */
[----:B------:R-:W4:Y:S04]  /*55580*/  LDL.LU.64 R188, [R1+0x6688] ;  /* 0x0066880001bc7983 */ /* 0x000f280000300a00 */
[----:B------:R-:W-:Y:S04]  /*55590*/  STL.64 [R1+0x9a18], R88 ;  /* 0x009a185801007387 */ /* 0x000fe80000100a00 */
[----:B------:R-:W4:Y:S04]  /*555a0*/  LDL.LU.64 R196, [R1+0x65d8] ;  /* 0x0065d80001c47983 */ /* 0x000f280000300a00 */
[----:B------:R3:W-:Y:S04]  /*555b0*/  LDGSTS.E [R7+-0x61400], desc[UR38][R86.64], P4 ;  /* 0x9ec0000056077fae */ /* 0x0007e8000a1a1026 */
[----:B------:R-:W-:Y:S01]  /*555c0*/  LDGSTS.E [R5+-0x61380], desc[UR38][R88.64], P6 ;  /* 0x9ec8000058057fae */ /* 0x000fe2000b1a1026 */
[----:B--2---:R-:W-:-:S05]  /*555d0*/  IMAD.WIDE R84, R6, 0x4, R236 ;  /* 0x0000000406547825 */ /* 0x004fca00078e02ec */
[----:B------:R1:W-:Y:S04]  /*555e0*/  STL.64 [R1+0x9a10], R84 ;  /* 0x009a105401007387 */ /* 0x0003e80000100a00 */
[----:B------:R-:W2:Y:S04]  /*555f0*/  LDL.LU.64 R190, [R1+0x61e8] ;  /* 0x0061e80001be7983 */ /* 0x000ea80000300a00 */
[----:B------:R-:W2:Y:S04]  /*55600*/  LDL.LU.64 R194, [R1+0x5498] ;  /* 0x0054980001c27983 */ /* 0x000ea80000300a00 */
[----:B------:R1:W-:Y:S01]  /*55610*/  LDGSTS.E [R4+-0x61300], desc[UR38][R84.64], P3 ;  /* 0x9ed0000054047fae */ /* 0x0003e200099a1026 */
[----:B---3--:R-:W-:-:S05]  /*55620*/  IMAD.WIDE R86, R6, 0x4, R234 ;  /* 0x0000000406567825 */ /* 0x008fca00078e02ea */
[----:B------:R3:W-:Y:S04]  /*55630*/  STL.64 [R1+0x9a08], R86 ;  /* 0x009a085601007387 */ /* 0x0007e80000100a00 */
[----:B------:R-:W2:Y:S01]  /*55640*/  LDL.LU.64 R238, [R1+0x6680] ;  /* 0x0066800001ee7983 */ /* 0x000ea20000300a00 */
[----:B-1----:R-:W-:-:S03]  /*55650*/  IMAD.WIDE R84, R6, 0x4, R232 ;  /* 0x0000000406547825 */ /* 0x002fc600078e02e8 */
[----:B------:R-:W2:Y:S04]  /*55660*/  LDL.LU.64 R236, [R1+0x6598] ;  /* 0x0065980001ec7983 */ /* 0x000ea80000300a00 */
[----:B------:R3:W-:Y:S04]  /*55670*/  LDGSTS.E [R3+-0x61280], desc[UR38][R86.64], P0 ;  /* 0x9ed8000056037fae */ /* 0x0007e800081a1026 */
[----:B------:R-:W2:Y:S04]  /*55680*/  LDL.LU.64 R234, [R1+0x61a8] ;  /* 0x0061a80001ea7983 */ /* 0x000ea80000300a00 */
[----:B------:R4:W-:Y:S04]  /*55690*/  STL.64 [R1+0x9a00], R84 ;  /* 0x009a005401007387 */ /* 0x0009e80000100a00 */
[----:B------:R-:W2:Y:S04]  /*556a0*/  LDL.LU.64 R232, [R1+0x5480] ;  /* 0x0054800001e87983 */ /* 0x000ea80000300a00 */
[----:B------:R4:W-:Y:S01]  /*556b0*/  LDGSTS.E [R5+-0x60400], desc[UR38][R84.64], P4 ;  /* 0x9fc0000054057fae */ /* 0x0009e2000a1a1026 */
[----:B------:R-:W-:-:S03]  /*556c0*/  IMAD.WIDE R88, R6, 0x4, R230 ;  /* 0x0000000406587825 */ /* 0x000fc600078e02e6 */
[----:B------:R-:W2:Y:S01]  /*556d0*/  LDL.LU.64 R230, [R1+0x6678] ;  /* 0x0066780001e67983 */ /* 0x000ea20000300a00 */
[----:B---3--:R-:W-:-:S03]  /*556e0*/  IMAD.WIDE R86, R6, 0x4, R228 ;  /* 0x0000000406567825 */ /* 0x008fc600078e02e4 */
[----:B------:R1:W-:Y:S04]  /*556f0*/  STL.64 [R1+0x99f8], R88 ;  /* 0x0099f85801007387 */ /* 0x0003e80000100a00 */
[----:B------:R-:W3:Y:S04]  /*55700*/  LDL.LU.64 R228, [R1+0x6558] ;  /* 0x0065580001e47983 */ /* 0x000ee80000300a00 */
[----:B------:R1:W-:Y:S04]  /*55710*/  STL.64 [R1+0x99f0], R86 ;  /* 0x0099f05601007387 */ /* 0x0003e80000100a00 */
[----:B------:R2:W-:Y:S04]  /*55720*/  LDGSTS.E [R4+-0x60380], desc[UR38][R88.64], P6 ;  /* 0x9fc8000058047fae */ /* 0x0005e8000b1a1026 */
[----:B------:R1:W-:Y:S01]  /*55730*/  LDGSTS.E [R3+-0x60300], desc[UR38][R86.64], P3 ;  /* 0x9fd0000056037fae */ /* 0x0003e200099a1026 */
[----:B----4-:R-:W-:-:S03]  /*55740*/  IMAD.WIDE R84, R6, 0x4, R202 ;  /* 0x0000000406547825 */ /* 0x010fc600078e02ca */
[----:B------:R-:W4:Y:S04]  /*55750*/  LDL.LU.64 R202, [R1+0x6168] ;  /* 0x0061680001ca7983 */ /* 0x000f280000300a00 */
[----:B------:R1:W-:Y:S01]  /*55760*/  STL.64 [R1+0x99e8], R84 ;  /* 0x0099e85401007387 */ /* 0x0003e20000100a00 */
[----:B------:R-:W-:-:S03]  /*55770*/  IMAD.WIDE R244, R6, 0x4, R188 ;  /* 0x0000000406f47825 */ /* 0x000fc600078e02bc */
[----:B------:R-:W4:Y:S04]  /*55780*/  LDL.LU.64 R200, [R1+0x5468] ;  /* 0x0054680001c87983 */ /* 0x000f280000300a00 */
[----:B------:R-:W-:Y:S01]  /*55790*/  STL [R1+0x20d0], RZ ;  /* 0x0020d0ff01007387 */ /* 0x000fe20000100800 */
[----:B------:R-:W-:-:S03]  /*557a0*/  IMAD.WIDE R242, R6, 0x4, R196 ;  /* 0x0000000406f27825 */ /* 0x000fc600078e02c4 */
[----:B------:R-:W-:Y:S04]  /*557b0*/  STL [R1+0x20d4], RZ ;  /* 0x0020d4ff01007387 */ /* 0x000fe80000100800 */
[----:B------:R-:W4:Y:S04]  /*557c0*/  LDL.LU.64 R198, [R1+0x6670] ;  /* 0x0066700001c67983 */ /* 0x000f280000300a00 */
[----:B------:R-:W4:Y:S01]  /*557d0*/  LDL.LU.64 R196, [R1+0x6518] ;  /* 0x0065180001c47983 */ /* 0x000f220000300a00 */
[----:B--2---:R-:W-:-:S03]  /*557e0*/  IMAD.WIDE R4, R6, 0x4, R194 ;  /* 0x0000000406047825 */ /* 0x004fc600078e02c2 */
[----:B------:R-:W2:Y:S04]  /*557f0*/  LDL.LU.64 R194, [R1+0x6128] ;  /* 0x0061280001c27983 */ /* 0x000ea80000300a00 */
[----:B------:R1:W-:Y:S04]  /*55800*/  STL.64 [R1+0x3500], R244 ;  /* 0x003500f401007387 */ /* 0x0003e80000100a00 */
[----:B------:R-:W2:Y:S01]  /*55810*/  LDL.LU.64 R162, [R1+0x5450] ;  /* 0x0054500001a27983 */ /* 0x000ea20000300a00 */
[----:B------:R-:W-:-:S03]  /*55820*/  IMAD.WIDE R240, R6, 0x4, R190 ;  /* 0x0000000406f07825 */ /* 0x000fc600078e02be */
[----:B------:R-:W2:Y:S04]  /*55830*/  LDL.LU.64 R190, [R1+0x6668] ;  /* 0x0066680001be7983 */ /* 0x000ea80000300a00 */
[----:B------:R-:W-:Y:S04]  /*55840*/  STL.64 [R1+0x34f8], R242 ;  /* 0x0034f8f201007387 */ /* 0x000fe80000100a00 */
[----:B------:R-:W2:Y:S01]  /*55850*/  LDL.LU.64 R188, [R1+0x64d8] ;  /* 0x0064d80001bc7983 */ /* 0x000ea20000300a00 */
[----:B------:R-:W-:-:S03]  /*55860*/  IMAD.WIDE R238, R6, 0x4, R238 ;  /* 0x0000000406ee7825 */ /* 0x000fc600078e02ee */
[----:B------:R1:W-:Y:S01]  /*55870*/  STL.64 [R1+0x34f0], R240 ;  /* 0x0034f0f001007387 */ /* 0x0003e20000100a00 */
[----:B------:R-:W-:-:S03]  /*55880*/  IMAD.WIDE R236, R6, 0x4, R236 ;  /* 0x0000000406ec7825 */ /* 0x000fc600078e02ec */
[----:B------:R-:W2:Y:S04]  /*55890*/  LDL.LU.64 R186, [R1+0x60e8] ;  /* 0x0060e80001ba7983 */ /* 0x000ea80000300a00 */
[----:B------:R-:W-:Y:S01]  /*558a0*/  STL.64 [R1+0x3520], R238 ;  /* 0x003520ee01007387 */ /* 0x000fe20000100a00 */
[----:B------:R-:W-:-:S03]  /*558b0*/  IMAD.WIDE R234, R6, 0x4, R234 ;  /* 0x0000000406ea7825 */ /* 0x000fc600078e02ea */
[----:B------:R-:W2:Y:S04]  /*558c0*/  LDL.LU.64 R184, [R1+0x5438] ;  /* 0x0054380001b87983 */ /* 0x000ea80000300a00 */
[----:B------:R1:W-:Y:S01]  /*558d0*/  STL.64 [R1+0x3518], R236 ;  /* 0x003518ec01007387 */ /* 0x0003e20000100a00 */
[----:B------:R-:W-:-:S03]  /*558e0*/  IMAD.WIDE R232, R6, 0x4, R232 ;  /* 0x0000000406e87825 */ /* 0x000fc600078e02e8 */
[----:B------:R-:W2:Y:S04]  /*558f0*/  LDL.LU.64 R182, [R1+0x6660] ;  /* 0x0066600001b67983 */ /* 0x000ea80000300a00 */
[----:B------:R-:W-:Y:S01]  /*55900*/  STL.64 [R1+0x3510], R234 ;  /* 0x003510ea01007387 */ /* 0x000fe20000100a00 */
[----:B------:R-:W-:-:S03]  /*55910*/  IMAD.WIDE R230, R6, 0x4, R230 ;  /* 0x0000000406e67825 */ /* 0x000fc600078e02e6 */
[----:B------:R-:W2:Y:S04]  /*55920*/  LDL.LU.64 R180, [R1+0x6498] ;  /* 0x0064980001b47983 */ /* 0x000ea80000300a00 */
[----:B------:R1:W-:Y:S04]  /*55930*/  STL.64 [R1+0x3508], R232 ;  /* 0x003508e801007387 */ /* 0x0003e80000100a00 */
[----:B------:R-:W2:Y:S01]  /*55940*/  LDL.LU.64 R174, [R1+0x60a8] ;  /* 0x0060a80001ae7983 */ /* 0x000ea20000300a00 */
[----:B---3--:R-:W-:-:S03]  /*55950*/  IMAD.WIDE R228, R6, 0x4, R228 ;  /* 0x0000000406e47825 */ /* 0x008fc600078e02e4 */
[----:B------:R-:W-:Y:S04]  /*55960*/  STL.64 [R1+0x3550], R230 ;  /* 0x003550e601007387 */ /* 0x000fe80000100a00 */
[----:B------:R-:W3:Y:S04]  /*55970*/  LDL.LU.64 R172, [R1+0x5420] ;  /* 0x0054200001ac7983 */ /* 0x000ee80000300a00 */
[----:B------:R1:W-:Y:S04]  /*55980*/  STL.64 [R1+0x3538], R228 ;  /* 0x003538e401007387 */ /* 0x0003e80000100a00 */
[----:B------:R-:W3:Y:S01]  /*55990*/  LDL.LU.64 R166, [R1+0x6658] ;  /* 0x0066580001a67983 */ /* 0x000ee20000300a00 */
[----:B----4-:R-:W-:-:S05]  /*559a0*/  IMAD.WIDE R202, R6, 0x4, R202 ;  /* 0x0000000406ca7825 */ /* 0x010fca00078e02ca */
[----:B------:R-:W-:Y:S01]  /*559b0*/  STL.64 [R1+0x3530], R202 ;  /* 0x003530ca01007387 */ /* 0x000fe20000100a00 */
[----:B------:R-:W-:-:S03]  /*559c0*/  IMAD.WIDE R200, R6, 0x4, R200 ;  /* 0x0000000406c87825 */ /* 0x000fc600078e02c8 */
[----:B------:R-:W4:Y:S04]  /*559d0*/  LDL.LU.64 R164, [R1+0x6458] ;  /* 0x0064580001a47983 */ /* 0x000f280000300a00 */
[----:B------:R1:W-:Y:S01]  /*559e0*/  STL.64 [R1+0x3528], R200 ;  /* 0x003528c801007387 */ /* 0x0003e20000100a00 */
[----:B------:R-:W-:-:S04]  /*559f0*/  IMAD.WIDE R198, R6, 0x4, R198 ;  /* 0x0000000406c67825 */ /* 0x000fc800078e02c6 */
[C---:B------:R-:W-:Y:S01]  /*55a00*/  IMAD.WIDE R196, R6.reuse, 0x4, R196 ;  /* 0x0000000406c47825 */ /* 0x040fe200078e02c4 */
[----:B------:R-:W-:Y:S03]  /*55a10*/  STL.64 [R1+0x35c0], R198 ;  /* 0x0035c0c601007387 */ /* 0x000fe60000100a00 */
[C---:B--2---:R-:W-:Y:S02]  /*55a20*/  IMAD.WIDE R192, R6.reuse, 0x4, R162 ;  /* 0x0000000406c07825 */ /* 0x044fe400078e02a2 */
[----:B------:R-:W2:Y:S04]  /*55a30*/  LDL.LU.64 R162, [R1+0x6068] ;  /* 0x0060680001a27983 */ /* 0x000ea80000300a00 */
[----:B------:R1:W-:Y:S04]  /*55a40*/  STL.64 [R1+0x3588], R196 ;  /* 0x003588c401007387 */ /* 0x0003e80000100a00 */
[----:B------:R-:W2:Y:S01]  /*55a50*/  LDL.LU.64 R136, [R1+0x5408] ;  /* 0x0054080001887983 */ /* 0x000ea20000300a00 */
[----:B------:R-:W-:-:S05]  /*55a60*/  IMAD.WIDE R194, R6, 0x4, R194 ;  /* 0x0000000406c27825 */ /* 0x000fca00078e02c2 */
[----:B------:R-:W-:Y:S04]  /*55a70*/  STL.64 [R1+0x3580], R194 ;  /* 0x003580c201007387 */ /* 0x000fe80000100a00 */
[----:B------:R-:W2:Y:S01]  /*55a80*/  LDL.LU.64 R158, [R1+0x6650] ;  /* 0x00665000019e7983 */ /* 0x000ea20000300a00 */
[----:B------:R-:W-:-:S03]  /*55a90*/  IMAD.WIDE R190, R6, 0x4, R190 ;  /* 0x0000000406be7825 */ /* 0x000fc600078e02be */
[----:B------:R1:W-:Y:S01]  /*55aa0*/  STL.64 [R1+0x3578], R192 ;  /* 0x003578c001007387 */ /* 0x0003e20000100a00 */
[----:B------:R-:W-:-:S03]  /*55ab0*/  IMAD.WIDE R188, R6, 0x4, R188 ;  /* 0x0000000406bc7825 */ /* 0x000fc600078e02bc */
[----:B------:R-:W2:Y:S01]  /*55ac0*/  LDL.LU.64 R156, [R1+0x6418] ;  /* 0x00641800019c7983 */ /* 0x000ea20000300a00 */
[----:B------:R-:W-:-:S03]  /*55ad0*/  IMAD.WIDE R186, R6, 0x4, R186 ;  /* 0x0000000406ba7825 */ /* 0x000fc600078e02ba */
[----:B------:R-:W-:Y:S01]  /*55ae0*/  STL.64 [R1+0x3648], R190 ;  /* 0x003648be01007387 */ /* 0x000fe20000100a00 */
[----:B------:R-:W-:-:S03]  /*55af0*/  IMAD.WIDE R184, R6, 0x4, R184 ;  /* 0x0000000406b87825 */ /* 0x000fc600078e02b8 */
[----:B------:R-:W2:Y:S01]  /*55b00*/  LDL.LU.64 R154, [R1+0x6028] ;  /* 0x00602800019a7983 */ /* 0x000ea20000300a00 */
        /* <DEDUP_REMOVED lines=8> */
[----:B------:R1:W-:Y:S01]  /*55b90*/  STL.64 [R1+0x3630], R184 ;  /* 0x003630b801007387 */ /* 0x0003e20000100a00 */
[----:B---3--:R-:W-:-:S03]  /*55ba0*/  IMAD.WIDE R172, R6, 0x4, R172 ;  /* 0x0000000406ac7825 */ /* 0x008fc600078e02ac */
[----:B------:R-:W3:Y:S04]  /*55bb0*/  LDL.LU.64 R146, [R1+0x5fe8] ;  /* 0x005fe80001927983 */ /* 0x000ee80000300a00 */
[----:B------:R-:W-:Y:S01]  /*55bc0*/  STL.64 [R1+0x3668], R182 ;  /* 0x003668b601007387 */ /* 0x000fe20000100a00 */
[----:B------:R-:W-:-:S03]  /*55bd0*/  IMAD.WIDE R166, R6, 0x4, R166 ;  /* 0x0000000406a67825 */ /* 0x000fc600078e02a6 */
[----:B------:R-:W3:Y:S04]  /*55be0*/  LDL.LU.64 R144, [R1+0x52d8] ;  /* 0x0052d80001907983 */ /* 0x000ee80000300a00 */
[----:B------:R1:W-:Y:S04]  /*55bf0*/  STL.64 [R1+0x3660], R180 ;  /* 0x003660b401007387 */ /* 0x0003e80000100a00 */
[----:B------:R-:W3:Y:S01]  /*55c00*/  LDL.LU.64 R142, [R1+0x6640] ;  /* 0x00664000018e7983 */ /* 0x000ee20000300a00 */
[----:B----4-:R-:W-:-:S03]  /*55c10*/  IMAD.WIDE R164, R6, 0x4, R164 ;  /* 0x0000000406a47825 */ /* 0x010fc600078e02a4 */
[----:B------:R-:W4:Y:S04]  /*55c20*/  LDL.LU.64 R140, [R1+0x6398] ;  /* 0x00639800018c7983 */ /* 0x000f280000300a00 */
[----:B------:R-:W-:Y:S04]  /*55c30*/  STL.64 [R1+0x3658], R174 ;  /* 0x003658ae01007387 */ /* 0x000fe80000100a00 */
[----:B------:R-:W4:Y:S04]  /*55c40*/  LDL.LU.64 R138, [R1+0x5fa8] ;  /* 0x005fa800018a7983 */ /* 0x000f280000300a00 */
[----:B------:R-:W-:Y:S01]  /*55c50*/  STL.64 [R1+0x3650], R172 ;  /* 0x003650ac01007387 */ /* 0x000fe20000100a00 */
[----:B--2---:R-:W-:-:S04]  /*55c60*/  IMAD.WIDE R162, R6, 0x4, R162 ;  /* 0x0000000406a27825 */ /* 0x004fc800078e02a2 */
[C---:B------:R-:W-:Y:S02]  /*55c70*/  IMAD.WIDE R160, R6.reuse, 0x4, R136 ;  /* 0x0000000406a07825 */ /* 0x040fe400078e0288 */
[----:B------:R-:W2:Y:S04]  /*55c80*/  LDL.LU.64 R136, [R1+0x52c0] ;  /* 0x0052c00001887983 */ /* 0x000ea80000300a00 */
[----:B------:R-:W-:Y:S04]  /*55c90*/  STL.64 [R1+0x3718], R166 ;  /* 0x003718a601007387 */ /* 0x000fe80000100a00 */
[----:B------:R-:W2:Y:S04]  /*55ca0*/  LDL.LU.64 R134, [R1+0x6638] ;  /* 0x0066380001867983 */ /* 0x000ea80000300a00 */
[----:B------:R1:W-:Y:S04]  /*55cb0*/  STL.64 [R1+0x3710], R164 ;  /* 0x003710a401007387 */ /* 0x0003e80000100a00 */
[----:B------:R-:W2:Y:S04]  /*55cc0*/  LDL.LU.64 R132, [R1+0x6358] ;  /* 0x0063580001847983 */ /* 0x000ea80000300a00 */
[----:B------:R-:W-:Y:S04]  /*55cd0*/  STL.64 [R1+0x3708], R162 ;  /* 0x003708a201007387 */ /* 0x000fe80000100a00 */
[----:B------:R-:W-:Y:S04]  /*55ce0*/  STL.64 [R1+0x3700], R160 ;  /* 0x003700a001007387 */ /* 0x000fe80000100a00 */
[----:B------:R-:W2:Y:S01]  /*55cf0*/  LDL.LU.64 R106, [R1+0x5f68] ;  /* 0x005f6800016a7983 */ /* 0x000ea20000300a00 */
[----:B------:R-:W-:-:S05]  /*55d00*/  IMAD.WIDE R158, R6, 0x4, R158 ;  /* 0x00000004069e7825 */ /* 0x000fca00078e029e */
[----:B------:R-:W-:Y:S04]  /*55d10*/  STL.64 [R1+0x37f0], R158 ;  /* 0x0037f09e01007387 */ /* 0x000fe80000100a00 */
[----:B------:R-:W2:Y:S01]  /*55d20*/  LDL.LU.64 R128, [R1+0x52a8] ;  /* 0x0052a80001807983 */ /* 0x000ea20000300a00 */
[----:B------:R-:W-:-:S04]  /*55d30*/  IMAD.WIDE R156, R6, 0x4, R156 ;  /* 0x00000004069c7825 */ /* 0x000fc800078e029c */
[C---:B------:R-:W-:Y:S01]  /*55d40*/  IMAD.WIDE R154, R6.reuse, 0x4, R154 ;  /* 0x00000004069a7825 */ /* 0x040fe200078e029a */
[----:B------:R-:W-:Y:S03]  /*55d50*/  STL.64 [R1+0x37e8], R156 ;  /* 0x0037e89c01007387 */ /* 0x000fe60000100a00 */
[C---:B------:R-:W-:Y:S01]  /*55d60*/  IMAD.WIDE R152, R6.reuse, 0x4, R152 ;  /* 0x0000000406987825 */ /* 0x040fe200078e0298 */
[----:B------:R-:W-:Y:S03]  /*55d70*/  STL.64 [R1+0x37e0], R154 ;  /* 0x0037e09a01007387 */ /* 0x000fe60000100a00 */
[C---:B------:R-:W-:Y:S01]  /*55d80*/  IMAD.WIDE R150, R6.reuse, 0x4, R150 ;  /* 0x0000000406967825 */ /* 0x040fe200078e0296 */
[----:B------:R-:W2:Y:S03]  /*55d90*/  LDL.LU.64 R126, [R1+0x6630] ;  /* 0x00663000017e7983 */ /* 0x000ea60000300a00 */
[C---:B------:R-:W-:Y:S01]  /*55da0*/  IMAD.WIDE R148, R6.reuse, 0x4, R148 ;  /* 0x0000000406947825 */ /* 0x040fe200078e0294 */
[----:B------:R-:W-:Y:S03]  /*55db0*/  STL.64 [R1+0x37c8], R152 ;  /* 0x0037c89801007387 */ /* 0x000fe60000100a00 */
[C---:B---3--:R-:W-:Y:S01]  /*55dc0*/  IMAD.WIDE R146, R6.reuse, 0x4, R146 ;  /* 0x0000000406927825 */ /* 0x048fe200078e0292 */
[----:B------:R-:W3:Y:S03]  /*55dd0*/  LDL.LU.64 R124, [R1+0x6318] ;  /* 0x00631800017c7983 */ /* 0x000ee60000300a00 */
[C---:B------:R-:W-:Y:S01]  /*55de0*/  IMAD.WIDE R144, R6.reuse, 0x4, R144 ;  /* 0x0000000406907825 */ /* 0x040fe200078e0290 */
[----:B------:R-:W-:Y:S03]  /*55df0*/  STL.64 [R1+0x38e8], R150 ;  /* 0x0038e89601007387 */ /* 0x000fe60000100a00 */
[C---:B------:R-:W-:Y:S01]  /*55e00*/  IMAD.WIDE R142, R6.reuse, 0x4, R142 ;  /* 0x00000004068e7825 */ /* 0x040fe200078e028e */
[----:B------:R-:W-:Y:S04]  /*55e10*/  STL.64 [R1+0x38e0], R148 ;  /* 0x0038e09401007387 */ /* 0x000fe80000100a00 */
[----:B------:R-:W3:Y:S01]  /*55e20*/  LDL.LU.64 R122, [R1+0x5f28] ;  /* 0x005f2800017a7983 */ /* 0x000ee20000300a00 */
[----:B----4-:R-:W-:-:S03]  /*55e30*/  IMAD.WIDE R140, R6, 0x4, R140 ;  /* 0x00000004068c7825 */ /* 0x010fc600078e028c */
[----:B------:R-:W-:Y:S04]  /*55e40*/  STL.64 [R1+0x38d8], R146 ;  /* 0x0038d89201007387 */ /* 0x000fe80000100a00 */
[----:B------:R-:W4:Y:S01]  /*55e50*/  LDL.LU.64 R120, [R1+0x5290] ;  /* 0x0052900001787983 */ /* 0x000f220000300a00 */
[----:B------:R-:W-:-:S03]  /*55e60*/  IMAD.WIDE R138, R6, 0x4, R138 ;  /* 0x00000004068a7825 */ /* 0x000fc600078e028a */
[----:B------:R-:W-:Y:S04]  /*55e70*/  STL.64 [R1+0x38d0], R144 ;  /* 0x0038d09001007387 */ /* 0x000fe80000100a00 */
[----:B------:R-:W-:Y:S04]  /*55e80*/  STL.64 [R1+0x3a08], R142 ;  /* 0x003a088e01007387 */ /* 0x000fe80000100a00 */
[----:B------:R-:W4:Y:S04]  /*55e90*/  LDL.LU.64 R118, [R1+0x6628] ;  /* 0x0066280001767983 */ /* 0x000f280000300a00 */
[----:B------:R-:W4:Y:S04]  /*55ea0*/  LDL.LU.64 R116, [R1+0x62d8] ;  /* 0x0062d80001747983 */ /* 0x000f280000300a00 */
[----:B------:R-:W-:Y:S04]  /*55eb0*/  STL.64 [R1+0x39f8], R140 ;  /* 0x0039f88c01007387 */ /* 0x000fe80000100a00 */
[----:B------:R-:W4:Y:S04]  /*55ec0*/  LDL.LU.64 R114, [R1+0x5ee8] ;  /* 0x005ee80001727983 */ /* 0x000f280000300a00 */
[----:B------:R-:W4:Y:S04]  /*55ed0*/  LDL.LU.64 R112, [R1+0x5278] ;  /* 0x0052780001707983 */ /* 0x000f280000300a00 */
[----:B------:R-:W-:Y:S01]  /*55ee0*/  STL.64 [R1+0x39f0], R138 ;  /* 0x0039f08a01007387 */ /* 0x000fe20000100a00 */
[----:B--2---:R-:W-:-:S04]  /*55ef0*/  IMAD.WIDE R136, R6, 0x4, R136 ;  /* 0x0000000406887825 */ /* 0x004fc800078e0288 */
[----:B------:R-:W-:-:S04]  /*55f00*/  IMAD.WIDE R134, R6, 0x4, R134 ;  /* 0x0000000406867825 */ /* 0x000fc800078e0286 */
[----:B------:R-:W-:-:S04]  /*55f10*/  IMAD.WIDE R132, R6, 0x4, R132 ;  /* 0x0000000406847825 */ /* 0x000fc800078e0284 */
[C---:B------:R-:W-:Y:S02]  /*55f20*/  IMAD.WIDE R130, R6.reuse, 0x4, R106 ;  /* 0x0000000406827825 */ /* 0x040fe400078e026a */
[----:B------:R-:W2:Y:S04]  /*55f30*/  LDL.LU.64 R106, [R1+0x6620] ;  /* 0x00662000016a7983 */ /* 0x000ea80000300a00 */
[----:B------:R-:W2:Y:S04]  /*55f40*/  LDL.LU.64 R104, [R1+0x6298] ;  /* 0x0062980001687983 */ /* 0x000ea80000300a00 */
[----:B------:R-:W-:Y:S04]  /*55f50*/  STL.64 [R1+0x39e0], R136 ;  /* 0x0039e08801007387 */ /* 0x000fe80000100a00 */
[----:B------:R-:W2:Y:S04]  /*55f60*/  LDL.LU.64 R102, [R1+0x5e70] ;  /* 0x005e700001667983 */ /* 0x000ea80000300a00 */
[----:B------:R-:W2:Y:S04]  /*55f70*/  LDL.LU.64 R100, [R1+0x5260] ;  /* 0x0052600001647983 */ /* 0x000ea80000300a00 */
[----:B------:R-:W-:Y:S01]  /*55f80*/  STL.64 [R1+0x3ab0], R134 ;  /* 0x003ab08601007387 */ /* 0x000fe20000100a00 */
        /* <DEDUP_REMOVED lines=12> */
[----:B------:R-:W-:-:S04]  /*56050*/  IMAD.WIDE R126, R6, 0x4, R126 ;  /* 0x00000004067e7825 */ /* 0x000fc800078e027e */
[C---:B---3--:R-:W-:Y:S01]  /*56060*/  IMAD.WIDE R124, R6.reuse, 0x4, R124 ;  /* 0x00000004067c7825 */ /* 0x048fe200078e027c */
[----:B------:R-:W-:Y:S03]  /*56070*/  STL.64 [R1+0x3b70], R126 ;  /* 0x003b707e01007387 */ /* 0x000fe60000100a00 */
[C---:B------:R-:W-:Y:S01]  /*56080*/  IMAD.WIDE R122, R6.reuse, 0x4, R122 ;  /* 0x00000004067a7825 */ /* 0x040fe200078e027a */
        /* <DEDUP_REMOVED lines=9> */
[----:B------:R-:W-:Y:S01]  /*56120*/  IMAD.WIDE R112, R6, 0x4, R112 ;  /* 0x0000000406707825 */ /* 0x000fe200078e0270 */
[----:B------:R-:W-:Y:S01]  /*56130*/  STL.64 [R1+0x3be8], R114 ;  /* 0x003be87201007387 */ /* 0x000fe20000100a00 */
[----:B------:R-:W-:-:S03]  /*56140*/  IADD3 R251, PT, PT, R251, 0x100000, RZ ;  /* 0x00100000fbfb7810 */ /* 0x000fc60007ffe0ff */
[----:B------:R-:W-:Y:S04]  /*56150*/  STL.64 [R1+0x3be0], R112 ;  /* 0x003be07001007387 */ /* 0x000fe80000100a00 */
[----:B------:R1:W-:Y:S04]  /*56160*/  LDGSTS.E [R251+-0x60280], desc[UR38][R84.64], P0 ;  /* 0x9fd8000054fb7fae */ /* 0x0003e800081a1026 */
[----:B------:R3:W-:Y:S04]  /*56170*/  LDGSTS.E [R0+-0x6f200], desc[UR38][R244.64], P4 ;  /* 0x90e00000f4007fae */ /* 0x0007e8000a1a1026 */
[----:B------:R-:W-:Y:S04]  /*56180*/  LDGSTS.E [R0+-0x6f180], desc[UR38][R242.64], P6 ;  /* 0x90e80000f2007fae */ /* 0x000fe8000b1a1026 */
[----:B------:R4:W-:Y:S04]  /*56190*/  LDGSTS.E [R0+-0x6f100], desc[UR38][R240.64], P3 ;  /* 0x90f00000f0007fae */ /* 0x0009e800099a1026 */
[----:B------:R-:W-:Y:S04]  /*561a0*/  LDGSTS.E [R0+-0x6f080], desc[UR38][R4.64], P0 ;  /* 0x90f8000004007fae */ /* 0x000fe800081a1026 */
[----:B------:R-:W-:Y:S04]  /*561b0*/  LDGSTS.E [R0+-0x6e200], desc[UR38][R238.64], P4 ;  /* 0x91e00000ee007fae */ /* 0x000fe8000a1a1026 */
[----:B------:R1:W-:Y:S04]  /*561c0*/  LDGSTS.E [R0+-0x6e180], desc[UR38][R236.64], P6 ;  /* 0x91e80000ec007fae */ /* 0x0003e8000b1a1026 */
        /* <DEDUP_REMOVED lines=17> */
[----:B------:R-:W-:Y:S04]  /*562e0*/  LDGSTS.E [R0+-0x6a080], desc[UR38][R172.64], P0 ;  /* 0x95f80000ac007fae */ /* 0x000fe800081a1026 */
[----:B------:R-:W-:Y:S04]  /*562f0*/  LDGSTS.E [R0+-0x69200], desc[UR38][R166.64], P4 ;  /* 0x96e00000a6007fae */ /* 0x000fe8000a1a1026 */
[----:B------:R1:W-:Y:S04]  /*56300*/  LDGSTS.E [R0+-0x69180], desc[UR38][R164.64], P6 ;  /* 0x96e80000a4007fae */ /* 0x0003e8000b1a1026 */
        /* <DEDUP_REMOVED lines=23> */
[----:B--2---:R-:W-:-:S03]  /*56480*/  IMAD.WIDE R106, R6, 0x4, R106 ;  /* 0x00000004066a7825 */ /* 0x004fc600078e026a */
[----:B------:R-:W-:Y:S01]  /*56490*/  LDGSTS.E [R0+-0x63180], desc[UR38][R116.64], P6 ;  /* 0x9ce8000074007fae */ /* 0x000fe2000b1a1026 */
        /* <DEDUP_REMOVED lines=20> */
[----:B-1----:R-:W-:-:S03]  /*565e0*/  IMAD.WIDE R84, R6, 0x4, R246 ;  /* 0x0000000406547825 */ /* 0x002fc600078e02f6 */
[----:B------:R-:W-:Y:S04]  /*565f0*/  STL.64 [R1+0x3c90], R86 ;  /* 0x003c905601007387 */ /* 0x000fe80000100a00 */
[----:B------:R1:W-:Y:S04]  /*56600*/  STL.64 [R1+0x3c88], R84 ;  /* 0x003c885401007387 */ /* 0x0003e80000100a00 */
[----:B------:R2:W-:Y:S04]  /*56610*/  STL [R1+0x20d8], RZ ;  /* 0x0020d8ff01007387 */ /* 0x0005e80000100800 */
        /* <DEDUP_REMOVED lines=1693> */
[----:B------:R2:W-:Y:S04]  /*5cff0*/  STL [R1], RZ ;  /* 0x000000ff01007387 */ /* 0x0005e80000100800 */
        /* <DEDUP_REMOVED lines=204> */
[----:B------:R-:W-:Y:S04]  /*5dcc0*/  LDGSTS.E [R0+-0x63100], desc[UR38][R114.64], P3 ;  /* 0x9cf0000072007fae */ /* 0x000fe800099a1026 */
        /* <DEDUP_REMOVED lines=25> */
[----:B------:R1:W-:Y:S04]  /*5de60*/  LDGSTS.E [R0+-0x60080], desc[UR38][R84.64], P0 ;  /* 0x9ff8000054007fae */ /* 0x0003e800081a1026 */
[----:B------:R2:W-:Y:S04]  /*5de70*/  STL [R1+0x1e68], RZ ;  /* 0x001e68ff01007387 */ /* 0x0005e80000100800 */
[----:B------:R-:W0:Y:S04]  /*5de80*/  LDGDEPBAR ;  /* 0x00000000000079af */ /* 0x000e280000000000 */
[----:B------:R2:W-:Y:S01]  /*5de90*/  STL [R1+0x1e6c], RZ ;  /* 0x001e6cff01007387 */ /* 0x0005e20000100800 */
[----:B------:R-:W-:Y:S01]  /*5dea0*/  UISETP.GE.AND UP0, UPT, UR5, 0x80, UPT ;  /* 0x000000800500788c */ /* 0x000fe2000bf06270 */
[----:B------:R-:W-:-:S02]  /*5deb0*/  CS2R R248, SRZ ;  /* 0x0000000000f87805 */ /* 0x000fc4000001ff00 */
[----:B------:R-:W-:Y:S02]  /*5dec0*/  CS2R R250, SRZ ;  /* 0x0000000000fa7805 */ /* 0x000fe4000001ff00 */
[----:B---3--:R-:W-:Y:S02]  /*5ded0*/  CS2R R244, SRZ ;  /* 0x0000000000f47805 */ /* 0x008fe4000001ff00 */
[----:B------:R-:W-:Y:S02]  /*5dee0*/  CS2R R246, SRZ ;  /* 0x0000000000f67805 */ /* 0x000fe4000001ff00 */
[----:B----4-:R-:W-:Y:S02]  /*5def0*/  CS2R R240, SRZ ;  /* 0x0000000000f07805 */ /* 0x010fe4000001ff00 */
[----:B------:R-:W-:Y:S02]  /*5df00*/  CS2R R242, SRZ ;  /* 0x0000000000f27805 */ /* 0x000fe4000001ff00 */
[----:B------:R-:W-:-:S02]  /*5df10*/  CS2R R236, SRZ ;  /* 0x0000000000ec7805 */ /* 0x000fc4000001ff00 */
[----:B------:R-:W-:Y:S02]  /*5df20*/  CS2R R238, SRZ ;  /* 0x0000000000ee7805 */ /* 0x000fe4000001ff00 */
[----:B------:R-:W-:Y:S02]  /*5df30*/  CS2R R232, SRZ ;  /* 0x0000000000e87805 */ /* 0x000fe4000001ff00 */
[----:B------:R-:W-:Y:S02]  /*5df40*/  CS2R R234, SRZ ;  /* 0x0000000000ea7805 */ /* 0x000fe4000001ff00 */
[----:B------:R-:W-:Y:S02]  /*5df50*/  CS2R R228, SRZ ;  /* 0x0000000000e47805 */ /* 0x000fe4000001ff00 */
        /* <DEDUP_REMOVED lines=15> */
[----:B-1----:R-:W-:Y:S02]  /*5e050*/  CS2R R84, SRZ ;  /* 0x0000000000547805 */ /* 0x002fe4000001ff00 */
        /* <DEDUP_REMOVED lines=38> */
[----:B------:R-:W-:Y:S01]  /*5e2c0*/  CS2R R162, SRZ ;  /* 0x0000000000a27805 */ /* 0x000fe2000001ff00 */
[----:B--2---:R-:W-:Y:S06]  /*5e2d0*/  BRA.U !UP0, `(.L_x_0) ;  /* 0x0000135d08dc7547 */ /* 0x004fec000b800000 */
[----:B------:R-:W2:Y:S04]  /*5e2e0*/  LDL.LU.64 R154, [R1+0x4ed8] ;  /* 0x004ed800019a7983 */ /* 0x000ea80000300a00 */
[----:B------:R-:W3:Y:S04]  /*5e2f0*/  LDL.LU.64 R156, [R1+0x4ef0] ;  /* 0x004ef000019c7983 */ /* 0x000ee80000300a00 */
[----:B------:R-:W4:Y:S04]  /*5e300*/  LDL.LU.64 R158, [R1+0x4f00] ;  /* 0x004f0000019e7983 */ /* 0x000f280000300a00 */
[----:B------:R-:W3:Y:S04]  /*5e310*/  LDL.LU.64 R160, [R1+0x4f08] ;  /* 0x004f080001a07983 */ /* 0x000ee80000300a00 */
[----:B------:R-:W3:Y:S04]  /*5e320*/  LDL.LU.64 R162, [R1+0x4f10] ;  /* 0x004f100001a27983 */ /* 0x000ee80000300a00 */
[----:B------:R-:W4:Y:S04]  /*5e330*/  LDL.LU.64 R142, [R1+0x4f18] ;  /* 0x004f1800018e7983 */ /* 0x000f280000300a00 */
[----:B------:R-:W4:Y:S04]  /*5e340*/  LDL.LU.64 R144, [R1+0x4f20] ;  /* 0x004f200001907983 */ /* 0x000f280000300a00 */
[----:B------:R-:W4:Y:S04]  /*5e350*/  LDL.LU.64 R146, [R1+0x4f28] ;  /* 0x004f280001927983 */ /* 0x000f280000300a00 */
[----:B------:R-:W4:Y:S04]  /*5e360*/  LDL.LU.64 R148, [R1+0x4f30] ;  /* 0x004f300001947983 */ /* 0x000f280000300a00 */
[----:B------:R-:W4:Y:S04]  /*5e370*/  LDL.LU.64 R150, [R1+0x4f38] ;  /* 0x004f380001967983 */ /* 0x000f280000300a00 */
[----:B------:R-:W4:Y:S04]  /*5e380*/  LDL.LU.64 R152, [R1+0x4f40] ;  /* 0x004f400001987983 */ /* 0x000f280000300a00 */
[----:B--2---:R1:W-:Y:S01]  /*5e390*/  STL [R1+0x8a78], R154 ;  /* 0x008a789a01007387 */ /* 0x0043e20000100800 */
[----:B------:R-:W-:-:S03]  /*5e3a0*/  IMAD.MOV.U32 R0, RZ, RZ, R155 ;  /* 0x000000ffff007224 */ /* 0x000fc600078e009b */
[----:B-1----:R-:W2:Y:S04]  /*5e3b0*/  LDL.LU.64 R154, [R1+0x4f48] ;  /* 0x004f4800019a7983 */ /* 0x002ea80000300a00 */
[----:B------:R1:W-:Y:S04]  /*5e3c0*/  STL [R1+0x8a74], R0 ;  /* 0x008a740001007387 */ /* 0x0003e80000100800 */
[----:B---3--:R3:W-:Y:S01]  /*5e3d0*/  STL [R1+0x8a80], R156 ;  /* 0x008a809c01007387 */ /* 0x0087e20000100800 */
[----:B-1----:R-:W-:-:S03]  /*5e3e0*/  IMAD.MOV.U32 R0, RZ, RZ, R157 ;  /* 0x000000ffff007224 */ /* 0x002fc600078e009d */
[----:B---3--:R-:W3:Y:S04]  /*5e3f0*/  LDL.LU.64 R156, [R1+0x4f50] ;  /* 0x004f5000019c7983 */ /* 0x008ee80000300a00 */
[----:B------:R1:W-:Y:S04]  /*5e400*/  STL [R1+0x8a7c], R0 ;  /* 0x008a7c0001007387 */ /* 0x0003e80000100800 */
[----:B----4-:R4:W-:Y:S01]  /*5e410*/  STL [R1+0x8a88], R158 ;  /* 0x008a889e01007387 */ /* 0x0109e20000100800 */
[----:B-1----:R-:W-:-:S03]  /*5e420*/  IMAD.MOV.U32 R0, RZ, RZ, R159 ;  /* 0x000000ffff007224 */ /* 0x002fc600078e009f */
[----:B----4-:R-:W4:Y:S04]  /*5e430*/  LDL.LU.64 R158, [R1+0x4f58] ;  /* 0x004f5800019e7983 */ /* 0x010f280000300a00 */
[----:B------:R1:W-:Y:S04]  /*5e440*/  STL [R1+0x8a84], R0 ;  /* 0x008a840001007387 */ /* 0x0003e80000100800 */
[----:B------:R1:W-:Y:S02]  /*5e450*/  STL [R1+0x8a90], R160 ;  /* 0x008a90a001007387 */ /* 0x0003e40000100800 */
[----:B-1----:R-:W-:-:S02]  /*5e460*/  MOV R0, R161 ;  /* 0x000000a100007202 */ /* 0x002fc40000000f00 */
[----:B------:R-:W4:Y:S04]  /*5e470*/  LDL.LU.64 R160, [R1+0x4f60] ;  /* 0x004f600001a07983 */ /* 0x000f280000300a00 */
[----:B------:R1:W-:Y:S04]  /*5e480*/  STL [R1+0x8a8c], R0 ;  /* 0x008a8c0001007387 */ /* 0x0003e80000100800 */
[----:B------:R1:W-:Y:S02]  /*5e490*/  STL [R1+0x8a98], R162 ;  /* 0x008a98a201007387 */ /* 0x0003e40000100800 */
[----:B-1----:R-:W-:-:S02]  /*5e4a0*/  IMAD.MOV.U32 R0, RZ, RZ, R163 ;  /* 0x000000ffff007224 */ /* 0x002fc400078e00a3 */
        /* <DEDUP_REMOVED lines=26> */
[----:B--2---:R2:W-:Y:S01]  /*5e650*/  STL [R1+0x8ad0], R154 ;  /* 0x008ad09a01007387 */ /* 0x0045e20000100800 */
[----:B-1----:R-:W-:-:S03]  /*5e660*/  MOV R0, R155 ;  /* 0x0000009b00007202 */ /* 0x002fc60000000f00 */
[----:B--2---:R-:W2:Y:S04]  /*5e670*/  LDL.LU.64 R154, [R1+0x2fe8] ;  /* 0x002fe800019a7983 */ /* 0x004ea80000300a00 */
        /* <DEDUP_REMOVED lines=42> */
[----:B-1----:R-:W-:-:S03]  /*5e920*/  IMAD.MOV.U32 R0, RZ, RZ, R155 ;  /* 0x000000ffff007224 */ /* 0x002fc600078e009b */
[----:B--2---:R-:W2:Y:S04]  /*5e930*/  LDL.LU.64 R154, [R1+0xc18] ;  /* 0x000c1800019a7983 */ /* 0x004ea80000300a00 */
[----:B------:R1:W-:Y:S04]  /*5e940*/  STL [R1+0x8a3c], R0 ;  /* 0x008a3c0001007387 */ /* 0x0003e80000100800 */
[----:B---3--:R3:W-:Y:S01]  /*5e950*/  STL [R1+0x8a40], R156 ;  /* 0x008a409c01007387 */ /* 0x0087e20000100800 */
[----:B-1----:R-:W-:-:S03]  /*5e960*/  MOV R0, R157 ;  /* 0x0000009d00007202 */ /* 0x002fc60000000f00 */
        /* <DEDUP_REMOVED lines=43> */
[----:B-1----:R-:W-:-:S03]  /*5ec20*/  IMAD.MOV.U32 R0, RZ, RZ, R157 ;  /* 0x000000ffff007224 */ /* 0x002fc600078e009d */
[----:B---3--:R-:W3:Y:S04]  /*5ec30*/  LDL.LU.64 R156, [R1+0xbb8] ;  /* 0x000bb800019c7983 */ /* 0x008ee80000300a00 */
[----:B------:R1:W-:Y:S04]  /*5ec40*/  STL [R1+0x89dc], R0 ;  /* 0x0089dc0001007387 */ /* 0x0003e80000100800 */
[----:B----4-:R4:W-:Y:S01]  /*5ec50*/  STL [R1+0x89e0], R158 ;  /* 0x0089e09e01007387 */ /* 0x0109e20000100800 */
[----:B-1----:R-:W-:-:S03]  /*5ec60*/  MOV R0, R159 ;  /* 0x0000009f00007202 */ /* 0x002fc60000000f00 */
        /* <DEDUP_REMOVED lines=2486> */
[----:B------:R-:W-:Y:S04]  /*687d0*/  STL [R1+0x7604], R148 ;  /* 0x0076049401007387 */ /* 0x000fe80000100800 */
[----:B------:R-:W4:Y:S01]  /*687e0*/  LDL.LU.64 R140, [R1+0x44a8] ;  /* 0x0044a800018c7983 */ /* 0x000f220000300a00 */
[----:B-1----:R-:W-:-:S05]  /*687f0*/  IMAD.MOV.U32 R0, RZ, RZ, R149 ;  /* 0x000000ffff007224 */ /* 0x002fca00078e0095 */
[----:B------:R1:W-:Y:S04]  /*68800*/  STL [R1+0x7600], R0 ;  /* 0x0076000001007387 */ /* 0x0003e80000100800 */
[----:B------:R-:W-:Y:S01]  /*68810*/  STL [R1+0x760c], R150 ;  /* 0x00760c9601007387 */ /* 0x000fe20000100800 */
[----:B-1----:R-:W-:-:S03]  /*68820*/  IMAD.MOV.U32 R0, RZ, RZ, R151 ;  /* 0x000000ffff007224 */ /* 0x002fc600078e0097 */
[----:B------:R-:W4:Y:S04]  /*68830*/  LDL.LU.64 R148, [R1+0x44b0] ;  /* 0x0044b00001947983 */ /* 0x000f280000300a00 */
[----:B------:R1:W-:Y:S02]  /*68840*/  STL [R1+0x7608], R0 ;  /* 0x0076080001007387 */ /* 0x0003e40000100800 */
[----:B-1----:R-:W-:Y:S02]  /*68850*/  MOV R0, R153 ;  /* 0x0000009900007202 */ /* 0x002fe40000000f00 */
[----:B------:R1:W-:Y:S04]  /*68860*/  STL [R1+0x7614], R152 ;  /* 0x0076149801007387 */ /* 0x0003e80000100800 */
[----:B------:R-:W4:Y:S04]  /*68870*/  LDL.LU.64 R150, [R1+0x44b8] ;  /* 0x0044b80001967983 */ /* 0x000f280000300a00 */
[----:B------:R1:W-:Y:S04]  /*68880*/  STL [R1+0x7610], R0 ;  /* 0x0076100001007387 */ /* 0x0003e80000100800 */
[----:B--2---:R2:W-:Y:S04]  /*68890*/  STL [R1+0x761c], R154 ;  /* 0x00761c9a01007387 */ /* 0x0045e80000100800 */
[----:B-1----:R-:W4:Y:S01]  /*688a0*/  LDL.LU.64 R152, [R1+0x44c0] ;  /* 0x0044c00001987983 */ /* 0x002f220000300a00 */
[----:B------:R-:W-:-:S03]  /*688b0*/  IMAD.MOV.U32 R0, RZ, RZ, R155 ;  /* 0x000000ffff007224 */ /* 0x000fc600078e009b */
[----:B---3--:R-:W-:Y:S04]  /*688c0*/  STL [R1+0x7624], R156 ;  /* 0x0076249c01007387 */ /* 0x008fe80000100800 */
[----:B------:R1:W-:Y:S04]  /*688d0*/  STL [R1+0x7618], R0 ;  /* 0x0076180001007387 */ /* 0x0003e80000100800 */
[----:B--2---:R-:W2:Y:S01]  /*688e0*/  LDL.LU.64 R154, [R1+0x2c58] ;  /* 0x002c5800019a7983 */ /* 0x004ea20000300a00 */
[----:B-1----:R-:W-:-:S03]  /*688f0*/  IMAD.MOV.U32 R0, RZ, RZ, R157 ;  /* 0x000000ffff007224 */ /* 0x002fc600078e009d */
[----:B----4-:R-:W-:Y:S04]  /*68900*/  STL [R1+0x762c], R158 ;  /* 0x00762c9e01007387 */ /* 0x010fe80000100800 */
[----:B------:R1:W-:Y:S04]  /*68910*/  STL [R1+0x7620], R0 ;  /* 0x0076200001007387 */ /* 0x0003e80000100800 */
[----:B------:R-:W3:Y:S01]  /*68920*/  LDL.LU.64 R156, [R1+0x2c50] ;  /* 0x002c5000019c7983 */ /* 0x000ee20000300a00 */
[----:B-1----:R-:W-:-:S03]  /*68930*/  IMAD.MOV.U32 R0, RZ, RZ, R159 ;  /* 0x000000ffff007224 */ /* 0x002fc600078e009f */
[----:B------:R-:W-:Y:S04]  /*68940*/  STL [R1+0x7634], R160 ;  /* 0x007634a001007387 */ /* 0x000fe80000100800 */
[----:B------:R1:W-:Y:S04]  /*68950*/  STL [R1+0x7628], R0 ;  /* 0x0076280001007387 */ /* 0x0003e80000100800 */
[----:B------:R-:W4:Y:S01]  /*68960*/  LDL.LU.64 R158, [R1+0x2c48] ;  /* 0x002c4800019e7983 */ /* 0x000f220000300a00 */
[----:B-1----:R-:W-:-:S03]  /*68970*/  MOV R0, R161 ;  /* 0x000000a100007202 */ /* 0x002fc60000000f00 */
[----:B------:R-:W-:Y:S04]  /*68980*/  STL [R1+0x763c], R162 ;  /* 0x00763ca201007387 */ /* 0x000fe80000100800 */
[----:B------:R1:W-:Y:S04]  /*68990*/  STL [R1+0x7630], R0 ;  /* 0x0076300001007387 */ /* 0x0003e80000100800 */
[----:B------:R-:W4:Y:S01]  /*689a0*/  LDL.LU.64 R160, [R1+0x2c40] ;  /* 0x002c400001a07983 */ /* 0x000f220000300a00 */
[----:B-1----:R-:W-:-:S03]  /*689b0*/  IMAD.MOV.U32 R0, RZ, RZ, R163 ;  /* 0x000000ffff007224 */ /* 0x002fc600078e00a3 */
        /* <DEDUP_REMOVED lines=17> */
[----:B------:R1:W-:Y:S02]  /*68ad0*/  STL [R1+0x7658], R0 ;  /* 0x0076580001007387 */ /* 0x0003e40000100800 */
[----:B-1----:R-:W-:Y:S02]  /*68ae0*/  IMAD.MOV.U32 R0, RZ, RZ, R149 ;  /* 0x000000ffff007224 */ /* 0x002fe400078e0095 */
[----:B------:R-:W4:Y:S04]  /*68af0*/  LDL.LU.64 R148, [R1+0x2c18] ;  /* 0x002c180001947983 */ /* 0x000f280000300a00 */
[----:B------:R1:W-:Y:S04]  /*68b00*/  STL [R1+0x7660], R0 ;  /* 0x0076600001007387 */ /* 0x0003e80000100800 */
[----:B------:R1:W-:Y:S02]  /*68b10*/  STL [R1+0x766c], R150 ;  /* 0x00766c9601007387 */ /* 0x0003e40000100800 */
[----:B-1----:R-:W-:-:S02]  /*68b20*/  IMAD.MOV.U32 R0, RZ, RZ, R151 ;  /* 0x000000ffff007224 */ /* 0x002fc400078e0097 */
[----:B------:R-:W-:Y:S04]  /*68b30*/  STL [R1+0x7674], R152 ;  /* 0x0076749801007387 */ /* 0x000fe80000100800 */
[----:B------:R1:W-:Y:S04]  /*68b40*/  STL [R1+0x7668], R0 ;  /* 0x0076680001007387 */ /* 0x0003e80000100800 */
[----:B------:R-:W4:Y:S01]  /*68b50*/  LDL.LU.64 R150, [R1+0x2c10] ;  /* 0x002c100001967983 */ /* 0x000f220000300a00 */
[----:B-1----:R-:W-:-:S03]  /*68b60*/  MOV R0, R153 ;  /* 0x0000009900007202 */ /* 0x002fc60000000f00 */
[----:B--2---:R-:W-:Y:S04]  /*68b70*/  STL [R1+0x767c], R154 ;  /* 0x00767c9a01007387 */ /* 0x004fe80000100800 */
[----:B------:R1:W-:Y:S04]  /*68b80*/  STL [R1+0x7670], R0 ;  /* 0x0076700001007387 */ /* 0x0003e80000100800 */
[----:B------:R-:W2:Y:S01]  /*68b90*/  LDL.LU.64 R152, [R1+0x2c08] ;  /* 0x002c080001987983 */ /* 0x000ea20000300a00 */
[----:B-1----:R-:W-:-:S03]  /*68ba0*/  IMAD.MOV.U32 R0, RZ, RZ, R155 ;  /* 0x000000ffff007224 */ /* 0x002fc600078e009b */
[----:B---3--:R-:W-:Y:S04]  /*68bb0*/  STL [R1+0x7684], R156 ;  /* 0x0076849c01007387 */ /* 0x008fe80000100800 */
[----:B------:R1:W-:Y:S04]  /*68bc0*/  STL [R1+0x7678], R0 ;  /* 0x0076780001007387 */ /* 0x0003e80000100800 */
[----:B------:R-:W3:Y:S01]  /*68bd0*/  LDL.LU.64 R154, [R1+0x2c00] ;  /* 0x002c0000019a7983 */ /* 0x000ee20000300a00 */
[----:B-1----:R-:W-:-:S03]  /*68be0*/  IMAD.MOV.U32 R0, RZ, RZ, R157 ;  /* 0x000000ffff007224 */ /* 0x002fc600078e009d */
[----:B----4-:R-:W-:Y:S04]  /*68bf0*/  STL [R1+0x768c], R158 ;  /* 0x00768c9e01007387 */ /* 0x010fe80000100800 */
        /* <DEDUP_REMOVED lines=21> */
[----:B------:R-:W4:Y:S04]  /*68d50*/  LDL.LU.64 R140, [R1+0x68] ;  /* 0x00006800018c7983 */ /* 0x000f280000300a00 */
[----:B------:R-:W4:Y:S01]  /*68d60*/  LDL.LU.64 R142, [R1+0x60] ;  /* 0x00006000018e7983 */ /* 0x000f220000300a00 */
[----:B-1----:R-:W-:-:S05]  /*68d70*/  MOV R0, R147 ;  /* 0x0000009300007202 */ /* 0x002fca0000000f00 */
[----:B------:R1:W-:Y:S04]  /*68d80*/  STL [R1+0x76b0], R0 ;  /* 0x0076b00001007387 */ /* 0x0003e80000100800 */
[----:B------:R1:W-:Y:S04]  /*68d90*/  STL [R1+0x76bc], R148 ;  /* 0x0076bc9401007387 */ /* 0x0003e80000100800 */
[----:B------:R-:W4:Y:S01]  /*68da0*/  LDL.LU.64 R144, [R1+0x58] ;  /* 0x0000580001907983 */ /* 0x000f220000300a00 */
[----:B-1----:R-:W-:-:S03]  /*68db0*/  IMAD.MOV.U32 R0, RZ, RZ, R149 ;  /* 0x000000ffff007224 */ /* 0x002fc600078e0095 */
[----:B------:R-:W4:Y:S04]  /*68dc0*/  LDL.LU.64 R148, [R1+0x50] ;  /* 0x0000500001947983 */ /* 0x000f280000300a00 */
[----:B------:R1:W-:Y:S04]  /*68dd0*/  STL [R1+0x76b8], R0 ;  /* 0x0076b80001007387 */ /* 0x0003e80000100800 */
[----:B------:R2:W-:Y:S04]  /*68de0*/  STL [R1+0x76c4], R150 ;  /* 0x0076c49601007387 */ /* 0x0005e80000100800 */
[----:B------:R-:W4:Y:S01]  /*68df0*/  LDL.LU.64 R146, [R1+0x48] ;  /* 0x0000480001927983 */ /* 0x000f220000300a00 */
[----:B-1----:R-:W-:-:S03]  /*68e00*/  IMAD.MOV.U32 R0, RZ, RZ, R151 ;  /* 0x000000ffff007224 */ /* 0x002fc600078e0097 */
[----:B--2---:R-:W-:Y:S04]  /*68e10*/  STL [R1+0x76cc], R152 ;  /* 0x0076cc9801007387 */ /* 0x004fe80000100800 */
[----:B------:R1:W-:Y:S04]  /*68e20*/  STL [R1+0x76c0], R0 ;  /* 0x0076c00001007387 */ /* 0x0003e80000100800 */
[----:B------:R-:W2:Y:S01]  /*68e30*/  LDL.LU.64 R150, [R1+0x40] ;  /* 0x0000400001967983 */ /* 0x000ea20000300a00 */
[----:B-1----:R-:W-:-:S03]  /*68e40*/  IMAD.MOV.U32 R0, RZ, RZ, R153 ;  /* 0x000000ffff007224 */ /* 0x002fc600078e0099 */
[----:B---3--:R-:W-:Y:S04]  /*68e50*/  STL [R1+0x76d4], R154 ;  /* 0x0076d49a01007387 */ /* 0x008fe80000100800 */
[----:B------:R1:W-:Y:S04]  /*68e60*/  STL [R1+0x76c8], R0 ;  /* 0x0076c80001007387 */ /* 0x0003e80000100800 */
[----:B------:R-:W3:Y:S01]  /*68e70*/  LDL.LU.64 R152, [R1+0x38] ;  /* 0x0000380001987983 */ /* 0x000ee20000300a00 */
[----:B-1----:R-:W-:-:S03]  /*68e80*/  MOV R0, R155 ;  /* 0x0000009b00007202 */ /* 0x002fc60000000f00 */
[----:B----4-:R-:W-:Y:S04]  /*68e90*/  STL [R1+0x76dc], R156 ;  /* 0x0076dc9c01007387 */ /* 0x010fe80000100800 */
        /* <DEDUP_REMOVED lines=21> */
[----:B------:R-:W-:Y:S01]  /*68ff0*/  STL [R1+0x7568], R142 ;  /* 0x0075688e01007387 */ /* 0x000fe20000100800 */
[----:B-1----:R-:W-:-:S05]  /*69000*/  IMAD.MOV.U32 R0, RZ, RZ, R141 ;  /* 0x000000ffff007224 */ /* 0x002fca00078e008d */
[----:B------:R1:W-:Y:S04]  /*69010*/  STL [R1+0x7564], R0 ;  /* 0x0075640001007387 */ /* 0x0003e80000100800 */
[----:B------:R-:W-:Y:S01]  /*69020*/  STL [R1+0x7560], R144 ;  /* 0x0075609001007387 */ /* 0x000fe20000100800 */
[----:B-1----:R-:W-:-:S05]  /*69030*/  IMAD.MOV.U32 R0, RZ, RZ, R143 ;  /* 0x000000ffff007224 */ /* 0x002fca00078e008f */
[----:B------:R1:W-:Y:S04]  /*69040*/  STL [R1+0x755c], R0 ;  /* 0x00755c0001007387 */ /* 0x0003e80000100800 */
[----:B------:R-:W-:Y:S01]  /*69050*/  STL [R1+0x7558], R148 ;  /* 0x0075589401007387 */ /* 0x000fe20000100800 */
[----:B-1----:R-:W-:-:S05]  /*69060*/  MOV R0, R145 ;  /* 0x0000009100007202 */ /* 0x002fca0000000f00 */
[----:B------:R1:W-:Y:S02]  /*69070*/  STL [R1+0x7554], R0 ;  /* 0x0075540001007387 */ /* 0x0003e40000100800 */
[----:B-1----:R-:W-:Y:S02]  /*69080*/  IMAD.MOV.U32 R0, RZ, RZ, R149 ;  /* 0x000000ffff007224 */ /* 0x002fe400078e0095 */
[----:B------:R-:W-:Y:S04]  /*69090*/  STL [R1+0x7550], R146 ;  /* 0x0075509201007387 */ /* 0x000fe80000100800 */
        /* <DEDUP_REMOVED lines=22> */
[----:B-1----:R-:W-:-:S05]  /*69200*/  IMAD.MOV.U32 R0, RZ, RZ, R159 ;  /* 0x000000ffff007224 */ /* 0x002fca00078e009f */
[----:B------:R1:W-:Y:S04]  /*69210*/  STL [R1+0x751c], R0 ;  /* 0x00751c0001007387 */ /* 0x0003e80000100800 */
[----:B------:R-:W-:Y:S04]  /*69220*/  STL [R1+0x7520], R160 ;  /* 0x007520a001007387 */ /* 0x000fe80000100800 */
[----:B------:R-:W4:Y:S01]  /*69230*/  LDL.LU.64 R156, [R1+0x4bf8] ;  /* 0x004bf800019c7983 */ /* 0x000f220000300a00 */
[----:B-1----:R-:W-:-:S05]  /*69240*/  MOV R0, R161 ;  /* 0x000000a100007202 */ /* 0x002fca0000000f00 */
[----:B------:R1:W-:Y:S04]  /*69250*/  STL [R1+0x7514], R0 ;  /* 0x0075140001007387 */ /* 0x0003e80000100800 */
[----:B------:R1:W-:Y:S04]  /*69260*/  STL [R1+0x7518], R162 ;  /* 0x007518a201007387 */ /* 0x0003e80000100800 */
[----:B------:R-:W4:Y:S01]  /*69270*/  LDL.LU.64 R158, [R1+0x4c00] ;  /* 0x004c0000019e7983 */ /* 0x000f220000300a00 */
[----:B-1----:R-:W-:-:S05]  /*69280*/  IMAD.MOV.U32 R0, RZ, RZ, R163 ;  /* 0x000000ffff007224 */ /* 0x002fca00078e00a3 */
[----:B------:R1:W-:Y:S04]  /*69290*/  STL [R1+0x750c], R0 ;  /* 0x00750c0001007387 */ /* 0x0003e80000100800 */
[----:B------:R-:W-:Y:S04]  /*692a0*/  STL [R1+0x7510], R226 ;  /* 0x007510e201007387 */ /* 0x000fe80000100800 */
[----:B------:R-:W-:Y:S04]  /*692b0*/  STL [R1+0x7504], R227 ;  /* 0x007504e301007387 */ /* 0x000fe80000100800 */
[----:B------:R-:W4:Y:S04]  /*692c0*/  LDL.LU.64 R160, [R1+0x4c08] ;  /* 0x004c080001a07983 */ /* 0x000f280000300a00 */
[----:B------:R-:W-:Y:S04]  /*692d0*/  STL [R1+0x7508], R224 ;  /* 0x007508e001007387 */ /* 0x000fe80000100800 */
[----:B------:R-:W-:Y:S04]  /*692e0*/  STL [R1+0x74fc], R225 ;  /* 0x0074fce101007387 */ /* 0x000fe80000100800 */
[----:B------:R-:W4:Y:S04]  /*692f0*/  LDL.LU.64 R146, [R1+0x4c10] ;  /* 0x004c100001927983 */ /* 0x000f280000300a00 */
[----:B------:R-:W-:Y:S04]  /*69300*/  STL [R1+0x7500], R222 ;  /* 0x007500de01007387 */ /* 0x000fe80000100800 */
        /* <DEDUP_REMOVED lines=18> */
[----:B------:R-:W4:Y:S04]  /*69430*/  LDL.LU.64 R152, [R1+0x4c60] ;  /* 0x004c600001987983 */ /* 0x000f280000300a00 */
[----:B------:R-:W4:Y:S01]  /*69440*/  LDL.LU.64 R140, [R1+0x4c70] ;  /* 0x004c7000018c7983 */ /* 0x000f220000300a00 */
[----:B-1----:R-:W-:-:S05]  /*69450*/  IMAD.MOV.U32 R0, RZ, RZ, R145 ;  /* 0x000000ffff007224 */ /* 0x002fca00078e0091 */
[----:B------:R1:W-:Y:S04]  /*69460*/  STL [R1+0x7398], R0 ;  /* 0x0073980001007387 */ /* 0x0003e80000100800 */
[----:B------:R1:W-:Y:S02]  /*69470*/  STL [R1+0x73a4], R154 ;  /* 0x0073a49a01007387 */ /* 0x0003e40000100800 */
[----:B-1----:R-:W-:Y:S02]  /*69480*/  IMAD.MOV.U32 R0, RZ, RZ, R155 ;  /* 0x000000ffff007224 */ /* 0x002fe400078e009b */
[----:B------:R-:W4:Y:S04]  /*69490*/  LDL.LU.64 R154, [R1+0x45c8] ;  /* 0x0045c800019a7983 */ /* 0x000f280000300a00 */
[----:B------:R1:W-:Y:S04]  /*694a0*/  STL [R1+0x73a0], R0 ;  /* 0x0073a00001007387 */ /* 0x0003e80000100800 */
[----:B------:R1:W-:Y:S02]  /*694b0*/  STL [R1+0x73ac], R156 ;  /* 0x0073ac9c01007387 */ /* 0x0003e40000100800 */
[----:B-1----:R-:W-:-:S02]  /*694c0*/  MOV R0, R157 ;  /* 0x0000009d00007202 */ /* 0x002fc40000000f00 */
[----:B------:R-:W4:Y:S04]  /*694d0*/  LDL.LU.64 R156, [R1+0x45d0] ;  /* 0x0045d000019c7983 */ /* 0x000f280000300a00 */
[----:B------:R1:W-:Y:S04]  /*694e0*/  STL [R1+0x73a8], R0 ;  /* 0x0073a80001007387 */ /* 0x0003e80000100800 */
        /* <DEDUP_REMOVED lines=14> */
[----:B-1----:R-:W-:Y:S02]  /*695d0*/  MOV R0, R163 ;  /* 0x000000a300007202 */ /* 0x002fe40000000f00 */
[----:B------:R-:W4:Y:S04]  /*695e0*/  LDL.LU.64 R162, [R1+0x45f8] ;  /* 0x0045f80001a27983 */ /* 0x000f280000300a00 */
[----:B------:R2:W-:Y:S02]  /*695f0*/  STL [R1+0x73c8], R0 ;  /* 0x0073c80001007387 */ /* 0x0005e40000100800 */
[----:B--2---:R-:W-:-:S02]  /*69600*/  IMAD.MOV.U32 R0, RZ, RZ, R149 ;  /* 0x000000ffff007224 */ /* 0x004fc400078e0095 */
[----:B------:R1:W-:Y:S04]  /*69610*/  STL [R1+0x73d4], R148 ;  /* 0x0073d49401007387 */ /* 0x0003e80000100800 */
[----:B------:R-:W2:Y:S04]  /*69620*/  LDL.LU.64 R146, [R1+0x4600] ;  /* 0x0046000001927983 */ /* 0x000ea80000300a00 */
[----:B------:R1:W-:Y:S04]  /*69630*/  STL [R1+0x73d0], R0 ;  /* 0x0073d00001007387 */ /* 0x0003e80000100800 */
[----:B---3--:R-:W-:Y:S04]  /*69640*/  STL [R1+0x73dc], R138 ;  /* 0x0073dc8a01007387 */ /* 0x008fe80000100800 */
[----:B-1----:R-:W3:Y:S01]  /*69650*/  LDL.LU.64 R148, [R1+0x4608] ;  /* 0x0046080001947983 */ /* 0x002ee20000300a00 */
[----:B------:R-:W-:-:S03]  /*69660*/  IMAD.MOV.U32 R0, RZ, RZ, R139 ;  /* 0x000000ffff007224 */ /* 0x000fc600078e008b */
[----:B----4-:R-:W-:Y:S04]  /*69670*/  STL [R1+0x73e4], R150 ;  /* 0x0073e49601007387 */ /* 0x010fe80000100800 */
[----:B------:R1:W-:Y:S02]  /*69680*/  STL [R1+0x73d8], R0 ;  /* 0x0073d80001007387 */ /* 0x0003e40000100800 */
[----:B-1----:R-:W-:Y:S02]  /*69690*/  IMAD.MOV.U32 R0, RZ, RZ, R151 ;  /* 0x000000ffff007224 */ /* 0x002fe400078e0097 */
[----:B------:R-:W4:Y:S04]  /*696a0*/  LDL.LU.64 R150, [R1+0x4610] ;  /* 0x0046100001967983 */ /* 0x000f280000300a00 */
[----:B------:R1:W-:Y:S04]  /*696b0*/  STL [R1+0x73e0], R0 ;  /* 0x0073e00001007387 */ /* 0x0003e80000100800 */
[----:B------:R1:W-:Y:S02]  /*696c0*/  STL [R1+0x73ec], R152 ;  /* 0x0073ec9801007387 */ /* 0x0003e40000100800 */
[----:B-1----:R-:W-:-:S02]  /*696d0*/  MOV R0, R153 ;  /* 0x0000009900007202 */ /* 0x002fc40000000f00 */
        /* <DEDUP_REMOVED lines=25> */
[----:B-1----:R-:W-:-:S03]  /*69870*/  IMAD.MOV.U32 R0, RZ, RZ, R145 ;  /* 0x000000ffff007224 */ /* 0x002fc600078e0091 */
[----:B------:R-:W-:Y:S04]  /*69880*/  STL [R1+0x742c], R162 ;  /* 0x00742ca201007387 */ /* 0x000fe80000100800 */
[----:B------:R1:W-:Y:S02]  /*69890*/  STL [R1+0x7420], R0 ;  /* 0x0074200001007387 */ /* 0x0003e40000100800 */
[----:B-1----:R-:W-:Y:S02]  /*698a0*/  MOV R0, R163 ;  /* 0x000000a300007202 */ /* 0x002fe40000000f00 */
[----:B------:R-:W4:Y:S04]  /*698b0*/  LDL.LU.64 R162, [R1+0x4640] ;  /* 0x0046400001a27983 */ /* 0x000f280000300a00 */
[----:B------:R1:W-:Y:S04]  /*698c0*/  STL [R1+0x7428], R0 ;  /* 0x0074280001007387 */ /* 0x0003e80000100800 */
[----:B--2---:R-:W-:Y:S01]  /*698d0*/  STL [R1+0x7434], R146 ;  /* 0x0074349201007387 */ /* 0x004fe20000100800 */
[----:B-1----:R-:W-:-:S03]  /*698e0*/  IMAD.MOV.U32 R0, RZ, RZ, R147 ;  /* 0x000000ffff007224 */ /* 0x002fc600078e0093 */
[----:B---3--:R-:W-:Y:S04]  /*698f0*/  STL [R1+0x743c], R148 ;  /* 0x00743c9401007387 */ /* 0x008fe80000100800 */
[----:B------:R1:W-:Y:S04]  /*69900*/  STL [R1+0x7430], R0 ;  /* 0x0074300001007387 */ /* 0x0003e80000100800 */
[----:B------:R-:W2:Y:S04]  /*69910*/  LDL.LU.64 R132, [R1+0x3f48] ;  /* 0x003f480001847983 */ /* 0x000ea80000300a00 */
[----:B------:R-:W3:Y:S01]  /*69920*/  LDL.LU.64 R134, [R1+0x3f50] ;  /* 0x003f500001867983 */ /* 0x000ee20000300a00 */
[----:B-1----:R-:W-:-:S05]  /*69930*/  IMAD.MOV.U32 R0, RZ, RZ, R149 ;  /* 0x000000ffff007224 */ /* 0x002fca00078e0095 */
[----:B------:R1:W-:Y:S04]  /*69940*/  STL [R1+0x7438], R0 ;  /* 0x0074380001007387 */ /* 0x0003e80000100800 */
[----:B----4-:R-:W-:Y:S04]  /*69950*/  STL [R1+0x7444], R150 ;  /* 0x0074449601007387 */ /* 0x010fe80000100800 */
[----:B------:R-:W4:Y:S01]  /*69960*/  LDL.LU.64 R136, [R1+0x3f58] ;  /* 0x003f580001887983 */ /* 0x000f220000300a00 */
[----:B-1----:R-:W-:-:S03]  /*69970*/  IMAD.MOV.U32 R0, RZ, RZ, R151 ;  /* 0x000000ffff007224 */ /* 0x002fc600078e0097 */
[----:B------:R-:W4:Y:S04]  /*69980*/  LDL.LU.64 R138, [R1+0x3f60] ;  /* 0x003f6000018a7983 */ /* 0x000f280000300a00 */
[----:B------:R1:W-:Y:S04]  /*69990*/  STL [R1+0x7440], R0 ;  /* 0x0074400001007387 */ /* 0x0003e80000100800 */
[----:B------:R-:W-:Y:S04]  /*699a0*/  STL [R1+0x744c], R152 ;  /* 0x00744c9801007387 */ /* 0x000fe80000100800 */
[----:B------:R-:W4:Y:S01]  /*699b0*/  LDL.LU.64 R140, [R1+0x3f68] ;  /* 0x003f6800018c7983 */ /* 0x000f220000300a00 */
[----:B-1----:R-:W-:-:S03]  /*699c0*/  MOV R0, R153 ;  /* 0x0000009900007202 */ /* 0x002fc60000000f00 */
[----:B------:R-:W4:Y:S04]  /*699d0*/  LDL.LU.64 R142, [R1+0x3f70] ;  /* 0x003f7000018e7983 */ /* 0x000f280000300a00 */
[----:B------:R1:W-:Y:S04]  /*699e0*/  STL [R1+0x7448], R0 ;  /* 0x0074480001007387 */ /* 0x0003e80000100800 */
[----:B------:R-:W-:Y:S04]  /*699f0*/  STL [R1+0x7454], R154 ;  /* 0x0074549a01007387 */ /* 0x000fe80000100800 */
[----:B------:R-:W4:Y:S01]  /*69a00*/  LDL.LU.64 R144, [R1+0x3f78] ;  /* 0x003f780001907983 */ /* 0x000f220000300a00 */
[----:B-1----:R-:W-:-:S03]  /*69a10*/  IMAD.MOV.U32 R0, RZ, RZ, R155 ;  /* 0x000000ffff007224 */ /* 0x002fc600078e009b */
        /* <DEDUP_REMOVED lines=12> */
[----:B------:R1:W-:Y:S04]  /*69ae0*/  STL [R1+0x746c], R160 ;  /* 0x00746ca001007387 */ /* 0x0003e80000100800 */
[----:B------:R-:W4:Y:S01]  /*69af0*/  LDL.LU.64 R156, [R1+0x3fa8] ;  /* 0x003fa800019c7983 */ /* 0x000f220000300a00 */
[----:B-1----:R-:W-:-:S03]  /*69b00*/  MOV R0, R161 ;  /* 0x000000a100007202 */ /* 0x002fc60000000f00 */
[----:B------:R-:W4:Y:S04]  /*69b10*/  LDL.LU.64 R158, [R1+0x3fb0] ;  /* 0x003fb000019e7983 */ /* 0x000f280000300a00 */
[----:B------:R1:W-:Y:S04]  /*69b20*/  STL [R1+0x7468], R0 ;  /* 0x0074680001007387 */ /* 0x0003e80000100800 */
[----:B------:R1:W-:Y:S04]  /*69b30*/  STL [R1+0x7474], R162 ;  /* 0x007474a201007387 */ /* 0x0003e80000100800 */
[----:B------:R-:W4:Y:S01]  /*69b40*/  LDL.LU.64 R160, [R1+0x3fb8] ;  /* 0x003fb80001a07983 */ /* 0x000f220000300a00 */
[----:B-1----:R-:W-:-:S03]  /*69b50*/  IMAD.MOV.U32 R0, RZ, RZ, R163 ;  /* 0x000000ffff007224 */ /* 0x002fc600078e00a3 */
[----:B------:R-:W4:Y:S04]  /*69b60*/  LDL.LU.64 R162, [R1+0x3fc0] ;  /* 0x003fc00001a27983 */ /* 0x000f280000300a00 */
[----:B------:R2:W-:Y:S02]  /*69b70*/  STL [R1+0x7470], R0 ;  /* 0x0074700001007387 */ /* 0x0005e40000100800 */
[----:B--2---:R-:W-:Y:S02]  /*69b80*/  IMAD.MOV.U32 R0, RZ, RZ, R133 ;  /* 0x000000ffff007224 */ /* 0x004fe400078e0085 */
[----:B------:R-:W-:Y:S04]  /*69b90*/  STL [R1+0x747c], R132 ;  /* 0x00747c8401007387 */ /* 0x000fe80000100800 */
[----:B---3--:R-:W-:Y:S04]  /*69ba0*/  STL [R1+0x7484], R134 ;  /* 0x0074848601007387 */ /* 0x008fe80000100800 */
[----:B------:R1:W-:Y:S02]  /*69bb0*/  STL [R1+0x7478], R0 ;  /* 0x0074780001007387 */ /* 0x0003e40000100800 */
[----:B-1----:R-:W-:-:S02]  /*69bc0*/  IMAD.MOV.U32 R0, RZ, RZ, R135 ;  /* 0x000000ffff007224 */ /* 0x002fc400078e0087 */
[----:B----4-:R-:W-:Y:S04]  /*69bd0*/  STL [R1+0x748c], R136 ;  /* 0x00748c8801007387 */ /* 0x010fe80000100800 */
[----:B------:R1:W-:Y:S04]  /*69be0*/  STL [R1+0x7480], R0 ;  /* 0x0074800001007387 */ /* 0x0003e80000100800 */
[----:B------:R-:W-:Y:S01]  /*69bf0*/  STL [R1+0x7494], R138 ;  /* 0x0074948a01007387 */ /* 0x000fe20000100800 */
[----:B-1----:R-:W-:-:S05]  /*69c00*/  MOV R0, R137 ;  /* 0x0000008900007202 */ /* 0x002fca0000000f00 */
        /* <DEDUP_REMOVED lines=30> */
[----:B------:R1:W-:Y:S02]  /*69df0*/  STL [R1+0x74d8], R0 ;  /* 0x0074d80001007387 */ /* 0x0003e40000100800 */
[----:B-1----:R-:W-:Y:S02]  /*69e00*/  IMAD.MOV.U32 R0, RZ, RZ, R159 ;  /* 0x000000ffff007224 */ /* 0x002fe400078e009f */
[----:B------:R-:W-:Y:S04]  /*69e10*/  STL [R1+0x74ec], R160 ;  /* 0x0074eca001007387 */ /* 0x000fe80000100800 */
[----:B------:R1:W-:Y:S04]  /*69e20*/  STL [R1+0x74e0], R0 ;  /* 0x0074e00001007387 */ /* 0x0003e80000100800 */
[----:B------:R-:W-:Y:S01]  /*69e30*/  STL [R1+0x74f4], R162 ;  /* 0x0074f4a201007387 */ /* 0x000fe20000100800 */
[----:B-1----:R-:W-:-:S05]  /*69e40*/  MOV R0, R161 ;  /* 0x000000a100007202 */ /* 0x002fca0000000f00 */
[----:B------:R1:W-:Y:S04]  /*69e50*/  STL [R1+0x74e8], R0 ;  /* 0x0074e80001007387 */ /* 0x0003e80000100800 */
[----:B------:R-:W-:Y:S01]  /*69e60*/  STL [R1+0x74f8], R220 ;  /* 0x0074f8dc01007387 */ /* 0x000fe20000100800 */
[----:B-1----:R-:W-:-:S05]  /*69e70*/  IMAD.MOV.U32 R0, RZ, RZ, R163 ;  /* 0x000000ffff007224 */ /* 0x002fca00078e00a3 */
[----:B------:R1:W-:Y:S04]  /*69e80*/  STL [R1+0x74f0], R0 ;  /* 0x0074f00001007387 */ /* 0x0003e80000100800 */
        /* <DEDUP_REMOVED lines=10> */
[----:B------:R-:W2:Y:S04]  /*69f30*/  LDL.LU.64 R148, [R1+0x4dc8] ;  /* 0x004dc80001947983 */ /* 0x000ea80000300a00 */
[----:B------:R-:W-:Y:S04]  /*69f40*/  STL [R1+0x7344], R211 ;  /* 0x007344d301007387 */ /* 0x000fe80000100800 */
[----:B------:R-:W-:Y:S04]  /*69f50*/  STL [R1+0x7348], R208 ;  /* 0x007348d001007387 */ /* 0x000fe80000100800 */
[----:B------:R-:W3:Y:S04]  /*69f60*/  LDL.LU.64 R142, [R1+0x4dd0] ;  /* 0x004dd000018e7983 */ /* 0x000ee80000300a00 */
        /* <DEDUP_REMOVED lines=27> */
[----:B--2---:R2:W-:Y:S04]  /*6a120*/  STL [R1+0x717c], R148 ;  /* 0x00717c9401007387 */ /* 0x0045e80000100800 */
[----:B------:R-:W4:Y:S01]  /*6a130*/  LDL.LU.64 R162, [R1+0x4e18] ;  /* 0x004e180001a27983 */ /* 0x000f220000300a00 */
[----:B-1----:R-:W-:-:S03]  /*6a140*/  IMAD.MOV.U32 R0, RZ, RZ, R149 ;  /* 0x000000ffff007224 */ /* 0x002fc600078e0095 */
[----:B---3--:R-:W-:Y:S04]  /*6a150*/  STL [R1+0x7184], R142 ;  /* 0x0071848e01007387 */ /* 0x008fe80000100800 */
[----:B------:R1:W-:Y:S04]  /*6a160*/  STL [R1+0x7178], R0 ;  /* 0x0071780001007387 */ /* 0x0003e80000100800 */
[----:B--2---:R-:W2:Y:S01]  /*6a170*/  LDL.LU.64 R148, [R1+0x4e20] ;  /* 0x004e200001947983 */ /* 0x004ea20000300a00 */
[----:B-1----:R-:W-:-:S03]  /*6a180*/  IMAD.MOV.U32 R0, RZ, RZ, R143 ;  /* 0x000000ffff007224 */ /* 0x002fc600078e008f */
[----:B----4-:R-:W-:Y:S04]  /*6a190*/  STL [R1+0x718c], R150 ;  /* 0x00718c9601007387 */ /* 0x010fe80000100800 */
[----:B------:R1:W-:Y:S04]  /*6a1a0*/  STL [R1+0x7180], R0 ;  /* 0x0071800001007387 */ /* 0x0003e80000100800 */
[----:B------:R-:W3:Y:S01]  /*6a1b0*/  LDL.LU.64 R138, [R1+0x4e28] ;  /* 0x004e2800018a7983 */ /* 0x000ee20000300a00 */
[----:B-1----:R-:W-:-:S03]  /*6a1c0*/  MOV R0, R151 ;  /* 0x0000009700007202 */ /* 0x002fc60000000f00 */
        /* <DEDUP_REMOVED lines=31> */
[----:B------:R2:W-:Y:S01]  /*6a3c0*/  STL [R1+0x71cc], R162 ;  /* 0x0071cca201007387 */ /* 0x0005e20000100800 */
[----:B-1----:R-:W-:-:S03]  /*6a3d0*/  MOV R0, R163 ;  /* 0x000000a300007202 */ /* 0x002fc60000000f00 */
[----:B--2---:R-:W2:Y:S04]  /*6a3e0*/  LDL.LU.64 R162, [R1+0x4778] ;  /* 0x0047780001a27983 */ /* 0x004ea80000300a00 */
[----:B------:R1:W-:Y:S04]  /*6a3f0*/  STL [R1+0x71c8], R0 ;  /* 0x0071c80001007387 */ /* 0x0003e80000100800 */
[----:B------:R3:W-:Y:S04]  /*6a400*/  STL [R1+0x71d4], R148 ;  /* 0x0071d49401007387 */ /* 0x0007e80000100800 */
[----:B------:R-:W2:Y:S01]  /*6a410*/  LDL.LU.64 R146, [R1+0x4780] ;  /* 0x0047800001927983 */ /* 0x000ea20000300a00 */
[----:B-1----:R-:W-:-:S05]  /*6a420*/  IMAD.MOV.U32 R0, RZ, RZ, R149 ;  /* 0x000000ffff007224 */ /* 0x002fca00078e0095 */
[----:B------:R1:W-:Y:S04]  /*6a430*/  STL [R1+0x71d0], R0 ;  /* 0x0071d00001007387 */ /* 0x0003e80000100800 */
[----:B---3--:R-:W-:Y:S04]  /*6a440*/  STL [R1+0x71dc], R138 ;  /* 0x0071dc8a01007387 */ /* 0x008fe80000100800 */
[----:B------:R-:W3:Y:S01]  /*6a450*/  LDL.LU.64 R148, [R1+0x4788] ;  /* 0x0047880001947983 */ /* 0x000ee20000300a00 */
[----:B-1----:R-:W-:-:S03]  /*6a460*/  IMAD.MOV.U32 R0, RZ, RZ, R139 ;  /* 0x000000ffff007224 */ /* 0x002fc600078e008b */
        /* <DEDUP_REMOVED lines=33> */
[----:B--2---:R-:W-:Y:S04]  /*6a680*/  STL [R1+0x722c], R162 ;  /* 0x00722ca201007387 */ /* 0x004fe80000100800 */
[----:B------:R1:W-:Y:S02]  /*6a690*/  STL [R1+0x7220], R0 ;  /* 0x0072200001007387 */ /* 0x0003e40000100800 */
[----:B-1----:R-:W-:Y:S02]  /*6a6a0*/  MOV R0, R163 ;  /* 0x000000a300007202 */ /* 0x002fe40000000f00 */
[----:B------:R-:W2:Y:S04]  /*6a6b0*/  LDL.LU.64 R162, [R1+0x47c0] ;  /* 0x0047c00001a27983 */ /* 0x000ea80000300a00 */
[----:B------:R1:W-:Y:S04]  /*6a6c0*/  STL [R1+0x7228], R0 ;  /* 0x0072280001007387 */ /* 0x0003e80000100800 */
[----:B------:R-:W-:Y:S01]  /*6a6d0*/  STL [R1+0x7234], R146 ;  /* 0x0072349201007387 */ /* 0x000fe20000100800 */
[----:B-1----:R-:W-:-:S03]  /*6a6e0*/  IMAD.MOV.U32 R0, RZ, RZ, R147 ;  /* 0x000000ffff007224 */ /* 0x002fc600078e0093 */
[----:B---3--:R-:W-:Y:S04]  /*6a6f0*/  STL [R1+0x723c], R148 ;  /* 0x00723c9401007387 */ /* 0x008fe80000100800 */
[----:B------:R1:W-:Y:S04]  /*6a700*/  STL [R1+0x7230], R0 ;  /* 0x0072300001007387 */ /* 0x0003e80000100800 */
[----:B------:R-:W3:Y:S04]  /*6a710*/  LDL.LU.64 R132, [R1+0x40c8] ;  /* 0x0040c80001847983 */ /* 0x000ee80000300a00 */
        /* <DEDUP_REMOVED lines=33> */
[----:B--2---:R2:W-:Y:S04]  /*6a930*/  STL [R1+0x7274], R162 ;  /* 0x007274a201007387 */ /* 0x0045e80000100800 */
[----:B------:R-:W4:Y:S01]  /*6a940*/  LDL.LU.64 R160, [R1+0x4138] ;  /* 0x0041380001a07983 */ /* 0x000f220000300a00 */
[----:B-1----:R-:W-:-:S03]  /*6a950*/  IMAD.MOV.U32 R0, RZ, RZ, R163 ;  /* 0x000000ffff007224 */ /* 0x002fc600078e00a3 */
[----:B--2---:R-:W2:Y:S04]  /*6a960*/  LDL.LU.64 R162, [R1+0x4140] ;  /* 0x0041400001a27983 */ /* 0x004ea80000300a00 */
[----:B------:R1:W-:Y:S04]  /*6a970*/  STL [R1+0x7270], R0 ;  /* 0x0072700001007387 */ /* 0x0003e80000100800 */
[----:B---3--:R-:W-:Y:S01]  /*6a980*/  STL [R1+0x727c], R132 ;  /* 0x00727c8401007387 */ /* 0x008fe20000100800 */
[----:B-1----:R-:W-:-:S03]  /*6a990*/  IMAD.MOV.U32 R0, RZ, RZ, R133 ;  /* 0x000000ffff007224 */ /* 0x002fc600078e0085 */
[----:B------:R-:W-:Y:S04]  /*6a9a0*/  STL [R1+0x7284], R134 ;  /* 0x0072848601007387 */ /* 0x000fe80000100800 */
[----:B------:R1:W-:Y:S02]  /*6a9b0*/  STL [R1+0x7278], R0 ;  /* 0x0072780001007387 */ /* 0x0003e40000100800 */
[----:B-1----:R-:W-:Y:S02]  /*6a9c0*/  IMAD.MOV.U32 R0, RZ, RZ, R135 ;  /* 0x000000ffff007224 */ /* 0x002fe400078e0087 */
        /* <DEDUP_REMOVED lines=38> */
[----:B--2---:R-:W-:Y:S01]  /*6ac30*/  STL [R1+0x72f4], R162 ;  /* 0x0072f4a201007387 */ /* 0x004fe20000100800 */
        /* <DEDUP_REMOVED lines=44> */
[----:B--2---:R2:W-:Y:S01]  /*6af00*/  STL [R1+0x6f9c], R152 ;  /* 0x006f9c9801007387 */ /* 0x0045e20000100800 */
[----:B-1----:R-:W-:-:S03]  /*6af10*/  IMAD.MOV.U32 R0, RZ, RZ, R153 ;  /* 0x000000ffff007224 */ /* 0x002fc600078e0099 */
[----:B------:R-:W4:Y:S04]  /*6af20*/  LDL.LU.64 R150, [R1+0x4fc0] ;  /* 0x004fc00001967983 */ /* 0x000f280000300a00 */
[----:B---3--:R-:W-:Y:S04]  /*6af30*/  STL [R1+0x6fa4], R144 ;  /* 0x006fa49001007387 */ /* 0x008fe80000100800 */
[----:B------:R1:W-:Y:S04]  /*6af40*/  STL [R1+0x6f98], R0 ;  /* 0x006f980001007387 */ /* 0x0003e80000100800 */
[----:B--2---:R-:W2:Y:S04]  /*6af50*/  LDL.LU.64 R152, [R1+0x4fc8] ;  /* 0x004fc80001987983 */ /* 0x004ea80000300a00 */
[----:B------:R-:W3:Y:S01]  /*6af60*/  LDL.LU.64 R140, [R1+0x4fd0] ;  /* 0x004fd000018c7983 */ /* 0x000ee20000300a00 */
[----:B-1----:R-:W-:-:S05]  /*6af70*/  IMAD.MOV.U32 R0, RZ, RZ, R145 ;  /* 0x000000ffff007224 */ /* 0x002fca00078e0091 */
        /* <DEDUP_REMOVED lines=22> */
[----:B------:R1:W-:Y:S02]  /*6b0e0*/  STL [R1+0x6fd4], R162 ;  /* 0x006fd4a201007387 */ /* 0x0003e40000100800 */
[----:B-1----:R-:W-:Y:S02]  /*6b0f0*/  IMAD.MOV.U32 R0, RZ, RZ, R163 ;  /* 0x000000ffff007224 */ /* 0x002fe400078e00a3 */
[----:B------:R-:W4:Y:S04]  /*6b100*/  LDL.LU.64 R162, [R1+0x4878] ;  /* 0x0048780001a27983 */ /* 0x000f280000300a00 */
[----:B------:R1:W-:Y:S04]  /*6b110*/  STL [R1+0x6fd0], R0 ;  /* 0x006fd00001007387 */ /* 0x0003e80000100800 */
[----:B------:R1:W-:Y:S04]  /*6b120*/  STL [R1+0x6fdc], R148 ;  /* 0x006fdc9401007387 */ /* 0x0003e80000100800 */
[----:B------:R-:W4:Y:S01]  /*6b130*/  LDL.LU.64 R146, [R1+0x4880] ;  /* 0x0048800001927983 */ /* 0x000f220000300a00 */
[----:B-1----:R-:W-:-:S05]  /*6b140*/  IMAD.MOV.U32 R0, RZ, RZ, R149 ;  /* 0x000000ffff007224 */ /* 0x002fca00078e0095 */
[----:B------:R1:W-:Y:S04]  /*6b150*/  STL [R1+0x6fd8], R0 ;  /* 0x006fd80001007387 */ /* 0x0003e80000100800 */
[----:B------:R-:W-:Y:S04]  /*6b160*/  STL [R1+0x6fe4], R138 ;  /* 0x006fe48a01007387 */ /* 0x000fe80000100800 */
[----:B------:R-:W4:Y:S01]  /*6b170*/  LDL.LU.64 R148, [R1+0x4888] ;  /* 0x0048880001947983 */ /* 0x000f220000300a00 */
[----:B-1----:R-:W-:-:S03]  /*6b180*/  IMAD.MOV.U32 R0, RZ, RZ, R139 ;  /* 0x000000ffff007224 */ /* 0x002fc600078e008b */
[----:B------:R-:W-:Y:S04]  /*6b190*/  STL [R1+0x6fec], R150 ;  /* 0x006fec9601007387 */ /* 0x000fe80000100800 */
[----:B------:R1:W-:Y:S02]  /*6b1a0*/  STL [R1+0x6fe0], R0 ;  /* 0x006fe00001007387 */ /* 0x0003e40000100800 */
[----:B-1----:R-:W-:Y:S02]  /*6b1b0*/  MOV R0, R151 ;  /* 0x0000009700007202 */ /* 0x002fe40000000f00 */
[----:B------:R-:W4:Y:S04]  /*6b1c0*/  LDL.LU.64 R150, [R1+0x4890] ;  /* 0x0048900001967983 */ /* 0x000f280000300a00 */
[----:B------:R1:W-:Y:S04]  /*6b1d0*/  STL [R1+0x6fe8], R0 ;  /* 0x006fe80001007387 */ /* 0x0003e80000100800 */
[----:B--2---:R2:W-:Y:S01]  /*6b1e0*/  STL [R1+0x6ff4], R152 ;  /* 0x006ff49801007387 */ /* 0x0045e20000100800 */
[----:B-1----:R-:W-:-:S03]  /*6b1f0*/  IMAD.MOV.U32 R0, RZ, RZ, R153 ;  /* 0x000000ffff007224 */ /* 0x002fc600078e0099 */
[----:B---3--:R-:W-:Y:S04]  /*6b200*/  STL [R1+0x6ffc], R140 ;  /* 0x006ffc8c01007387 */ /* 0x008fe80000100800 */
[----:B------:R1:W-:Y:S04]  /*6b210*/  STL [R1+0x6ff0], R0 ;  /* 0x006ff00001007387 */ /* 0x0003e80000100800 */
[----:B--2---:R-:W2:Y:S01]  /*6b220*/  LDL.LU.64 R152, [R1+0x4898] ;  /* 0x0048980001987983 */ /* 0x004ea20000300a00 */
[----:B-1----:R-:W-:-:S03]  /*6b230*/  IMAD.MOV.U32 R0, RZ, RZ, R141 ;  /* 0x000000ffff007224 */ /* 0x002fc600078e008d */
[----:B----4-:R-:W-:Y:S04]  /*6b240*/  STL [R1+0x7004], R154 ;  /* 0x0070049a01007387 */ /* 0x010fe80000100800 */
[----:B------:R1:W-:Y:S02]  /*6b250*/  STL [R1+0x6ff8], R0 ;  /* 0x006ff80001007387 */ /* 0x0003e40000100800 */
[----:B-1----:R-:W-:Y:S02]  /*6b260*/  IMAD.MOV.U32 R0, RZ, RZ, R155 ;  /* 0x000000ffff007224 */ /* 0x002fe400078e009b */
[----:B------:R-:W3:Y:S04]  /*6b270*/  LDL.LU.64 R154, [R1+0x48a0] ;  /* 0x0048a000019a7983 */ /* 0x000ee80000300a00 */
[----:B------:R1:W-:Y:S04]  /*6b280*/  STL [R1+0x7000], R0 ;  /* 0x0070000001007387 */ /* 0x0003e80000100800 */
[----:B------:R4:W-:Y:S01]  /*6b290*/  STL [R1+0x700c], R156 ;  /* 0x00700c9c01007387 */ /* 0x0009e20000100800 */
[----:B-1----:R-:W-:-:S03]  /*6b2a0*/  MOV R0, R157 ;  /* 0x0000009d00007202 */ /* 0x002fc60000000f00 */
[----:B------:R-:W-:Y:S04]  /*6b2b0*/  STL [R1+0x7014], R142 ;  /* 0x0070148e01007387 */ /* 0x000fe80000100800 */
[----:B------:R1:W-:Y:S04]  /*6b2c0*/  STL [R1+0x7008], R0 ;  /* 0x0070080001007387 */ /* 0x0003e80000100800 */
[----:B----4-:R-:W4:Y:S01]  /*6b2d0*/  LDL.LU.64 R156, [R1+0x48a8] ;  /* 0x0048a800019c7983 */ /* 0x010f220000300a00 */
        /* <DEDUP_REMOVED lines=17> */
[----:B------:R-:W-:Y:S01]  /*6b3f0*/  STL [R1+0x703c], R146 ;  /* 0x00703c9201007387 */ /* 0x000fe20000100800 */
[----:B-1----:R-:W-:-:S03]  /*6b400*/  IMAD.MOV.U32 R0, RZ, RZ, R147 ;  /* 0x000000ffff007224 */ /* 0x002fc600078e0093 */
[----:B------:R-:W-:Y:S04]  /*6b410*/  STL [R1+0x7044], R148 ;  /* 0x0070449401007387 */ /* 0x000fe80000100800 */
[----:B------:R1:W-:Y:S04]  /*6b420*/  STL [R1+0x7038], R0 ;  /* 0x0070380001007387 */ /* 0x0003e80000100800 */
[----:B------:R-:W4:Y:S04]  /*6b430*/  LDL.LU.64 R132, [R1+0x4248] ;  /* 0x0042480001847983 */ /* 0x000f280000300a00 */
[----:B------:R-:W4:Y:S01]  /*6b440*/  LDL.LU.64 R134, [R1+0x4250] ;  /* 0x0042500001867983 */ /* 0x000f220000300a00 */
[----:B-1----:R-:W-:-:S05]  /*6b450*/  IMAD.MOV.U32 R0, RZ, RZ, R149 ;  /* 0x000000ffff007224 */ /* 0x002fca00078e0095 */
[----:B------:R1:W-:Y:S04]  /*6b460*/  STL [R1+0x7040], R0 ;  /* 0x0070400001007387 */ /* 0x0003e80000100800 */
[----:B------:R-:W-:Y:S04]  /*6b470*/  STL [R1+0x704c], R150 ;  /* 0x00704c9601007387 */ /* 0x000fe80000100800 */
[----:B------:R-:W4:Y:S01]  /*6b480*/  LDL.LU.64 R136, [R1+0x4258] ;  /* 0x0042580001887983 */ /* 0x000f220000300a00 */
[----:B-1----:R-:W-:-:S03]  /*6b490*/  MOV R0, R151 ;  /* 0x0000009700007202 */ /* 0x002fc60000000f00 */
[----:B------:R-:W4:Y:S04]  /*6b4a0*/  LDL.LU.64 R138, [R1+0x4260] ;  /* 0x00426000018a7983 */ /* 0x000f280000300a00 */
[----:B------:R1:W-:Y:S04]  /*6b4b0*/  STL [R1+0x7048], R0 ;  /* 0x0070480001007387 */ /* 0x0003e80000100800 */
[----:B--2---:R-:W-:Y:S04]  /*6b4c0*/  STL [R1+0x7054], R152 ;  /* 0x0070549801007387 */ /* 0x004fe80000100800 */
[----:B------:R-:W2:Y:S01]  /*6b4d0*/  LDL.LU.64 R140, [R1+0x4268] ;  /* 0x00426800018c7983 */ /* 0x000ea20000300a00 */
[----:B-1----:R-:W-:-:S03]  /*6b4e0*/  IMAD.MOV.U32 R0, RZ, RZ, R153 ;  /* 0x000000ffff007224 */ /* 0x002fc600078e0099 */
[----:B------:R-:W2:Y:S04]  /*6b4f0*/  LDL.LU.64 R142, [R1+0x4270] ;  /* 0x00427000018e7983 */ /* 0x000ea80000300a00 */
[----:B------:R1:W-:Y:S04]  /*6b500*/  STL [R1+0x7050], R0 ;  /* 0x0070500001007387 */ /* 0x0003e80000100800 */
[----:B---3--:R-:W-:Y:S04]  /*6b510*/  STL [R1+0x705c], R154 ;  /* 0x00705c9a01007387 */ /* 0x008fe80000100800 */
[----:B------:R-:W3:Y:S01]  /*6b520*/  LDL.LU.64 R144, [R1+0x4278] ;  /* 0x0042780001907983 */ /* 0x000ee20000300a00 */
[----:B-1----:R-:W-:-:S03]  /*6b530*/  IMAD.MOV.U32 R0, RZ, RZ, R155 ;  /* 0x000000ffff007224 */ /* 0x002fc600078e009b */
[----:B------:R-:W3:Y:S04]  /*6b540*/  LDL.LU.64 R146, [R1+0x4280] ;  /* 0x0042800001927983 */ /* 0x000ee80000300a00 */
        /* <DEDUP_REMOVED lines=19> */
[----:B------:R-:W4:Y:S04]  /*6b680*/  LDL.LU.64 R162, [R1+0x42c0] ;  /* 0x0042c00001a27983 */ /* 0x000f280000300a00 */
[----:B------:R1:W-:Y:S04]  /*6b690*/  STL [R1+0x7078], R0 ;  /* 0x0070780001007387 */ /* 0x0003e80000100800 */
[----:B------:R-:W-:Y:S01]  /*6b6a0*/  STL [R1+0x7084], R132 ;  /* 0x0070848401007387 */ /* 0x000fe20000100800 */
[----:B-1----:R-:W-:-:S03]  /*6b6b0*/  IMAD.MOV.U32 R0, RZ, RZ, R133 ;  /* 0x000000ffff007224 */ /* 0x002fc600078e0085 */
[----:B------:R-:W-:Y:S04]  /*6b6c0*/  STL [R1+0x708c], R134 ;  /* 0x00708c8601007387 */ /* 0x000fe80000100800 */
[----:B------:R1:W-:Y:S02]  /*6b6d0*/  STL [R1+0x7080], R0 ;  /* 0x0070800001007387 */ /* 0x0003e40000100800 */
[----:B-1----:R-:W-:Y:S02]  /*6b6e0*/  MOV R0, R135 ;  /* 0x0000008700007202 */ /* 0x002fe40000000f00 */
[----:B------:R-:W-:Y:S04]  /*6b6f0*/  STL [R1+0x7094], R136 ;  /* 0x0070948801007387 */ /* 0x000fe80000100800 */
[----:B------:R1:W-:Y:S04]  /*6b700*/  STL [R1+0x7088], R0 ;  /* 0x0070880001007387 */ /* 0x0003e80000100800 */
[----:B------:R-:W-:Y:S01]  /*6b710*/  STL [R1+0x709c], R138 ;  /* 0x00709c8a01007387 */ /* 0x000fe20000100800 */
[----:B-1----:R-:W-:-:S05]  /*6b720*/  IMAD.MOV.U32 R0, RZ, RZ, R137 ;  /* 0x000000ffff007224 */ /* 0x002fca00078e0089 */
[----:B------:R1:W-:Y:S04]  /*6b730*/  STL [R1+0x7090], R0 ;  /* 0x0070900001007387 */ /* 0x0003e80000100800 */
[----:B--2---:R-:W-:Y:S01]  /*6b740*/  STL [R1+0x70a4], R140 ;  /* 0x0070a48c01007387 */ /* 0x004fe20000100800 */
[----:B-1----:R-:W-:-:S05]  /*6b750*/  IMAD.MOV.U32 R0, RZ, RZ, R139 ;  /* 0x000000ffff007224 */ /* 0x002fca00078e008b */
[----:B------:R1:W-:Y:S04]  /*6b760*/  STL [R1+0x7098], R0 ;  /* 0x0070980001007387 */ /* 0x0003e80000100800 */
[----:B------:R-:W-:Y:S01]  /*6b770*/  STL [R1+0x70ac], R142 ;  /* 0x0070ac8e01007387 */ /* 0x000fe20000100800 */
[----:B-1----:R-:W-:-:S05]  /*6b780*/  IMAD.MOV.U32 R0, RZ, RZ, R141 ;  /* 0x000000ffff007224 */ /* 0x002fca00078e008d */
[----:B------:R1:W-:Y:S04]  /*6b790*/  STL [R1+0x70a0], R0 ;  /* 0x0070a00001007387 */ /* 0x0003e80000100800 */
[----:B---3--:R-:W-:Y:S01]  /*6b7a0*/  STL [R1+0x70b4], R144 ;  /* 0x0070b49001007387 */ /* 0x008fe20000100800 */
[----:B-1----:R-:W-:-:S05]  /*6b7b0*/  MOV R0, R143 ;  /* 0x0000008f00007202 */ /* 0x002fca0000000f00 */
[----:B------:R1:W-:Y:S04]  /*6b7c0*/  STL [R1+0x70a8], R0 ;  /* 0x0070a80001007387 */ /* 0x0003e80000100800 */
[----:B------:R-:W-:Y:S01]  /*6b7d0*/  STL [R1+0x70bc], R146 ;  /* 0x0070bc9201007387 */ /* 0x000fe20000100800 */
[----:B-1----:R-:W-:-:S05]  /*6b7e0*/  IMAD.MOV.U32 R0, RZ, RZ, R145 ;  /* 0x000000ffff007224 */ /* 0x002fca00078e0091 */
[----:B------:R1:W-:Y:S04]  /*6b7f0*/  STL [R1+0x70b0], R0 ;  /* 0x0070b00001007387 */ /* 0x0003e80000100800 */
[----:B----4-:R-:W-:Y:S01]  /*6b800*/  STL [R1+0x70c4], R148 ;  /* 0x0070c49401007387 */ /* 0x010fe20000100800 */
        /* <DEDUP_REMOVED lines=90> */
[----:B------:R1:W-:Y:S02]  /*6bdb0*/  STL [R1+0x6dbc], R150 ;  /* 0x006dbc9601007387 */ /* 0x0003e40000100800 */
[----:B-1----:R-:W-:Y:S02]  /*6bdc0*/  MOV R0, R151 ;  /* 0x0000009700007202 */ /* 0x002fe40000000f00 */
[----:B------:R-:W4:Y:S04]  /*6bdd0*/  LDL.LU.64 R150, [R1+0x4950] ;  /* 0x0049500001967983 */ /* 0x000f280000300a00 */
        /* <DEDUP_REMOVED lines=72> */
[----:B----4-:R-:W-:Y:S04]  /*6c260*/  STL [R1+0x6e54], R144 ;  /* 0x006e549001007387 */ /* 0x010fe80000100800 */
[----:B------:R-:W4:Y:S01]  /*6c270*/  LDL.LU.64 R136, [R1+0x43d8] ;  /* 0x0043d80001887983 */ /* 0x000f220000300a00 */
[----:B-1----:R-:W-:-:S05]  /*6c280*/  IMAD.MOV.U32 R0, RZ, RZ, R145 ;  /* 0x000000ffff007224 */ /* 0x002fca00078e0091 */
[----:B------:R1:W-:Y:S04]  /*6c290*/  STL [R1+0x6e50], R0 ;  /* 0x006e500001007387 */ /* 0x0003e80000100800 */
[----:B------:R-:W-:Y:S01]  /*6c2a0*/  STL [R1+0x6e5c], R146 ;  /* 0x006e5c9201007387 */ /* 0x000fe20000100800 */
        /* <DEDUP_REMOVED lines=18> */
[----:B------:R1:W-:Y:S02]  /*6c3d0*/  STL [R1+0x6e7c], R152 ;  /* 0x006e7c9801007387 */ /* 0x0003e40000100800 */
[----:B-1----:R-:W-:-:S02]  /*6c3e0*/  MOV R0, R153 ;  /* 0x0000009900007202 */ /* 0x002fc40000000f00 */
[----:B------:R-:W4:Y:S04]  /*6c3f0*/  LDL.LU.64 R162, [R1+0x4418] ;  /* 0x0044180001a27983 */ /* 0x000f280000300a00 */
        /* <DEDUP_REMOVED lines=21> */
[----:B------:R1:W-:Y:S02]  /*6c550*/  STL [R1+0x6ea0], R0 ;  /* 0x006ea00001007387 */ /* 0x0003e40000100800 */
[----:B-1----:R-:W-:Y:S02]  /*6c560*/  IMAD.MOV.U32 R0, RZ, RZ, R139 ;  /* 0x000000ffff007224 */ /* 0x002fe400078e008b */
[----:B------:R-:W-:Y:S04]  /*6c570*/  STL [R1+0x6eb4], R140 ;  /* 0x006eb48c01007387 */ /* 0x000fe80000100800 */
[----:B------:R1:W-:Y:S04]  /*6c580*/  STL [R1+0x6ea8], R0 ;  /* 0x006ea80001007387 */ /* 0x0003e80000100800 */
[----:B------:R-:W-:Y:S01]  /*6c590*/  STL [R1+0x6ebc], R142 ;  /* 0x006ebc8e01007387 */ /* 0x000fe20000100800 */
[----:B-1----:R-:W-:-:S05]  /*6c5a0*/  IMAD.MOV.U32 R0, RZ, RZ, R141 ;  /* 0x000000ffff007224 */ /* 0x002fca00078e008d */
[----:B------:R1:W-:Y:S02]  /*6c5b0*/  STL [R1+0x6eb0], R0 ;  /* 0x006eb00001007387 */ /* 0x0003e40000100800 */
[----:B-1----:R-:W-:Y:S02]  /*6c5c0*/  MOV R0, R143 ;  /* 0x0000008f00007202 */ /* 0x002fe40000000f00 */
        /* <DEDUP_REMOVED lines=15> */
[----:B------:R-:W4:Y:S04]  /*6c6c0*/  LDL.LU.64 R162, [R1+0x29f0] ;  /* 0x0029f00001a27983 */ /* 0x000f280000300a00 */
[----:B------:R1:W-:Y:S04]  /*6c6d0*/  STL [R1+0x6ee0], R0 ;  /* 0x006ee00001007387 */ /* 0x0003e80000100800 */
[----:B------:R-:W-:Y:S04]  /*6c6e0*/  STL [R1+0x6eec], R152 ;  /* 0x006eec9801007387 */ /* 0x000fe80000100800 */
[----:B------:R-:W4:Y:S01]  /*6c6f0*/  LDL.LU.64 R142, [R1+0x29f8] ;  /* 0x0029f800018e7983 */ /* 0x000f220000300a00 */
[----:B-1----:R-:W-:-:S05]  /*6c700*/  IMAD.MOV.U32 R0, RZ, RZ, R153 ;  /* 0x000000ffff007224 */ /* 0x002fca00078e0099 */
[----:B------:R1:W-:Y:S04]  /*6c710*/  STL [R1+0x6ee8], R0 ;  /* 0x006ee80001007387 */ /* 0x0003e80000100800 */
[----:B------:R-:W-:Y:S04]  /*6c720*/  STL [R1+0x6ef4], R154 ;  /* 0x006ef49a01007387 */ /* 0x000fe80000100800 */
[----:B------:R-:W4:Y:S01]  /*6c730*/  LDL.LU.64 R150, [R1+0x2a00] ;  /* 0x002a000001967983 */ /* 0x000f220000300a00 */
[----:B-1----:R-:W-:-:S05]  /*6c740*/  IMAD.MOV.U32 R0, RZ, RZ, R155 ;  /* 0x000000ffff007224 */ /* 0x002fca00078e009b */
[----:B------:R1:W-:Y:S04]  /*6c750*/  STL [R1+0x6ef0], R0 ;  /* 0x006ef00001007387 */ /* 0x0003e80000100800 */
[----:B--2---:R-:W-:Y:S01]  /*6c760*/  STL [R1+0x6efc], R156 ;  /* 0x006efc9c01007387 */ /* 0x004fe20000100800 */
[----:B-1----:R-:W-:-:S03]  /*6c770*/  MOV R0, R157 ;  /* 0x0000009d00007202 */ /* 0x002fc60000000f00 */
[----:B------:R-:W2:Y:S04]  /*6c780*/  LDL.LU.64 R152, [R1+0x2a08] ;  /* 0x002a080001987983 */ /* 0x000ea80000300a00 */
[----:B------:R1:W-:Y:S04]  /*6c790*/  STL [R1+0x6ef8], R0 ;  /* 0x006ef80001007387 */ /* 0x0003e80000100800 */
[----:B---3--:R-:W-:Y:S01]  /*6c7a0*/  STL [R1+0x6f04], R158 ;  /* 0x006f049e01007387 */ /* 0x008fe20000100800 */
[----:B-1----:R-:W-:-:S03]  /*6c7b0*/  IMAD.MOV.U32 R0, RZ, RZ, R159 ;  /* 0x000000ffff007224 */ /* 0x002fc600078e009f */
[----:B------:R-:W3:Y:S04]  /*6c7c0*/  LDL.LU.64 R144, [R1+0x2a10] ;  /* 0x002a100001907983 */ /* 0x000ee80000300a00 */
[----:B------:R1:W-:Y:S04]  /*6c7d0*/  STL [R1+0x6f00], R0 ;  /* 0x006f000001007387 */ /* 0x0003e80000100800 */
[----:B----4-:R4:W-:Y:S04]  /*6c7e0*/  STL [R1+0x6f0c], R160 ;  /* 0x006f0ca001007387 */ /* 0x0109e80000100800 */
[----:B------:R-:W3:Y:S01]  /*6c7f0*/  LDL.LU.64 R146, [R1+0x2a18] ;  /* 0x002a180001927983 */ /* 0x000ee20000300a00 */
[----:B-1----:R-:W-:-:S05]  /*6c800*/  IMAD.MOV.U32 R0, RZ, RZ, R161 ;  /* 0x000000ffff007224 */ /* 0x002fca00078e00a1 */
[----:B------:R1:W-:Y:S04]  /*6c810*/  STL [R1+0x6f08], R0 ;  /* 0x006f080001007387 */ /* 0x0003e80000100800 */
[----:B------:R-:W-:Y:S04]  /*6c820*/  STL [R1+0x6f10], R16 ;  /* 0x006f101001007387 */ /* 0x000fe80000100800 */
[----:B------:R-:W-:Y:S04]  /*6c830*/  STL [R1+0x6d84], R17 ;  /* 0x006d841101007387 */ /* 0x000fe80000100800 */
[----:B------:R-:W3:Y:S04]  /*6c840*/  LDL.LU.64 R154, [R1+0x2a20] ;  /* 0x002a2000019a7983 */ /* 0x000ee80000300a00 */
        /* <DEDUP_REMOVED lines=8> */
[----:B----4-:R-:W4:Y:S04]  /*6c8d0*/  LDL.LU.64 R160, [R1+0x2a38] ;  /* 0x002a380001a07983 */ /* 0x010f280000300a00 */
[----:B-----5:R-:W-:Y:S04]  /*6c8e0*/  STL [R1+0x6d70], R8 ;  /* 0x006d700801007387 */ /* 0x020fe80000100800 */
[----:B------:R-:W-:Y:S04]  /*6c8f0*/  STL [R1+0x5ed0], R9 ;  /* 0x005ed00901007387 */ /* 0x000fe80000100800 */
[----:B------:R-:W4:Y:S04]  /*6c900*/  LDL.LU.64 R148, [R1+0x2a40] ;  /* 0x002a400001947983 */ /* 0x000f280000300a00 */
        /* <DEDUP_REMOVED lines=20> */
[----:B------:R1:W-:Y:S02]  /*6ca50*/  STL [R1+0x5f00], R146 ;  /* 0x005f009201007387 */ /* 0x0003e40000100800 */
[----:B-1----:R-:W-:-:S02]  /*6ca60*/  MOV R0, R147 ;  /* 0x0000009300007202 */ /* 0x002fc40000000f00 */
[----:B------:R-:W3:Y:S04]  /*6ca70*/  LDL.LU.64 R146, [R1+0x5158] ;  /* 0x0051580001927983 */ /* 0x000ee80000300a00 */
[----:B------:R1:W-:Y:S04]  /*6ca80*/  STL [R1+0x5efc], R0 ;  /* 0x005efc0001007387 */ /* 0x0003e80000100800 */
[----:B------:R1:W-:Y:S02]  /*6ca90*/  STL [R1+0x5f08], R154 ;  /* 0x005f089a01007387 */ /* 0x0003e40000100800 */
[----:B-1----:R-:W-:-:S02]  /*6caa0*/  IMAD.MOV.U32 R0, RZ, RZ, R155 ;  /* 0x000000ffff007224 */ /* 0x002fc400078e009b */
        /* <DEDUP_REMOVED lines=39> */
[----:B-1----:R-:W-:-:S02]  /*6cd20*/  IMAD.MOV.U32 R0, RZ, RZ, R147 ;  /* 0x000000ffff007224 */ /* 0x002fc400078e0093 */
[----:B------:R-:W3:Y:S04]  /*6cd30*/  LDL.LU.64 R146, [R1+0x4b48] ;  /* 0x004b480001927983 */ /* 0x000ee80000300a00 */
        /* <DEDUP_REMOVED lines=1537> */
[----:B------:R-:W-:Y:S04]  /*72d50*/  STL [R1+0x6b60], R146 ;  /* 0x006b609201007387 */ /* 0x000fe80000100800 */
[----:B------:R-:W3:Y:S01]  /*72d60*/  LDL.LU.64 R140, [R1+0x2d90] ;  /* 0x002d9000018c7983 */ /* 0x000ee20000300a00 */
[----:B-1----:R-:W-:-:S05]  /*72d70*/  MOV R0, R147 ;  /* 0x0000009300007202 */ /* 0x002fca0000000f00 */
[----:B------:R1:W-:Y:S04]  /*72d80*/  STL [R1+0x6b5c], R0 ;  /* 0x006b5c0001007387 */ /* 0x0003e80000100800 */
[----:B------:R1:W-:Y:S02]  /*72d90*/  STL [R1+0x6b68], R154 ;  /* 0x006b689a01007387 */ /* 0x0003e40000100800 */
[----:B-1----:R-:W-:Y:S02]  /*72da0*/  IMAD.MOV.U32 R0, RZ, RZ, R155 ;  /* 0x000000ffff007224 */ /* 0x002fe400078e009b */
        /* <DEDUP_REMOVED lines=14> */
[----:B------:R-:W-:Y:S04]  /*72e90*/  STL [R1+0x6b88], R148 ;  /* 0x006b889401007387 */ /* 0x000fe80000100800 */
[----:B------:R-:W4:Y:S01]  /*72ea0*/  LDL.LU.64 R146, [R1+0x2db8] ;  /* 0x002db80001927983 */ /* 0x000f220000300a00 */
[----:B-1----:R-:W-:-:S05]  /*72eb0*/  IMAD.MOV.U32 R0, RZ, RZ, R149 ;  /* 0x000000ffff007224 */ /* 0x002fca00078e0095 */
[----:B------:R1:W-:Y:S02]  /*72ec0*/  STL [R1+0x6b84], R0 ;  /* 0x006b840001007387 */ /* 0x0003e40000100800 */
[----:B-1----:R-:W-:Y:S02]  /*72ed0*/  IMAD.MOV.U32 R0, RZ, RZ, R163 ;  /* 0x000000ffff007224 */ /* 0x002fe400078e00a3 */
[----:B------:R1:W-:Y:S04]  /*72ee0*/  STL [R1+0x6b90], R162 ;  /* 0x006b90a201007387 */ /* 0x0003e80000100800 */
[----:B-1----:R-:W4:Y:S04]  /*72ef0*/  LDL.LU.64 R162, [R1+0x2dc0] ;  /* 0x002dc00001a27983 */ /* 0x002f280000300a00 */
[----:B------:R1:W-:Y:S04]  /*72f00*/  STL [R1+0x6b8c], R0 ;  /* 0x006b8c0001007387 */ /* 0x0003e80000100800 */
[----:B------:R1:W-:Y:S04]  /*72f10*/  STL [R1+0x6b98], R142 ;  /* 0x006b988e01007387 */ /* 0x0003e80000100800 */
[----:B------:R-:W4:Y:S01]  /*72f20*/  LDL.LU.64 R148, [R1+0x54b8] ;  /* 0x0054b80001947983 */ /* 0x000f220000300a00 */
[----:B-1----:R-:W-:-:S03]  /*72f30*/  IMAD.MOV.U32 R0, RZ, RZ, R143 ;  /* 0x000000ffff007224 */ /* 0x002fc600078e008f */
        /* <DEDUP_REMOVED lines=12> */
[----:B------:R-:W-:Y:S04]  /*73000*/  STL [R1+0x6bb8], R140 ;  /* 0x006bb88c01007387 */ /* 0x000fe80000100800 */
[----:B------:R1:W-:Y:S04]  /*73010*/  STL [R1+0x6bac], R0 ;  /* 0x006bac0001007387 */ /* 0x0003e80000100800 */
[----:B------:R-:W3:Y:S01]  /*73020*/  LDL.LU.64 R144, [R1+0x54d8] ;  /* 0x0054d80001907983 */ /* 0x000ee20000300a00 */
[----:B-1----:R-:W-:-:S03]  /*73030*/  IMAD.MOV.U32 R0, RZ, RZ, R141 ;  /* 0x000000ffff007224 */ /* 0x002fc600078e008d */
[----:B------:R-:W-:Y:S04]  /*73040*/  STL [R1+0x6bc0], R154 ;  /* 0x006bc09a01007387 */ /* 0x000fe80000100800 */
[----:B------:R1:W-:Y:S02]  /*73050*/  STL [R1+0x6bb4], R0 ;  /* 0x006bb40001007387 */ /* 0x0003e40000100800 */
[----:B-1----:R-:W-:Y:S02]  /*73060*/  MOV R0, R155 ;  /* 0x0000009b00007202 */ /* 0x002fe40000000f00 */
        /* <DEDUP_REMOVED lines=17> */
[----:B------:R1:W-:Y:S02]  /*73180*/  STL [R1+0x6bdc], R0 ;  /* 0x006bdc0001007387 */ /* 0x0003e40000100800 */
[----:B-1----:R-:W-:Y:S02]  /*73190*/  IMAD.MOV.U32 R0, RZ, RZ, R163 ;  /* 0x000000ffff007224 */ /* 0x002fe400078e00a3 */
[----:B------:R1:W-:Y:S04]  /*731a0*/  STL [R1+0x6be8], R162 ;  /* 0x006be8a201007387 */ /* 0x0003e80000100800 */
[----:B------:R-:W-:Y:S04]  /*731b0*/  STL [R1+0x6bf0], R148 ;  /* 0x006bf09401007387 */ /* 0x000fe80000100800 */
[----:B------:R1:W-:Y:S04]  /*731c0*/  STL [R1+0x6be4], R0 ;  /* 0x006be40001007387 */ /* 0x0003e80000100800 */
[----:B-1----:R-:W4:Y:S01]  /*731d0*/  LDL.LU.64 R162, [R1+0x5510] ;  /* 0x0055100001a27983 */ /* 0x002f220000300a00 */
[----:B------:R-:W-:-:S03]  /*731e0*/  IMAD.MOV.U32 R0, RZ, RZ, R149 ;  /* 0x000000ffff007224 */ /* 0x000fc600078e0095 */
[----:B------:R-:W-:Y:S04]  /*731f0*/  STL [R1+0x6bf8], R142 ;  /* 0x006bf88e01007387 */ /* 0x000fe80000100800 */
[----:B------:R1:W-:Y:S04]  /*73200*/  STL [R1+0x6bec], R0 ;  /* 0x006bec0001007387 */ /* 0x0003e80000100800 */
[----:B------:R-:W4:Y:S01]  /*73210*/  LDL.LU.64 R148, [R1+0x5518] ;  /* 0x0055180001947983 */ /* 0x000f220000300a00 */
[----:B-1----:R-:W-:-:S03]  /*73220*/  IMAD.MOV.U32 R0, RZ, RZ, R143 ;  /* 0x000000ffff007224 */ /* 0x002fc600078e008f */
[----:B--2---:R-:W-:Y:S04]  /*73230*/  STL [R1+0x6c00], R150 ;  /* 0x006c009601007387 */ /* 0x004fe80000100800 */
[----:B------:R1:W-:Y:S04]  /*73240*/  STL [R1+0x6bf4], R0 ;  /* 0x006bf40001007387 */ /* 0x0003e80000100800 */
[----:B------:R-:W2:Y:S01]  /*73250*/  LDL.LU.64 R138, [R1+0x5520] ;  /* 0x00552000018a7983 */ /* 0x000ea20000300a00 */
[----:B-1----:R-:W-:-:S03]  /*73260*/  MOV R0, R151 ;  /* 0x0000009700007202 */ /* 0x002fc60000000f00 */
[----:B---3--:R-:W-:Y:S04]  /*73270*/  STL [R1+0x6c08], R152 ;  /* 0x006c089801007387 */ /* 0x008fe80000100800 */
[----:B------:R1:W-:Y:S04]  /*73280*/  STL [R1+0x6bfc], R0 ;  /* 0x006bfc0001007387 */ /* 0x0003e80000100800 */
[----:B------:R-:W3:Y:S01]  /*73290*/  LDL.LU.64 R150, [R1+0x5528] ;  /* 0x0055280001967983 */ /* 0x000ee20000300a00 */
[----:B-1----:R-:W-:-:S03]  /*732a0*/  IMAD.MOV.U32 R0, RZ, RZ, R153 ;  /* 0x000000ffff007224 */ /* 0x002fc600078e0099 */
[----:B------:R-:W-:Y:S04]  /*732b0*/  STL [R1+0x6c10], R144 ;  /* 0x006c109001007387 */ /* 0x000fe80000100800 */
[----:B------:R1:W-:Y:S04]  /*732c0*/  STL [R1+0x6c04], R0 ;  /* 0x006c040001007387 */ /* 0x0003e80000100800 */
[----:B------:R-:W3:Y:S04]  /*732d0*/  LDL.LU.64 R152, [R1+0x5530] ;  /* 0x0055300001987983 */ /* 0x000ee80000300a00 */
[----:B------:R-:W3:Y:S01]  /*732e0*/  LDL.LU.64 R140, [R1+0x5540] ;  /* 0x00554000018c7983 */ /* 0x000ee20000300a00 */
[----:B-1----:R-:W-:-:S05]  /*732f0*/  IMAD.MOV.U32 R0, RZ, RZ, R145 ;  /* 0x000000ffff007224 */ /* 0x002fca00078e0091 */
[----:B------:R1:W-:Y:S04]  /*73300*/  STL [R1+0x6c0c], R0 ;  /* 0x006c0c0001007387 */ /* 0x0003e80000100800 */
[----:B------:R1:W-:Y:S02]  /*73310*/  STL [R1+0x6c18], R154 ;  /* 0x006c189a01007387 */ /* 0x0003e40000100800 */
[----:B-1----:R-:W-:Y:S02]  /*73320*/  IMAD.MOV.U32 R0, RZ, RZ, R155 ;  /* 0x000000ffff007224 */ /* 0x002fe400078e009b */
[----:B------:R-:W3:Y:S04]  /*73330*/  LDL.LU.64 R154, [R1+0x4e48] ;  /* 0x004e4800019a7983 */ /* 0x000ee80000300a00 */
[----:B------:R1:W-:Y:S04]  /*73340*/  STL [R1+0x6c14], R0 ;  /* 0x006c140001007387 */ /* 0x0003e80000100800 */
[----:B------:R1:W-:Y:S02]  /*73350*/  STL [R1+0x6c20], R156 ;  /* 0x006c209c01007387 */ /* 0x0003e40000100800 */
[----:B-1----:R-:W-:-:S02]  /*73360*/  MOV R0, R157 ;  /* 0x0000009d00007202 */ /* 0x002fc40000000f00 */
[----:B------:R-:W3:Y:S04]  /*73370*/  LDL.LU.64 R156, [R1+0x4e50] ;  /* 0x004e5000019c7983 */ /* 0x000ee80000300a00 */
[----:B------:R1:W-:Y:S04]  /*73380*/  STL [R1+0x6c1c], R0 ;  /* 0x006c1c0001007387 */ /* 0x0003e80000100800 */
        /* <DEDUP_REMOVED lines=16> */
[----:B------:R1:W-:Y:S04]  /*73490*/  STL [R1+0x6c3c], R0 ;  /* 0x006c3c0001007387 */ /* 0x0003e80000100800 */
[----:B------:R2:W-:Y:S01]  /*734a0*/  STL [R1+0x6c48], R148 ;  /* 0x006c489401007387 */ /* 0x0005e20000100800 */
[----:B-1----:R-:W-:-:S03]  /*734b0*/  IMAD.MOV.U32 R0, RZ, RZ, R149 ;  /* 0x000000ffff007224 */ /* 0x002fc600078e0095 */
[----:B------:R-:W4:Y:S04]  /*734c0*/  LDL.LU.64 R146, [R1+0x4e80] ;  /* 0x004e800001927983 */ /* 0x000f280000300a00 */
[----:B------:R1:W-:Y:S04]  /*734d0*/  STL [R1+0x6c44], R0 ;  /* 0x006c440001007387 */ /* 0x0003e80000100800 */
[----:B--2---:R-:W-:Y:S04]  /*734e0*/  STL [R1+0x6c50], R138 ;  /* 0x006c508a01007387 */ /* 0x004fe80000100800 */
[----:B------:R-:W2:Y:S01]  /*734f0*/  LDL.LU.64 R148, [R1+0x4e88] ;  /* 0x004e880001947983 */ /* 0x000ea20000300a00 */
[----:B-1----:R-:W-:-:S03]  /*73500*/  IMAD.MOV.U32 R0, RZ, RZ, R139 ;  /* 0x000000ffff007224 */ /* 0x002fc600078e008b */
[----:B---3--:R-:W-:Y:S04]  /*73510*/  STL [R1+0x6c58], R150 ;  /* 0x006c589601007387 */ /* 0x008fe80000100800 */
[----:B------:R1:W-:Y:S02]  /*73520*/  STL [R1+0x6c4c], R0 ;  /* 0x006c4c0001007387 */ /* 0x0003e40000100800 */
[----:B-1----:R-:W-:Y:S02]  /*73530*/  IMAD.MOV.U32 R0, RZ, RZ, R151 ;  /* 0x000000ffff007224 */ /* 0x002fe400078e0097 */
[----:B------:R-:W3:Y:S04]  /*73540*/  LDL.LU.64 R150, [R1+0x4e90] ;  /* 0x004e900001967983 */ /* 0x000ee80000300a00 */
[----:B------:R1:W-:Y:S04]  /*73550*/  STL [R1+0x6c54], R0 ;  /* 0x006c540001007387 */ /* 0x0003e80000100800 */
[----:B------:R1:W-:Y:S02]  /*73560*/  STL [R1+0x6c60], R152 ;  /* 0x006c609801007387 */ /* 0x0003e40000100800 */
[----:B-1----:R-:W-:-:S02]  /*73570*/  MOV R0, R153 ;  /* 0x0000009900007202 */ /* 0x002fc40000000f00 */
[----:B------:R-:W-:Y:S04]  /*73580*/  STL [R1+0x6c68], R140 ;  /* 0x006c688c01007387 */ /* 0x000fe80000100800 */
[----:B------:R1:W-:Y:S04]  /*73590*/  STL [R1+0x6c5c], R0 ;  /* 0x006c5c0001007387 */ /* 0x0003e80000100800 */
[----:B------:R-:W3:Y:S01]  /*735a0*/  LDL.LU.64 R152, [R1+0x4e98] ;  /* 0x004e980001987983 */ /* 0x000ee20000300a00 */
[----:B-1----:R-:W-:-:S03]  /*735b0*/  IMAD.MOV.U32 R0, RZ, RZ, R141 ;  /* 0x000000ffff007224 */ /* 0x002fc600078e008d */
[----:B------:R-:W-:Y:S04]  /*735c0*/  STL [R1+0x6c70], R154 ;  /* 0x006c709a01007387 */ /* 0x000fe80000100800 */
[----:B------:R1:W-:Y:S02]  /*735d0*/  STL [R1+0x6c64], R0 ;  /* 0x006c640001007387 */ /* 0x0003e40000100800 */
[----:B-1----:R-:W-:Y:S02]  /*735e0*/  IMAD.MOV.U32 R0, RZ, RZ, R155 ;  /* 0x000000ffff007224 */ /* 0x002fe400078e009b */
[----:B------:R-:W3:Y:S04]  /*735f0*/  LDL.LU.64 R154, [R1+0x4ea0] ;  /* 0x004ea000019a7983 */ /* 0x000ee80000300a00 */
[----:B------:R1:W-:Y:S04]  /*73600*/  STL [R1+0x6c6c], R0 ;  /* 0x006c6c0001007387 */ /* 0x0003e80000100800 */
[----:B------:R1:W-:Y:S02]  /*73610*/  STL [R1+0x6c78], R156 ;  /* 0x006c789c01007387 */ /* 0x0003e40000100800 */
[----:B-1----:R-:W-:-:S02]  /*73620*/  IMAD.MOV.U32 R0, RZ, RZ, R157 ;  /* 0x000000ffff007224 */ /* 0x002fc400078e009d */
[----:B------:R-:W-:Y:S04]  /*73630*/  STL [R1+0x6c80], R142 ;  /* 0x006c808e01007387 */ /* 0x000fe80000100800 */
[----:B------:R1:W-:Y:S04]  /*73640*/  STL [R1+0x6c74], R0 ;  /* 0x006c740001007387 */ /* 0x0003e80000100800 */
[----:B------:R-:W3:Y:S01]  /*73650*/  LDL.LU.64 R156, [R1+0x4ea8] ;  /* 0x004ea800019c7983 */ /* 0x000ee20000300a00 */
[----:B-1----:R-:W-:-:S03]  /*73660*/  MOV R0, R143 ;  /* 0x0000008f00007202 */ /* 0x002fc60000000f00 */
[----:B----4-:R-:W-:Y:S04]  /*73670*/  STL [R1+0x6c88], R158 ;  /* 0x006c889e01007387 */ /* 0x010fe80000100800 */
        /* <DEDUP_REMOVED lines=15> */
[----:B------:R-:W-:Y:S01]  /*73770*/  STL [R1+0x6ca8], R146 ;  /* 0x006ca89201007387 */ /* 0x000fe20000100800 */
[----:B-1----:R-:W-:-:S03]  /*73780*/  IMAD.MOV.U32 R0, RZ, RZ, R147 ;  /* 0x000000ffff007224 */ /* 0x002fc600078e0093 */
[----:B--2---:R-:W-:Y:S04]  /*73790*/  STL [R1+0x6cb0], R148 ;  /* 0x006cb09401007387 */ /* 0x004fe80000100800 */
[----:B------:R1:W-:Y:S04]  /*737a0*/  STL [R1+0x6ca4], R0 ;  /* 0x006ca40001007387 */ /* 0x0003e80000100800 */
[----:B------:R-:W2:Y:S04]  /*737b0*/  LDL.LU.64 R132, [R1+0x2dc8] ;  /* 0x002dc80001847983 */ /* 0x000ea80000300a00 */
[----:B------:R-:W2:Y:S01]  /*737c0*/  LDL.LU.64 R134, [R1+0x2dd0] ;  /* 0x002dd00001867983 */ /* 0x000ea20000300a00 */
[----:B-1----:R-:W-:-:S05]  /*737d0*/  IMAD.MOV.U32 R0, RZ, RZ, R149 ;  /* 0x000000ffff007224 */ /* 0x002fca00078e0095 */
[----:B------:R1:W-:Y:S04]  /*737e0*/  STL [R1+0x6cac], R0 ;  /* 0x006cac0001007387 */ /* 0x0003e80000100800 */
[----:B---3--:R-:W-:Y:S04]  /*737f0*/  STL [R1+0x6cb8], R150 ;  /* 0x006cb89601007387 */ /* 0x008fe80000100800 */
[----:B------:R-:W3:Y:S01]  /*73800*/  LDL.LU.64 R136, [R1+0x2dd8] ;  /* 0x002dd80001887983 */ /* 0x000ee20000300a00 */
[----:B-1----:R-:W-:-:S03]  /*73810*/  IMAD.MOV.U32 R0, RZ, RZ, R151 ;  /* 0x000000ffff007224 */ /* 0x002fc600078e0097 */
[----:B------:R-:W3:Y:S04]  /*73820*/  LDL.LU.64 R138, [R1+0x2de0] ;  /* 0x002de000018a7983 */ /* 0x000ee80000300a00 */
[----:B------:R1:W-:Y:S04]  /*73830*/  STL [R1+0x6cb4], R0 ;  /* 0x006cb40001007387 */ /* 0x0003e80000100800 */
[----:B------:R-:W-:Y:S04]  /*73840*/  STL [R1+0x6cc0], R152 ;  /* 0x006cc09801007387 */ /* 0x000fe80000100800 */
[----:B------:R-:W3:Y:S01]  /*73850*/  LDL.LU.64 R140, [R1+0x2de8] ;  /* 0x002de800018c7983 */ /* 0x000ee20000300a00 */
[----:B-1----:R-:W-:-:S03]  /*73860*/  MOV R0, R153 ;  /* 0x0000009900007202 */ /* 0x002fc60000000f00 */
[----:B------:R-:W3:Y:S04]  /*73870*/  LDL.LU.64 R142, [R1+0x2df0] ;  /* 0x002df000018e7983 */ /* 0x000ee80000300a00 */
[----:B------:R1:W-:Y:S04]  /*73880*/  STL [R1+0x6cbc], R0 ;  /* 0x006cbc0001007387 */ /* 0x0003e80000100800 */
[----:B------:R-:W-:Y:S04]  /*73890*/  STL [R1+0x6cc8], R154 ;  /* 0x006cc89a01007387 */ /* 0x000fe80000100800 */
[----:B------:R-:W3:Y:S01]  /*738a0*/  LDL.LU.64 R144, [R1+0x2df8] ;  /* 0x002df80001907983 */ /* 0x000ee20000300a00 */
[----:B-1----:R-:W-:-:S03]  /*738b0*/  IMAD.MOV.U32 R0, RZ, RZ, R155 ;  /* 0x000000ffff007224 */ /* 0x002fc600078e009b */
[----:B------:R-:W3:Y:S04]  /*738c0*/  LDL.LU.64 R146, [R1+0x2e00] ;  /* 0x002e000001927983 */ /* 0x000ee80000300a00 */
[----:B------:R1:W-:Y:S04]  /*738d0*/  STL [R1+0x6cc4], R0 ;  /* 0x006cc40001007387 */ /* 0x0003e80000100800 */
[----:B------:R-:W-:Y:S04]  /*738e0*/  STL [R1+0x6cd0], R156 ;  /* 0x006cd09c01007387 */ /* 0x000fe80000100800 */
        /* <DEDUP_REMOVED lines=21> */
[----:B------:R-:W-:Y:S04]  /*73a40*/  STL [R1+0x6cf8], R134 ;  /* 0x006cf88601007387 */ /* 0x000fe80000100800 */
[----:B------:R1:W-:Y:S02]  /*73a50*/  STL [R1+0x6cec], R0 ;  /* 0x006cec0001007387 */ /* 0x0003e40000100800 */
[----:B-1----:R-:W-:-:S02]  /*73a60*/  IMAD.MOV.U32 R0, RZ, RZ, R135 ;  /* 0x000000ffff007224 */ /* 0x002fc400078e0087 */
[----:B---3--:R-:W-:Y:S04]  /*73a70*/  STL [R1+0x6d00], R136 ;  /* 0x006d008801007387 */ /* 0x008fe80000100800 */
        /* <DEDUP_REMOVED lines=40> */
[----:B------:R-:W2:Y:S01]  /*73d00*/  LDL.LU.64 R10, [R1+0x94f8] ;  /* 0x0094f800010a7983 */ /* 0x000ea20000300a00 */
[----:B-1----:R-:W-:-:S05]  /*73d10*/  IMAD.MOV.U32 R0, RZ, RZ, R163 ;  /* 0x000000ffff007224 */ /* 0x002fca00078e00a3 */
[----:B------:R-:W-:Y:S04]  /*73d20*/  STL [R1+0x6d64], R0 ;  /* 0x006d640001007387 */ /* 0x000fe80000100800 */
[----:B------:R-:W3:Y:S04]  /*73d30*/  LDL.LU.64 R8, [R1+0x99c8] ;  /* 0x0099c80001087983 */ /* 0x000ee80000300a00 */
[----:B--2---:R1:W-:Y:S04]  /*73d40*/  STL.64 [R1+0x5848], R10 ;  /* 0x0058480a01007387 */ /* 0x0043e80000100a00 */
[----:B-1----:R-:W2:Y:S04]  /*73d50*/  LDL.LU.64 R10, [R1+0x99c0] ;  /* 0x0099c000010a7983 */ /* 0x002ea80000300a00 */
[----:B---3--:R1:W-:Y:S04]  /*73d60*/  STL.64 [R1+0x5840], R8 ;  /* 0x0058400801007387 */ /* 0x0083e80000100a00 */
[----:B-1----:R-:W3:Y:S04]  /*73d70*/  LDL.LU.64 R8, [R1+0x99b8] ;  /* 0x0099b80001087983 */ /* 0x002ee80000300a00 */
        /* <DEDUP_REMOVED lines=1324> */
[----:B--2---:R-:W-:Y:S04]  /*79040*/  STL.64 [R1+0x3248], R10 ;  /* 0x0032480a01007387 */ /* 0x004fe80000100a00 */
[----:B------:R-:W-:Y:S04]  /*79050*/  STL.64 [R1+0x3290], R4 ;  /* 0x0032900401007387 */ /* 0x000fe80000100a00 */
[----:B---3--:R1:W-:Y:S04]  /*79060*/  STL.64 [R1+0x3240], R8 ;  /* 0x0032400801007387 */ /* 0x0083e80000100a00 */
[----:B-1----:R-:W2:Y:S04]  /*79070*/  LDL.LU.64 R8, [R1+0x99e0] ;  /* 0x0099e00001087983 */ /* 0x002ea80000300a00 */
        /* <DEDUP_REMOVED lines=958> */
[----:B---3--:R1:W-:Y:S04]  /*7cc60*/  STL.64 [R1+0x5ba0], R4 ;  /* 0x005ba00401007387 */ /* 0x0083e80000100a00 */
        /* <DEDUP_REMOVED lines=1602> */
[----:B------:R1:W-:Y:S01]  /*83090*/  STL [R1+0x1e58], RZ ;  /* 0x001e58ff01007387 */ /* 0x0003e20000100800 */
[----:B------:R-:W-:-:S02]  /*830a0*/  SHF.R.S32.HI R0, RZ, 0x1f, R2 ;  /* 0x0000001fff007819 */ /* 0x000fc40000011402 */
[----:B------:R-:W-:Y:S01]  /*830b0*/  SHF.R.S32.HI R3, RZ, 0x1f, R6 ;  /* 0x0000001fff037819 */ /* 0x000fe20000011406 */
[----:B------:R-:W-:Y:S01]  /*830c0*/  USHF.R.S32.HI UR8, URZ, 0x1f, UR5 ;  /* 0x0000001fff087899 */ /* 0x000fe20008011405 */
[C---:B------:R-:W-:Y:S01]  /*830d0*/  IMAD.SHL.U32 R252, R2.reuse, 0x4, RZ ;  /* 0x0000000402fc7824 */ /* 0x040fe200078e00ff */
[----:B------:R-:W-:Y:S02]  /*830e0*/  SHF.L.U64.HI R0, R2, 0x2, R0 ;  /* 0x0000000202007819 */ /* 0x000fe40000010200 */
[----:B------:R-:W-:Y:S01]  /*830f0*/  SHF.L.U64.HI R2, R6, 0x2, R3 ;  /* 0x0000000206027819 */ /* 0x000fe20000010203 */
[----:B------:R-:W-:Y:S01]  /*83100*/  UMOV UR6, URZ ;  /* 0x000000ff00067c82 */ /* 0x000fe20008000000 */
[----:B------:R-:W-:Y:S01]  /*83110*/  UMOV UR9, 0x1 ;  /* 0x0000000100097882 */ /* 0x000fe20000000000 */
[----:B------:R-:W-:Y:S01]  /*83120*/  ULEA.HI UR5, UR8, UR5, URZ, 0x7 ;  /* 0x0000000508057291 */ /* 0x000fe2000f8f38ff */
[----:B------:R1:W-:Y:S01]  /*83130*/  STL [R1+0x1e5c], RZ ;  /* 0x001e5cff01007387 */ /* 0x0003e20000100800 */
[----:B------:R-:W-:-:S02]  /*83140*/  CS2R R248, SRZ ;  /* 0x0000000000f87805 */ /* 0x000fc4000001ff00 */
[----:B------:R-:W-:Y:S02]  /*83150*/  CS2R R250, SRZ ;  /* 0x0000000000fa7805 */ /* 0x000fe4000001ff00 */
[----:B------:R-:W-:Y:S01]  /*83160*/  CS2R R244, SRZ ;  /* 0x0000000000f47805 */ /* 0x000fe2000001ff00 */
[----:B------:R1:W-:Y:S01]  /*83170*/  STL [R1+0x1e40], RZ ;  /* 0x001e40ff01007387 */ /* 0x0003e20000100800 */
[----:B------:R-:W-:Y:S02]  /*83180*/  CS2R R246, SRZ ;  /* 0x0000000000f67805 */ /* 0x000fe4000001ff00 */
[----:B------:R-:W-:Y:S02]  /*83190*/  CS2R R240, SRZ ;  /* 0x0000000000f07805 */ /* 0x000fe4000001ff00 */
[----:B------:R-:W-:Y:S01]  /*831a0*/  CS2R R242, SRZ ;  /* 0x0000000000f27805 */ /* 0x000fe2000001ff00 */
        /* <DEDUP_REMOVED lines=81> */
[----:B------:R-:W-:Y:S01]  /*836c0*/  USHF.R.S32.HI UR5, URZ, 0x7, UR5 ;  /* 0x00000007ff057899 */ /* 0x000fe20008011405 */
[----:B------:R-:W-:-:S02]  /*836d0*/  UMOV UR8, 0xffffffff ;  /* 0xffffffff00087882 */ /* 0x000fc40000000000 */
        /* <DEDUP_REMOVED lines=289> */
[----:B------:R1:W-:Y:S02]  /*848f0*/  STL [R1+0x1e6c], RZ ;  /* 0x001e6cff01007387 */ /* 0x0003e40000100800 */
.L_x_1:
[----:B-----5:R-:W-:Y:S01]  /*84900*/  STL.64 [R1+0xaa40], R106 ;  /* 0x00aa406a01007387 */ /* 0x020fe20000100a00 */
[----:B------:R-:W-:-:S04]  /*84910*/  DEPBAR.LE SB0, 0x2 ;  /* 0x000080800000791a */ /* 0x000fc80000000000 */
[----:B------:R-:W-:Y:S01]  /*84920*/  STL.64 [R1+0xaa38], R104 ;  /* 0x00aa386801007387 */ /* 0x000fe20000100a00 */
[----:B------:R-:W-:-:S03]  /*84930*/  UIADD3 UR8, UPT, UPT, UR8, 0x1, URZ ;  /* 0x0000000108087890 */ /* 0x000fc6000fffe0ff */
[----:B------:R-:W-:Y:S01]  /*84940*/  STL.64 [R1+0xaa30], R114 ;  /* 0x00aa307201007387 */ /* 0x000fe20000100a00 */
[----:B------:R-:W-:-:S03]  /*84950*/  UISETP.GT.AND UP0, UPT, UR8, 0x1, UPT ;  /* 0x000000010800788c */ /* 0x000fc6000bf04270 */
[----:B------:R-:W-:Y:S01]  /*84960*/  STL.64 [R1+0xaa28], R112 ;  /* 0x00aa287001007387 */ /* 0x000fe20000100a00 */
[----:B------:R-:W-:-:S03]  /*84970*/  USEL UR8, UR8, URZ, !UP0 ;  /* 0x000000ff08087287 */ /* 0x000fc6000c000000 */
        /* <DEDUP_REMOVED lines=26> */
[----:B------:R-:W-:Y:S04]  /*84b20*/  STL [R1+0xa080], R2 ;  /* 0x00a0800201007387 */ /* 0x000fe80000100800 */
[----:B------:R2:W-:Y:S04]  /*84b30*/  STL [R1+0xa07c], R0 ;  /* 0x00a07c0001007387 */ /* 0x0005e80000100800 */
[----:B-1----:R-:W3:Y:S04]  /*84b40*/  LDL.LU.64 R8, [R1+0x20d0] ;  /* 0x0020d00001087983 */ /* 0x002ee80000300a00 */
[----:B------:R-:W3:Y:S04]  /*84b50*/  LDL.LU.64 R10, [R1+0x20d8] ;  /* 0x0020d800010a7983 */ /* 0x000ee80000300a00 */
[----:B------:R-:W4:Y:S04]  /*84b60*/  LDL.LU.64 R12, [R1+0x2100] ;  /* 0x00210000010c7983 */ /* 0x000f280000300a00 */
[----:B------:R-:W4:Y:S01]  /*84b70*/  LDL.LU.64 R14, [R1+0x2108] ;  /* 0x00210800010e7983 */ /* 0x000f220000300a00 */
[----:B------:R-:W1:Y:S01]  /*84b80*/  S2R R5, SR_TID.X ;  /* 0x0000000000057919 */ /* 0x000e620000002100 */
[----:B------:R-:W-:-:S02]  /*84b90*/  ULEA UR11, UR8, UR4, 0x10 ;  /* 0x00000004080b7291 */ /* 0x000fc4000f8e80ff */
[----:B------:R-:W-:Y:S01]  /*84ba0*/  ULEA UR10, UR8, UR4, 0x12 ;  /* 0x00000004080a7291 */ /* 0x000fe2000f8e90ff */
[C---:B-1----:R-:W-:Y:S02]  /*84bb0*/  LOP3.LUT R4, R5.reuse, 0x7, RZ, 0xc0, !PT ;  /* 0x0000000705047812 */ /* 0x042fe400078ec0ff */
[C---:B------:R-:W-:Y:S02]  /*84bc0*/  LOP3.LUT R6, R5.reuse, 0x3, RZ, 0xc0, !PT ;  /* 0x0000000305067812 */ /* 0x040fe400078ec0ff */
[C---:B------:R-:W-:Y:S01]  /*84bd0*/  LOP3.LUT R3, R5.reuse, 0x1c, RZ, 0xc0, !PT ;  /* 0x0000001c05037812 */ /* 0x040fe200078ec0ff */
[----:B------:R-:W-:Y:S02]  /*84be0*/  IMAD R4, R4, 0x210, RZ ;  /* 0x0000021004047824 */ /* 0x000fe400078e02ff */
[----:B------:R-:W-:Y:S02]  /*84bf0*/  IMAD.SHL.U32 R5, R5, 0x2, RZ ;  /* 0x0000000205057824 */ /* 0x000fe400078e00ff */
[----:B------:R-:W-:Y:S01]  /*84c00*/  IMAD R3, R6, 0x820, R3 ;  /* 0x0000082006037824 */ /* 0x000fe200078e0203 */
[----:B------:R-:W-:Y:S02]  /*84c10*/  BAR.SYNC.DEFER_BLOCKING 0x0 ;  /* 0x0000000000007b1d */ /* 0x000fe40000010000 */
[----:B------:R-:W-:-:S02]  /*84c20*/  LOP3.LUT R4, R4, 0x30, R5, 0x78, !PT ;  /* 0x0000003004047812 */ /* 0x000fc400078e7805 */
[----:B--2---:R-:W-:-:S03]  /*84c30*/  LOP3.LUT R0, R3, 0x20, RZ, 0x3c, !PT ;  /* 0x0000002003007812 */ /* 0x004fc600078e3cff */
[----:B------:R-:W1:Y:S04]  /*84c40*/  LDSM.16.M88.4 R68, [R4+UR11+0x80000] ;  /* 0x0800000b0444783b */ /* 0x000e680008000200 */
[----:B------:R-:W2:Y:S04]  /*84c50*/  LDSM.16.M88.4 R64, [R4+UR11+0x81000] ;  /* 0x0810000b0440783b */ /* 0x000ea80008000200 */
[----:B------:R-:W-:Y:S04]  /*84c60*/  LDS R72, [R3+UR10] ;  /* 0x0000000a03487984 */ /* 0x000fe80008000800 */
[----:B------:R-:W-:Y:S04]  /*84c70*/  LDS R74, [R3+UR10+0x2000] ;  /* 0x0020000a034a7984 */ /* 0x000fe80008000800 */
[----:B------:R-:W-:Y:S04]  /*84c80*/  LDS R73, [R0+UR10] ;  /* 0x0000000a00497984 */ /* 0x000fe80008000800 */
[----:B------:R-:W-:Y:S04]  /*84c90*/  LDS R75, [R0+UR10+0x2000] ;  /* 0x0020000a004b7984 */ /* 0x000fe80008000800 */
[----:B------:R-:W2:Y:S04]  /*84ca0*/  LDSM.16.M88.4 R60, [R4+UR11+0x82000] ;  /* 0x0820000b043c783b */ /* 0x000ea80008000200 */
[----:B------:R-:W2:Y:S04]  /*84cb0*/  LDSM.16.M88.4 R56, [R4+UR11+0x83000] ;  /* 0x0830000b0438783b */ /* 0x000ea80008000200 */
[----:B------:R-:W2:Y:S04]  /*84cc0*/  LDSM.16.M88.4 R52, [R4+UR11+0x84000] ;  /* 0x0840000b0434783b */ /* 0x000ea80008000200 */
[----:B------:R-:W2:Y:S04]  /*84cd0*/  LDSM.16.M88.4 R48, [R4+UR11+0x85000] ;  /* 0x0850000b0430783b */ /* 0x000ea80008000200 */
[----:B------:R-:W2:Y:S04]  /*84ce0*/  LDSM.16.M88.4 R44, [R4+UR11+0x86000] ;  /* 0x0860000b042c783b */ /* 0x000ea80008000200 */
[----:B------:R-:W2:Y:S04]  /*84cf0*/  LDSM.16.M88.4 R40, [R4+UR11+0x87000] ;  /* 0x0870000b0428783b */ /* 0x000ea80008000200 */
[----:B------:R-:W2:Y:S04]  /*84d00*/  LDSM.16.M88.4 R36, [R4+UR11+0x88000] ;  /* 0x0880000b0424783b */ /* 0x000ea80008000200 */
[----:B------:R-:W2:Y:S04]  /*84d10*/  LDSM.16.M88.4 R32, [R4+UR11+0x89000] ;  /* 0x0890000b0420783b */ /* 0x000ea80008000200 */
[----:B-1----:R-:W-:Y:S04]  /*84d20*/  STL [R1+0xa93c], R70 ;  /* 0x00a93c4601007387 */ /* 0x002fe80000100800 */
[----:B------:R-:W-:Y:S04]  /*84d30*/  STL [R1+0xa938], R71 ;  /* 0x00a9384701007387 */ /* 0x000fe80000100800 */
[----:B--2---:R-:W-:Y:S04]  /*84d40*/  STL [R1+0xa944], R66 ;  /* 0x00a9444201007387 */ /* 0x004fe80000100800 */
        /* <DEDUP_REMOVED lines=18> */
[----:B------:R-:W2:Y:S04]  /*84e70*/  LDL.LU.64 R78, [R1+0x2468] ;  /* 0x00246800014e7983 */ /* 0x000ea80000300a00 */
[----:B------:R-:W1:Y:S04]  /*84e80*/  LDSM.16.M88.4 R28, [R4+UR11+0x8a000] ;  /* 0x08a0000b041c783b */ /* 0x000e680008000200 */
[----:B------:R-:W-:Y:S04]  /*84e90*/  LDSM.16.M88.4 R24, [R4+UR11+0x8c000] ;  /* 0x08c0000b0418783b */ /* 0x000fe80008000200 */
[----:B------:R-:W-:Y:S04]  /*84ea0*/  LDSM.16.M88.4 R16, [R4+UR11+0x8d000] ;  /* 0x08d0000b0410783b */ /* 0x000fe80008000200 */
[----:B------:R-:W-:Y:S04]  /*84eb0*/  LDSM.16.M88.4 R20, [R4+UR11+0x8e000] ;  /* 0x08e0000b0414783b */ /* 0x000fe80008000200 */
[----:B------:R-:W-:Y:S04]  /*84ec0*/  LDS R224, [R3+UR10+0x80] ;  /* 0x0000800a03e07984 */ /* 0x000fe80008000800 */
[----:B------:R-:W-:Y:S04]  /*84ed0*/  LDS R226, [R3+UR10+0x2080] ;  /* 0x0020800a03e27984 */ /* 0x000fe80008000800 */
[----:B------:R-:W-:Y:S04]  /*84ee0*/  LDS R225, [R0+UR10+0x80] ;  /* 0x0000800a00e17984 */ /* 0x000fe80008000800 */
[----:B------:R-:W-:Y:S01]  /*84ef0*/  LDS R227, [R0+UR10+0x2080] ;  /* 0x0020800a00e37984 */ /* 0x000fe20008000800 */
[----:B---3--:R-:W-:-:S15]  /*84f00*/  HMMA.1688.F32.TF32 R8, R72, R68, R8 ;  /* 0x000000444808723c */ /* 0x008fde0000081008 */
[----:B------:R-:W-:-:S04]  /*84f10*/  NOP ;  /* 0x0000000000007918 */ /* 0x000fc80000000000 */
[----:B------:R-:W-:Y:S04]  /*84f20*/  STL.64 [R1+0x100], R8 ;  /* 0x0001000801007387 */ /* 0x000fe80000100a00 */
[----:B------:R-:W-:Y:S04]  /*84f30*/  STL.64 [R1+0x108], R10 ;  /* 0x0001080a01007387 */ /* 0x000fe80000100a00 */
[----:B------:R-:W3:Y:S01]  /*84f40*/  LDSM.16.M88.4 R8, [R4+UR11+0x8b000] ;  /* 0x08b0000b0408783b */ /* 0x000ee20008000200 */
[----:B----4-:R-:W-:Y:S03]  /*84f50*/  HMMA.1688.F32.TF32 R12, R72, R64, R12 ;  /* 0x00000040480c723c */ /* 0x010fe6000008100c */
        /* <DEDUP_REMOVED lines=8> */
[----:B-1----:R-:W-:Y:S04]  /*84fe0*/  STL [R1+0xa8dc], R30 ;  /* 0x00a8dc1e01007387 */ /* 0x002fe80000100800 */
[----:B------:R-:W-:Y:S04]  /*84ff0*/  STL [R1+0xa8d8], R31 ;  /* 0x00a8d81f01007387 */ /* 0x000fe80000100800 */
[----:B---3--:R-:W-:Y:S04]  /*85000*/  STL [R1+0xa8e4], R10 ;  /* 0x00a8e40a01007387 */ /* 0x008fe80000100800 */
[----:B------:R-:W-:Y:S04]  /*85010*/  STL [R1+0xa8e0], R11 ;  /* 0x00a8e00b01007387 */ /* 0x000fe80000100800 */
[----:B------:R-:W-:Y:S04]  /*85020*/  STL [R1+0xa8ec], R26 ;  /* 0x00a8ec1a01007387 */ /* 0x000fe80000100800 */
[----:B------:R-:W-:Y:S04]  /*85030*/  STL [R1+0xa8e8], R27 ;  /* 0x00a8e81b01007387 */ /* 0x000fe80000100800 */
[----:B------:R-:W-:Y:S04]  /*85040*/  STL [R1+0xa8f4], R18 ;  /* 0x00a8f41201007387 */ /* 0x000fe80000100800 */
[----:B------:R-:W-:Y:S04]  /*85050*/  STL [R1+0xa8f0], R19 ;  /* 0x00a8f01301007387 */ /* 0x000fe80000100800 */
[----:B------:R-:W-:Y:S04]  /*85060*/  STL [R1+0xa8fc], R22 ;  /* 0x00a8fc1601007387 */ /* 0x000fe80000100800 */
[----:B------:R-:W-:Y:S04]  /*85070*/  STL [R1+0xa8f8], R23 ;  /* 0x00a8f81701007387 */ /* 0x000fe80000100800 */
[----:B------:R-:W-:Y:S04]  /*85080*/  STL.64 [R1+0xf0], R12 ;  /* 0x0000f00c01007387 */ /* 0x000fe80000100a00 */
[----:B------:R-:W3:Y:S04]  /*85090*/  LDL.LU.64 R80, [R1+0x2410] ;  /* 0x0024100001507983 */ /* 0x000ee80000300a00 */
[----:B------:R-:W3:Y:S01]  /*850a0*/  LDL.LU.64 R82, [R1+0x2418] ;  /* 0x0024180001527983 */ /* 0x000ee20000300a00 */
[----:B------:R-:W-:Y:S01]  /*850b0*/  MOV R58, R14 ;  /* 0x0000000e003a7202 */ /* 0x000fe20000000f00 */
[----:B------:R-:W-:-:S02]  /*850c0*/  IMAD.MOV.U32 R59, RZ, RZ, R15 ;  /* 0x000000ffff3b7224 */ /* 0x000fc400078e000f */
[----:B------:R-:W1:Y:S04]  /*850d0*/  LDSM.16.M88.4 R12, [R4+UR11+0x8f000] ;  /* 0x08f0000b040c783b */ /* 0x000e680008000200 */
[----:B-1----:R-:W-:Y:S04]  /*850e0*/  STL [R1+0xa904], R14 ;  /* 0x00a9040e01007387 */ /* 0x002fe80000100800 */
[----:B------:R-:W-:Y:S04]  /*850f0*/  STL [R1+0xa900], R15 ;  /* 0x00a9000f01007387 */ /* 0x000fe80000100800 */
[----:B------:R1:W-:Y:S01]  /*85100*/  STL [R1+0xa638], R4 ;  /* 0x00a6380401007387 */ /* 0x0003e20000100800 */
[----:B--2---:R-:W-:-:S15]  /*85110*/  HMMA.1688.F32.TF32 R76, R72, R60, R76 ;  /* 0x0000003c484c723c */ /* 0x004fde000008104c */
[----:B------:R-:W-:-:S04]  /*85120*/  NOP ;  /* 0x0000000000007918 */ /* 0x000fc80000000000 */
[----:B------:R-:W-:Y:S01]  /*85130*/  IMAD.MOV.U32 R62, RZ, RZ, R76 ;  /* 0x000000ffff3e7224 */ /* 0x000fe200078e004c */
[----:B------:R-:W-:Y:S01]  /*85140*/  MOV R66, R78 ;  /* 0x0000004e00427202 */ /* 0x000fe20000000f00 */
[----:B------:R-:W-:Y:S02]  /*85150*/  IMAD.MOV.U32 R63, RZ, RZ, R77 ;  /* 0x000000ffff3f7224 */ /* 0x000fe400078e004d */
[----:B------:R-:W-:Y:S01]  /*85160*/  IMAD.MOV.U32 R67, RZ, RZ, R79 ;  /* 0x000000ffff437224 */ /* 0x000fe200078e004f */
[----:B------:R-:W2:Y:S04]  /*85170*/  LDL.LU.64 R76, [R1+0x2400] ;  /* 0x00240000014c7983 */ /* 0x000ea80000300a00 */
[----:B------:R-:W2:Y:S01]  /*85180*/  LDL.LU.64 R78, [R1+0x2408] ;  /* 0x00240800014e7983 */ /* 0x000ea20000300a00 */
[C---:B----4-:R-:W-:Y:S08]  /*85190*/  HMMA.1688.F32.TF32 R116, R72.reuse, R56, R116 ;  /* 0x000000384874723c */ /* 0x050ff00000081074 */
[C---:B------:R-:W-:Y:S08]  /*851a0*/  HMMA.1688.F32.TF32 R112, R72.reuse, R52, R112 ;  /* 0x000000344870723c */ /* 0x040ff00000081070 */
[C---:B------:R-:W-:Y:S08]  /*851b0*/  HMMA.1688.F32.TF32 R108, R72.reuse, R48, R108 ;  /* 0x00000030486c723c */ /* 0x040ff0000008106c */
[----:B------:R-:W-:Y:S03]  /*851c0*/  HMMA.1688.F32.TF32 R104, R72, R44, R104 ;  /* 0x0000002c4868723c */ /* 0x000fe60000081068 */
[----:B------:R-:W-:Y:S01]  /*851d0*/  STL.64 [R1+0xc0], R112 ;  /* 0x0000c07001007387 */ /* 0x000fe20000100a00 */
[----:B------:R-:W-:-:S03]  /*851e0*/  IMAD.MOV.U32 R70, RZ, RZ, R116 ;  /* 0x000000ffff467224 */ /* 0x000fc600078e0074 */
[----:B------:R-:W-:Y:S01]  /*851f0*/  STL.64 [R1+0xc8], R114 ;  /* 0x0000c87201007387 */ /* 0x000fe20000100a00 */
[----:B------:R-:W-:Y:S01]  /*85200*/  IMAD.MOV.U32 R71, RZ, RZ, R117 ;  /* 0x000000ffff477224 */ /* 0x000fe200078e0075 */
[----:B------:R-:W-:Y:S02]  /*85210*/  MOV R5, R118 ;  /* 0x0000007600057202 */ /* 0x000fe40000000f00 */
[----:B------:R-:W-:Y:S01]  /*85220*/  STL.64 [R1+0xb0], R108 ;  /* 0x0000b06c01007387 */ /* 0x000fe20000100a00 */
[----:B-1----:R-:W-:-:S03]  /*85230*/  IMAD.MOV.U32 R4, RZ, RZ, R119 ;  /* 0x000000ffff047224 */ /* 0x002fc600078e0077 */
[----:B------:R-:W-:Y:S04]  /*85240*/  STL.64 [R1+0xb8], R110 ;  /* 0x0000b86e01007387 */ /* 0x000fe80000100a00 */
[----:B------:R-:W-:Y:S01]  /*85250*/  IMAD.MOV.U32 R19, RZ, RZ, R107 ;  /* 0x000000ffff137224 */ /* 0x000fe200078e006b */
[----:B------:R-:W-:Y:S01]  /*85260*/  MOV R18, R106 ;  /* 0x0000006a00127202 */ /* 0x000fe20000000f00 */
[----:B------:R-:W-:Y:S01]  /*85270*/  IMAD.MOV.U32 R23, RZ, RZ, R105 ;  /* 0x000000ffff177224 */ /* 0x000fe200078e0069 */
[----:B------:R-:W4:Y:S01]  /*85280*/  LDL.LU.64 R116, [R1+0x23f0] ;  /* 0x0023f00001747983 */ /* 0x000f220000300a00 */
[----:B------:R-:W-:-:S03]  /*85290*/  IMAD.MOV.U32 R22, RZ, RZ, R104 ;  /* 0x000000ffff167224 */ /* 0x000fc600078e0068 */
[----:B------:R-:W4:Y:S04]  /*852a0*/  LDL.LU.64 R118, [R1+0x23f8] ;  /* 0x0023f80001767983 */ /* 0x000f280000300a00 */
[----:B------:R-:W-:Y:S04]  /*852b0*/  STL [R1+0xa914], R19 ;  /* 0x00a9141301007387 */ /* 0x000fe80000100800 */
[----:B------:R-:W-:Y:S01]  /*852c0*/  STL [R1+0xa910], R18 ;  /* 0x00a9101201007387 */ /* 0x000fe20000100800 */
[----:B---3--:R-:W-:Y:S03]  /*852d0*/  HMMA.1688.F32.TF32 R80, R72, R40, R80 ;  /* 0x000000284850723c */ /* 0x008fe60000081050 */
[----:B------:R-:W-:Y:S04]  /*852e0*/  STL [R1+0xa90c], R23 ;  /* 0x00a90c1701007387 */ /* 0x000fe80000100800 */
[----:B------:R-:W-:-:S12]  /*852f0*/  STL [R1+0xa908], R22 ;  /* 0x00a9081601007387 */ /* 0x000fd80000100800 */
[----:B------:R1:W-:Y:S01]  /*85300*/  STL.64 [R1+0x90], R80 ;  /* 0x0000905001007387 */ /* 0x0003e20000100a00 */
[----:B------:R-:W-:Y:S02]  /*85310*/  IMAD.MOV.U32 R14, RZ, RZ, R82 ;  /* 0x000000ffff0e7224 */ /* 0x000fe400078e0052 */
[----:B------:R-:W-:Y:S01]  /*85320*/  IMAD.MOV.U32 R15, RZ, RZ, R83 ;  /* 0x000000ffff0f7224 */ /* 0x000fe200078e0053 */
[----:B-1----:R-:W3:Y:S04]  /*85330*/  LDL.LU.64 R80, [R1+0x23e0] ;  /* 0x0023e00001507983 */ /* 0x002ee80000300a00 */
[----:B------:R-:W3:Y:S04]  /*85340*/  LDL.LU.64 R82, [R1+0x23e8] ;  /* 0x0023e80001527983 */ /* 0x000ee80000300a00 */
[----:B------:R-:W-:Y:S04]  /*85350*/  STL [R1+0xa91c], R15 ;  /* 0x00a91c0f01007387 */ /* 0x000fe80000100800 */
[----:B------:R-:W-:Y:S04]  /*85360*/  STL [R1+0xa918], R14 ;  /* 0x00a9180e01007387 */ /* 0x000fe80000100800 */
[----:B------:R-:W3:Y:S04]  /*85370*/  LDL.LU.64 R112, [R1+0x23d0] ;  /* 0x0023d00001707983 */ /* 0x000ee80000300a00 */
[----:B------:R-:W3:Y:S04]  /*85380*/  LDL.LU.64 R114, [R1+0x23d8] ;  /* 0x0023d80001727983 */ /* 0x000ee80000300a00 */
[----:B------:R-:W3:Y:S04]  /*85390*/  LDL.LU.64 R108, [R1+0x23c0] ;  /* 0x0023c000016c7983 */ /* 0x000ee80000300a00 */
[----:B------:R-:W3:Y:S04]  /*853a0*/  LDL.LU.64 R110, [R1+0x23c8] ;  /* 0x0023c800016e7983 */ /* 0x000ee80000300a00 */
[----:B------:R-:W3:Y:S04]  /*853b0*/  LDL.LU.64 R104, [R1+0x23b0] ;  /* 0x0023b00001687983 */ /* 0x000ee80000300a00 */
[----:B------:R-:W3:Y:S01]  /*853c0*/  LDL.LU.64 R106, [R1+0x23b8] ;  /* 0x0023b800016a7983 */ /* 0x000ee20000300a00 */
[----:B--2---:R-:W-:-:S15]  /*853d0*/  HMMA.1688.F32.TF32 R76, R72, R36, R76 ;  /* 0x00000024484c723c */ /* 0x004fde000008104c */
[----:B------:R-:W-:-:S04]  /*853e0*/  NOP ;  /* 0x0000000000007918 */ /* 0x000fc80000000000 */
[----:B------:R-:W-:Y:S01]  /*853f0*/  MOV R19, R76 ;  /* 0x0000004c00137202 */ /* 0x000fe20000000f00 */
[----:B------:R-:W-:Y:S01]  /*85400*/  IMAD.MOV.U32 R18, RZ, RZ, R77 ;  /* 0x000000ffff127224 */ /* 0x000fe200078e004d */
[----:B------:R-:W-:Y:S01]  /*85410*/  LDS R76, [R3+UR10+0x100] ;  /* 0x0001000a034c7984 */ /* 0x000fe20008000800 */
[----:B------:R-:W-:Y:S02]  /*85420*/  IMAD.MOV.U32 R23, RZ, RZ, R78 ;  /* 0x000000ffff177224 */ /* 0x000fe400078e004e */
[----:B------:R-:W-:Y:S01]  /*85430*/  IMAD.MOV.U32 R22, RZ, RZ, R79 ;  /* 0x000000ffff167224 */ /* 0x000fe200078e004f */
[----:B------:R-:W-:Y:S04]  /*85440*/  STL [R1+0xa92c], R19 ;  /* 0x00a92c1301007387 */ /* 0x000fe80000100800 */
[----:B------:R-:W-:Y:S04]  /*85450*/  STL [R1+0xa928], R18 ;  /* 0x00a9281201007387 */ /* 0x000fe80000100800 */
[----:B------:R1:W-:Y:S04]  /*85460*/  STL [R1+0xa924], R23 ;  /* 0x00a9241701007387 */ /* 0x0003e80000100800 */
[----:B------:R2:W-:Y:S04]  /*85470*/  STL [R1+0xa920], R22 ;  /* 0x00a9201601007387 */ /* 0x0005e80000100800 */
[----:B------:R-:W-:Y:S04]  /*85480*/  LDS R78, [R3+UR10+0x2100] ;  /* 0x0021000a034e7984 */ /* 0x000fe80008000800 */
[----:B------:R-:W-:Y:S04]  /*85490*/  LDS R77, [R0+UR10+0x100] ;  /* 0x0001000a004d7984 */ /* 0x000fe80008000800 */
[----:B------:R-:W1:Y:S01]  /*854a0*/  LDS R79, [R0+UR10+0x2100] ;  /* 0x0021000a004f7984 */ /* 0x000e620008000800 */
[----:B----4-:R-:W-:-:S15]  /*854b0*/  HMMA.1688.F32.TF32 R116, R72, R32, R116 ;  /* 0x000000204874723c */ /* 0x010fde0000081074 */
[----:B------:R-:W-:-:S04]  /*854c0*/  NOP ;  /* 0x0000000000007918 */ /* 0x000fc80000000000 */
[----:B------:R-:W-:Y:S01]  /*854d0*/  IMAD.MOV.U32 R27, RZ, RZ, R117 ;  /* 0x000000ffff1b7224 */ /* 0x000fe200078e0075 */
[----:B------:R-:W-:-:S04]  /*854e0*/  MOV R26, R116 ;  /* 0x00000074001a7202 */ /* 0x000fc80000000f00 */
[----:B------:R4:W-:Y:S01]  /*854f0*/  STL [R1+0xa934], R27 ;  /* 0x00a9341b01007387 */ /* 0x0009e20000100800 */
[----:B------:R-:W-:-:S03]  /*85500*/  IMAD.MOV.U32 R10, RZ, RZ, R118 ;  /* 0x000000ffff0a7224 */ /* 0x000fc600078e0076 */
[----:B------:R1:W-:Y:S01]  /*85510*/  STL [R1+0xa930], R26 ;  /* 0x00a9301a01007387 */ /* 0x0003e20000100800 */
[----:B------:R-:W-:Y:S01]  /*85520*/  IMAD.MOV.U32 R11, RZ, RZ, R119 ;  /* 0x000000ffff0b7224 */ /* 0x000fe200078e0077 */
[C---:B---3--:R-:W-:Y:S08]  /*85530*/  HMMA.1688.F32.TF32 R80, R72.reuse, R28, R80 ;  /* 0x0000001c4850723c */ /* 0x048ff00000081050 */
[----:B------:R-:W-:Y:S11]  /*85540*/  HMMA.1688.F32.TF32 R112, R72, R8, R112 ;  /* 0x000000084870723c */ /* 0x000ff60000081070 */
[----:B------:R-:W-:Y:S01]  /*85550*/  MOV R30, R80 ;  /* 0x00000050001e7202 */ /* 0x000fe20000000f00 */
[----:B------:R-:W-:-:S02]  /*85560*/  IMAD.MOV.U32 R31, RZ, RZ, R81 ;  /* 0x000000ffff1f7224 */ /* 0x000fc400078e0051 */
[----:B------:R-:W-:Y:S01]  /*85570*/  IMAD.MOV.U32 R34, RZ, RZ, R82 ;  /* 0x000000ffff227224 */ /* 0x000fe200078e0052 */
[----:B------:R-:W3:Y:S01]  /*85580*/  LDL.LU.64 R80, [R1+0x23a0] ;  /* 0x0023a00001507983 */ /* 0x000ee20000300a00 */
[----:B------:R-:W-:-:S03]  /*85590*/  IMAD.MOV.U32 R35, RZ, RZ, R83 ;  /* 0x000000ffff237224 */ /* 0x000fc600078e0053 */
[----:B------:R-:W3:Y:S04]  /*855a0*/  LDL.LU.64 R82, [R1+0x23a8] ;  /* 0x0023a80001527983 */ /* 0x000ee80000300a00 */
[----:B------:R-:W3:Y:S04]  /*855b0*/  LDL.LU.64 R116, [R1+0x2390] ;  /* 0x0023900001747983 */ /* 0x000ee80000300a00 */
[----:B------:R-:W3:Y:S04]  /*855c0*/  LDL.LU.64 R118, [R1+0x2398] ;  /* 0x0023980001767983 */ /* 0x000ee80000300a00 */
[----:B------:R-:W3:Y:S04]  /*855d0*/  LDL.LU.64 R132, [R1+0x20c0] ;  /* 0x0020c00001847983 */ /* 0x000ee80000300a00 */
[----:B------:R-:W3:Y:S04]  /*855e0*/  LDL.LU.64 R134, [R1+0x20c8] ;  /* 0x0020c80001867983 */ /* 0x000ee80000300a00 */
[----:B------:R-:W3:Y:S04]  /*855f0*/  LDL.LU.64 R128, [R1+0x2090] ;  /* 0x0020900001807983 */ /* 0x000ee80000300a00 */
[----:B------:R-:W3:Y:S04]  /*85600*/  LDL.LU.64 R130, [R1+0x2098] ;  /* 0x0020980001827983 */ /* 0x000ee80000300a00 */
[----:B------:R-:W3:Y:S04]  /*85610*/  LDL.LU.64 R124, [R1+0x2050] ;  /* 0x00205000017c7983 */ /* 0x000ee80000300a00 */
[----:B------:R-:W3:Y:S01]  /*85620*/  LDL.LU.64 R126, [R1+0x2058] ;  /* 0x00205800017e7983 */ /* 0x000ee20000300a00 */
[----:B------:R-:W-:Y:S01]  /*85630*/  MOV R38, R112 ;  /* 0x0000007000267202 */ /* 0x000fe20000000f00 */
[----:B------:R-:W-:-:S02]  /*85640*/  IMAD.MOV.U32 R39, RZ, RZ, R113 ;  /* 0x000000ffff277224 */ /* 0x000fc400078e0071 */
[----:B------:R-:W3:Y:S01]  /*85650*/  LDL.LU.64 R120, [R1+0x2020] ;  /* 0x0020200001787983 */ /* 0x000ee20000300a00 */
[----:B------:R-:W-:-:S03]  /*85660*/  IMAD.MOV.U32 R42, RZ, RZ, R114 ;  /* 0x000000ffff2a7224 */ /* 0x000fc600078e0072 */
[----:B------:R-:W3:Y:S01]  /*85670*/  LDL.LU.64 R122, [R1+0x2028] ;  /* 0x00202800017a7983 */ /* 0x000ee20000300a00 */
[----:B------:R-:W-:Y:S01]  /*85680*/  IMAD.MOV.U32 R43, RZ, RZ, R115 ;  /* 0x000000ffff2b7224 */ /* 0x000fe200078e0073 */
[C---:B------:R-:W-:Y:S02]  /*85690*/  HMMA.1688.F32.TF32 R108, R72.reuse, R24, R108 ;  /* 0x00000018486c723c */ /* 0x040fe4000008106c */
[----:B------:R-:W3:Y:S04]  /*856a0*/  LDL.LU.64 R112, [R1+0x1fd0] ;  /* 0x001fd00001707983 */ /* 0x000ee80000300a00 */
[----:B------:R-:W3:Y:S02]  /*856b0*/  LDL.LU.64 R114, [R1+0x1fd8] ;  /* 0x001fd80001727983 */ /* 0x000ee40000300a00 */
[----:B------:R-:W-:Y:S11]  /*856c0*/  HMMA.1688.F32.TF32 R104, R72, R16, R104 ;  /* 0x000000104868723c */ /* 0x000ff60000081068 */
[----:B-1----:R-:W-:Y:S01]  /*856d0*/  MOV R23, R108 ;  /* 0x0000006c00177202 */ /* 0x002fe20000000f00 */
[----:B--2---:R-:W-:-:S02]  /*856e0*/  IMAD.MOV.U32 R22, RZ, RZ, R109 ;  /* 0x000000ffff167224 */ /* 0x004fc400078e006d */
[----:B------:R-:W-:Y:S01]  /*856f0*/  IMAD.MOV.U32 R15, RZ, RZ, R110 ;  /* 0x000000ffff0f7224 */ /* 0x000fe200078e006e */
[----:B------:R-:W2:Y:S01]  /*85700*/  LDL.LU.64 R108, [R1+0x1f70] ;  /* 0x001f7000016c7983 */ /* 0x000ea20000300a00 */
[----:B------:R-:W-:-:S03]  /*85710*/  IMAD.MOV.U32 R14, RZ, RZ, R111 ;  /* 0x000000ffff0e7224 */ /* 0x000fc600078e006f */
[----:B------:R-:W2:Y:S01]  /*85720*/  LDL.LU.64 R110, [R1+0x1f78] ;  /* 0x001f7800016e7983 */ /* 0x000ea20000300a00 */
[----:B----4-:R-:W-:Y:S01]  /*85730*/  MOV R27, R104 ;  /* 0x00000068001b7202 */ /* 0x010fe20000000f00 */
[----:B------:R-:W-:Y:S02]  /*85740*/  IMAD.MOV.U32 R26, RZ, RZ, R105 ;  /* 0x000000ffff1a7224 */ /* 0x000fe400078e0069 */
[----:B------:R-:W-:Y:S01]  /*85750*/  IMAD.MOV.U32 R19, RZ, RZ, R106 ;  /* 0x000000ffff137224 */ /* 0x000fe200078e006a */
[----:B------:R-:W4:Y:S01]  /*85760*/  LDL.LU.64 R104, [R1+0x1f40] ;  /* 0x001f400001687983 */ /* 0x000f220000300a00 */
[----:B------:R-:W-:-:S03]  /*85770*/  IMAD.MOV.U32 R18, RZ, RZ, R107 ;  /* 0x000000ffff127224 */ /* 0x000fc600078e006b */
[----:B------:R-:W4:Y:S01]  /*85780*/  LDL.LU.64 R106, [R1+0x1f48] ;  /* 0x001f4800016a7983 */ /* 0x000f220000300a00 */
[C---:B---3--:R-:W-:Y:S08]  /*85790*/  HMMA.1688.F32.TF32 R80, R72.reuse, R20, R80 ;  /* 0x000000144850723c */ /* 0x048ff00000081050 */
[----:B------:R-:W-:Y:S08]  /*857a0*/  HMMA.1688.F32.TF32 R72, R72, R12, R116 ;  /* 0x0000000c4848723c */ /* 0x000ff00000081074 */
[C---:B------:R-:W-:Y:S08]  /*857b0*/  HMMA.1688.F32.TF32 R208, R224.reuse, R60, R124 ;  /* 0x0000003ce0d0723c */ /* 0x040ff0000008107c */
[----:B------:R-:W-:Y:S01]  /*857c0*/  HMMA.1688.F32.TF32 R124, R224, R56, R120 ;  /* 0x00000038e07c723c */ /* 0x000fe20000081078 */
[----:B------:R-:W-:Y:S01]  /*857d0*/  MOV R46, R80 ;  /* 0x00000050002e7202 */ /* 0x000fe20000000f00 */
[----:B------:R-:W-:-:S02]  /*857e0*/  IMAD.MOV.U32 R47, RZ, RZ, R81 ;  /* 0x000000ffff2f7224 */ /* 0x000fc400078e0051 */
[----:B------:R-:W-:Y:S01]  /*857f0*/  IMAD.MOV.U32 R7, RZ, RZ, R82 ;  /* 0x000000ffff077224 */ /* 0x000fe200078e0052 */
[----:B------:R-:W3:Y:S03]  /*85800*/  LDL.LU.64 R80, [R1+0x1f20] ;  /* 0x001f200001507983 */ /* 0x000ee60000300a00 */
[C---:B------:R-:W-:Y:S01]  /*85810*/  HMMA.1688.F32.TF32 R120, R224.reuse, R52, R112 ;  /* 0x00000034e078723c */ /* 0x040fe20000081070 */
[----:B------:R-:W-:Y:S02]  /*85820*/  IMAD.MOV.U32 R6, RZ, RZ, R83 ;  /* 0x000000ffff067224 */ /* 0x000fe400078e0053 */
[----:B------:R-:W3:Y:S04]  /*85830*/  LDL.LU.64 R82, [R1+0x1f28] ;  /* 0x001f280001527983 */ /* 0x000ee80000300a00 */
[----:B------:R-:W3:Y:S04]  /*85840*/  LDL.LU.64 R116, [R1+0x1f00] ;  /* 0x001f000001747983 */ /* 0x000ee80000300a00 */
[----:B------:R-:W3:Y:S04]  /*85850*/  LDL.LU.64 R118, [R1+0x1f08] ;  /* 0x001f080001767983 */ /* 0x000ee80000300a00 */
[----:B------:R-:W-:Y:S04]  /*85860*/  STL [R1+0xa888], R208 ;  /* 0x00a888d001007387 */ /* 0x000fe80000100800 */
[----:B------:R-:W-:Y:S04]  /*85870*/  STL [R1+0xa884], R209 ;  /* 0x00a884d101007387 */ /* 0x000fe80000100800 */
[----:B------:R-:W-:Y:S04]  /*85880*/  STL [R1+0xa880], R210 ;  /* 0x00a880d201007387 */ /* 0x000fe80000100800 */
[----:B------:R-:W-:Y:S04]  /*85890*/  STL [R1+0xa87c], R211 ;  /* 0x00a87cd301007387 */ /* 0x000fe80000100800 */
[----:B------:R-:W3:Y:S04]  /*858a0*/  LDL.LU.64 R112, [R1+0x1ee0] ;  /* 0x001ee00001707983 */ /* 0x000ee80000300a00 */
[----:B------:R-:W-:Y:S04]  /*858b0*/  STL.64 [R1+0x150], R124 ;  /* 0x0001507c01007387 */ /* 0x000fe80000100a00 */
[----:B------:R-:W-:Y:S04]  /*858c0*/  STL.64 [R1+0x158], R126 ;  /* 0x0001587e01007387 */ /* 0x000fe80000100a00 */
[----:B------:R-:W3:Y:S04]  /*858d0*/  LDL.LU.64 R114, [R1+0x1ee8] ;  /* 0x001ee80001727983 */ /* 0x000ee80000300a00 */
[----:B------:R-:W-:Y:S04]  /*858e0*/  STL.64 [R1+0x140], R120 ;  /* 0x0001407801007387 */ /* 0x000fe80000100a00 */
[----:B------:R2:W-:Y:S02]  /*858f0*/  STL.64 [R1+0x148], R122 ;  /* 0x0001487a01007387 */ /* 0x0005e40000100a00 */
[----:B--2---:R-:W-:Y:S02]  /*85900*/  HMMA.1688.F32.TF32 R120, R224, R48, R108 ;  /* 0x00000030e078723c */ /* 0x004fe4000008106c */
[----:B------:R-:W2:Y:S04]  /*85910*/  LDL.LU.64 R108, [R1+0x1ed0] ;  /* 0x001ed000016c7983 */ /* 0x000ea80000300a00 */
[----:B------:R-:W2:-:S13]  /*85920*/  LDL.LU.64 R110, [R1+0x1ed8] ;  /* 0x001ed800016e7983 */ /* 0x000e9a0000300a00 */
[----:B------:R-:W-:Y:S04]  /*85930*/  STL.64 [R1+0x130], R120 ;  /* 0x0001307801007387 */ /* 0x000fe80000100a00 */
[----:B------:R4:W-:Y:S02]  /*85940*/  STL.64 [R1+0x138], R122 ;  /* 0x0001387a01007387 */ /* 0x0009e40000100a00 */
[----:B----4-:R-:W-:Y:S02]  /*85950*/  HMMA.1688.F32.TF32 R120, R224, R44, R104 ;  /* 0x0000002ce078723c */ /* 0x010fe40000081068 */
[----:B------:R-:W4:Y:S04]  /*85960*/  LDL.LU.64 R104, [R1+0x1ea0] ;  /* 0x001ea00001687983 */ /* 0x000f280000300a00 */
[----:B------:R-:W4:-:S13]  /*85970*/  LDL.LU.64 R106, [R1+0x1ea8] ;  /* 0x001ea800016a7983 */ /* 0x000f1a0000300a00 */
[----:B------:R-:W-:Y:S04]  /*85980*/  STL.64 [R1+0x120], R120 ;  /* 0x0001207801007387 */ /* 0x000fe80000100a00 */
[----:B------:R3:W-:Y:S02]  /*85990*/  STL.64 [R1+0x128], R122 ;  /* 0x0001287a01007387 */ /* 0x0007e40000100a00 */
[C---:B---3--:R-:W-:Y:S02]  /*859a0*/  HMMA.1688.F32.TF32 R120, R224.reuse, R40, R80 ;  /* 0x00000028e078723c */ /* 0x048fe40000081050 */
[----:B------:R-:W3:Y:S04]  /*859b0*/  LDL.LU.64 R80, [R1+0x1e70] ;  /* 0x001e700001507983 */ /* 0x000ee80000300a00 */
[----:B------:R-:W3:Y:S02]  /*859c0*/  LDL.LU.64 R82, [R1+0x1e78] ;  /* 0x001e780001527983 */ /* 0x000ee40000300a00 */
[C---:B------:R-:W-:Y:S11]  /*859d0*/  HMMA.1688.F32.TF32 R212, R224.reuse, R36, R116 ;  /* 0x00000024e0d4723c */ /* 0x040ff60000081074 */
[----:B------:R1:W-:Y:S04]  /*859e0*/  STL.64 [R1+0x110], R120 ;  /* 0x0001107801007387 */ /* 0x0003e80000100a00 */
[----:B------:R1:W-:Y:S04]  /*859f0*/  STL.64 [R1+0x118], R122 ;  /* 0x0001187a01007387 */ /* 0x0003e80000100a00 */
[----:B------:R-:W3:Y:S04]  /*85a00*/  LDL.LU.64 R124, [R1+0x21b0] ;  /* 0x0021b000017c7983 */ /* 0x000ee80000300a00 */
[----:B------:R-:W3:Y:S04]  /*85a10*/  LDL.LU.64 R126, [R1+0x21b8] ;  /* 0x0021b800017e7983 */ /* 0x000ee80000300a00 */
[----:B------:R-:W-:Y:S01]  /*85a20*/  STL [R1+0xa874], R212 ;  /* 0x00a874d401007387 */ /* 0x000fe20000100800 */
[C---:B------:R-:W-:Y:S03]  /*85a30*/  HMMA.1688.F32.TF32 R112, R224.reuse, R32, R112 ;  /* 0x00000020e070723c */ /* 0x040fe60000081070 */
[----:B------:R-:W-:Y:S04]  /*85a40*/  STL [R1+0xa870], R213 ;  /* 0x00a870d501007387 */ /* 0x000fe80000100800 */
[----:B------:R-:W-:Y:S04]  /*85a50*/  STL [R1+0xa86c], R214 ;  /* 0x00a86cd601007387 */ /* 0x000fe80000100800 */
[----:B------:R-:W-:Y:S04]  /*85a60*/  STL [R1+0xa868], R215 ;  /* 0x00a868d701007387 */ /* 0x000fe80000100800 */
[----:B-1----:R-:W3:Y:S04]  /*85a70*/  LDL.LU.64 R120, [R1+0x21a0] ;  /* 0x0021a00001787983 */ /* 0x002ee80000300a00 */
[----:B------:R-:W3:Y:S01]  /*85a80*/  LDL.LU.64 R122, [R1+0x21a8] ;  /* 0x0021a800017a7983 */ /* 0x000ee20000300a00 */
[C---:B--2---:R-:W-:Y:S03]  /*85a90*/  HMMA.1688.F32.TF32 R108, R224.reuse, R28, R108 ;  /* 0x0000001ce06c723c */ /* 0x044fe6000008106c */
[----:B------:R1:W-:Y:S04]  /*85aa0*/  STL.64 [R1+0xdf0], R112 ;  /* 0x000df07001007387 */ /* 0x0003e80000100a00 */
[----:B------:R2:W-:Y:S04]  /*85ab0*/  STL.64 [R1+0xdf8], R114 ;  /* 0x000df87201007387 */ /* 0x0005e80000100a00 */
[----:B------:R-:W3:Y:S04]  /*85ac0*/  LDL.LU.64 R116, [R1+0x2190] ;  /* 0x0021900001747983 */ /* 0x000ee80000300a00 */
[----:B------:R-:W3:Y:S04]  /*85ad0*/  LDL.LU.64 R118, [R1+0x2198] ;  /* 0x0021980001767983 */ /* 0x000ee80000300a00 */
[----:B------:R1:W-:Y:S01]  /*85ae0*/  STL.64 [R1+0xde0], R108 ;  /* 0x000de06c01007387 */ /* 0x0003e20000100a00 */
[C---:B----4-:R-:W-:Y:S03]  /*85af0*/  HMMA.1688.F32.TF32 R104, R224.reuse, R8, R104 ;  /* 0x00000008e068723c */ /* 0x050fe60000081068 */
[----:B------:R4:W-:Y:S04]  /*85b00*/  STL.64 [R1+0xde8], R110 ;  /* 0x000de86e01007387 */ /* 0x0009e80000100a00 */
[----:B-1----:R-:W3:Y:S04]  /*85b10*/  LDL.LU.64 R112, [R1+0x1df0] ;  /* 0x001df00001707983 */ /* 0x002ee80000300a00 */
[----:B--2---:R-:W2:Y:S04]  /*85b20*/  LDL.LU.64 R114, [R1+0x1df8] ;  /* 0x001df80001727983 */ /* 0x004ea80000300a00 */
[----:B------:R-:W2:Y:S04]  /*85b30*/  LDL.LU.64 R108, [R1+0x1dc0] ;  /* 0x001dc000016c7983 */ /* 0x000ea80000300a00 */
[----:B----4-:R-:W4:Y:S04]  /*85b40*/  LDL.LU.64 R110, [R1+0x1dc8] ;  /* 0x001dc800016e7983 */ /* 0x010f280000300a00 */
[----:B------:R1:W-:Y:S04]  /*85b50*/  STL.64 [R1+0x2a0], R104 ;  /* 0x0002a06801007387 */ /* 0x0003e80000100a00 */
[----:B------:R1:W-:Y:S04]  /*85b60*/  STL.64 [R1+0x2a8], R106 ;  /* 0x0002a86a01007387 */ /* 0x0003e80000100a00 */
[----:B-1----:R-:W2:Y:S04]  /*85b70*/  LDL.LU.64 R104, [R1+0xdb0] ;  /* 0x000db00001687983 */ /* 0x002ea80000300a00 */
[----:B------:R-:W2:Y:S01]  /*85b80*/  LDL.LU.64 R106, [R1+0xdb8] ;  /* 0x000db800016a7983 */ /* 0x000ea20000300a00 */
[C---:B---3--:R-:W-:Y:S08]  /*85b90*/  HMMA.1688.F32.TF32 R80, R224.reuse, R24, R80 ;  /* 0x00000018e050723c */ /* 0x048ff00000081050 */
[C---:B------:R-:W-:Y:S11]  /*85ba0*/  HMMA.1688.F32.TF32 R216, R224.reuse, R16, R124 ;  /* 0x00000010e0d8723c */ /* 0x040ff6000008107c */
[----:B------:R1:W-:Y:S04]  /*85bb0*/  STL.64 [R1+0x190], R80 ;  /* 0x0001905001007387 */ /* 0x0003e80000100a00 */
[----:B------:R3:W-:Y:S04]  /*85bc0*/  STL.64 [R1+0x198], R82 ;  /* 0x0001985201007387 */ /* 0x0007e80000100a00 */
[----:B-1----:R-:W4:Y:S04]  /*85bd0*/  LDL.LU.64 R80, [R1+0x1d90] ;  /* 0x001d900001507983 */ /* 0x002f280000300a00 */
[----:B---3--:R-:W3:Y:S01]  /*85be0*/  LDL.LU.64 R82, [R1+0x1d98] ;  /* 0x001d980001527983 */ /* 0x008ee20000300a00 */
[----:B------:R-:W-:Y:S03]  /*85bf0*/  HMMA.1688.F32.TF32 R220, R224, R20, R120 ;  /* 0x00000014e0dc723c */ /* 0x000fe60000081078 */
[----:B------:R-:W-:Y:S04]  /*85c00*/  STL [R1+0xa894], R216 ;  /* 0x00a894d801007387 */ /* 0x000fe80000100800 */
[----:B------:R-:W-:Y:S04]  /*85c10*/  STL [R1+0xa890], R217 ;  /* 0x00a890d901007387 */ /* 0x000fe80000100800 */
[----:B------:R-:W-:Y:S04]  /*85c20*/  STL [R1+0xa88c], R218 ;  /* 0x00a88cda01007387 */ /* 0x000fe80000100800 */
[----:B------:R-:W-:Y:S04]  /*85c30*/  STL [R1+0xa878], R219 ;  /* 0x00a878db01007387 */ /* 0x000fe80000100800 */
[----:B------:R1:W-:Y:S04]  /*85c40*/  STL [R1+0xa8a4], R220 ;  /* 0x00a8a4dc01007387 */ /* 0x0003e80000100800 */
[----:B------:R1:W-:Y:S04]  /*85c50*/  STL [R1+0xa8a0], R221 ;  /* 0x00a8a0dd01007387 */ /* 0x0003e80000100800 */
[----:B------:R1:W-:Y:S04]  /*85c60*/  STL [R1+0xa89c], R222 ;  /* 0x00a89cde01007387 */ /* 0x0003e80000100800 */
[----:B------:R1:W-:Y:S04]  /*85c70*/  STL [R1+0xa898], R223 ;  /* 0x00a898df01007387 */ /* 0x0003e80000100800 */
        /* <DEDUP_REMOVED lines=8> */
[----:B-1----:R-:W-:Y:S01]  /*85d00*/  MOV R220, R104 ;  /* 0x0000006800dc7202 */ /* 0x002fe20000000f00 */
[----:B------:R-:W-:Y:S02]  /*85d10*/  IMAD.MOV.U32 R221, RZ, RZ, R105 ;  /* 0x000000ffffdd7224 */ /* 0x000fe400078e0069 */
[----:B------:R-:W-:Y:S01]  /*85d20*/  IMAD.MOV.U32 R222, RZ, RZ, R106 ;  /* 0x000000ffffde7224 */ /* 0x000fe200078e006a */
[----:B------:R-:W2:Y:S01]  /*85d30*/  LDL.LU.64 R104, [R1+0x1d00] ;  /* 0x001d000001687983 */ /* 0x000ea20000300a00 */
[----:B------:R-:W-:-:S03]  /*85d40*/  IMAD.MOV.U32 R223, RZ, RZ, R107 ;  /* 0x000000ffffdf7224 */ /* 0x000fc600078e006b */
[----:B------:R-:W2:Y:S04]  /*85d50*/  LDL.LU.64 R106, [R1+0x1d08] ;  /* 0x001d0800016a7983 */ /* 0x000ea80000300a00 */
[----:B------:R-:W2:Y:S04]  /*85d60*/  LDL.LU.64 R144, [R1+0xd50] ;  /* 0x000d500001907983 */ /* 0x000ea80000300a00 */
[----:B------:R-:W2:Y:S01]  /*85d70*/  LDL.LU.64 R146, [R1+0xd58] ;  /* 0x000d580001927983 */ /* 0x000ea20000300a00 */
[C---:B------:R-:W-:Y:S03]  /*85d80*/  HMMA.1688.F32.TF32 R176, R224.reuse, R68, R132 ;  /* 0x00000044e0b0723c */ /* 0x040fe60000081084 */
[----:B------:R-:W2:Y:S04]  /*85d90*/  LDL.LU.64 R140, [R1+0x1cd0] ;  /* 0x001cd000018c7983 */ /* 0x000ea80000300a00 */
[----:B------:R-:W2:Y:S01]  /*85da0*/  LDL.LU.64 R142, [R1+0x1cd8] ;  /* 0x001cd800018e7983 */ /* 0x000ea20000300a00 */
[----:B------:R-:W-:Y:S03]  /*85db0*/  HMMA.1688.F32.TF32 R204, R224, R64, R128 ;  /* 0x00000040e0cc723c */ /* 0x000fe60000081080 */
[----:B------:R-:W2:Y:S04]  /*85dc0*/  LDL.LU.64 R136, [R1+0xd30] ;  /* 0x000d300001887983 */ /* 0x000ea80000300a00 */
[----:B------:R-:W2:Y:S01]  /*85dd0*/  LDL.LU.64 R138, [R1+0xd38] ;  /* 0x000d3800018a7983 */ /* 0x000ea20000300a00 */
[C---:B------:R-:W-:Y:S03]  /*85de0*/  HMMA.1688.F32.TF32 R112, R76.reuse, R68, R112 ;  /* 0x000000444c70723c */ /* 0x040fe60000081070 */
[----:B------:R-:W2:Y:S04]  /*85df0*/  LDL.LU.64 R132, [R1+0x1ca0] ;  /* 0x001ca00001847983 */ /* 0x000ea80000300a00 */
[----:B------:R-:W2:Y:S04]  /*85e00*/  LDL.LU.64 R134, [R1+0x1ca8] ;  /* 0x001ca80001867983 */ /* 0x000ea80000300a00 */
[----:B------:R-:W2:Y:S01]  /*85e10*/  LDL.LU.64 R128, [R1+0x1c80] ;  /* 0x001c800001807983 */ /* 0x000ea20000300a00 */
[----:B----4-:R-:W-:Y:S03]  /*85e20*/  HMMA.1688.F32.TF32 R108, R76, R64, R108 ;  /* 0x000000404c6c723c */ /* 0x010fe6000008106c */
[----:B------:R-:W4:Y:S04]  /*85e30*/  LDL.LU.64 R130, [R1+0x1c88] ;  /* 0x001c880001827983 */ /* 0x000f280000300a00 */
[----:B------:R-:W4:Y:S01]  /*85e40*/  LDL.LU.64 R124, [R1+0x1f10] ;  /* 0x001f1000017c7983 */ /* 0x000f220000300a00 */
[----:B------:R-:W-:Y:S03]  /*85e50*/  HMMA.1688.F32.TF32 R224, R224, R12, R116 ;  /* 0x0000000ce0e0723c */ /* 0x000fe60000081074 */
[----:B------:R-:W4:Y:S04]  /*85e60*/  LDL.LU.64 R126, [R1+0x1f18] ;  /* 0x001f1800017e7983 */ /* 0x000f280000300a00 */
[----:B------:R-:W4:Y:S04]  /*85e70*/  LDL.LU.64 R120, [R1+0x1ef0] ;  /* 0x001ef00001787983 */ /* 0x000f280000300a00 */
[----:B------:R-:W4:Y:S04]  /*85e80*/  LDL.LU.64 R122, [R1+0x1ef8] ;  /* 0x001ef800017a7983 */ /* 0x000f280000300a00 */
[----:B------:R-:W4:Y:S04]  /*85e90*/  LDL.LU.64 R116, [R1+0x1ec0] ;  /* 0x001ec00001747983 */ /* 0x000f280000300a00 */
[----:B------:R-:W4:Y:S01]  /*85ea0*/  LDL.LU.64 R118, [R1+0x1ec8] ;  /* 0x001ec80001767983 */ /* 0x000f220000300a00 */
[----:B------:R-:W-:Y:S01]  /*85eb0*/  MOV R209, R112 ;  /* 0x0000007000d17202 */ /* 0x000fe20000000f00 */
[----:B------:R-:W-:-:S02]  /*85ec0*/  IMAD.MOV.U32 R210, RZ, RZ, R113 ;  /* 0x000000ffffd27224 */ /* 0x000fc400078e0071 */
[----:B------:R-:W-:Y:S01]  /*85ed0*/  IMAD.MOV.U32 R211, RZ, RZ, R114 ;  /* 0x000000ffffd37224 */ /* 0x000fe200078e0072 */
[----:B------:R-:W4:Y:S01]  /*85ee0*/  LDL.LU.64 R112, [R1+0x19e0] ;  /* 0x0019e00001707983 */ /* 0x000f220000300a00 */
[----:B------:R-:W-:Y:S01]  /*85ef0*/  IMAD.MOV.U32 R219, RZ, RZ, R115 ;  /* 0x000000ffffdb7224 */ /* 0x000fe200078e0073 */
[----:B------:R-:W-:Y:S01]  /*85f00*/  MOV R216, R108 ;  /* 0x0000006c00d87202 */ /* 0x000fe20000000f00 */
[----:B------:R-:W-:Y:S01]  /*85f10*/  IMAD.MOV.U32 R217, RZ, RZ, R109 ;  /* 0x000000ffffd97224 */ /* 0x000fe200078e006d */
[----:B------:R-:W4:Y:S01]  /*85f20*/  LDL.LU.64 R114, [R1+0x19e8] ;  /* 0x0019e80001727983 */ /* 0x000f220000300a00 */
[----:B------:R-:W-:Y:S02]  /*85f30*/  IMAD.MOV.U32 R218, RZ, RZ, R110 ;  /* 0x000000ffffda7224 */ /* 0x000fe400078e006e */
[----:B------:R-:W-:Y:S01]  /*85f40*/  IMAD.MOV.U32 R208, RZ, RZ, R111 ;  /* 0x000000ffffd07224 */ /* 0x000fe200078e006f */
[----:B------:R-:W4:Y:S04]  /*85f50*/  LDL.LU.64 R108, [R1+0x1980] ;  /* 0x00198000016c7983 */ /* 0x000f280000300a00 */
[----:B------:R-:W4:Y:S01]  /*85f60*/  LDL.LU.64 R110, [R1+0x1988] ;  /* 0x00198800016e7983 */ /* 0x000f220000300a00 */
[----:B---3--:R-:W-:-:S15]  /*85f70*/  HMMA.1688.F32.TF32 R80, R76, R56, R80 ;  /* 0x000000384c50723c */ /* 0x008fde0000081050 */
[----:B------:R-:W-:-:S04]  /*85f80*/  NOP ;  /* 0x0000000000007918 */ /* 0x000fc80000000000 */
[----:B------:R-:W-:Y:S01]  /*85f90*/  MOV R212, R80 ;  /* 0x0000005000d47202 */ /* 0x000fe20000000f00 */
[----:B------:R-:W-:Y:S02]  /*85fa0*/  IMAD.MOV.U32 R213, RZ, RZ, R81 ;  /* 0x000000ffffd57224 */ /* 0x000fe400078e0051 */
[----:B------:R-:W-:Y:S01]  /*85fb0*/  IMAD.MOV.U32 R214, RZ, RZ, R82 ;  /* 0x000000ffffd67224 */ /* 0x000fe200078e0052 */
[----:B------:R-:W3:Y:S01]  /*85fc0*/  LDL.LU.64 R80, [R1+0x1960] ;  /* 0x0019600001507983 */ /* 0x000ee20000300a00 */
[----:B------:R-:W-:-:S03]  /*85fd0*/  IMAD.MOV.U32 R215, RZ, RZ, R83 ;  /* 0x000000ffffd77224 */ /* 0x000fc600078e0053 */
[----:B------:R-:W3:Y:S01]  /*85fe0*/  LDL.LU.64 R82, [R1+0x1968] ;  /* 0x0019680001527983 */ /* 0x000ee20000300a00 */
[C---:B------:R-:W-:Y:S08]  /*85ff0*/  HMMA.1688.F32.TF32 R160, R76.reuse, R52, R156 ;  /* 0x000000344ca0723c */ /* 0x040ff0000008109c */
[C---:B------:R-:W-:Y:S08]  /*86000*/  HMMA.1688.F32.TF32 R156, R76.reuse, R48, R152 ;  /* 0x000000304c9c723c */ /* 0x040ff00000081098 */
[C---:B------:R-:W-:Y:S03]  /*86010*/  HMMA.1688.F32.TF32 R152, R76.reuse, R44, R148 ;  /* 0x0000002c4c98723c */ /* 0x040fe60000081094 */
[----:B------:R-:W-:Y:S04]  /*86020*/  STL.64 [R1+0xd90], R160 ;  /* 0x000d90a001007387 */ /* 0x000fe80000100a00 */
[----:B------:R-:W-:Y:S04]  /*86030*/  STL.64 [R1+0xd98], R162 ;  /* 0x000d98a201007387 */ /* 0x000fe80000100a00 */
[----:B------:R-:W-:Y:S04]  /*86040*/  STL.64 [R1+0xd80], R156 ;  /* 0x000d809c01007387 */ /* 0x000fe80000100a00 */
[----:B------:R-:W-:Y:S01]  /*86050*/  STL.64 [R1+0xd88], R158 ;  /* 0x000d889e01007387 */ /* 0x000fe20000100a00 */
[----:B--2---:R-:W-:Y:S03]  /*86060*/  HMMA.1688.F32.TF32 R148, R76, R40, R104 ;  /* 0x000000284c94723c */ /* 0x004fe60000081068 */
[----:B------:R-:W2:Y:S04]  /*86070*/  LDL.LU.64 R104, [R1+0x1c40] ;  /* 0x001c400001687983 */ /* 0x000ea80000300a00 */
[----:B------:R-:W-:Y:S04]  /*86080*/  STL.64 [R1+0xd70], R152 ;  /* 0x000d709801007387 */ /* 0x000fe80000100a00 */
[----:B------:R-:W-:Y:S04]  /*86090*/  STL.64 [R1+0xd78], R154 ;  /* 0x000d789a01007387 */ /* 0x000fe80000100a00 */
[----:B------:R-:W2:Y:S01]  /*860a0*/  LDL.LU.64 R106, [R1+0x1c48] ;  /* 0x001c4800016a7983 */ /* 0x000ea20000300a00 */
[----:B------:R-:W-:Y:S01]  /*860b0*/  MOV R54, R72 ;  /* 0x0000004800367202 */ /* 0x000fe20000000f00 */
[----:B------:R-:W-:-:S02]  /*860c0*/  IMAD.MOV.U32 R55, RZ, RZ, R73 ;  /* 0x000000ffff377224 */ /* 0x000fc400078e0049 */
[----:B------:R-:W-:Y:S01]  /*860d0*/  IMAD.MOV.U32 R50, RZ, RZ, R74 ;  /* 0x000000ffff327224 */ /* 0x000fe200078e004a */
[----:B------:R-:W-:Y:S01]  /*860e0*/  LDS R72, [R3+UR10+0x180] ;  /* 0x0001800a03487984 */ /* 0x000fe20008000800 */
[----:B------:R-:W-:-:S03]  /*860f0*/  IMAD.MOV.U32 R51, RZ, RZ, R75 ;  /* 0x000000ffff337224 */ /* 0x000fc600078e004b */
[----:B------:R-:W-:Y:S04]  /*86100*/  LDS R74, [R3+UR10+0x2180] ;  /* 0x0021800a034a7984 */ /* 0x000fe80008000800 */
[----:B------:R-:W-:Y:S04]  /*86110*/  LDS R73, [R0+UR10+0x180] ;  /* 0x0001800a00497984 */ /* 0x000fe80008000800 */
[----:B------:R-:W1:Y:S01]  /*86120*/  LDS R75, [R0+UR10+0x2180] ;  /* 0x0021800a004b7984 */ /* 0x000e620008000800 */
[C---:B------:R-:W-:Y:S08]  /*86130*/  HMMA.1688.F32.TF32 R144, R76.reuse, R36, R144 ;  /* 0x000000244c90723c */ /* 0x040ff00000081090 */
[C---:B------:R-:W-:Y:S08]  /*86140*/  HMMA.1688.F32.TF32 R140, R76.reuse, R32, R140 ;  /* 0x000000204c8c723c */ /* 0x040ff0000008108c */
[C---:B------:R-:W-:Y:S08]  /*86150*/  HMMA.1688.F32.TF32 R136, R76.reuse, R28, R136 ;  /* 0x0000001c4c88723c */ /* 0x040ff00000081088 */
[C---:B------:R-:W-:Y:S08]  /*86160*/  HMMA.1688.F32.TF32 R132, R76.reuse, R8, R132 ;  /* 0x000000084c84723c */ /* 0x040ff00000081084 */
[C---:B----4-:R-:W-:Y:S01]  /*86170*/  HMMA.1688.F32.TF32 R128, R76.reuse, R24, R128 ;  /* 0x000000184c80723c */ /* 0x050fe20000081080 */
[----:B------:R-:W-:Y:S07]  /*86180*/  STL.64 [R1+0xd60], R148 ;  /* 0x000d609401007387 */ /* 0x000fee0000100a00 */
[C---:B------:R-:W-:Y:S01]  /*86190*/  HMMA.1688.F32.TF32 R124, R76.reuse, R16, R124 ;  /* 0x000000104c7c723c */ /* 0x040fe2000008107c */
[----:B------:R-:W-:Y:S07]  /*861a0*/  STL.64 [R1+0xd68], R150 ;  /* 0x000d689601007387 */ /* 0x000fee0000100a00 */
[C---:B------:R-:W-:Y:S01]  /*861b0*/  HMMA.1688.F32.TF32 R120, R76.reuse, R20, R120 ;  /* 0x000000144c78723c */ /* 0x040fe20000081078 */
[----:B------:R4:W-:Y:S07]  /*861c0*/  STL.64 [R1+0xd50], R144 ;  /* 0x000d509001007387 */ /* 0x0009ee0000100a00 */
[----:B------:R-:W-:Y:S01]  /*861d0*/  HMMA.1688.F32.TF32 R76, R76, R12, R116 ;  /* 0x0000000c4c4c723c */ /* 0x000fe20000081074 */
[----:B------:R1:W-:Y:S04]  /*861e0*/  STL.64 [R1+0xd58], R146 ;  /* 0x000d589201007387 */ /* 0x0003e80000100a00 */
[----:B------:R-:W-:Y:S04]  /*861f0*/  STL.64 [R1+0xd40], R140 ;  /* 0x000d408c01007387 */ /* 0x000fe80000100a00 */
[----:B------:R-:W-:Y:S04]  /*86200*/  STL.64 [R1+0xd48], R142 ;  /* 0x000d488e01007387 */ /* 0x000fe80000100a00 */
[----:B------:R-:W-:Y:S04]  /*86210*/  STL.64 [R1+0xd30], R136 ;  /* 0x000d308801007387 */ /* 0x000fe80000100a00 */
[----:B------:R-:W-:Y:S04]  /*86220*/  STL.64 [R1+0xd38], R138 ;  /* 0x000d388a01007387 */ /* 0x000fe80000100a00 */
[----:B------:R-:W-:Y:S01]  /*86230*/  STL.64 [R1+0xd20], R132 ;  /* 0x000d208401007387 */ /* 0x000fe20000100a00 */
[C---:B-1----:R-:W-:Y:S03]  /*86240*/  HMMA.1688.F32.TF32 R112, R72.reuse, R68, R112 ;  /* 0x000000444870723c */ /* 0x042fe60000081070 */
[----:B------:R-:W-:Y:S04]  /*86250*/  STL.64 [R1+0xd28], R134 ;  /* 0x000d288601007387 */ /* 0x000fe80000100a00 */
[----:B------:R-:W-:Y:S04]  /*86260*/  STL.64 [R1+0xd10], R128 ;  /* 0x000d108001007387 */ /* 0x000fe80000100a00 */
[----:B------:R-:W-:Y:S01]  /*86270*/  STL.64 [R1+0xd18], R130 ;  /* 0x000d188201007387 */ /* 0x000fe20000100a00 */
[C---:B------:R-:W-:Y:S03]  /*86280*/  HMMA.1688.F32.TF32 R108, R72.reuse, R64, R108 ;  /* 0x00000040486c723c */ /* 0x040fe6000008106c */
        /* <DEDUP_REMOVED lines=8> */
[----:B----4-:R-:W4:Y:S04]  /*86310*/  LDL.LU.64 R144, [R1+0x1c20] ;  /* 0x001c200001907983 */ /* 0x010f280000300a00 */
[----:B------:R-:W-:Y:S04]  /*86320*/  STL.64 [R1+0x820], R108 ;  /* 0x0008206c01007387 */ /* 0x000fe80000100a00 */
[----:B------:R-:W-:Y:S04]  /*86330*/  STL.64 [R1+0x828], R110 ;  /* 0x0008286e01007387 */ /* 0x000fe80000100a00 */
[----:B------:R-:W4:Y:S01]  /*86340*/  LDL.LU.64 R146, [R1+0x1c28] ;  /* 0x001c280001927983 */ /* 0x000f220000300a00 */
[C---:B---3--:R-:W-:Y:S03]  /*86350*/  HMMA.1688.F32.TF32 R76, R72.reuse, R60, R80 ;  /* 0x0000003c484c723c */ /* 0x048fe60000081050 */
[----:B------:R-:W-:Y:S04]  /*86360*/  LDS R80, [R3+UR10+0x200] ;  /* 0x0002000a03507984 */ /* 0x000fe80008000800 */
[----:B------:R-:W-:Y:S04]  /*86370*/  LDS R82, [R3+UR10+0x2200] ;  /* 0x0022000a03527984 */ /* 0x000fe80008000800 */
[----:B------:R-:W-:Y:S04]  /*86380*/  LDS R81, [R0+UR10+0x200] ;  /* 0x0002000a00517984 */ /* 0x000fe80008000800 */
[----:B------:R-:W1:Y:S04]  /*86390*/  LDS R83, [R0+UR10+0x2200] ;  /* 0x0022000a00537984 */ /* 0x000e680008000800 */
[----:B------:R-:W-:Y:S04]  /*863a0*/  STL.64 [R1+0x810], R76 ;  /* 0x0008104c01007387 */ /* 0x000fe80000100a00 */
[----:B------:R2:W-:Y:S04]  /*863b0*/  STL.64 [R1+0x818], R78 ;  /* 0x0008184e01007387 */ /* 0x0005e80000100a00 */
[----:B------:R-:W3:Y:S04]  /*863c0*/  LDL.LU.64 R140, [R1+0x1b40] ;  /* 0x001b4000018c7983 */ /* 0x000ee80000300a00 */
[----:B------:R-:W3:Y:S01]  /*863d0*/  LDL.LU.64 R142, [R1+0x1b48] ;  /* 0x001b4800018e7983 */ /* 0x000ee20000300a00 */
[----:B--2---:R-:W-:-:S15]  /*863e0*/  HMMA.1688.F32.TF32 R76, R72, R56, R104 ;  /* 0x00000038484c723c */ /* 0x004fde0000081068 */
[----:B------:R-:W-:-:S04]  /*863f0*/  NOP ;  /* 0x0000000000007918 */ /* 0x000fc80000000000 */
[----:B------:R2:W-:Y:S04]  /*86400*/  STL.64 [R1+0x800], R76 ;  /* 0x0008004c01007387 */ /* 0x0005e80000100a00 */
[----:B------:R1:W-:Y:S04]  /*86410*/  STL.64 [R1+0x808], R78 ;  /* 0x0008084e01007387 */ /* 0x0003e80000100a00 */
[----:B------:R-:W3:Y:S04]  /*86420*/  LDL.LU.64 R136, [R1+0x1b30] ;  /* 0x001b300001887983 */ /* 0x000ee80000300a00 */
[----:B------:R-:W3:Y:S04]  /*86430*/  LDL.LU.64 R138, [R1+0x1b38] ;  /* 0x001b3800018a7983 */ /* 0x000ee80000300a00 */
[----:B------:R-:W3:Y:S04]  /*86440*/  LDL.LU.64 R132, [R1+0x1a90] ;  /* 0x001a900001847983 */ /* 0x000ee80000300a00 */
[----:B------:R-:W3:Y:S04]  /*86450*/  LDL.LU.64 R134, [R1+0x1a98] ;  /* 0x001a980001867983 */ /* 0x000ee80000300a00 */
[----:B--2---:R-:W2:Y:S04]  /*86460*/  LDL.LU.64 R76, [R1+0x1a10] ;  /* 0x001a1000014c7983 */ /* 0x004ea80000300a00 */
[----:B-1----:R-:W2:Y:S04]  /*86470*/  LDL.LU.64 R78, [R1+0x1a18] ;  /* 0x001a1800014e7983 */ /* 0x002ea80000300a00 */
        /* <DEDUP_REMOVED lines=14> */
[----:B----4-:R-:W-:-:S15]  /*86560*/  HMMA.1688.F32.TF32 R148, R72, R52, R144 ;  /* 0x000000344894723c */ /* 0x010fde0000081090 */
[----:B------:R-:W-:-:S04]  /*86570*/  NOP ;  /* 0x0000000000007918 */ /* 0x000fc80000000000 */
[----:B------:R1:W-:Y:S04]  /*86580*/  STL.64 [R1+0x7f0], R148 ;  /* 0x0007f09401007387 */ /* 0x0003e80000100a00 */
[----:B------:R4:W-:Y:S01]  /*86590*/  STL.64 [R1+0x7f8], R150 ;  /* 0x0007f89601007387 */ /* 0x0009e20000100a00 */
[----:B---3--:R-:W-:-:S15]  /*865a0*/  HMMA.1688.F32.TF32 R144, R72, R48, R140 ;  /* 0x000000304890723c */ /* 0x008fde000008108c */
[----:B------:R-:W-:-:S04]  /*865b0*/  NOP ;  /* 0x0000000000007918 */ /* 0x000fc80000000000 */
[----:B------:R3:W-:Y:S04]  /*865c0*/  STL.64 [R1+0x7e0], R144 ;  /* 0x0007e09001007387 */ /* 0x0007e80000100a00 */
[----:B------:R1:W-:Y:S01]  /*865d0*/  STL.64 [R1+0x7e8], R146 ;  /* 0x0007e89201007387 */ /* 0x0003e20000100a00 */
[C---:B------:R-:W-:Y:S08]  /*865e0*/  HMMA.1688.F32.TF32 R140, R72.reuse, R44, R136 ;  /* 0x0000002c488c723c */ /* 0x040ff00000081088 */
[C---:B------:R-:W-:Y:S08]  /*865f0*/  HMMA.1688.F32.TF32 R136, R72.reuse, R40, R132 ;  /* 0x000000284888723c */ /* 0x040ff00000081084 */
[C---:B--2---:R-:W-:Y:S01]  /*86600*/  HMMA.1688.F32.TF32 R132, R72.reuse, R36, R76 ;  /* 0x000000244884723c */ /* 0x044fe2000008104c */
[----:B------:R-:W-:Y:S07]  /*86610*/  LDS R76, [R3+UR10+0x280] ;  /* 0x0002800a034c7984 */ /* 0x000fee0008000800 */
[C---:B------:R-:W-:Y:S08]  /*86620*/  HMMA.1688.F32.TF32 R128, R72.reuse, R32, R128 ;  /* 0x000000204880723c */ /* 0x040ff00000081080 */
[C---:B------:R-:W-:Y:S08]  /*86630*/  HMMA.1688.F32.TF32 R124, R72.reuse, R28, R124 ;  /* 0x0000001c487c723c */ /* 0x040ff0000008107c */
[C---:B------:R-:W-:Y:S01]  /*86640*/  HMMA.1688.F32.TF32 R120, R72.reuse, R8, R120 ;  /* 0x000000084878723c */ /* 0x040fe20000081078 */
[----:B------:R2:W-:Y:S07]  /*86650*/  STL.64 [R1+0x7d0], R140 ;  /* 0x0007d08c01007387 */ /* 0x0005ee0000100a00 */
[C---:B------:R-:W-:Y:S01]  /*86660*/  HMMA.1688.F32.TF32 R116, R72.reuse, R24, R116 ;  /* 0x000000184874723c */ /* 0x040fe20000081074 */
[----:B------:R1:W-:Y:S07]  /*86670*/  STL.64 [R1+0x7d8], R142 ;  /* 0x0007d88e01007387 */ /* 0x0003ee0000100a00 */
[C---:B------:R-:W-:Y:S01]  /*86680*/  HMMA.1688.F32.TF32 R112, R72.reuse, R16, R112 ;  /* 0x000000104870723c */ /* 0x040fe20000081070 */
[----:B------:R1:W-:Y:S07]  /*86690*/  STL.64 [R1+0x7c0], R136 ;  /* 0x0007c08801007387 */ /* 0x0003ee0000100a00 */
[C---:B------:R-:W-:Y:S01]  /*866a0*/  HMMA.1688.F32.TF32 R108, R72.reuse, R20, R108 ;  /* 0x00000014486c723c */ /* 0x040fe2000008106c */
[----:B------:R1:W-:Y:S04]  /*866b0*/  STL.64 [R1+0x7c8], R138 ;  /* 0x0007c88a01007387 */ /* 0x0003e80000100a00 */
[----:B------:R1:W-:Y:S03]  /*866c0*/  STL.64 [R1+0x7b0], R132 ;  /* 0x0007b08401007387 */ /* 0x0003e60000100a00 */
[----:B------:R-:W-:Y:S01]  /*866d0*/  HMMA.1688.F32.TF32 R72, R72, R12, R104 ;  /* 0x0000000c4848723c */ /* 0x000fe20000081068 */
        /* <DEDUP_REMOVED lines=12> */
[----:B------:R1:W-:Y:S04]  /*867a0*/  STL.64 [R1+0x750], R108 ;  /* 0x0007506c01007387 */ /* 0x0003e80000100a00 */
[----:B------:R1:W-:Y:S04]  /*867b0*/  STL.64 [R1+0x758], R110 ;  /* 0x0007586e01007387 */ /* 0x0003e80000100a00 */
[----:B------:R-:W2:Y:S04]  /*867c0*/  LDL.LU.64 R158, [R1+0x1958] ;  /* 0x00195800019e7983 */ /* 0x000ea80000300a00 */
[----:B------:R-:W-:Y:S04]  /*867d0*/  STL.64 [R1+0x290], R72 ;  /* 0x0002904801007387 */ /* 0x000fe80000100a00 */
[----:B------:R-:W-:Y:S04]  /*867e0*/  STL.64 [R1+0x298], R74 ;  /* 0x0002984a01007387 */ /* 0x000fe80000100a00 */
[----:B------:R-:W2:Y:S04]  /*867f0*/  LDL.LU.64 R152, [R1+0x1920] ;  /* 0x0019200001987983 */ /* 0x000ea80000300a00 */
[----:B------:R-:W2:Y:S04]  /*86800*/  LDL.LU.64 R154, [R1+0x1928] ;  /* 0x00192800019a7983 */ /* 0x000ea80000300a00 */
[----:B-1----:R-:W2:Y:S04]  /*86810*/  LDL.LU.64 R148, [R1+0x18f0] ;  /* 0x0018f00001947983 */ /* 0x002ea80000300a00 */
[----:B----4-:R-:W4:Y:S04]  /*86820*/  LDL.LU.64 R150, [R1+0x18f8] ;  /* 0x0018f80001967983 */ /* 0x010f280000300a00 */
[----:B---3--:R-:W3:Y:S04]  /*86830*/  LDL.LU.64 R144, [R1+0x18c0] ;  /* 0x0018c00001907983 */ /* 0x008ee80000300a00 */
[----:B------:R-:W3:Y:S04]  /*86840*/  LDL.LU.64 R146, [R1+0x18c8] ;  /* 0x0018c80001927983 */ /* 0x000ee80000300a00 */
[----:B--2---:R-:W2:Y:S04]  /*86850*/  LDL.LU.64 R140, [R1+0x1890] ;  /* 0x00189000018c7983 */ /* 0x004ea80000300a00 */
        /* <DEDUP_REMOVED lines=19> */
[----:B------:R-:W-:Y:S04]  /*86990*/  LDS R78, [R3+UR10+0x2280] ;  /* 0x0022800a034e7984 */ /* 0x000fe80008000800 */
[----:B------:R-:W-:Y:S04]  /*869a0*/  LDS R77, [R0+UR10+0x280] ;  /* 0x0002800a004d7984 */ /* 0x000fe80008000800 */
[----:B------:R-:W1:Y:S04]  /*869b0*/  LDS R79, [R0+UR10+0x2280] ;  /* 0x0022800a004f7984 */ /* 0x000e680008000800 */
[----:B------:R-:W-:Y:S04]  /*869c0*/  LDS R72, [R3+UR10+0x300] ;  /* 0x0003000a03487984 */ /* 0x000fe80008000800 */
[----:B------:R-:W-:Y:S04]  /*869d0*/  LDS R74, [R3+UR10+0x2300] ;  /* 0x0023000a034a7984 */ /* 0x000fe80008000800 */
[----:B------:R-:W-:Y:S04]  /*869e0*/  LDS R73, [R0+UR10+0x300] ;  /* 0x0003000a00497984 */ /* 0x000fe80008000800 */
[----:B------:R-:W1:Y:S01]  /*869f0*/  LDS R75, [R0+UR10+0x2300] ;  /* 0x0023000a004b7984 */ /* 0x000e620008000800 */
[C---:B------:R-:W-:Y:S08]  /*86a00*/  HMMA.1688.F32.TF32 R156, R80.reuse, R68, R156 ;  /* 0x00000044509c723c */ /* 0x040ff0000008109c */
[C---:B------:R-:W-:Y:S08]  /*86a10*/  HMMA.1688.F32.TF32 R152, R80.reuse, R64, R152 ;  /* 0x000000405098723c */ /* 0x040ff00000081098 */
[C---:B----4-:R-:W-:Y:S08]  /*86a20*/  HMMA.1688.F32.TF32 R148, R80.reuse, R60, R148 ;  /* 0x0000003c5094723c */ /* 0x050ff00000081094 */
[C---:B---3--:R-:W-:Y:S08]  /*86a30*/  HMMA.1688.F32.TF32 R144, R80.reuse, R56, R144 ;  /* 0x000000385090723c */ /* 0x048ff00000081090 */
[C---:B--2---:R-:W-:Y:S08]  /*86a40*/  HMMA.1688.F32.TF32 R140, R80.reuse, R52, R140 ;  /* 0x00000034508c723c */ /* 0x044ff0000008108c */
[C---:B------:R-:W-:Y:S01]  /*86a50*/  HMMA.1688.F32.TF32 R136, R80.reuse, R48, R136 ;  /* 0x000000305088723c */ /* 0x040fe20000081088 */
[----:B------:R2:W-:Y:S07]  /*86a60*/  STL.64 [R1+0x280], R156 ;  /* 0x0002809c01007387 */ /* 0x0005ee0000100a00 */
        /* <DEDUP_REMOVED lines=31> */
[----:B------:R-:W4:Y:S04]  /*86c60*/  LDL.LU.64 R160, [R1+0x1970] ;  /* 0x0019700001a07983 */ /* 0x000f280000300a00 */
[----:B------:R1:W-:Y:S04]  /*86c70*/  STL.64 [R1+0xcb0], R108 ;  /* 0x000cb06c01007387 */ /* 0x0003e80000100a00 */
[----:B------:R1:W-:Y:S04]  /*86c80*/  STL.64 [R1+0xcb8], R110 ;  /* 0x000cb86e01007387 */ /* 0x0003e80000100a00 */
[----:B------:R-:W4:Y:S04]  /*86c90*/  LDL.LU.64 R162, [R1+0x1978] ;  /* 0x0019780001a27983 */ /* 0x000f280000300a00 */
[----:B------:R1:W-:Y:S04]  /*86ca0*/  STL.64 [R1+0xca0], R104 ;  /* 0x000ca06801007387 */ /* 0x0003e80000100a00 */
[----:B------:R1:W-:Y:S04]  /*86cb0*/  STL.64 [R1+0xca8], R106 ;  /* 0x000ca86a01007387 */ /* 0x0003e80000100a00 */
[----:B--2---:R-:W2:Y:S04]  /*86cc0*/  LDL.LU.64 R156, [R1+0x1940] ;  /* 0x00194000019c7983 */ /* 0x004ea80000300a00 */
[----:B---3--:R-:W2:Y:S04]  /*86cd0*/  LDL.LU.64 R158, [R1+0x1948] ;  /* 0x00194800019e7983 */ /* 0x008ea80000300a00 */
[----:B----4-:R-:W3:Y:S04]  /*86ce0*/  LDL.LU.64 R152, [R1+0x1690] ;  /* 0x0016900001987983 */ /* 0x010ee80000300a00 */
[----:B-1----:R-:W3:Y:S04]  /*86cf0*/  LDL.LU.64 R154, [R1+0x1698] ;  /* 0x00169800019a7983 */ /* 0x002ee80000300a00 */
[----:B------:R-:W4:Y:S04]  /*86d00*/  LDL.LU.64 R148, [R1+0x1650] ;  /* 0x0016500001947983 */ /* 0x000f280000300a00 */
[----:B------:R-:W4:Y:S04]  /*86d10*/  LDL.LU.64 R150, [R1+0x1658] ;  /* 0x0016580001967983 */ /* 0x000f280000300a00 */
[----:B------:R-:W3:Y:S04]  /*86d20*/  LDL.LU.64 R144, [R1+0x1630] ;  /* 0x0016300001907983 */ /* 0x000ee80000300a00 */
        /* <DEDUP_REMOVED lines=21> */
[C---:B------:R-:W-:Y:S08]  /*86e80*/  HMMA.1688.F32.TF32 R160, R80.reuse, R20, R160 ;  /* 0x0000001450a0723c */ /* 0x040ff000000810a0 */
[----:B--2---:R-:W-:Y:S11]  /*86e90*/  HMMA.1688.F32.TF32 R156, R80, R12, R156 ;  /* 0x0000000c509c723c */ /* 0x004ff6000008109c */
[----:B------:R-:W-:Y:S04]  /*86ea0*/  STL.64 [R1+0xc90], R160 ;  /* 0x000c90a001007387 */ /* 0x000fe80000100a00 */
[----:B------:R-:W-:Y:S04]  /*86eb0*/  STL.64 [R1+0xc98], R162 ;  /* 0x000c98a201007387 */ /* 0x000fe80000100a00 */
[----:B------:R-:W2:Y:S04]  /*86ec0*/  LDL.LU.64 R80, [R1+0x16a0] ;  /* 0x0016a00001507983 */ /* 0x000ea80000300a00 */
[----:B------:R-:W-:Y:S04]  /*86ed0*/  STL.64 [R1+0x6e0], R156 ;  /* 0x0006e09c01007387 */ /* 0x000fe80000100a00 */
[----:B------:R-:W-:Y:S04]  /*86ee0*/  STL.64 [R1+0x6e8], R158 ;  /* 0x0006e89e01007387 */ /* 0x000fe80000100a00 */
[----:B------:R-:W2:Y:S01]  /*86ef0*/  LDL.LU.64 R82, [R1+0x16a8] ;  /* 0x0016a80001527983 */ /* 0x000ea20000300a00 */
[C---:B---3--:R-:W-:Y:S08]  /*86f00*/  HMMA.1688.F32.TF32 R152, R76.reuse, R68, R152 ;  /* 0x000000444c98723c */ /* 0x048ff00000081098 */
[C---:B----4-:R-:W-:Y:S08]  /*86f10*/  HMMA.1688.F32.TF32 R148, R76.reuse, R64, R148 ;  /* 0x000000404c94723c */ /* 0x050ff00000081094 */
[C---:B------:R-:W-:Y:S08]  /*86f20*/  HMMA.1688.F32.TF32 R144, R76.reuse, R60, R144 ;  /* 0x0000003c4c90723c */ /* 0x040ff00000081090 */
[C---:B------:R-:W-:Y:S08]  /*86f30*/  HMMA.1688.F32.TF32 R140, R76.reuse, R56, R140 ;  /* 0x000000384c8c723c */ /* 0x040ff0000008108c */
[C---:B------:R-:W-:Y:S08]  /*86f40*/  HMMA.1688.F32.TF32 R136, R76.reuse, R52, R136 ;  /* 0x000000344c88723c */ /* 0x040ff00000081088 */
[C---:B------:R-:W-:Y:S01]  /*86f50*/  HMMA.1688.F32.TF32 R132, R76.reuse, R48, R132 ;  /* 0x000000304c84723c */ /* 0x040fe20000081084 */
[----:B------:R-:W-:Y:S07]  /*86f60*/  STL.64 [R1+0xc80], R152 ;  /* 0x000c809801007387 */ /* 0x000fee0000100a00 */
        /* <DEDUP_REMOVED lines=9> */
[----:B------:R-:W-:Y:S04]  /*87000*/  STL.64 [R1+0xc68], R146 ;  /* 0x000c689201007387 */ /* 0x000fe80000100a00 */
        /* <DEDUP_REMOVED lines=18> */
[----:B-1----:R-:W2:Y:S04]  /*87130*/  LDL.LU.64 R140, [R1+0x1680] ;  /* 0x00168000018c7983 */ /* 0x002ea80000300a00 */
[----:B------:R-:W-:Y:S04]  /*87140*/  STL.64 [R1+0xbd0], R108 ;  /* 0x000bd06c01007387 */ /* 0x000fe80000100a00 */
[----:B------:R-:W-:Y:S04]  /*87150*/  STL.64 [R1+0xbd8], R110 ;  /* 0x000bd86e01007387 */ /* 0x000fe80000100a00 */
[----:B---3--:R-:W3:Y:S04]  /*87160*/  LDL.LU.64 R142, [R1+0x1688] ;  /* 0x00168800018e7983 */ /* 0x008ee80000300a00 */
[----:B------:R1:W-:Y:S04]  /*87170*/  STL.64 [R1+0xbc0], R104 ;  /* 0x000bc06801007387 */ /* 0x0003e80000100a00 */
[----:B------:R1:W-:Y:S04]  /*87180*/  STL.64 [R1+0xbc8], R106 ;  /* 0x000bc86a01007387 */ /* 0x0003e80000100a00 */
[----:B----4-:R-:W4:Y:S04]  /*87190*/  LDL.LU.64 R136, [R1+0x1670] ;  /* 0x0016700001887983 */ /* 0x010f280000300a00 */
[----:B------:R-:W4:Y:S04]  /*871a0*/  LDL.LU.64 R138, [R1+0x1678] ;  /* 0x00167800018a7983 */ /* 0x000f280000300a00 */
[----:B------:R-:W4:Y:S04]  /*871b0*/  LDL.LU.64 R132, [R1+0x1300] ;  /* 0x0013000001847983 */ /* 0x000f280000300a00 */
[----:B------:R-:W4:Y:S01]  /*871c0*/  LDL.LU.64 R134, [R1+0x1308] ;  /* 0x0013080001867983 */ /* 0x000f220000300a00 */
[----:B--2---:R-:W-:-:S15]  /*871d0*/  HMMA.1688.F32.TF32 R80, R76, R16, R80 ;  /* 0x000000104c50723c */ /* 0x004fde0000081050 */
[----:B------:R-:W-:-:S04]  /*871e0*/  NOP ;  /* 0x0000000000007918 */ /* 0x000fc80000000000 */
[----:B------:R2:W-:Y:S04]  /*871f0*/  STL.64 [R1+0xbb0], R80 ;  /* 0x000bb05001007387 */ /* 0x0005e80000100a00 */
[----:B------:R2:W-:Y:S04]  /*87200*/  STL.64 [R1+0xbb8], R82 ;  /* 0x000bb85201007387 */ /* 0x0005e80000100a00 */
[----:B-1----:R-:W4:Y:S04]  /*87210*/  LDL.LU.64 R104, [R1+0x12d0] ;  /* 0x0012d00001687983 */ /* 0x002f280000300a00 */
[----:B------:R-:W4:Y:S04]  /*87220*/  LDL.LU.64 R106, [R1+0x12d8] ;  /* 0x0012d800016a7983 */ /* 0x000f280000300a00 */
        /* <DEDUP_REMOVED lines=14> */
[C---:B---3--:R-:W-:Y:S08]  /*87310*/  HMMA.1688.F32.TF32 R140, R76.reuse, R20, R140 ;  /* 0x000000144c8c723c */ /* 0x048ff0000008108c */
[----:B----4-:R-:W-:Y:S08]  /*87320*/  HMMA.1688.F32.TF32 R136, R76, R12, R136 ;  /* 0x0000000c4c88723c */ /* 0x010ff00000081088 */
[C---:B------:R-:W-:Y:S03]  /*87330*/  HMMA.1688.F32.TF32 R132, R72.reuse, R68, R132 ;  /* 0x000000444884723c */ /* 0x040fe60000081084 */
[----:B------:R-:W-:Y:S04]  /*87340*/  STL.64 [R1+0xba0], R140 ;  /* 0x000ba08c01007387 */ /* 0x000fe80000100a00 */
[----:B------:R-:W-:Y:S04]  /*87350*/  STL.64 [R1+0xba8], R142 ;  /* 0x000ba88e01007387 */ /* 0x000fe80000100a00 */
[----:B------:R-:W-:Y:S04]  /*87360*/  STL.64 [R1+0x6d0], R136 ;  /* 0x0006d08801007387 */ /* 0x000fe80000100a00 */
[----:B------:R-:W-:Y:S01]  /*87370*/  STL.64 [R1+0x6d8], R138 ;  /* 0x0006d88a01007387 */ /* 0x000fe20000100a00 */
[C---:B------:R-:W-:Y:S03]  /*87380*/  HMMA.1688.F32.TF32 R76, R72.reuse, R64, R104 ;  /* 0x00000040484c723c */ /* 0x040fe60000081068 */
[----:B------:R-:W3:Y:S04]  /*87390*/  LDL.LU.64 R104, [R1+0x1400] ;  /* 0x0014000001687983 */ /* 0x000ee80000300a00 */
[----:B------:R-:W-:Y:S04]  /*873a0*/  STL.64 [R1+0x6c0], R132 ;  /* 0x0006c08401007387 */ /* 0x000fe80000100a00 */
[----:B------:R-:W-:Y:S04]  /*873b0*/  STL.64 [R1+0x6c8], R134 ;  /* 0x0006c88601007387 */ /* 0x000fe80000100a00 */
[----:B------:R-:W3:Y:S04]  /*873c0*/  LDL.LU.64 R106, [R1+0x1408] ;  /* 0x00140800016a7983 */ /* 0x000ee80000300a00 */
[----:B------:R-:W-:Y:S04]  /*873d0*/  STL.64 [R1+0x6b0], R76 ;  /* 0x0006b04c01007387 */ /* 0x000fe80000100a00 */
[----:B------:R2:W-:Y:S02]  /*873e0*/  STL.64 [R1+0x6b8], R78 ;  /* 0x0006b84e01007387 */ /* 0x0005e40000100a00 */
[C---:B--2---:R-:W-:Y:S02]  /*873f0*/  HMMA.1688.F32.TF32 R76, R72.reuse, R60, R80 ;  /* 0x0000003c484c723c */ /* 0x044fe40000081050 */
[----:B------:R-:W-:Y:S04]  /*87400*/  LDS R80, [R3+UR10+0x380] ;  /* 0x0003800a03507984 */ /* 0x000fe80008000800 */
[----:B------:R-:W-:Y:S02]  /*87410*/  LDS R82, [R3+UR10+0x2380] ;  /* 0x0023800a03527984 */ /* 0x000fe40008000800 */
[C---:B------:R-:W-:Y:S02]  /*87420*/  HMMA.1688.F32.TF32 R124, R72.reuse, R52, R124 ;  /* 0x00000034487c723c */ /* 0x040fe4000008107c */
[----:B------:R-:W-:Y:S04]  /*87430*/  LDS R81, [R0+UR10+0x380] ;  /* 0x0003800a00517984 */ /* 0x000fe80008000800 */
[----:B------:R-:W1:Y:S05]  /*87440*/  LDS R83, [R0+UR10+0x2380] ;  /* 0x0023800a00537984 */ /* 0x000e6a0008000800 */
[----:B------:R-:W-:Y:S04]  /*87450*/  STL.64 [R1+0x6a0], R76 ;  /* 0x0006a04c01007387 */ /* 0x000fe80000100a00 */
[----:B------:R2:W-:Y:S02]  /*87460*/  STL.64 [R1+0x6a8], R78 ;  /* 0x0006a84e01007387 */ /* 0x0005e40000100a00 */
[----:B--2---:R-:W-:-:S15]  /*87470*/  HMMA.1688.F32.TF32 R76, R72, R56, R128 ;  /* 0x00000038484c723c */ /* 0x004fde0000081080 */
[----:B------:R-:W-:-:S04]  /*87480*/  NOP ;  /* 0x0000000000007918 */ /* 0x000fc80000000000 */
[----:B------:R-:W-:Y:S04]  /*87490*/  STL.64 [R1+0x690], R76 ;  /* 0x0006904c01007387 */ /* 0x000fe80000100a00 */
[----:B------:R2:W-:Y:S02]  /*874a0*/  STL.64 [R1+0x698], R78 ;  /* 0x0006984e01007387 */ /* 0x0005e40000100a00 */
[C---:B--2---:R-:W-:Y:S02]  /*874b0*/  HMMA.1688.F32.TF32 R76, R72.reuse, R48, R120 ;  /* 0x00000030484c723c */ /* 0x044fe40000081078 */
[----:B------:R-:W-:Y:S04]  /*874c0*/  STL.64 [R1+0x680], R124 ;  /* 0x0006807c01007387 */ /* 0x000fe80000100a00 */
[----:B------:R-:W-:Y:S02]  /*874d0*/  STL.64 [R1+0x688], R126 ;  /* 0x0006887e01007387 */ /* 0x000fe40000100a00 */
[C---:B------:R-:W-:Y:S08]  /*874e0*/  HMMA.1688.F32.TF32 R116, R72.reuse, R44, R116 ;  /* 0x0000002c4874723c */ /* 0x040ff00000081074 */
[C---:B------:R-:W-:Y:S03]  /*874f0*/  HMMA.1688.F32.TF32 R112, R72.reuse, R40, R112 ;  /* 0x000000284870723c */ /* 0x040fe60000081070 */
[----:B------:R-:W-:Y:S04]  /*87500*/  STL.64 [R1+0x670], R76 ;  /* 0x0006704c01007387 */ /* 0x000fe80000100a00 */
[----:B------:R2:W-:Y:S02]  /*87510*/  STL.64 [R1+0x678], R78 ;  /* 0x0006784e01007387 */ /* 0x0005e40000100a00 */
[C---:B--2---:R-:W-:Y:S02]  /*87520*/  HMMA.1688.F32.TF32 R76, R72.reuse, R36, R108 ;  /* 0x00000024484c723c */ /* 0x044fe4000008106c */
[----:B------:R2:W-:Y:S04]  /*87530*/  STL.64 [R1+0x660], R116 ;  /* 0x0006607401007387 */ /* 0x0005e80000100a00 */
[----:B------:R4:W-:Y:S04]  /*87540*/  STL.64 [R1+0x668], R118 ;  /* 0x0006687601007387 */ /* 0x0009e80000100a00 */
[----:B------:R-:W4:Y:S04]  /*87550*/  LDL.LU.64 R148, [R1+0x13f0] ;  /* 0x0013f00001947983 */ /* 0x000f280000300a00 */
[----:B------:R1:W-:Y:S04]  /*87560*/  STL.64 [R1+0x650], R112 ;  /* 0x0006507001007387 */ /* 0x0003e80000100a00 */
[----:B------:R1:W-:Y:S04]  /*87570*/  STL.64 [R1+0x658], R114 ;  /* 0x0006587201007387 */ /* 0x0003e80000100a00 */
[----:B------:R-:W4:Y:S04]  /*87580*/  LDL.LU.64 R150, [R1+0x13f8] ;  /* 0x0013f80001967983 */ /* 0x000f280000300a00 */
[----:B------:R-:W-:Y:S04]  /*87590*/  STL.64 [R1+0x640], R76 ;  /* 0x0006404c01007387 */ /* 0x000fe80000100a00 */
[----:B------:R-:W-:Y:S04]  /*875a0*/  STL.64 [R1+0x648], R78 ;  /* 0x0006484e01007387 */ /* 0x000fe80000100a00 */
[----:B------:R-:W4:Y:S04]  /*875b0*/  LDL.LU.64 R144, [R1+0x13d0] ;  /* 0x0013d00001907983 */ /* 0x000f280000300a00 */
[----:B------:R-:W4:Y:S04]  /*875c0*/  LDL.LU.64 R146, [R1+0x13d8] ;  /* 0x0013d80001927983 */ /* 0x000f280000300a00 */
[----:B------:R-:W-:Y:S04]  /*875d0*/  LDS R76, [R3+UR10+0x400] ;  /* 0x0004000a034c7984 */ /* 0x000fe80008000800 */
[----:B------:R-:W-:Y:S04]  /*875e0*/  LDS R78, [R3+UR10+0x2400] ;  /* 0x0024000a034e7984 */ /* 0x000fe80008000800 */
[----:B------:R-:W-:Y:S04]  /*875f0*/  LDS R77, [R0+UR10+0x400] ;  /* 0x0004000a004d7984 */ /* 0x000fe80008000800 */
[----:B------:R-:W1:Y:S01]  /*87600*/  LDS R79, [R0+UR10+0x2400] ;  /* 0x0024000a004f7984 */ /* 0x000e620008000800 */
[----:B---3--:R-:W-:-:S15]  /*87610*/  HMMA.1688.F32.TF32 R104, R72, R32, R104 ;  /* 0x000000204868723c */ /* 0x008fde0000081068 */
[----:B------:R-:W-:-:S04]  /*87620*/  NOP ;  /* 0x0000000000007918 */ /* 0x000fc80000000000 */
        /* <DEDUP_REMOVED lines=14> */
[----:B--2---:R-:W2:Y:S04]  /*87710*/  LDL.LU.64 R116, [R1+0x1230] ;  /* 0x0012300001747983 */ /* 0x004ea80000300a00 */
[----:B----4-:R-:W2:Y:S04]  /*87720*/  LDL.LU.64 R118, [R1+0x1238] ;  /* 0x0012380001767983 */ /* 0x010ea80000300a00 */
[----:B-1----:R-:W4:Y:S04]  /*87730*/  LDL.LU.64 R112, [R1+0x1220] ;  /* 0x0012200001707983 */ /* 0x002f280000300a00 */
[----:B------:R-:W4:Y:S04]  /*87740*/  LDL.LU.64 R114, [R1+0x1228] ;  /* 0x0012280001727983 */ /* 0x000f280000300a00 */
[----:B------:R-:W2:Y:S04]  /*87750*/  LDL.LU.64 R108, [R1+0x1210] ;  /* 0x00121000016c7983 */ /* 0x000ea80000300a00 */
[----:B------:R-:W2:Y:S04]  /*87760*/  LDL.LU.64 R110, [R1+0x1218] ;  /* 0x00121800016e7983 */ /* 0x000ea80000300a00 */
[----:B---3--:R-:W3:Y:S04]  /*87770*/  LDL.LU.64 R104, [R1+0x1200] ;  /* 0x0012000001687983 */ /* 0x008ee80000300a00 */
[----:B------:R-:W3:Y:S01]  /*87780*/  LDL.LU.64 R106, [R1+0x1208] ;  /* 0x00120800016a7983 */ /* 0x000ee20000300a00 */
[C---:B------:R-:W-:Y:S08]  /*87790*/  HMMA.1688.F32.TF32 R148, R72.reuse, R28, R148 ;  /* 0x0000001c4894723c */ /* 0x040ff00000081094 */
[C---:B------:R-:W-:Y:S11]  /*877a0*/  HMMA.1688.F32.TF32 R144, R72.reuse, R8, R144 ;  /* 0x000000084890723c */ /* 0x040ff60000081090 */
[----:B------:R-:W-:Y:S04]  /*877b0*/  STL.64 [R1+0x620], R148 ;  /* 0x0006209401007387 */ /* 0x000fe80000100a00 */
[----:B------:R-:W-:Y:S04]  /*877c0*/  STL.64 [R1+0x628], R150 ;  /* 0x0006289601007387 */ /* 0x000fe80000100a00 */
[----:B------:R-:W-:Y:S04]  /*877d0*/  STL.64 [R1+0x610], R144 ;  /* 0x0006109001007387 */ /* 0x000fe80000100a00 */
[----:B------:R-:W-:Y:S01]  /*877e0*/  STL.64 [R1+0x618], R146 ;  /* 0x0006189201007387 */ /* 0x000fe20000100a00 */
[C---:B------:R-:W-:Y:S08]  /*877f0*/  HMMA.1688.F32.TF32 R140, R72.reuse, R24, R140 ;  /* 0x00000018488c723c */ /* 0x040ff0000008108c */
[C---:B------:R-:W-:Y:S08]  /*87800*/  HMMA.1688.F32.TF32 R136, R72.reuse, R16, R136 ;  /* 0x000000104888723c */ /* 0x040ff00000081088 */
[C---:B------:R-:W-:Y:S08]  /*87810*/  HMMA.1688.F32.TF32 R132, R72.reuse, R20, R132 ;  /* 0x000000144884723c */ /* 0x040ff00000081084 */
[----:B------:R-:W-:Y:S01]  /*87820*/  HMMA.1688.F32.TF32 R128, R72, R12, R128 ;  /* 0x0000000c4880723c */ /* 0x000fe20000081080 */
        /* <DEDUP_REMOVED lines=8> */
[----:B------:R-:W-:Y:S04]  /*878b0*/  LDS R72, [R3+UR10+0x480] ;  /* 0x0004800a03487984 */ /* 0x000fe80008000800 */
[----:B------:R-:W-:Y:S01]  /*878c0*/  LDS R74, [R3+UR10+0x2480] ;  /* 0x0024800a034a7984 */ /* 0x000fe20008000800 */
[C---:B-1----:R-:W-:Y:S03]  /*878d0*/  HMMA.1688.F32.TF32 R128, R80.reuse, R68, R124 ;  /* 0x000000445080723c */ /* 0x042fe6000008107c */
[----:B------:R-:W-:Y:S04]  /*878e0*/  LDS R73, [R0+UR10+0x480] ;  /* 0x0004800a00497984 */ /* 0x000fe80008000800 */
[----:B------:R-:W1:Y:S01]  /*878f0*/  LDS R75, [R0+UR10+0x2480] ;  /* 0x0024800a004b7984 */ /* 0x000e620008000800 */
[C---:B------:R-:W-:Y:S08]  /*87900*/  HMMA.1688.F32.TF32 R124, R80.reuse, R64, R120 ;  /* 0x00000040507c723c */ /* 0x040ff00000081078 */
[C---:B--2---:R-:W-:Y:S08]  /*87910*/  HMMA.1688.F32.TF32 R120, R80.reuse, R60, R116 ;  /* 0x0000003c5078723c */ /* 0x044ff00000081074 */
[C---:B----4-:R-:W-:Y:S08]  /*87920*/  HMMA.1688.F32.TF32 R116, R80.reuse, R56, R112 ;  /* 0x000000385074723c */ /* 0x050ff00000081070 */
[C---:B------:R-:W-:Y:S01]  /*87930*/  HMMA.1688.F32.TF32 R112, R80.reuse, R52, R108 ;  /* 0x000000345070723c */ /* 0x040fe2000008106c */
[----:B------:R2:W-:Y:S04]  /*87940*/  STL.64 [R1+0x240], R128 ;  /* 0x0002408001007387 */ /* 0x0005e80000100a00 */
[----:B------:R4:W-:Y:S04]  /*87950*/  STL.64 [R1+0x248], R130 ;  /* 0x0002488201007387 */ /* 0x0009e80000100a00 */
[----:B------:R1:W-:Y:S04]  /*87960*/  STL.64 [R1+0x230], R124 ;  /* 0x0002307c01007387 */ /* 0x0003e80000100a00 */
[----:B------:R1:W-:Y:S01]  /*87970*/  STL.64 [R1+0x238], R126 ;  /* 0x0002387e01007387 */ /* 0x0003e20000100a00 */
[C---:B---3--:R-:W-:Y:S03]  /*87980*/  HMMA.1688.F32.TF32 R108, R80.reuse, R48, R104 ;  /* 0x00000030506c723c */ /* 0x048fe60000081068 */
[----:B------:R3:W-:Y:S04]  /*87990*/  STL.64 [R1+0x220], R120 ;  /* 0x0002207801007387 */ /* 0x0007e80000100a00 */
[----:B------:R1:W-:Y:S04]  /*879a0*/  STL.64 [R1+0x228], R122 ;  /* 0x0002287a01007387 */ /* 0x0003e80000100a00 */
[----:B------:R1:W-:Y:S04]  /*879b0*/  STL.64 [R1+0x5d0], R116 ;  /* 0x0005d07401007387 */ /* 0x0003e80000100a00 */
[----:B------:R1:W-:Y:S04]  /*879c0*/  STL.64 [R1+0x5d8], R118 ;  /* 0x0005d87601007387 */ /* 0x0003e80000100a00 */
[----:B------:R-:W3:Y:S04]  /*879d0*/  LDL.LU.64 R104, [R1+0x11f0] ;  /* 0x0011f00001687983 */ /* 0x000ee80000300a00 */
[----:B------:R1:W-:Y:S04]  /*879e0*/  STL.64 [R1+0x5c0], R112 ;  /* 0x0005c07001007387 */ /* 0x0003e80000100a00 */
[----:B------:R1:W-:Y:S04]  /*879f0*/  STL.64 [R1+0x5c8], R114 ;  /* 0x0005c87201007387 */ /* 0x0003e80000100a00 */
[----:B------:R-:W3:Y:S04]  /*87a00*/  LDL.LU.64 R106, [R1+0x11f8] ;  /* 0x0011f800016a7983 */ /* 0x000ee80000300a00 */
[----:B------:R1:W-:Y:S04]  /*87a10*/  STL.64 [R1+0x5b0], R108 ;  /* 0x0005b06c01007387 */ /* 0x0003e80000100a00 */
[----:B------:R1:W-:Y:S04]  /*87a20*/  STL.64 [R1+0x5b8], R110 ;  /* 0x0005b86e01007387 */ /* 0x0003e80000100a00 */
        /* <DEDUP_REMOVED lines=16> */
[----:B--2---:R-:W2:Y:S04]  /*87b30*/  LDL.LU.64 R128, [R1+0x1410] ;  /* 0x0014100001807983 */ /* 0x004ea80000300a00 */
[----:B----4-:R-:W2:Y:S04]  /*87b40*/  LDL.LU.64 R130, [R1+0x1418] ;  /* 0x0014180001827983 */ /* 0x010ea80000300a00 */
[----:B-1----:R-:W4:Y:S04]  /*87b50*/  LDL.LU.64 R124, [R1+0x1150] ;  /* 0x00115000017c7983 */ /* 0x002f280000300a00 */
[----:B------:R-:W4:Y:S04]  /*87b60*/  LDL.LU.64 R126, [R1+0x1158] ;  /* 0x00115800017e7983 */ /* 0x000f280000300a00 */
[----:B---3--:R-:W3:Y:S04]  /*87b70*/  LDL.LU.64 R120, [R1+0x1140] ;  /* 0x0011400001787983 */ /* 0x008ee80000300a00 */
[----:B------:R-:W3:Y:S04]  /*87b80*/  LDL.LU.64 R122, [R1+0x1148] ;  /* 0x00114800017a7983 */ /* 0x000ee80000300a00 */
[----:B------:R-:W3:Y:S04]  /*87b90*/  LDL.LU.64 R116, [R1+0x1130] ;  /* 0x0011300001747983 */ /* 0x000ee80000300a00 */
[----:B------:R-:W3:Y:S04]  /*87ba0*/  LDL.LU.64 R118, [R1+0x1138] ;  /* 0x0011380001767983 */ /* 0x000ee80000300a00 */
[----:B------:R-:W3:Y:S04]  /*87bb0*/  LDL.LU.64 R112, [R1+0x1120] ;  /* 0x0011200001707983 */ /* 0x000ee80000300a00 */
[----:B------:R-:W3:Y:S04]  /*87bc0*/  LDL.LU.64 R114, [R1+0x1128] ;  /* 0x0011280001727983 */ /* 0x000ee80000300a00 */
[----:B------:R-:W3:Y:S04]  /*87bd0*/  LDL.LU.64 R108, [R1+0x1110] ;  /* 0x00111000016c7983 */ /* 0x000ee80000300a00 */
[----:B------:R-:W3:Y:S01]  /*87be0*/  LDL.LU.64 R110, [R1+0x1118] ;  /* 0x00111800016e7983 */ /* 0x000ee20000300a00 */
[C---:B------:R-:W-:Y:S03]  /*87bf0*/  HMMA.1688.F32.TF32 R168, R80.reuse, R44, R104 ;  /* 0x0000002c50a8723c */ /* 0x040fe60000081068 */
[----:B------:R-:W3:Y:S04]  /*87c00*/  LDL.LU.64 R104, [R1+0x1100] ;  /* 0x0011000001687983 */ /* 0x000ee80000300a00 */
[----:B------:R-:W3:Y:S01]  /*87c10*/  LDL.LU.64 R106, [R1+0x1108] ;  /* 0x00110800016a7983 */ /* 0x000ee20000300a00 */
[C---:B------:R-:W-:Y:S08]  /*87c20*/  HMMA.1688.F32.TF32 R160, R80.reuse, R40, R160 ;  /* 0x0000002850a0723c */ /* 0x040ff000000810a0 */
        /* <DEDUP_REMOVED lines=11> */
[----:B--2---:R-:W-:Y:S01]  /*87ce0*/  HMMA.1688.F32.TF32 R128, R80, R12, R128 ;  /* 0x0000000c5080723c */ /* 0x004fe20000081080 */
[----:B------:R-:W-:Y:S07]  /*87cf0*/  STL.64 [R1+0x580], R156 ;  /* 0x0005809c01007387 */ /* 0x000fee0000100a00 */
[C---:B----4-:R-:W-:Y:S01]  /*87d00*/  HMMA.1688.F32.TF32 R124, R76.reuse, R68, R124 ;  /* 0x000000444c7c723c */ /* 0x050fe2000008107c */
[----:B------:R-:W-:Y:S04]  /*87d10*/  STL.64 [R1+0x588], R158 ;  /* 0x0005889e01007387 */ /* 0x000fe80000100a00 */
[----:B------:R-:W-:Y:S03]  /*87d20*/  STL.64 [R1+0xb90], R152 ;  /* 0x000b909801007387 */ /* 0x000fe60000100a00 */
[C---:B---3--:R-:W-:Y:S01]  /*87d30*/  HMMA.1688.F32.TF32 R80, R76.reuse, R64, R120 ;  /* 0x000000404c50723c */ /* 0x048fe20000081078 */
[----:B------:R-:W-:Y:S04]  /*87d40*/  STL.64 [R1+0xb98], R154 ;  /* 0x000b989a01007387 */ /* 0x000fe80000100a00 */
[----:B------:R-:W-:Y:S04]  /*87d50*/  STL.64 [R1+0xb80], R148 ;  /* 0x000b809401007387 */ /* 0x000fe80000100a00 */
[----:B------:R-:W-:Y:S01]  /*87d60*/  STL.64 [R1+0xb88], R150 ;  /* 0x000b889601007387 */ /* 0x000fe20000100a00 */
[C---:B------:R-:W-:Y:S03]  /*87d70*/  HMMA.1688.F32.TF32 R116, R76.reuse, R60, R116 ;  /* 0x0000003c4c74723c */ /* 0x040fe60000081074 */
        /* <DEDUP_REMOVED lines=15> */
[----:B------:R-:W-:Y:S01]  /*87e70*/  STL.64 [R1+0xb10], R116 ;  /* 0x000b107401007387 */ /* 0x000fe20000100a00 */
[C---:B-1----:R-:W-:Y:S03]  /*87e80*/  HMMA.1688.F32.TF32 R80, R76.reuse, R52, R108 ;  /* 0x000000344c50723c */ /* 0x042fe6000008106c */
[----:B------:R-:W-:Y:S04]  /*87e90*/  STL.64 [R1+0xb18], R118 ;  /* 0x000b187601007387 */ /* 0x000fe80000100a00 */
[----:B------:R-:W2:Y:S04]  /*87ea0*/  LDL.LU.64 R148, [R1+0x10f0] ;  /* 0x0010f00001947983 */ /* 0x000ea80000300a00 */
[----:B------:R-:W-:Y:S04]  /*87eb0*/  STL.64 [R1+0xb00], R112 ;  /* 0x000b007001007387 */ /* 0x000fe80000100a00 */
[----:B------:R-:W-:Y:S04]  /*87ec0*/  STL.64 [R1+0xb08], R114 ;  /* 0x000b087201007387 */ /* 0x000fe80000100a00 */
[----:B------:R-:W2:Y:S04]  /*87ed0*/  LDL.LU.64 R150, [R1+0x10f8] ;  /* 0x0010f80001967983 */ /* 0x000ea80000300a00 */
[----:B------:R-:W-:Y:S04]  /*87ee0*/  STL.64 [R1+0xaf0], R80 ;  /* 0x000af05001007387 */ /* 0x000fe80000100a00 */
[----:B------:R1:W-:Y:S04]  /*87ef0*/  STL.64 [R1+0xaf8], R82 ;  /* 0x000af85201007387 */ /* 0x0003e80000100a00 */
[----:B------:R-:W3:Y:S04]  /*87f00*/  LDL.LU.64 R108, [R1+0x10e0] ;  /* 0x0010e000016c7983 */ /* 0x000ee80000300a00 */
[----:B------:R-:W3:Y:S01]  /*87f10*/  LDL.LU.64 R110, [R1+0x10e8] ;  /* 0x0010e800016e7983 */ /* 0x000ee20000300a00 */
[----:B-1----:R-:W-:-:S15]  /*87f20*/  HMMA.1688.F32.TF32 R80, R76, R48, R104 ;  /* 0x000000304c50723c */ /* 0x002fde0000081068 */
[----:B------:R-:W-:-:S04]  /*87f30*/  NOP ;  /* 0x0000000000007918 */ /* 0x000fc80000000000 */
        /* <DEDUP_REMOVED lines=22> */
[----:B-1----:R-:W3:Y:S04]  /*880a0*/  LDL.LU.64 R80, [R1+0xf70] ;  /* 0x000f700001507983 */ /* 0x002ee80000300a00 */
[----:B----4-:R-:W4:Y:S01]  /*880b0*/  LDL.LU.64 R82, [R1+0xf78] ;  /* 0x000f780001527983 */ /* 0x010f220000300a00 */
[C---:B--2---:R-:W-:Y:S08]  /*880c0*/  HMMA.1688.F32.TF32 R152, R76.reuse, R44, R148 ;  /* 0x0000002c4c98723c */ /* 0x044ff00000081094 */
[C---:B---3--:R-:W-:Y:S01]  /*880d0*/  HMMA.1688.F32.TF32 R148, R76.reuse, R40, R108 ;  /* 0x000000284c94723c */ /* 0x048fe2000008106c */
[----:B------:R-:W2:Y:S10]  /*880e0*/  LDL.LU.64 R108, [R1+0x1000] ;  /* 0x00100000016c7983 */ /* 0x000eb40000300a00 */
[----:B------:R-:W-:Y:S04]  /*880f0*/  STL.64 [R1+0xad0], R152 ;  /* 0x000ad09801007387 */ /* 0x000fe80000100a00 */
[----:B------:R-:W-:Y:S04]  /*88100*/  STL.64 [R1+0xad8], R154 ;  /* 0x000ad89a01007387 */ /* 0x000fe80000100a00 */
[----:B------:R-:W2:Y:S04]  /*88110*/  LDL.LU.64 R110, [R1+0x1008] ;  /* 0x00100800016e7983 */ /* 0x000ea80000300a00 */
[----:B------:R-:W-:Y:S04]  /*88120*/  STL.64 [R1+0xac0], R148 ;  /* 0x000ac09401007387 */ /* 0x000fe80000100a00 */
[----:B------:R1:W-:Y:S02]  /*88130*/  STL.64 [R1+0xac8], R150 ;  /* 0x000ac89601007387 */ /* 0x0003e40000100a00 */
[C---:B-1----:R-:W-:Y:S08]  /*88140*/  HMMA.1688.F32.TF32 R148, R76.reuse, R36, R144 ;  /* 0x000000244c94723c */ /* 0x042ff00000081090 */
[C---:B------:R-:W-:Y:S08]  /*88150*/  HMMA.1688.F32.TF32 R144, R76.reuse, R32, R140 ;  /* 0x000000204c90723c */ /* 0x040ff0000008108c */
[C---:B------:R-:W-:Y:S03]  /*88160*/  HMMA.1688.F32.TF32 R140, R76.reuse, R28, R136 ;  /* 0x0000001c4c8c723c */ /* 0x040fe60000081088 */
[----:B------:R-:W-:Y:S04]  /*88170*/  STL.64 [R1+0xab0], R148 ;  /* 0x000ab09401007387 */ /* 0x000fe80000100a00 */
[----:B------:R-:W-:Y:S01]  /*88180*/  STL.64 [R1+0xab8], R150 ;  /* 0x000ab89601007387 */ /* 0x000fe20000100a00 */
[C---:B------:R-:W-:Y:S03]  /*88190*/  HMMA.1688.F32.TF32 R136, R76.reuse, R8, R104 ;  /* 0x000000084c88723c */ /* 0x040fe60000081068 */
[----:B------:R-:W-:Y:S04]  /*881a0*/  STL.64 [R1+0xaa0], R144 ;  /* 0x000aa09001007387 */ /* 0x000fe80000100a00 */
[----:B------:R-:W-:Y:S04]  /*881b0*/  STL.64 [R1+0xaa8], R146 ;  /* 0x000aa89201007387 */ /* 0x000fe80000100a00 */
[----:B------:R-:W3:Y:S04]  /*881c0*/  LDL.LU.64 R104, [R1+0xff0] ;  /* 0x000ff00001687983 */ /* 0x000ee80000300a00 */
[----:B------:R-:W-:Y:S04]  /*881d0*/  STL.64 [R1+0xa90], R140 ;  /* 0x000a908c01007387 */ /* 0x000fe80000100a00 */
[----:B------:R-:W-:Y:S04]  /*881e0*/  STL.64 [R1+0xa98], R142 ;  /* 0x000a988e01007387 */ /* 0x000fe80000100a00 */
[----:B------:R-:W3:Y:S01]  /*881f0*/  LDL.LU.64 R106, [R1+0xff8] ;  /* 0x000ff800016a7983 */ /* 0x000ee20000300a00 */
[C---:B------:R-:W-:Y:S08]  /*88200*/  HMMA.1688.F32.TF32 R132, R76.reuse, R24, R132 ;  /* 0x000000184c84723c */ /* 0x040ff00000081084 */
[C---:B------:R-:W-:Y:S08]  /*88210*/  HMMA.1688.F32.TF32 R128, R76.reuse, R16, R128 ;  /* 0x000000104c80723c */ /* 0x040ff00000081080 */
[C---:B------:R-:W-:Y:S08]  /*88220*/  HMMA.1688.F32.TF32 R124, R76.reuse, R20, R124 ;  /* 0x000000144c7c723c */ /* 0x040ff0000008107c */
[----:B------:R-:W-:Y:S01]  /*88230*/  HMMA.1688.F32.TF32 R76, R76, R12, R120 ;  /* 0x0000000c4c4c723c */ /* 0x000fe20000081078 */
        /* <DEDUP_REMOVED lines=11> */
[----:B------:R4:W-:Y:S02]  /*882f0*/  STL.64 [R1+0x568], R78 ;  /* 0x0005684e01007387 */ /* 0x0009e40000100a00 */
[C---:B----4-:R-:W-:Y:S02]  /*88300*/  HMMA.1688.F32.TF32 R76, R72.reuse, R60, R80 ;  /* 0x0000003c484c723c */ /* 0x050fe40000081050 */
[----:B------:R-:W-:Y:S04]  /*88310*/  STL.64 [R1+0x550], R116 ;  /* 0x0005507401007387 */ /* 0x000fe80000100a00 */
[----:B------:R-:W-:Y:S04]  /*88320*/  STL.64 [R1+0x558], R118 ;  /* 0x0005587601007387 */ /* 0x000fe80000100a00 */
[----:B------:R-:W-:Y:S04]  /*88330*/  STL.64 [R1+0x540], R112 ;  /* 0x0005407001007387 */ /* 0x000fe80000100a00 */
[----:B------:R-:W-:Y:S04]  /*88340*/  STL.64 [R1+0x548], R114 ;  /* 0x0005487201007387 */ /* 0x000fe80000100a00 */
[----:B------:R-:W-:Y:S04]  /*88350*/  LDS R80, [R3+UR10+0x500] ;  /* 0x0005000a03507984 */ /* 0x000fe80008000800 */
[----:B------:R-:W-:Y:S04]  /*88360*/  STL.64 [R1+0x530], R76 ;  /* 0x0005304c01007387 */ /* 0x000fe80000100a00 */
[----:B------:R2:W-:Y:S04]  /*88370*/  STL.64 [R1+0x538], R78 ;  /* 0x0005384e01007387 */ /* 0x0005e80000100a00 */
[----:B------:R-:W4:Y:S04]  /*88380*/  LDL.LU.64 R140, [R1+0xfe0] ;  /* 0x000fe000018c7983 */ /* 0x000f280000300a00 */
[----:B------:R-:W4:Y:S04]  /*88390*/  LDL.LU.64 R142, [R1+0xfe8] ;  /* 0x000fe800018e7983 */ /* 0x000f280000300a00 */
[----:B------:R-:W-:Y:S04]  /*883a0*/  LDS R82, [R3+UR10+0x2500] ;  /* 0x0025000a03527984 */ /* 0x000fe80008000800 */
[----:B------:R-:W-:Y:S04]  /*883b0*/  LDS R81, [R0+UR10+0x500] ;  /* 0x0005000a00517984 */ /* 0x000fe80008000800 */
[----:B------:R-:W1:Y:S01]  /*883c0*/  LDS R83, [R0+UR10+0x2500] ;  /* 0x0025000a00537984 */ /* 0x000e620008000800 */
[----:B--2---:R-:W-:-:S15]  /*883d0*/  HMMA.1688.F32.TF32 R76, R72, R56, R108 ;  /* 0x00000038484c723c */ /* 0x004fde000008106c */
[----:B------:R-:W-:-:S04]  /*883e0*/  NOP ;  /* 0x0000000000007918 */ /* 0x000fc80000000000 */
[----:B------:R-:W-:Y:S04]  /*883f0*/  STL.64 [R1+0x520], R76 ;  /* 0x0005204c01007387 */ /* 0x000fe80000100a00 */
[----:B------:R3:W-:Y:S04]  /*88400*/  STL.64 [R1+0x528], R78 ;  /* 0x0005284e01007387 */ /* 0x0007e80000100a00 */
[----:B------:R-:W2:Y:S04]  /*88410*/  LDL.LU.64 R136, [R1+0xfd0] ;  /* 0x000fd00001887983 */ /* 0x000ea80000300a00 */
[----:B------:R-:W2:Y:S01]  /*88420*/  LDL.LU.64 R138, [R1+0xfd8] ;  /* 0x000fd800018a7983 */ /* 0x000ea20000300a00 */
[----:B---3--:R-:W-:Y:S03]  /*88430*/  HMMA.1688.F32.TF32 R76, R72, R52, R104 ;  /* 0x00000034484c723c */ /* 0x008fe60000081068 */
[----:B------:R-:W3:Y:S04]  /*88440*/  LDL.LU.64 R104, [R1+0xfc0] ;  /* 0x000fc00001687983 */ /* 0x000ee80000300a00 */
[----:B------:R-:W3:-:S12]  /*88450*/  LDL.LU.64 R106, [R1+0xfc8] ;  /* 0x000fc800016a7983 */ /* 0x000ed80000300a00 */
[----:B------:R1:W-:Y:S04]  /*88460*/  STL.64 [R1+0x510], R76 ;  /* 0x0005104c01007387 */ /* 0x0003e80000100a00 */
[----:B------:R1:W-:Y:S04]  /*88470*/  STL.64 [R1+0x518], R78 ;  /* 0x0005184e01007387 */ /* 0x0003e80000100a00 */
[----:B-1----:R-:W3:Y:S04]  /*88480*/  LDL.LU.64 R76, [R1+0xfb0] ;  /* 0x000fb000014c7983 */ /* 0x002ee80000300a00 */
        /* <DEDUP_REMOVED lines=15> */
[----:B----4-:R-:W-:-:S15]  /*88580*/  HMMA.1688.F32.TF32 R144, R72, R48, R140 ;  /* 0x000000304890723c */ /* 0x010fde000008108c */
[----:B------:R-:W-:-:S04]  /*88590*/  NOP ;  /* 0x0000000000007918 */ /* 0x000fc80000000000 */
[----:B------:R-:W-:Y:S04]  /*885a0*/  STL.64 [R1+0x500], R144 ;  /* 0x0005009001007387 */ /* 0x000fe80000100a00 */
[----:B------:R-:W-:Y:S01]  /*885b0*/  STL.64 [R1+0x508], R146 ;  /* 0x0005089201007387 */ /* 0x000fe20000100a00 */
        /* <DEDUP_REMOVED lines=8> */
[C---:B-1----:R-:W-:Y:S02]  /*88640*/  HMMA.1688.F32.TF32 R136, R72.reuse, R36, R76 ;  /* 0x000000244888723c */ /* 0x042fe4000008104c */
[----:B------:R-:W-:Y:S04]  /*88650*/  LDS R76, [R3+UR10+0x580] ;  /* 0x0005800a034c7984 */ /* 0x000fe80008000800 */
[----:B------:R-:W-:Y:S02]  /*88660*/  LDS R78, [R3+UR10+0x2580] ;  /* 0x0025800a034e7984 */ /* 0x000fe40008000800 */
[C---:B------:R-:W-:Y:S02]  /*88670*/  HMMA.1688.F32.TF32 R132, R72.reuse, R32, R132 ;  /* 0x000000204884723c */ /* 0x040fe40000081084 */
[----:B------:R-:W-:Y:S04]  /*88680*/  LDS R77, [R0+UR10+0x580] ;  /* 0x0005800a004d7984 */ /* 0x000fe80008000800 */
[----:B------:R-:W1:Y:S02]  /*88690*/  LDS R79, [R0+UR10+0x2580] ;  /* 0x0025800a004f7984 */ /* 0x000e640008000800 */
[C---:B------:R-:W-:Y:S08]  /*886a0*/  HMMA.1688.F32.TF32 R128, R72.reuse, R28, R128 ;  /* 0x0000001c4880723c */ /* 0x040ff00000081080 */
[C---:B------:R-:W-:Y:S08]  /*886b0*/  HMMA.1688.F32.TF32 R124, R72.reuse, R8, R124 ;  /* 0x00000008487c723c */ /* 0x040ff0000008107c */
[C---:B------:R-:W-:Y:S08]  /*886c0*/  HMMA.1688.F32.TF32 R120, R72.reuse, R24, R120 ;  /* 0x000000184878723c */ /* 0x040ff00000081078 */
[C---:B------:R-:W-:Y:S01]  /*886d0*/  HMMA.1688.F32.TF32 R116, R72.reuse, R16, R116 ;  /* 0x000000104874723c */ /* 0x040fe20000081074 */
[----:B------:R-:W-:Y:S07]  /*886e0*/  STL.64 [R1+0x4d0], R136 ;  /* 0x0004d08801007387 */ /* 0x000fee0000100a00 */
[C---:B------:R-:W-:Y:S01]  /*886f0*/  HMMA.1688.F32.TF32 R112, R72.reuse, R20, R112 ;  /* 0x000000144870723c */ /* 0x040fe20000081070 */
[----:B------:R-:W-:Y:S07]  /*88700*/  STL.64 [R1+0x4d8], R138 ;  /* 0x0004d88a01007387 */ /* 0x000fee0000100a00 */
        /* <DEDUP_REMOVED lines=16> */
[----:B------:R-:W-:Y:S04]  /*88810*/  LDS R74, [R3+UR10+0x2600] ;  /* 0x0026000a034a7984 */ /* 0x000fe80008000800 */
[----:B------:R-:W-:Y:S04]  /*88820*/  LDS R73, [R0+UR10+0x600] ;  /* 0x0006000a00497984 */ /* 0x000fe80008000800 */
[----:B------:R-:W3:Y:S01]  /*88830*/  LDS R75, [R0+UR10+0x2600] ;  /* 0x0026000a004b7984 */ /* 0x000ee20008000800 */
[----:B--2---:R-:W-:Y:S03]  /*88840*/  HMMA.1688.F32.TF32 R108, R80, R68, R104 ;  /* 0x00000044506c723c */ /* 0x004fe60000081068 */
[----:B------:R-:W2:Y:S04]  /*88850*/  LDL.LU.64 R104, [R1+0x1f0] ;  /* 0x0001f00001687983 */ /* 0x000ea80000300a00 */
[----:B------:R-:W2:-:S12]  /*88860*/  LDL.LU.64 R106, [R1+0x1f8] ;  /* 0x0001f800016a7983 */ /* 0x000e980000300a00 */
        /* <DEDUP_REMOVED lines=32> */
[----:B----4-:R-:W4:Y:S04]  /*88a70*/  LDL.LU.64 R108, [R1+0xe70] ;  /* 0x000e7000016c7983 */ /* 0x010f280000300a00 */
[----:B-1----:R-:W4:Y:S01]  /*88a80*/  LDL.LU.64 R110, [R1+0xe78] ;  /* 0x000e7800016e7983 */ /* 0x002f220000300a00 */
[C---:B--2---:R-:W-:Y:S08]  /*88a90*/  HMMA.1688.F32.TF32 R104, R80.reuse, R64, R104 ;  /* 0x000000405068723c */ /* 0x044ff00000081068 */
[C---:B---3--:R-:W-:Y:S11]  /*88aa0*/  HMMA.1688.F32.TF32 R172, R80.reuse, R60, R172 ;  /* 0x0000003c50ac723c */ /* 0x048ff600000810ac */
[----:B------:R-:W-:Y:S04]  /*88ab0*/  STL.64 [R1+0x1f0], R104 ;  /* 0x0001f06801007387 */ /* 0x000fe80000100a00 */
[----:B------:R1:W-:Y:S04]  /*88ac0*/  STL.64 [R1+0x1f8], R106 ;  /* 0x0001f86a01007387 */ /* 0x0003e80000100a00 */
[----:B-1----:R-:W2:Y:S04]  /*88ad0*/  LDL.LU.64 R106, [R1+0xaa40] ;  /* 0x00aa4000016a7983 */ /* 0x002ea80000300a00 */
[----:B------:R-:W2:Y:S04]  /*88ae0*/  LDL.LU.64 R104, [R1+0xaa38] ;  /* 0x00aa380001687983 */ /* 0x000ea80000300a00 */
[----:B------:R-:W-:Y:S04]  /*88af0*/  STL.64 [R1+0x1e0], R172 ;  /* 0x0001e0ac01007387 */ /* 0x000fe80000100a00 */
[----:B------:R1:W-:Y:S02]  /*88b00*/  STL.64 [R1+0x1e8], R174 ;  /* 0x0001e8ae01007387 */ /* 0x0003e40000100a00 */
[C---:B-1----:R-:W-:Y:S08]  /*88b10*/  HMMA.1688.F32.TF32 R172, R80.reuse, R56, R168 ;  /* 0x0000003850ac723c */ /* 0x042ff000000810a8 */
[C---:B------:R-:W-:Y:S08]  /*88b20*/  HMMA.1688.F32.TF32 R168, R80.reuse, R52, R160 ;  /* 0x0000003450a8723c */ /* 0x040ff000000810a0 */
[C---:B------:R-:W-:Y:S08]  /*88b30*/  HMMA.1688.F32.TF32 R160, R80.reuse, R48, R156 ;  /* 0x0000003050a0723c */ /* 0x040ff0000008109c */
[C---:B------:R-:W-:Y:S08]  /*88b40*/  HMMA.1688.F32.TF32 R156, R80.reuse, R44, R152 ;  /* 0x0000002c509c723c */ /* 0x040ff00000081098 */
[C---:B------:R-:W-:Y:S08]  /*88b50*/  HMMA.1688.F32.TF32 R152, R80.reuse, R40, R148 ;  /* 0x000000285098723c */ /* 0x040ff00000081094 */
[C---:B------:R-:W-:Y:S01]  /*88b60*/  HMMA.1688.F32.TF32 R148, R80.reuse, R36, R144 ;  /* 0x000000245094723c */ /* 0x040fe20000081090 */
[----:B------:R1:W-:Y:S07]  /*88b70*/  STL.64 [R1+0x460], R172 ;  /* 0x000460ac01007387 */ /* 0x0003ee0000100a00 */
[C---:B------:R-:W-:Y:S01]  /*88b80*/  HMMA.1688.F32.TF32 R144, R80.reuse, R32, R140 ;  /* 0x000000205090723c */ /* 0x040fe2000008108c */
[----:B------:R3:W-:Y:S07]  /*88b90*/  STL.64 [R1+0x468], R174 ;  /* 0x000468ae01007387 */ /* 0x0007ee0000100a00 */
        /* <DEDUP_REMOVED lines=8> */
[----:B------:R-:W-:Y:S03]  /*88c20*/  STL.64 [R1+0x430], R156 ;  /* 0x0004309c01007387 */ /* 0x000fe60000100a00 */
[C---:B------:R-:W-:Y:S01]  /*88c30*/  HMMA.1688.F32.TF32 R124, R80.reuse, R20, R120 ;  /* 0x00000014507c723c */ /* 0x040fe20000081078 */
[----:B------:R-:W-:Y:S04]  /*88c40*/  STL.64 [R1+0x438], R158 ;  /* 0x0004389e01007387 */ /* 0x000fe80000100a00 */
[----:B------:R-:W-:Y:S03]  /*88c50*/  STL.64 [R1+0x420], R152 ;  /* 0x0004209801007387 */ /* 0x000fe60000100a00 */
[----:B------:R-:W-:Y:S01]  /*88c60*/  HMMA.1688.F32.TF32 R120, R80, R12, R116 ;  /* 0x0000000c5078723c */ /* 0x000fe20000081074 */
[----:B------:R-:W-:Y:S04]  /*88c70*/  STL.64 [R1+0x428], R154 ;  /* 0x0004289a01007387 */ /* 0x000fe80000100a00 */
[----:B------:R-:W-:Y:S03]  /*88c80*/  STL.64 [R1+0x410], R148 ;  /* 0x0004109401007387 */ /* 0x000fe60000100a00 */
[C---:B------:R-:W-:Y:S01]  /*88c90*/  HMMA.1688.F32.TF32 R116, R76.reuse, R68, R112 ;  /* 0x000000444c74723c */ /* 0x040fe20000081070 */
[----:B------:R-:W-:Y:S04]  /*88ca0*/  STL.64 [R1+0x418], R150 ;  /* 0x0004189601007387 */ /* 0x000fe80000100a00 */
[----:B------:R-:W-:Y:S03]  /*88cb0*/  STL.64 [R1+0xa40], R144 ;  /* 0x000a409001007387 */ /* 0x000fe60000100a00 */
[C---:B----4-:R-:W-:Y:S01]  /*88cc0*/  HMMA.1688.F32.TF32 R80, R76.reuse, R64, R108 ;  /* 0x000000404c50723c */ /* 0x050fe2000008106c */
        /* <DEDUP_REMOVED lines=13> */
[----:B------:R-:W4:Y:S04]  /*88da0*/  LDL.LU.64 R112, [R1+0xe60] ;  /* 0x000e600001707983 */ /* 0x000f280000300a00 */
[----:B------:R1:W-:Y:S04]  /*88db0*/  STL.64 [R1+0x9e0], R116 ;  /* 0x0009e07401007387 */ /* 0x0003e80000100a00 */
[----:B------:R1:W-:Y:S04]  /*88dc0*/  STL.64 [R1+0x9e8], R118 ;  /* 0x0009e87601007387 */ /* 0x0003e80000100a00 */
[----:B------:R-:W4:Y:S04]  /*88dd0*/  LDL.LU.64 R114, [R1+0xe68] ;  /* 0x000e680001727983 */ /* 0x000f280000300a00 */
[----:B------:R2:W-:Y:S04]  /*88de0*/  STL.64 [R1+0x9d0], R80 ;  /* 0x0009d05001007387 */ /* 0x0005e80000100a00 */
[----:B------:R2:W-:Y:S04]  /*88df0*/  STL.64 [R1+0x9d8], R82 ;  /* 0x0009d85201007387 */ /* 0x0005e80000100a00 */
[----:B-1----:R-:W4:Y:S04]  /*88e00*/  LDL.LU.64 R172, [R1+0xe50] ;  /* 0x000e500001ac7983 */ /* 0x002f280000300a00 */
[----:B---3--:R-:W3:Y:S04]  /*88e10*/  LDL.LU.64 R174, [R1+0xe58] ;  /* 0x000e580001ae7983 */ /* 0x008ee80000300a00 */
        /* <DEDUP_REMOVED lines=29> */
[----:B------:R-:W2:Y:S01]  /*88ff0*/  LDL.LU.64 R82, [R1+0x1d8] ;  /* 0x0001d80001527983 */ /* 0x000ea20000300a00 */
[C---:B----4-:R-:W-:Y:S08]  /*89000*/  HMMA.1688.F32.TF32 R112, R76.reuse, R60, R112 ;  /* 0x0000003c4c70723c */ /* 0x050ff00000081070 */
[C---:B---3--:R-:W-:Y:S08]  /*89010*/  HMMA.1688.F32.TF32 R172, R76.reuse, R56, R172 ;  /* 0x000000384cac723c */ /* 0x048ff000000810ac */
[C---:B------:R-:W-:Y:S03]  /*89020*/  HMMA.1688.F32.TF32 R116, R76.reuse, R52, R116 ;  /* 0x000000344c74723c */ /* 0x040fe60000081074 */
[----:B------:R-:W-:Y:S05]  /*89030*/  STL.64 [R1+0x9c0], R112 ;  /* 0x0009c07001007387 */ /* 0x000fea0000100a00 */
[C---:B------:R-:W-:Y:S01]  /*89040*/  HMMA.1688.F32.TF32 R120, R76.reuse, R48, R120 ;  /* 0x000000304c78723c */ /* 0x040fe20000081078 */
[----:B------:R1:W-:Y:S07]  /*89050*/  STL.64 [R1+0x9c8], R114 ;  /* 0x0009c87201007387 */ /* 0x0003ee0000100a00 */
[C---:B------:R-:W-:Y:S01]  /*89060*/  HMMA.1688.F32.TF32 R124, R76.reuse, R44, R124 ;  /* 0x0000002c4c7c723c */ /* 0x040fe2000008107c */
[----:B-1----:R-:W3:Y:S07]  /*89070*/  LDL.LU.64 R114, [R1+0xaa30] ;  /* 0x00aa300001727983 */ /* 0x002eee0000300a00 */
[C---:B------:R-:W-:Y:S01]  /*89080*/  HMMA.1688.F32.TF32 R168, R76.reuse, R40, R168 ;  /* 0x000000284ca8723c */ /* 0x040fe200000810a8 */
[----:B------:R-:W3:Y:S04]  /*89090*/  LDL.LU.64 R112, [R1+0xaa28] ;  /* 0x00aa280001707983 */ /* 0x000ee80000300a00 */
[----:B------:R-:W-:Y:S03]  /*890a0*/  STL.64 [R1+0x9b0], R172 ;  /* 0x0009b0ac01007387 */ /* 0x000fe60000100a00 */
[C---:B------:R-:W-:Y:S01]  /*890b0*/  HMMA.1688.F32.TF32 R160, R76.reuse, R36, R160 ;  /* 0x000000244ca0723c */ /* 0x040fe200000810a0 */
[----:B------:R1:W-:Y:S07]  /*890c0*/  STL.64 [R1+0x9b8], R174 ;  /* 0x0009b8ae01007387 */ /* 0x0003ee0000100a00 */
[C---:B------:R-:W-:Y:S01]  /*890d0*/  HMMA.1688.F32.TF32 R156, R76.reuse, R32, R156 ;  /* 0x000000204c9c723c */ /* 0x040fe2000008109c */
[----:B-1----:R-:W4:Y:S07]  /*890e0*/  LDL.LU.64 R174, [R1+0xaa20] ;  /* 0x00aa200001ae7983 */ /* 0x002f2e0000300a00 */
[C---:B------:R-:W-:Y:S01]  /*890f0*/  HMMA.1688.F32.TF32 R152, R76.reuse, R28, R152 ;  /* 0x0000001c4c98723c */ /* 0x040fe20000081098 */
[----:B------:R-:W4:Y:S04]  /*89100*/  LDL.LU.64 R172, [R1+0xaa18] ;  /* 0x00aa180001ac7983 */ /* 0x000f280000300a00 */
[----:B------:R-:W-:Y:S03]  /*89110*/  STL.64 [R1+0x9a0], R116 ;  /* 0x0009a07401007387 */ /* 0x000fe60000100a00 */
[C---:B------:R-:W-:Y:S01]  /*89120*/  HMMA.1688.F32.TF32 R148, R76.reuse, R8, R148 ;  /* 0x000000084c94723c */ /* 0x040fe20000081094 */
[----:B------:R1:W-:Y:S07]  /*89130*/  STL.64 [R1+0x9a8], R118 ;  /* 0x0009a87601007387 */ /* 0x0003ee0000100a00 */
[C---:B------:R-:W-:Y:S01]  /*89140*/  HMMA.1688.F32.TF32 R144, R76.reuse, R24, R144 ;  /* 0x000000184c90723c */ /* 0x040fe20000081090 */
[----:B-1----:R-:W3:Y:S04]  /*89150*/  LDL.LU.64 R118, [R1+0xaa10] ;  /* 0x00aa100001767983 */ /* 0x002ee80000300a00 */
[----:B------:R-:W3:Y:S03]  /*89160*/  LDL.LU.64 R116, [R1+0xaa08] ;  /* 0x00aa080001747983 */ /* 0x000ee60000300a00 */
[C---:B------:R-:W-:Y:S01]  /*89170*/  HMMA.1688.F32.TF32 R140, R76.reuse, R16, R140 ;  /* 0x000000104c8c723c */ /* 0x040fe2000008108c */
[----:B------:R-:W-:Y:S04]  /*89180*/  STL.64 [R1+0x990], R120 ;  /* 0x0009907801007387 */ /* 0x000fe80000100a00 */
[----:B------:R1:W-:Y:S03]  /*89190*/  STL.64 [R1+0x998], R122 ;  /* 0x0009987a01007387 */ /* 0x0003e60000100a00 */
[C---:B------:R-:W-:Y:S08]  /*891a0*/  HMMA.1688.F32.TF32 R136, R76.reuse, R20, R136 ;  /* 0x000000144c88723c */ /* 0x040ff00000081088 */
[----:B------:R-:W-:Y:S01]  /*891b0*/  HMMA.1688.F32.TF32 R76, R76, R12, R132 ;  /* 0x0000000c4c4c723c */ /* 0x000fe20000081084 */
[----:B-1----:R-:W3:Y:S04]  /*891c0*/  LDL.LU.64 R122, [R1+0xaa00] ;  /* 0x00aa0000017a7983 */ /* 0x002ee80000300a00 */
[----:B------:R-:W3:Y:S04]  /*891d0*/  LDL.LU.64 R120, [R1+0xa9f8] ;  /* 0x00a9f80001787983 */ /* 0x000ee80000300a00 */
[----:B------:R-:W-:Y:S04]  /*891e0*/  STL.64 [R1+0x980], R124 ;  /* 0x0009807c01007387 */ /* 0x000fe80000100a00 */
[----:B------:R1:W-:Y:S04]  /*891f0*/  STL.64 [R1+0x988], R126 ;  /* 0x0009887e01007387 */ /* 0x0003e80000100a00 */
[----:B-1----:R-:W3:Y:S04]  /*89200*/  LDL.LU.64 R126, [R1+0xa9f0] ;  /* 0x00a9f000017e7983 */ /* 0x002ee80000300a00 */
[----:B------:R-:W3:Y:S04]  /*89210*/  LDL.LU.64 R124, [R1+0xa9e8] ;  /* 0x00a9e800017c7983 */ /* 0x000ee80000300a00 */
        /* <DEDUP_REMOVED lines=8> */
[----:B------:R-:W-:Y:S01]  /*892a0*/  STL.64 [R1+0x930], R148 ;  /* 0x0009309401007387 */ /* 0x000fe20000100a00 */
[C---:B------:R-:W-:Y:S03]  /*892b0*/  HMMA.1688.F32.TF32 R128, R72.reuse, R68, R128 ;  /* 0x000000444880723c */ /* 0x040fe60000081080 */
        /* <DEDUP_REMOVED lines=9> */
[----:B------:R2:W-:Y:S02]  /*89350*/  STL.64 [R1+0x3f8], R78 ;  /* 0x0003f84e01007387 */ /* 0x0005e40000100a00 */
[C---:B--2---:R-:W-:Y:S02]  /*89360*/  HMMA.1688.F32.TF32 R76, R72.reuse, R60, R80 ;  /* 0x0000003c484c723c */ /* 0x044fe40000081050 */
[----:B------:R1:W-:Y:S04]  /*89370*/  STL.64 [R1+0x3e0], R128 ;  /* 0x0003e08001007387 */ /* 0x0003e80000100a00 */
[----:B------:R2:W-:Y:S04]  /*89380*/  STL.64 [R1+0x3e8], R130 ;  /* 0x0003e88201007387 */ /* 0x0005e80000100a00 */
[----:B-1----:R-:W3:Y:S04]  /*89390*/  LDL.LU.64 R128, [R1+0x340] ;  /* 0x0003400001807983 */ /* 0x002ee80000300a00 */
[----:B------:R1:W-:Y:S04]  /*893a0*/  STL.64 [R1+0x3d0], R108 ;  /* 0x0003d06c01007387 */ /* 0x0003e80000100a00 */
[----:B------:R1:W-:Y:S04]  /*893b0*/  STL.64 [R1+0x3d8], R110 ;  /* 0x0003d86e01007387 */ /* 0x0003e80000100a00 */
[----:B--2---:R-:W3:Y:S04]  /*893c0*/  LDL.LU.64 R130, [R1+0x348] ;  /* 0x0003480001827983 */ /* 0x004ee80000300a00 */
[----:B------:R-:W-:Y:S04]  /*893d0*/  STL.64 [R1+0x3c0], R76 ;  /* 0x0003c04c01007387 */ /* 0x000fe80000100a00 */
[----:B------:R-:W-:Y:S04]  /*893e0*/  STL.64 [R1+0x3c8], R78 ;  /* 0x0003c84e01007387 */ /* 0x000fe80000100a00 */
[----:B------:R-:W2:Y:S04]  /*893f0*/  LDL.LU.64 R132, [R1+0x330] ;  /* 0x0003300001847983 */ /* 0x000ea80000300a00 */
[----:B------:R-:W2:Y:S04]  /*89400*/  LDL.LU.64 R134, [R1+0x338] ;  /* 0x0003380001867983 */ /* 0x000ea80000300a00 */
[----:B------:R-:W4:Y:S04]  /*89410*/  LDL.LU.64 R168, [R1+0x320] ;  /* 0x0003200001a87983 */ /* 0x000f280000300a00 */
[----:B------:R-:W4:Y:S04]  /*89420*/  LDL.LU.64 R170, [R1+0x328] ;  /* 0x0003280001aa7983 */ /* 0x000f280000300a00 */
[----:B------:R-:W4:Y:S04]  /*89430*/  LDL.LU.64 R160, [R1+0x310] ;  /* 0x0003100001a07983 */ /* 0x000f280000300a00 */
[----:B------:R-:W4:Y:S04]  /*89440*/  LDL.LU.64 R162, [R1+0x318] ;  /* 0x0003180001a27983 */ /* 0x000f280000300a00 */
[----:B------:R-:W4:Y:S04]  /*89450*/  LDL.LU.64 R156, [R1+0x300] ;  /* 0x00030000019c7983 */ /* 0x000f280000300a00 */
[----:B------:R-:W4:Y:S04]  /*89460*/  LDL.LU.64 R158, [R1+0x308] ;  /* 0x00030800019e7983 */ /* 0x000f280000300a00 */
        /* <DEDUP_REMOVED lines=14> */
[----:B------:R-:W-:Y:S04]  /*89550*/  LDS R76, [R3+UR10+0x680] ;  /* 0x0006800a034c7984 */ /* 0x000fe80008000800 */
[----:B------:R-:W-:Y:S04]  /*89560*/  LDS R78, [R3+UR10+0x2680] ;  /* 0x0026800a034e7984 */ /* 0x000fe80008000800 */
[----:B------:R-:W-:Y:S04]  /*89570*/  LDS R77, [R0+UR10+0x680] ;  /* 0x0006800a004d7984 */ /* 0x000fe80008000800 */
[----:B------:R-:W1:Y:S01]  /*89580*/  LDS R79, [R0+UR10+0x2680] ;  /* 0x0026800a004f7984 */ /* 0x000e620008000800 */
[C---:B---3--:R-:W-:Y:S08]  /*89590*/  HMMA.1688.F32.TF32 R128, R72.reuse, R56, R128 ;  /* 0x000000384880723c */ /* 0x048ff00000081080 */
[C---:B--2---:R-:W-:Y:S08]  /*895a0*/  HMMA.1688.F32.TF32 R132, R72.reuse, R52, R132 ;  /* 0x000000344884723c */ /* 0x044ff00000081084 */
[C---:B----4-:R-:W-:Y:S03]  /*895b0*/  HMMA.1688.F32.TF32 R168, R72.reuse, R48, R168 ;  /* 0x0000003048a8723c */ /* 0x050fe600000810a8 */
[----:B------:R-:W-:Y:S04]  /*895c0*/  STL.64 [R1+0x3b0], R128 ;  /* 0x0003b08001007387 */ /* 0x000fe80000100a00 */
[----:B------:R2:W-:Y:S04]  /*895d0*/  STL.64 [R1+0x3b8], R130 ;  /* 0x0003b88201007387 */ /* 0x0005e80000100a00 */
[----:B--2---:R-:W2:Y:S04]  /*895e0*/  LDL.LU.64 R130, [R1+0xa9e0] ;  /* 0x00a9e00001827983 */ /* 0x004ea80000300a00 */
[----:B------:R-:W2:Y:S04]  /*895f0*/  LDL.LU.64 R128, [R1+0xa9d8] ;  /* 0x00a9d80001807983 */ /* 0x000ea80000300a00 */
[----:B------:R-:W-:Y:S04]  /*89600*/  STL.64 [R1+0x3a0], R132 ;  /* 0x0003a08401007387 */ /* 0x000fe80000100a00 */
[----:B------:R3:W-:Y:S04]  /*89610*/  STL.64 [R1+0x3a8], R134 ;  /* 0x0003a88601007387 */ /* 0x0007e80000100a00 */
[----:B---3--:R-:W3:Y:S04]  /*89620*/  LDL.LU.64 R134, [R1+0xa9d0] ;  /* 0x00a9d00001867983 */ /* 0x008ee80000300a00 */
[----:B------:R-:W3:Y:S04]  /*89630*/  LDL.LU.64 R132, [R1+0xa9c8] ;  /* 0x00a9c80001847983 */ /* 0x000ee80000300a00 */
[----:B------:R-:W-:Y:S04]  /*89640*/  STL.64 [R1+0x390], R168 ;  /* 0x000390a801007387 */ /* 0x000fe80000100a00 */
[----:B------:R4:W-:Y:S01]  /*89650*/  STL.64 [R1+0x398], R170 ;  /* 0x000398aa01007387 */ /* 0x0009e20000100a00 */
[C---:B------:R-:W-:Y:S08]  /*89660*/  HMMA.1688.F32.TF32 R152, R72.reuse, R32, R152 ;  /* 0x000000204898723c */ /* 0x040ff00000081098 */
[C---:B----4-:R-:W-:Y:S08]  /*89670*/  HMMA.1688.F32.TF32 R168, R72.reuse, R44, R160 ;  /* 0x0000002c48a8723c */ /* 0x050ff000000810a0 */
[C---:B------:R-:W-:Y:S08]  /*89680*/  HMMA.1688.F32.TF32 R160, R72.reuse, R40, R156 ;  /* 0x0000002848a0723c */ /* 0x040ff0000008109c */
[C---:B------:R-:W-:Y:S01]  /*89690*/  HMMA.1688.F32.TF32 R156, R72.reuse, R36, R108 ;  /* 0x00000024489c723c */ /* 0x040fe2000008106c */
[----:B------:R-:W-:Y:S07]  /*896a0*/  LDS R108, [R3+UR10+0x700] ;  /* 0x0007000a036c7984 */ /* 0x000fee0008000800 */
[C---:B------:R-:W-:Y:S08]  /*896b0*/  HMMA.1688.F32.TF32 R148, R72.reuse, R28, R148 ;  /* 0x0000001c4894723c */ /* 0x040ff00000081094 */
[C---:B------:R-:W-:Y:S01]  /*896c0*/  HMMA.1688.F32.TF32 R144, R72.reuse, R8, R144 ;  /* 0x000000084890723c */ /* 0x040fe20000081090 */
[----:B------:R4:W-:Y:S07]  /*896d0*/  STL.64 [R1+0x380], R168 ;  /* 0x000380a801007387 */ /* 0x0009ee0000100a00 */
[C---:B------:R-:W-:Y:S01]  /*896e0*/  HMMA.1688.F32.TF32 R140, R72.reuse, R24, R140 ;  /* 0x00000018488c723c */ /* 0x040fe2000008108c */
[----:B------:R1:W-:Y:S07]  /*896f0*/  STL.64 [R1+0x388], R170 ;  /* 0x000388aa01007387 */ /* 0x0003ee0000100a00 */
[C---:B------:R-:W-:Y:S01]  /*89700*/  HMMA.1688.F32.TF32 R136, R72.reuse, R16, R136 ;  /* 0x000000104888723c */ /* 0x040fe20000081088 */
        /* <DEDUP_REMOVED lines=12> */
[----:B----4-:R-:W4:Y:S04]  /*897d0*/  LDL.LU.64 R168, [R1+0x1290] ;  /* 0x0012900001a87983 */ /* 0x010f280000300a00 */
[----:B------:R1:W-:Y:S04]  /*897e0*/  STL.64 [R1+0x310], R136 ;  /* 0x0003108801007387 */ /* 0x0003e80000100a00 */
[----:B------:R1:W-:Y:S04]  /*897f0*/  STL.64 [R1+0x318], R138 ;  /* 0x0003188a01007387 */ /* 0x0003e80000100a00 */
[----:B-1----:R-:W4:Y:S01]  /*89800*/  LDL.LU.64 R170, [R1+0x1298] ;  /* 0x0012980001aa7983 */ /* 0x002f220000300a00 */
[----:B------:R-:W-:Y:S03]  /*89810*/  HMMA.1688.F32.TF32 R80, R72, R20, R80 ;  /* 0x000000144850723c */ /* 0x000fe60000081050 */
[----:B------:R-:W-:Y:S04]  /*89820*/  LDS R110, [R3+UR10+0x2700] ;  /* 0x0027000a036e7984 */ /* 0x000fe80008000800 */
[----:B------:R-:W-:Y:S01]  /*89830*/  LDS R109, [R0+UR10+0x700] ;  /* 0x0007000a006d7984 */ /* 0x000fe20008000800 */
[----:B------:R-:W-:Y:S03]  /*89840*/  HMMA.1688.F32.TF32 R248, R76, R32, R248 ;  /* 0x000000204cf8723c */ /* 0x000fe600000810f8 */
[----:B------:R-:W1:Y:S08]  /*89850*/  LDS R111, [R0+UR10+0x2700] ;  /* 0x0027000a006f7984 */ /* 0x000e700008000800 */
[----:B------:R1:W-:Y:S04]  /*89860*/  STL.64 [R1+0x300], R80 ;  /* 0x0003005001007387 */ /* 0x0003e80000100a00 */
[----:B------:R1:W-:Y:S04]  /*89870*/  STL.64 [R1+0x308], R82 ;  /* 0x0003085201007387 */ /* 0x0003e80000100a00 */
[----:B------:R-:W2:Y:S04]  /*89880*/  LDL.LU.64 R136, [R1+0x1c0] ;  /* 0x0001c00001887983 */ /* 0x000ea80000300a00 */
[----:B------:R-:W2:Y:S04]  /*89890*/  LDL.LU.64 R138, [R1+0x1c8] ;  /* 0x0001c800018a7983 */ /* 0x000ea80000300a00 */
[----:B------:R-:W3:Y:S04]  /*898a0*/  LDL.LU.64 R140, [R1+0x1b0] ;  /* 0x0001b000018c7983 */ /* 0x000ee80000300a00 */
[----:B------:R-:W3:Y:S04]  /*898b0*/  LDL.LU.64 R142, [R1+0x1b8] ;  /* 0x0001b800018e7983 */ /* 0x000ee80000300a00 */
        /* <DEDUP_REMOVED lines=12> */
[----:B----4-:R-:W-:Y:S03]  /*89980*/  HMMA.1688.F32.TF32 R168, R72, R12, R168 ;  /* 0x0000000c48a8723c */ /* 0x010fe600000810a8 */
[----:B------:R-:W4:Y:S04]  /*89990*/  LDL.LU.64 R72, [R1] ;  /* 0x0000000001487983 */ /* 0x000f280000300a00 */
[----:B------:R-:W4:Y:S01]  /*899a0*/  LDL.LU.64 R74, [R1+0x8] ;  /* 0x00000800014a7983 */ /* 0x000f220000300a00 */
[C---:B--2---:R-:W-:Y:S08]  /*899b0*/  HMMA.1688.F32.TF32 R136, R76.reuse, R68, R136 ;  /* 0x000000444c88723c */ /* 0x044ff00000081088 */
[C---:B---3--:R-:W-:Y:S08]  /*899c0*/  HMMA.1688.F32.TF32 R140, R76.reuse, R64, R140 ;  /* 0x000000404c8c723c */ /* 0x048ff0000008108c */
[C---:B------:R-:W-:Y:S01]  /*899d0*/  HMMA.1688.F32.TF32 R80, R76.reuse, R60, R80 ;  /* 0x0000003c4c50723c */ /* 0x040fe20000081050 */
[----:B------:R-:W-:Y:S07]  /*899e0*/  STL.64 [R1+0x1d0], R168 ;  /* 0x0001d0a801007387 */ /* 0x000fee0000100a00 */
[C---:B------:R-:W-:Y:S01]  /*899f0*/  HMMA.1688.F32.TF32 R144, R76.reuse, R56, R144 ;  /* 0x000000384c90723c */ /* 0x040fe20000081090 */
[----:B------:R-:W-:Y:S04]  /*89a00*/  STL.64 [R1+0x1d8], R170 ;  /* 0x0001d8aa01007387 */ /* 0x000fe80000100a00 */
[----:B------:R-:W-:Y:S03]  /*89a10*/  STL.64 [R1+0x1c0], R136 ;  /* 0x0001c08801007387 */ /* 0x000fe60000100a00 */
[C---:B------:R-:W-:Y:S01]  /*89a20*/  HMMA.1688.F32.TF32 R148, R76.reuse, R52, R148 ;  /* 0x000000344c94723c */ /* 0x040fe20000081094 */
[----:B------:R1:W-:Y:S04]  /*89a30*/  STL.64 [R1+0x1c8], R138 ;  /* 0x0001c88a01007387 */ /* 0x0003e80000100a00 */
[----:B------:R-:W-:Y:S03]  /*89a40*/  LDS R168, [R3+UR10+0x780] ;  /* 0x0007800a03a87984 */ /* 0x000fe60008000800 */
[C---:B------:R-:W-:Y:S01]  /*89a50*/  HMMA.1688.F32.TF32 R152, R76.reuse, R48, R152 ;  /* 0x000000304c98723c */ /* 0x040fe20000081098 */
[----:B------:R-:W-:Y:S04]  /*89a60*/  LDS R170, [R3+UR10+0x2780] ;  /* 0x0027800a03aa7984 */ /* 0x000fe80008000800 */
[----:B-1----:R-:W2:Y:S04]  /*89a70*/  LDL.LU.64 R138, [R1+0xa9c0] ;  /* 0x00a9c000018a7983 */ /* 0x002ea80000300a00 */
[----:B------:R-:W2:Y:S01]  /*89a80*/  LDL.LU.64 R136, [R1+0xa9b8] ;  /* 0x00a9b80001887983 */ /* 0x000ea20000300a00 */
[C---:B------:R-:W-:Y:S03]  /*89a90*/  HMMA.1688.F32.TF32 R156, R76.reuse, R44, R156 ;  /* 0x0000002c4c9c723c */ /* 0x040fe6000008109c */
[----:B------:R-:W-:Y:S04]  /*89aa0*/  STL.64 [R1+0x1b0], R140 ;  /* 0x0001b08c01007387 */ /* 0x000fe80000100a00 */
[----:B------:R1:W-:Y:S01]  /*89ab0*/  STL.64 [R1+0x1b8], R142 ;  /* 0x0001b88e01007387 */ /* 0x0003e20000100a00 */
[C---:B------:R-:W-:Y:S03]  /*89ac0*/  HMMA.1688.F32.TF32 R160, R76.reuse, R40, R160 ;  /* 0x000000284ca0723c */ /* 0x040fe600000810a0 */
[----:B------:R-:W-:Y:S04]  /*89ad0*/  LDS R169, [R0+UR10+0x780] ;  /* 0x0007800a00a97984 */ /* 0x000fe80008000800 */
[----:B------:R-:W3:Y:S04]  /*89ae0*/  LDS R171, [R0+UR10+0x2780] ;  /* 0x0027800a00ab7984 */ /* 0x000ee80008000800 */
[----:B-1----:R-:W2:Y:S04]  /*89af0*/  LDL.LU.64 R142, [R1+0xa9b0] ;  /* 0x00a9b000018e7983 */ /* 0x002ea80000300a00 */
[----:B------:R-:W2:Y:S04]  /*89b00*/  LDL.LU.64 R140, [R1+0xa9a8] ;  /* 0x00a9a800018c7983 */ /* 0x000ea80000300a00 */
[----:B------:R1:W-:Y:S04]  /*89b10*/  STL.64 [R1+0x1a0], R80 ;  /* 0x0001a05001007387 */ /* 0x0003e80000100a00 */
[----:B------:R1:W-:Y:S04]  /*89b20*/  STL.64 [R1+0x1a8], R82 ;  /* 0x0001a85201007387 */ /* 0x0003e80000100a00 */
[----:B-1----:R-:W2:Y:S04]  /*89b30*/  LDL.LU.64 R80, [R1+0x1260] ;  /* 0x0012600001507983 */ /* 0x002ea80000300a00 */
[----:B------:R-:W2:Y:S04]  /*89b40*/  LDL.LU.64 R82, [R1+0x1268] ;  /* 0x0012680001527983 */ /* 0x000ea80000300a00 */
[----:B------:R-:W-:Y:S04]  /*89b50*/  STL.64 [R1+0x2f0], R144 ;  /* 0x0002f09001007387 */ /* 0x000fe80000100a00 */
        /* <DEDUP_REMOVED lines=18> */
[----:B------:R-:W2:Y:S01]  /*89c80*/  LDL.LU.64 R160, [R1+0xa958] ;  /* 0x00a9580001a07983 */ /* 0x000ea20000300a00 */
[----:B----4-:R-:W-:-:S15]  /*89c90*/  HMMA.1688.F32.TF32 R72, R76, R36, R72 ;  /* 0x000000244c48723c */ /* 0x010fde0000081048 */
[----:B------:R-:W-:-:S04]  /*89ca0*/  NOP ;  /* 0x0000000000007918 */ /* 0x000fc80000000000 */
[----:B------:R-:W-:Y:S04]  /*89cb0*/  STL [R1+0xa704], R72 ;  /* 0x00a7044801007387 */ /* 0x000fe80000100800 */
[----:B------:R1:W-:Y:S04]  /*89cc0*/  STL [R1+0xa700], R73 ;  /* 0x00a7004901007387 */ /* 0x0003e80000100800 */
[----:B------:R-:W-:Y:S04]  /*89cd0*/  STL [R1+0xa6fc], R74 ;  /* 0x00a6fc4a01007387 */ /* 0x000fe80000100800 */
[----:B------:R4:W-:Y:S04]  /*89ce0*/  STL [R1+0xa6f8], R75 ;  /* 0x00a6f84b01007387 */ /* 0x0009e80000100800 */
[----:B-1----:R-:W2:Y:S04]  /*89cf0*/  LDL.LU.64 R72, [R1+0x1010] ;  /* 0x0010100001487983 */ /* 0x002ea80000300a00 */
[----:B----4-:R-:W2:Y:S04]  /*89d00*/  LDL.LU.64 R74, [R1+0x1018] ;  /* 0x00101800014a7983 */ /* 0x010ea80000300a00 */
[----:B------:R1:W-:Y:S04]  /*89d10*/  STL.64 [R1+0x8f0], R248 ;  /* 0x0008f0f801007387 */ /* 0x0003e80000100a00 */
[----:B------:R4:W-:Y:S04]  /*89d20*/  STL.64 [R1+0x8f8], R250 ;  /* 0x0008f8fa01007387 */ /* 0x0009e80000100a00 */
[----:B-1----:R-:W3:Y:S04]  /*89d30*/  LDL.LU.64 R248, [R1+0xea0] ;  /* 0x000ea00001f87983 */ /* 0x002ee80000300a00 */
[----:B----4-:R-:W3:Y:S01]  /*89d40*/  LDL.LU.64 R250, [R1+0xea8] ;  /* 0x000ea80001fa7983 */ /* 0x010ee20000300a00 */
[----:B------:R-:W-:-:S15]  /*89d50*/  HMMA.1688.F32.TF32 R244, R76, R28, R244 ;  /* 0x0000001c4cf4723c */ /* 0x000fde00000810f4 */
[----:B------:R-:W-:-:S04]  /*89d60*/  NOP ;  /* 0x0000000000007918 */ /* 0x000fc80000000000 */
[----:B------:R-:W-:Y:S04]  /*89d70*/  STL.64 [R1+0x8e0], R244 ;  /* 0x0008e0f401007387 */ /* 0x000fe80000100a00 */
[----:B------:R1:W-:Y:S02]  /*89d80*/  STL.64 [R1+0x8e8], R246 ;  /* 0x0008e8f601007387 */ /* 0x0003e40000100a00 */
[C---:B-1----:R-:W-:Y:S08]  /*89d90*/  HMMA.1688.F32.TF32 R244, R76.reuse, R8, R240 ;  /* 0x000000084cf4723c */ /* 0x042ff000000810f0 */
[----:B------:R-:W-:Y:S11]  /*89da0*/  HMMA.1688.F32.TF32 R240, R76, R24, R236 ;  /* 0x000000184cf0723c */ /* 0x000ff600000810ec */
[----:B------:R-:W-:Y:S04]  /*89db0*/  STL.64 [R1+0x8d0], R244 ;  /* 0x0008d0f401007387 */ /* 0x000fe80000100a00 */
[----:B------:R-:W-:Y:S04]  /*89dc0*/  STL.64 [R1+0x8d8], R246 ;  /* 0x0008d8f601007387 */ /* 0x000fe80000100a00 */
[----:B------:R-:W-:Y:S04]  /*89dd0*/  STL.64 [R1+0x8c0], R240 ;  /* 0x0008c0f001007387 */ /* 0x000fe80000100a00 */
[----:B------:R-:W-:Y:S01]  /*89de0*/  STL.64 [R1+0x8c8], R242 ;  /* 0x0008c8f201007387 */ /* 0x000fe20000100a00 */
[C---:B------:R-:W-:Y:S08]  /*89df0*/  HMMA.1688.F32.TF32 R84, R108.reuse, R32, R84 ;  /* 0x000000206c54723c */ /* 0x040ff00000081054 */
[C---:B------:R-:W-:Y:S08]  /*89e00*/  HMMA.1688.F32.TF32 R88, R108.reuse, R28, R88 ;  /* 0x0000001c6c58723c */ /* 0x040ff00000081058 */
[C---:B------:R-:W-:Y:S08]  /*89e10*/  HMMA.1688.F32.TF32 R92, R108.reuse, R8, R92 ;  /* 0x000000086c5c723c */ /* 0x040ff0000008105c */
[C---:B------:R-:W-:Y:S08]  /*89e20*/  HMMA.1688.F32.TF32 R96, R108.reuse, R24, R96 ;  /* 0x000000186c60723c */ /* 0x040ff00000081060 */
[C---:B------:R-:W-:Y:S08]  /*89e30*/  HMMA.1688.F32.TF32 R100, R108.reuse, R16, R100 ;  /* 0x000000106c64723c */ /* 0x040ff00000081064 */
[-C--:B------:R-:W-:Y:S08]  /*89e40*/  HMMA.1688.F32.TF32 R104, R108, R20.reuse, R104 ;  /* 0x000000146c68723c */ /* 0x080ff00000081068 */
[C---:B--2---:R-:W-:Y:S08]  /*89e50*/  HMMA.1688.F32.TF32 R72, R76.reuse, R20, R72 ;  /* 0x000000144c48723c */ /* 0x044ff00000081048 */
[C---:B---3--:R-:W-:Y:S08]  /*89e60*/  HMMA.1688.F32.TF32 R236, R76.reuse, R16, R248 ;  /* 0x000000104cec723c */ /* 0x048ff000000810f8 */
[----:B------:R-:W-:Y:S11]  /*89e70*/  HMMA.1688.F32.TF32 R76, R76, R12, R80 ;  /* 0x0000000c4c4c723c */ /* 0x000ff60000081050 */
[----:B------:R-:W-:Y:S04]  /*89e80*/  STL.64 [R1+0x8b0], R236 ;  /* 0x0008b0ec01007387 */ /* 0x000fe80000100a00 */
[----:B------:R-:W-:Y:S04]  /*89e90*/  STL.64 [R1+0x8b8], R238 ;  /* 0x0008b8ee01007387 */ /* 0x000fe80000100a00 */
[----:B------:R-:W-:Y:S04]  /*89ea0*/  STL.64 [R1+0xa6b0], R78 ;  /* 0x00a6b04e01007387 */ /* 0x000fe80000100a00 */
[----:B------:R-:W-:Y:S04]  /*89eb0*/  STL.64 [R1+0x8a0], R72 ;  /* 0x0008a04801007387 */ /* 0x000fe80000100a00 */
[----:B------:R1:W-:Y:S04]  /*89ec0*/  STL.64 [R1+0x8a8], R74 ;  /* 0x0008a84a01007387 */ /* 0x0003e80000100a00 */
[----:B------:R2:W-:Y:S01]  /*89ed0*/  STL.64 [R1+0xa6a8], R76 ;  /* 0x00a6a84c01007387 */ /* 0x0005e20000100a00 */
[C---:B------:R-:W-:Y:S08]  /*89ee0*/  HMMA.1688.F32.TF32 R80, R108.reuse, R60, R200 ;  /* 0x0000003c6c50723c */ /* 0x040ff000000810c8 */
[C---:B-1----:R-:W-:Y:S08]  /*89ef0*/  HMMA.1688.F32.TF32 R72, R108.reuse, R64, R228 ;  /* 0x000000406c48723c */ /* 0x042ff000000810e4 */
[----:B--2---:R-:W-:-:S15]  /*89f00*/  HMMA.1688.F32.TF32 R76, R108, R68, R232 ;  /* 0x000000446c4c723c */ /* 0x004fde00000810e8 */
[----:B------:R-:W-:-:S04]  /*89f10*/  NOP ;  /* 0x0000000000007918 */ /* 0x000fc80000000000 */
[----:B------:R-:W-:Y:S04]  /*89f20*/  STL.64 [R1+0x890], R76 ;  /* 0x0008904c01007387 */ /* 0x000fe80000100a00 */
[----:B------:R1:W-:Y:S04]  /*89f30*/  STL.64 [R1+0x898], R78 ;  /* 0x0008984e01007387 */ /* 0x0003e80000100a00 */
[----:B------:R-:W-:Y:S04]  /*89f40*/  STL.64 [R1+0x880], R72 ;  /* 0x0008804801007387 */ /* 0x000fe80000100a00 */
[----:B------:R-:W-:Y:S04]  /*89f50*/  STL.64 [R1+0x888], R74 ;  /* 0x0008884a01007387 */ /* 0x000fe80000100a00 */
[----:B------:R-:W-:Y:S01]  /*89f60*/  STL.64 [R1+0x870], R80 ;  /* 0x0008705001007387 */ /* 0x000fe20000100a00 */
[C---:B-1----:R-:W-:Y:S03]  /*89f70*/  HMMA.1688.F32.TF32 R76, R108.reuse, R56, R196 ;  /* 0x000000386c4c723c */ /* 0x042fe600000810c4 */
[----:B------:R1:W-:Y:S05]  /*89f80*/  STL.64 [R1+0x878], R82 ;  /* 0x0008785201007387 */ /* 0x0003ea0000100a00 */
[----:B-1----:R-:W-:Y:S11]  /*89f90*/  HMMA.1688.F32.TF32 R80, R108, R52, R192 ;  /* 0x000000346c50723c */ /* 0x002ff600000810c0 */
[----:B------:R-:W-:Y:S01]  /*89fa0*/  MOV R72, R76 ;  /* 0x0000004c00487202 */ /* 0x000fe20000000f00 */
[----:B------:R-:W-:-:S02]  /*89fb0*/  IMAD.MOV.U32 R73, RZ, RZ, R77 ;  /* 0x000000ffff497224 */ /* 0x000fc400078e004d */
[----:B------:R-:W-:Y:S02]  /*89fc0*/  IMAD.MOV.U32 R74, RZ, RZ, R78 ;  /* 0x000000ffff4a7224 */ /* 0x000fe400078e004e */
[----:B------:R-:W-:-:S03]  /*89fd0*/  IMAD.MOV.U32 R75, RZ, RZ, R79 ;  /* 0x000000ffff4b7224 */ /* 0x000fc600078e004f */
[----:B------:R-:W-:Y:S01]  /*89fe0*/  MOV R79, R80 ;  /* 0x00000050004f7202 */ /* 0x000fe20000000f00 */
[----:B------:R-:W-:Y:S02]  /*89ff0*/  IMAD.MOV.U32 R78, RZ, RZ, R81 ;  /* 0x000000ffff4e7224 */ /* 0x000fe400078e0051 */
[----:B------:R-:W-:Y:S02]  /*8a000*/  IMAD.MOV.U32 R77, RZ, RZ, R82 ;  /* 0x000000ffff4d7224 */ /* 0x000fe400078e0052 */
[----:B------:R-:W-:Y:S02]  /*8a010*/  IMAD.MOV.U32 R76, RZ, RZ, R83 ;  /* 0x000000ffff4c7224 */ /* 0x000fe400078e0053 */
[----:B------:R-:W-:Y:S01]  /*8a020*/  HMMA.1688.F32.TF32 R80, R108, R48, R188 ;  /* 0x000000306c50723c */ /* 0x000fe200000810bc */
[----:B------:R1:W-:Y:S04]  /*8a030*/  STL [R1+0xa714], R75 ;  /* 0x00a7144b01007387 */ /* 0x0003e80000100800 */
[----:B------:R2:W-:Y:S04]  /*8a040*/  STL [R1+0xa710], R74 ;  /* 0x00a7104a01007387 */ /* 0x0005e80000100800 */
[----:B------:R3:W-:Y:S04]  /*8a050*/  STL [R1+0xa70c], R73 ;  /* 0x00a70c4901007387 */ /* 0x0007e80000100800 */
[----:B------:R4:W-:Y:S06]  /*8a060*/  STL [R1+0xa708], R72 ;  /* 0x00a7084801007387 */ /* 0x0009ec0000100800 */
[----:B-1----:R-:W-:Y:S01]  /*8a070*/  MOV R75, R80 ;  /* 0x00000050004b7202 */ /* 0x002fe20000000f00 */
[----:B--2---:R-:W-:-:S02]  /*8a080*/  IMAD.MOV.U32 R74, RZ, RZ, R81 ;  /* 0x000000ffff4a7224 */ /* 0x004fc400078e0051 */
[----:B---3--:R-:W-:Y:S02]  /*8a090*/  IMAD.MOV.U32 R73, RZ, RZ, R82 ;  /* 0x000000ffff497224 */ /* 0x008fe400078e0052 */
[----:B----4-:R-:W-:Y:S02]  /*8a0a0*/  IMAD.MOV.U32 R72, RZ, RZ, R83 ;  /* 0x000000ffff487224 */ /* 0x010fe400078e0053 */
[----:B------:R-:W-:Y:S01]  /*8a0b0*/  HMMA.1688.F32.TF32 R80, R108, R44, R184 ;  /* 0x0000002c6c50723c */ /* 0x000fe200000810b8 */
[----:B------:R1:W-:Y:S04]  /*8a0c0*/  STL [R1+0xa724], R76 ;  /* 0x00a7244c01007387 */ /* 0x0003e80000100800 */
[----:B------:R2:W-:Y:S04]  /*8a0d0*/  STL [R1+0xa720], R78 ;  /* 0x00a7204e01007387 */ /* 0x0005e80000100800 */
[----:B------:R3:W-:Y:S04]  /*8a0e0*/  STL [R1+0xa71c], R79 ;  /* 0x00a71c4f01007387 */ /* 0x0007e80000100800 */
[----:B------:R4:W-:Y:S04]  /*8a0f0*/  STL [R1+0xa718], R77 ;  /* 0x00a7184d01007387 */ /* 0x0009e80000100800 */
[----:B------:R-:W4:Y:S02]  /*8a100*/  LDL.LU.64 R188, [R1+0x1160] ;  /* 0x0011600001bc7983 */ /* 0x000f240000300a00 */
[----:B-1----:R-:W-:Y:S01]  /*8a110*/  MOV R76, R80 ;  /* 0x00000050004c7202 */ /* 0x002fe20000000f00 */
[----:B--2---:R-:W-:Y:S01]  /*8a120*/  IMAD.MOV.U32 R78, RZ, RZ, R81 ;  /* 0x000000ffff4e7224 */ /* 0x004fe200078e0051 */
[----:B------:R-:W2:Y:S01]  /*8a130*/  LDL.LU.64 R190, [R1+0x1168] ;  /* 0x0011680001be7983 */ /* 0x000ea20000300a00 */
[----:B---3--:R-:W-:-:S02]  /*8a140*/  IMAD.MOV.U32 R79, RZ, RZ, R82 ;  /* 0x000000ffff4f7224 */ /* 0x008fc400078e0052 */
[----:B----4-:R-:W-:Y:S01]  /*8a150*/  IMAD.MOV.U32 R77, RZ, RZ, R83 ;  /* 0x000000ffff4d7224 */ /* 0x010fe200078e0053 */
[----:B------:R-:W-:Y:S01]  /*8a160*/  STL.64 [R1+0xa730], R74 ;  /* 0x00a7304a01007387 */ /* 0x000fe20000100a00 */
[C---:B------:R-:W-:Y:S03]  /*8a170*/  HMMA.1688.F32.TF32 R80, R108.reuse, R36, R164 ;  /* 0x000000246c50723c */ /* 0x040fe600000810a4 */
[----:B------:R1:W-:Y:S05]  /*8a180*/  STL.64 [R1+0xa728], R72 ;  /* 0x00a7284801007387 */ /* 0x0003ea0000100a00 */
[----:B-1----:R-:W-:Y:S01]  /*8a190*/  HMMA.1688.F32.TF32 R72, R108, R40, R180 ;  /* 0x000000286c48723c */ /* 0x002fe200000810b4 */
[----:B------:R-:W-:Y:S04]  /*8a1a0*/  STL.64 [R1+0xa740], R78 ;  /* 0x00a7404e01007387 */ /* 0x000fe80000100a00 */
[----:B------:R-:W-:Y:S06]  /*8a1b0*/  STL.64 [R1+0xa738], R76 ;  /* 0x00a7384c01007387 */ /* 0x000fec0000100a00 */
[----:B------:R-:W-:Y:S08]  /*8a1c0*/  STL [R1+0xa6a0], R80 ;  /* 0x00a6a05001007387 */ /* 0x000ff00000100800 */
[----:B------:R-:W-:Y:S04]  /*8a1d0*/  STL.64 [R1+0x160], R72 ;  /* 0x0001604801007387 */ /* 0x000fe80000100a00 */
[----:B------:R-:W-:Y:S04]  /*8a1e0*/  STL.64 [R1+0x168], R74 ;  /* 0x0001684a01007387 */ /* 0x000fe80000100a00 */
[----:B------:R1:W-:Y:S04]  /*8a1f0*/  STL [R1+0xa69c], R81 ;  /* 0x00a69c5101007387 */ /* 0x0003e80000100800 */
[----:B------:R-:W-:Y:S04]  /*8a200*/  STL [R1+0xa698], R82 ;  /* 0x00a6985201007387 */ /* 0x000fe80000100800 */
[----:B------:R3:W-:Y:S04]  /*8a210*/  STL [R1+0xa694], R83 ;  /* 0x00a6945301007387 */ /* 0x0007e80000100800 */
        /* <DEDUP_REMOVED lines=12> */
[----:B-1----:R-:W2:Y:S04]  /*8a2e0*/  LDL.LU.64 R80, [R1+0xe90] ;  /* 0x000e900001507983 */ /* 0x002ea80000300a00 */
[----:B---3--:R-:W3:Y:S04]  /*8a2f0*/  LDL.LU.64 R82, [R1+0xe98] ;  /* 0x000e980001527983 */ /* 0x008ee80000300a00 */
[----:B------:R-:W3:Y:S04]  /*8a300*/  LDL.LU.64 R76, [R1+0x1060] ;  /* 0x00106000014c7983 */ /* 0x000ee80000300a00 */
[----:B------:R-:W3:Y:S04]  /*8a310*/  LDL.LU.64 R78, [R1+0x1068] ;  /* 0x00106800014e7983 */ /* 0x000ee80000300a00 */
[----:B------:R-:W3:Y:S04]  /*8a320*/  LDL.LU.64 R72, [R1+0x2920] ;  /* 0x0029200001487983 */ /* 0x000ee80000300a00 */
[----:B------:R-:W3:Y:S01]  /*8a330*/  LDL.LU.64 R74, [R1+0x2928] ;  /* 0x00292800014a7983 */ /* 0x000ee20000300a00 */
[C---:B------:R-:W-:Y:S08]  /*8a340*/  HMMA.1688.F32.TF32 R112, R168.reuse, R68, R112 ;  /* 0x00000044a870723c */ /* 0x040ff00000081070 */
[C---:B------:R-:W-:Y:S08]  /*8a350*/  HMMA.1688.F32.TF32 R172, R168.reuse, R64, R172 ;  /* 0x00000040a8ac723c */ /* 0x040ff000000810ac */
[C---:B------:R-:W-:Y:S08]  /*8a360*/  HMMA.1688.F32.TF32 R116, R168.reuse, R60, R116 ;  /* 0x0000003ca874723c */ /* 0x040ff00000081074 */
[C---:B------:R-:W-:Y:S08]  /*8a370*/  HMMA.1688.F32.TF32 R120, R168.reuse, R56, R120 ;  /* 0x00000038a878723c */ /* 0x040ff00000081078 */
[C---:B------:R-:W-:Y:S08]  /*8a380*/  HMMA.1688.F32.TF32 R124, R168.reuse, R52, R124 ;  /* 0x00000034a87c723c */ /* 0x040ff0000008107c */
[----:B------:R-:W-:Y:S01]  /*8a390*/  HMMA.1688.F32.TF32 R128, R168, R48, R128 ;  /* 0x00000030a880723c */ /* 0x000fe20000081080 */
[----:B----4-:R-:W-:-:S07]  /*8a3a0*/  LOP3.LUT R97, R3, 0x40, RZ, 0x3c, !PT ;  /* 0x0000004003617812 */ /* 0x010fce00078e3cff */
[C---:B------:R-:W-:Y:S01]  /*8a3b0*/  HMMA.1688.F32.TF32 R132, R168.reuse, R44, R132 ;  /* 0x0000002ca884723c */ /* 0x040fe20000081084 */
[----:B------:R-:W-:Y:S01]  /*8a3c0*/  LOP3.LUT R96, R3, 0x60, RZ, 0x3c, !PT ;  /* 0x0000006003607812 */ /* 0x000fe200078e3cff */
[----:B------:R-:W-:Y:S04]  /*8a3d0*/  LDS R236, [R97+UR10] ;  /* 0x0000000a61ec7984 */ /* 0x000fe80008000800 */
[----:B------:R-:W-:Y:S02]  /*8a3e0*/  LDS R238, [R97+UR10+0x2000] ;  /* 0x0020000a61ee7984 */ /* 0x000fe40008000800 */
[C---:B------:R-:W-:Y:S02]  /*8a3f0*/  HMMA.1688.F32.TF32 R136, R168.reuse, R40, R136 ;  /* 0x00000028a888723c */ /* 0x040fe40000081088 */
[----:B------:R-:W-:Y:S04]  /*8a400*/  LDS R237, [R96+UR10] ;  /* 0x0000000a60ed7984 */ /* 0x000fe80008000800 */
[----:B------:R-:W1:Y:S02]  /*8a410*/  LDS R239, [R96+UR10+0x2000] ;  /* 0x0020000a60ef7984 */ /* 0x000e640008000800 */
[C---:B------:R-:W-:Y:S02]  /*8a420*/  HMMA.1688.F32.TF32 R140, R168.reuse, R36, R140 ;  /* 0x00000024a88c723c */ /* 0x040fe4000008108c */
[----:B------:R-:W-:Y:S04]  /*8a430*/  LDS R232, [R97+UR10+0x80] ;  /* 0x0000800a61e87984 */ /* 0x000fe80008000800 */
[----:B------:R-:W-:Y:S02]  /*8a440*/  LDS R234, [R97+UR10+0x2080] ;  /* 0x0020800a61ea7984 */ /* 0x000fe40008000800 */
[C---:B------:R-:W-:Y:S02]  /*8a450*/  HMMA.1688.F32.TF32 R144, R168.reuse, R32, R144 ;  /* 0x00000020a890723c */ /* 0x040fe40000081090 */
[----:B------:R-:W-:Y:S04]  /*8a460*/  LDS R233, [R96+UR10+0x80] ;  /* 0x0000800a60e97984 */ /* 0x000fe80008000800 */
[----:B------:R-:W4:Y:S02]  /*8a470*/  LDS R235, [R96+UR10+0x2080] ;  /* 0x0020800a60eb7984 */ /* 0x000f240008000800 */
[C---:B------:R-:W-:Y:S02]  /*8a480*/  HMMA.1688.F32.TF32 R148, R168.reuse, R28, R148 ;  /* 0x0000001ca894723c */ /* 0x040fe40000081094 */
[----:B------:R-:W-:Y:S04]  /*8a490*/  LDS R228, [R97+UR10+0x100] ;  /* 0x0001000a61e47984 */ /* 0x000fe80008000800 */
[----:B------:R-:W-:Y:S02]  /*8a4a0*/  LDS R230, [R97+UR10+0x2100] ;  /* 0x0021000a61e67984 */ /* 0x000fe40008000800 */
[C---:B------:R-:W-:Y:S02]  /*8a4b0*/  HMMA.1688.F32.TF32 R152, R168.reuse, R8, R152 ;  /* 0x00000008a898723c */ /* 0x040fe40000081098 */
[----:B------:R-:W-:Y:S04]  /*8a4c0*/  LDS R229, [R96+UR10+0x100] ;  /* 0x0001000a60e57984 */ /* 0x000fe80008000800 */
[----:B------:R-:W1:Y:S02]  /*8a4d0*/  LDS R231, [R96+UR10+0x2100] ;  /* 0x0021000a60e77984 */ /* 0x000e640008000800 */
[C---:B------:R-:W-:Y:S08]  /*8a4e0*/  HMMA.1688.F32.TF32 R156, R168.reuse, R24, R156 ;  /* 0x00000018a89c723c */ /* 0x040ff0000008109c */
[----:B------:R-:W-:Y:S08]  /*8a4f0*/  HMMA.1688.F32.TF32 R160, R168, R16, R160 ;  /* 0x00000010a8a0723c */ /* 0x000ff000000810a0 */
[----:B--2---:R-:W-:-:S15]  /*8a500*/  HMMA.1688.F32.TF32 R108, R108, R12, R188 ;  /* 0x0000000c6c6c723c */ /* 0x004fde00000810bc */
[----:B------:R-:W-:-:S04]  /*8a510*/  NOP ;  /* 0x0000000000007918 */ /* 0x000fc80000000000 */
        /* <DEDUP_REMOVED lines=9> */
[----:B------:R-:W-:Y:S04]  /*8a5b0*/  STL [R1+0x2d3c], R96 ;  /* 0x002d3c6001007387 */ /* 0x000fe80000100800 */
        /* <DEDUP_REMOVED lines=11> */
[----:B------:R-:W-:Y:S01]  /*8a670*/  STL.64 [R1+0xa7f8], R140 ;  /* 0x00a7f88c01007387 */ /* 0x000fe20000100a00 */
[C---:B---3--:R-:W-:Y:S03]  /*8a680*/  HMMA.1688.F32.TF32 R164, R168.reuse, R20, R80 ;  /* 0x00000014a8a4723c */ /* 0x048fe60000081050 */
        /* <DEDUP_REMOVED lines=12> */
[----:B------:R-:W3:Y:S04]  /*8a750*/  LDL.LU.64 R84, [R1+0x2910] ;  /* 0x0029100001547983 */ /* 0x000ee80000300a00 */
[----:B------:R-:W3:Y:S01]  /*8a760*/  LDL.LU.64 R86, [R1+0x2918] ;  /* 0x0029180001567983 */ /* 0x000ee20000300a00 */
[----:B------:R-:W-:Y:S03]  /*8a770*/  HMMA.1688.F32.TF32 R168, R168, R12, R76 ;  /* 0x0000000ca8a8723c */ /* 0x000fe6000008104c */
[----:B------:R-:W4:Y:S04]  /*8a780*/  LDL.LU.64 R76, [R1+0x2900] ;  /* 0x00290000014c7983 */ /* 0x000f280000300a00 */
        /* <DEDUP_REMOVED lines=13> */
[----:B-1----:R-:W-:Y:S03]  /*8a860*/  HMMA.1688.F32.TF32 R72, R236, R68, R72 ;  /* 0x00000044ec48723c */ /* 0x002fe60000081048 */
[----:B------:R-:W2:Y:S04]  /*8a870*/  LDL.LU.64 R104, [R1+0x2890] ;  /* 0x0028900001687983 */ /* 0x000ea80000300a00 */
[----:B------:R-:W2:Y:S04]  /*8a880*/  LDL.LU.64 R106, [R1+0x2898] ;  /* 0x00289800016a7983 */ /* 0x000ea80000300a00 */
[----:B------:R-:W2:Y:S04]  /*8a890*/  LDL.LU.64 R100, [R1+0x2880] ;  /* 0x0028800001647983 */ /* 0x000ea80000300a00 */
[----:B------:R-:W2:Y:S04]  /*8a8a0*/  LDL.LU.64 R102, [R1+0x2888] ;  /* 0x0028880001667983 */ /* 0x000ea80000300a00 */
[----:B------:R-:W-:Y:S01]  /*8a8b0*/  MOV R80, R72 ;  /* 0x0000004800507202 */ /* 0x000fe20000000f00 */
[----:B------:R-:W-:-:S02]  /*8a8c0*/  IMAD.MOV.U32 R81, RZ, RZ, R73 ;  /* 0x000000ffff517224 */ /* 0x000fc400078e0049 */
[----:B------:R-:W-:Y:S01]  /*8a8d0*/  IMAD.MOV.U32 R82, RZ, RZ, R74 ;  /* 0x000000ffff527224 */ /* 0x000fe200078e004a */
[----:B------:R-:W2:Y:S01]  /*8a8e0*/  LDL.LU.64 R72, [R1+0x2870] ;  /* 0x0028700001487983 */ /* 0x000ea20000300a00 */
[----:B------:R-:W-:-:S03]  /*8a8f0*/  IMAD.MOV.U32 R83, RZ, RZ, R75 ;  /* 0x000000ffff537224 */ /* 0x000fc600078e004b */
[----:B------:R-:W2:Y:S04]  /*8a900*/  LDL.LU.64 R74, [R1+0x2878] ;  /* 0x00287800014a7983 */ /* 0x000ea80000300a00 */
[----:B------:R-:W2:Y:S04]  /*8a910*/  LDL.LU.64 R92, [R1+0x2860] ;  /* 0x00286000015c7983 */ /* 0x000ea80000300a00 */
[----:B------:R-:W2:Y:S04]  /*8a920*/  LDL.LU.64 R94, [R1+0x2868] ;  /* 0x00286800015e7983 */ /* 0x000ea80000300a00 */
[----:B------:R-:W2:Y:S04]  /*8a930*/  LDL.LU.64 R88, [R1+0x2980] ;  /* 0x0029800001587983 */ /* 0x000ea80000300a00 */
[----:B------:R-:W2:Y:S01]  /*8a940*/  LDL.LU.64 R90, [R1+0x2988] ;  /* 0x00298800015a7983 */ /* 0x000ea20000300a00 */
[C---:B---3--:R-:W-:Y:S03]  /*8a950*/  HMMA.1688.F32.TF32 R248, R236.reuse, R64, R84 ;  /* 0x00000040ecf8723c */ /* 0x048fe60000081054 */
[----:B------:R-:W3:Y:S04]  /*8a960*/  LDL.LU.64 R84, [R1+0x29c0] ;  /* 0x0029c00001547983 */ /* 0x000ee80000300a00 */
[----:B------:R-:W3:Y:S01]  /*8a970*/  LDL.LU.64 R86, [R1+0x29c8] ;  /* 0x0029c80001567983 */ /* 0x000ee20000300a00 */
[C---:B----4-:R-:W-:Y:S03]  /*8a980*/  HMMA.1688.F32.TF32 R244, R236.reuse, R60, R76 ;  /* 0x0000003cecf4723c */ /* 0x050fe6000008104c */
[----:B------:R-:W4:Y:S04]  /*8a990*/  LDL.LU.64 R76, [R1+0x29e0] ;  /* 0x0029e000014c7983 */ /* 0x000f280000300a00 */
[----:B------:R-:W4:Y:S01]  /*8a9a0*/  LDL.LU.64 R78, [R1+0x29e8] ;  /* 0x0029e800014e7983 */ /* 0x000f220000300a00 */
[C---:B--2---:R-:W-:Y:S08]  /*8a9b0*/  HMMA.1688.F32.TF32 R196, R236.reuse, R36, R108 ;  /* 0x00000024ecc4723c */ /* 0x044ff0000008106c */
[C---:B------:R-:W-:Y:S08]  /*8a9c0*/  HMMA.1688.F32.TF32 R200, R236.reuse, R32, R104 ;  /* 0x00000020ecc8723c */ /* 0x040ff00000081068 */
[C---:B------:R-:W-:Y:S03]  /*8a9d0*/  HMMA.1688.F32.TF32 R104, R236.reuse, R28, R100 ;  /* 0x0000001cec68723c */ /* 0x040fe60000081064 */
[----:B------:R-:W-:Y:S04]  /*8a9e0*/  STL [R1+0xa678], R196 ;  /* 0x00a678c401007387 */ /* 0x000fe80000100800 */
[----:B------:R-:W-:Y:S04]  /*8a9f0*/  STL [R1+0xa674], R197 ;  /* 0x00a674c501007387 */ /* 0x000fe80000100800 */
[----:B------:R-:W-:Y:S04]  /*8aa00*/  STL [R1+0xa670], R198 ;  /* 0x00a670c601007387 */ /* 0x000fe80000100800 */
[----:B------:R-:W-:Y:S01]  /*8aa10*/  STL [R1+0xa66c], R199 ;  /* 0x00a66cc701007387 */ /* 0x000fe20000100800 */
[C---:B------:R-:W-:Y:S03]  /*8aa20*/  HMMA.1688.F32.TF32 R100, R236.reuse, R8, R72 ;  /* 0x00000008ec64723c */ /* 0x040fe60000081048 */
[----:B------:R-:W-:Y:S04]  /*8aa30*/  STL [R1+0xa67c], R200 ;  /* 0x00a67cc801007387 */ /* 0x000fe80000100800 */
[----:B------:R-:W-:Y:S04]  /*8aa40*/  STL [R1+0xa668], R201 ;  /* 0x00a668c901007387 */ /* 0x000fe80000100800 */
[----:B------:R-:W-:Y:S04]  /*8aa50*/  STL [R1+0xa664], R202 ;  /* 0x00a664ca01007387 */ /* 0x000fe80000100800 */
[----:B------:R-:W-:Y:S04]  /*8aa60*/  STL [R1+0xa660], R203 ;  /* 0x00a660cb01007387 */ /* 0x000fe80000100800 */
[----:B------:R-:W2:Y:S04]  /*8aa70*/  LDL.LU.64 R72, [R1+0x2820] ;  /* 0x0028200001487983 */ /* 0x000ea80000300a00 */
[----:B------:R1:W-:Y:S04]  /*8aa80*/  STL.64 [R1+0xe00], R104 ;  /* 0x000e006801007387 */ /* 0x0003e80000100a00 */
[----:B------:R1:W-:Y:S04]  /*8aa90*/  STL.64 [R1+0xe08], R106 ;  /* 0x000e086a01007387 */ /* 0x0003e80000100a00 */
[----:B------:R-:W2:Y:S01]  /*8aaa0*/  LDL.LU.64 R74, [R1+0x2828] ;  /* 0x00282800014a7983 */ /* 0x000ea20000300a00 */
[C---:B------:R-:W-:Y:S08]  /*8aab0*/  HMMA.1688.F32.TF32 R92, R236.reuse, R24, R92 ;  /* 0x00000018ec5c723c */ /* 0x040ff0000008105c */
[C---:B------:R-:W-:Y:S01]  /*8aac0*/  HMMA.1688.F32.TF32 R88, R236.reuse, R16, R88 ;  /* 0x00000010ec58723c */ /* 0x040fe20000081058 */
[----:B------:R1:W-:Y:S04]  /*8aad0*/  STL.64 [R1+0xe10], R100 ;  /* 0x000e106401007387 */ /* 0x0003e80000100a00 */
[----:B------:R1:W-:Y:S04]  /*8aae0*/  STL.64 [R1+0xe18], R102 ;  /* 0x000e186601007387 */ /* 0x0003e80000100a00 */
[----:B-1----:R-:W2:Y:S04]  /*8aaf0*/  LDL.LU.64 R104, [R1+0x2810] ;  /* 0x0028100001687983 */ /* 0x002ea80000300a00 */
[----:B------:R-:W2:Y:S04]  /*8ab00*/  LDL.LU.64 R106, [R1+0x2818] ;  /* 0x00281800016a7983 */ /* 0x000ea80000300a00 */
[----:B------:R1:W-:Y:S04]  /*8ab10*/  STL.64 [R1+0xe20], R92 ;  /* 0x000e205c01007387 */ /* 0x0003e80000100a00 */
[----:B------:R1:W-:Y:S04]  /*8ab20*/  STL.64 [R1+0xe28], R94 ;  /* 0x000e285e01007387 */ /* 0x0003e80000100a00 */
[----:B------:R-:W2:Y:S04]  /*8ab30*/  LDL.LU.64 R100, [R1+0x2800] ;  /* 0x0028000001647983 */ /* 0x000ea80000300a00 */
[----:B------:R-:W2:Y:S04]  /*8ab40*/  LDL.LU.64 R102, [R1+0x2808] ;  /* 0x0028080001667983 */ /* 0x000ea80000300a00 */
[----:B------:R-:W-:Y:S04]  /*8ab50*/  STL.64 [R1+0xe30], R88 ;  /* 0x000e305801007387 */ /* 0x000fe80000100a00 */
[----:B------:R-:W-:Y:S04]  /*8ab60*/  STL.64 [R1+0xe38], R90 ;  /* 0x000e385a01007387 */ /* 0x000fe80000100a00 */
[----:B-1----:R-:W2:Y:S04]  /*8ab70*/  LDL.LU.64 R92, [R1+0x27f0] ;  /* 0x0027f000015c7983 */ /* 0x002ea80000300a00 */
[----:B------:R-:W2:Y:S01]  /*8ab80*/  LDL.LU.64 R94, [R1+0x27f8] ;  /* 0x0027f800015e7983 */ /* 0x000ea20000300a00 */
[C---:B---3--:R-:W-:Y:S08]  /*8ab90*/  HMMA.1688.F32.TF32 R84, R236.reuse, R20, R84 ;  /* 0x00000014ec54723c */ /* 0x048ff00000081054 */
[----:B----4-:R-:W-:Y:S11]  /*8aba0*/  HMMA.1688.F32.TF32 R76, R236, R12, R76 ;  /* 0x0000000cec4c723c */ /* 0x010ff6000008104c */
[----:B------:R-:W-:Y:S01]  /*8abb0*/  MOV R200, R87 ;  /* 0x0000005700c87202 */ /* 0x000fe20000000f00 */
[----:B------:R1:W-:Y:S04]  /*8abc0*/  STL.64 [R1+0xe50], R84 ;  /* 0x000e505401007387 */ /* 0x0003e80000100a00 */
[----:B------:R3:W-:Y:S04]  /*8abd0*/  STL [R1+0xe58], R86 ;  /* 0x000e585601007387 */ /* 0x0007e80000100800 */
[----:B------:R-:W-:Y:S04]  /*8abe0*/  STL [R1+0xa680], R200 ;  /* 0x00a680c801007387 */ /* 0x000fe80000100800 */
[----:B-1----:R-:W4:Y:S04]  /*8abf0*/  LDL.LU.64 R84, [R1+0x27e0] ;  /* 0x0027e00001547983 */ /* 0x002f280000300a00 */
[----:B---3--:R-:W4:Y:S04]  /*8ac00*/  LDL.LU.64 R86, [R1+0x27e8] ;  /* 0x0027e80001567983 */ /* 0x008f280000300a00 */
[----:B------:R1:W-:Y:S04]  /*8ac10*/  STL.64 [R1+0xe40], R76 ;  /* 0x000e404c01007387 */ /* 0x0003e80000100a00 */
[----:B------:R3:W-:Y:S04]  /*8ac20*/  STL.64 [R1+0xe48], R78 ;  /* 0x000e484e01007387 */ /* 0x0007e80000100a00 */
[----:B-1----:R-:W4:Y:S04]  /*8ac30*/  LDL.LU.64 R76, [R1+0x27d0] ;  /* 0x0027d000014c7983 */ /* 0x002f280000300a00 */
[----:B---3--:R-:W3:Y:S04]  /*8ac40*/  LDL.LU.64 R78, [R1+0x27d8] ;  /* 0x0027d800014e7983 */ /* 0x008ee80000300a00 */
[----:B------:R-:W3:Y:S04]  /*8ac50*/  LDL.LU.64 R88, [R1+0x27c0] ;  /* 0x0027c00001587983 */ /* 0x000ee80000300a00 */
[----:B------:R-:W3:Y:S01]  /*8ac60*/  LDL.LU.64 R90, [R1+0x27c8] ;  /* 0x0027c800015a7983 */ /* 0x000ee20000300a00 */
        /* <DEDUP_REMOVED lines=8> */
[C---:B------:R-:W-:Y:S08]  /*8acf0*/  HMMA.1688.F32.TF32 R104, R232.reuse, R64, R104 ;  /* 0x00000040e868723c */ /* 0x040ff00000081068 */
[C---:B------:R-:W-:Y:S01]  /*8ad00*/  HMMA.1688.F32.TF32 R100, R232.reuse, R60, R100 ;  /* 0x0000003ce864723c */ /* 0x040fe20000081064 */
[----:B------:R1:W-:Y:S07]  /*8ad10*/  STL [R1+0xa690], R199 ;  /* 0x00a690c701007387 */ /* 0x0003ee0000100800 */
[----:B------:R-:W-:Y:S01]  /*8ad20*/  HMMA.1688.F32.TF32 R92, R232, R56, R92 ;  /* 0x00000038e85c723c */ /* 0x000fe2000008105c */
[----:B------:R-:W-:Y:S04]  /*8ad30*/  STL [R1+0xa68c], R198 ;  /* 0x00a68cc601007387 */ /* 0x000fe80000100800 */
[----:B------:R-:W-:Y:S04]  /*8ad40*/  STL [R1+0xa688], R197 ;  /* 0x00a688c501007387 */ /* 0x000fe80000100800 */
[----:B------:R1:W-:Y:S04]  /*8ad50*/  STL [R1+0xa684], R196 ;  /* 0x00a684c401007387 */ /* 0x0003e80000100800 */
[----:B------:R-:W-:Y:S04]  /*8ad60*/  STL.64 [R1+0xe70], R104 ;  /* 0x000e706801007387 */ /* 0x000fe80000100a00 */
[----:B------:R-:W-:Y:S02]  /*8ad70*/  STL [R1+0xe78], R106 ;  /* 0x000e786a01007387 */ /* 0x000fe40000100800 */
[----:B-1----:R-:W-:Y:S01]  /*8ad80*/  IMAD.MOV.U32 R199, RZ, RZ, R92 ;  /* 0x000000ffffc77224 */ /* 0x002fe200078e005c */
[----:B------:R-:W-:Y:S01]  /*8ad90*/  MOV R196, R95 ;  /* 0x0000005f00c47202 */ /* 0x000fe20000000f00 */
[----:B------:R-:W-:Y:S01]  /*8ada0*/  STL [R1+0xe8c], R103 ;  /* 0x000e8c6701007387 */ /* 0x000fe20000100800 */
[----:B------:R-:W-:-:S02]  /*8adb0*/  IMAD.MOV.U32 R198, RZ, RZ, R93 ;  /* 0x000000ffffc67224 */ /* 0x000fc400078e005d */
[----:B------:R-:W-:Y:S01]  /*8adc0*/  IMAD.MOV.U32 R197, RZ, RZ, R94 ;  /* 0x000000ffffc57224 */ /* 0x000fe200078e005e */
[----:B------:R-:W2:Y:S04]  /*8add0*/  LDL.LU.64 R92, [R1+0x27a0] ;  /* 0x0027a000015c7983 */ /* 0x000ea80000300a00 */
[----:B------:R-:W2:Y:S01]  /*8ade0*/  LDL.LU.64 R94, [R1+0x27a8] ;  /* 0x0027a800015e7983 */ /* 0x000ea20000300a00 */
[----:B------:R-:W-:Y:S01]  /*8adf0*/  HMMA.1688.F32.TF32 R192, R236, R40, R112 ;  /* 0x00000028ecc0723c */ /* 0x000fe20000081070 */
[----:B------:R-:W-:Y:S01]  /*8ae00*/  IMAD.MOV.U32 R200, RZ, RZ, R107 ;  /* 0x000000ffffc87224 */ /* 0x000fe200078e006b */
[----:B------:R-:W-:Y:S01]  /*8ae10*/  MOV R203, R102 ;  /* 0x0000006600cb7202 */ /* 0x000fe20000000f00 */
[----:B------:R-:W-:Y:S02]  /*8ae20*/  IMAD.MOV.U32 R201, RZ, RZ, R100 ;  /* 0x000000ffffc97224 */ /* 0x000fe400078e0064 */
[----:B------:R-:W-:-:S03]  /*8ae30*/  IMAD.MOV.U32 R202, RZ, RZ, R101 ;  /* 0x000000ffffca7224 */ /* 0x000fc600078e0065 */
[----:B------:R-:W-:Y:S08]  /*8ae40*/  HMMA.1688.F32.TF32 R188, R236, R44, R116 ;  /* 0x0000002cecbc723c */ /* 0x000ff00000081074 */
[----:B----4-:R-:W-:-:S15]  /*8ae50*/  HMMA.1688.F32.TF32 R84, R232, R52, R84 ;  /* 0x00000034e854723c */ /* 0x010fde0000081054 */
[----:B------:R-:W-:-:S04]  /*8ae60*/  NOP ;  /* 0x0000000000007918 */ /* 0x000fc80000000000 */
[----:B------:R-:W-:Y:S04]  /*8ae70*/  STL.64 [R1+0xea0], R84 ;  /* 0x000ea05401007387 */ /* 0x000fe80000100a00 */
[----:B------:R3:W-:Y:S02]  /*8ae80*/  STL.64 [R1+0xea8], R86 ;  /* 0x000ea85601007387 */ /* 0x0007e40000100a00 */
[----:B---3--:R-:W-:Y:S02]  /*8ae90*/  HMMA.1688.F32.TF32 R84, R232, R48, R76 ;  /* 0x00000030e854723c */ /* 0x008fe4000008104c */
[----:B------:R-:W3:Y:S04]  /*8aea0*/  LDL.LU.64 R76, [R1+0x2790] ;  /* 0x00279000014c7983 */ /* 0x000ee80000300a00 */
[----:B------:R-:W3:-:S13]  /*8aeb0*/  LDL.LU.64 R78, [R1+0x2798] ;  /* 0x00279800014e7983 */ /* 0x000eda0000300a00 */
        /* <DEDUP_REMOVED lines=12> */
[----:B------:R-:W-:Y:S03]  /*8af80*/  HMMA.1688.F32.TF32 R116, R232, R44, R88 ;  /* 0x0000002ce874723c */ /* 0x000fe60000081058 */
[----:B------:R-:W4:Y:S04]  /*8af90*/  LDL.LU.64 R88, [R1+0x29d0] ;  /* 0x0029d00001587983 */ /* 0x000f280000300a00 */
[----:B------:R-:W4:-:S12]  /*8afa0*/  LDL.LU.64 R90, [R1+0x29d8] ;  /* 0x0029d800015a7983 */ /* 0x000f180000300a00 */
[----:B------:R-:W-:Y:S04]  /*8afb0*/  STL.64 [R1+0xec0], R116 ;  /* 0x000ec07401007387 */ /* 0x000fe80000100a00 */
[----:B------:R2:W-:Y:S02]  /*8afc0*/  STL.64 [R1+0xec8], R118 ;  /* 0x000ec87601007387 */ /* 0x0005e40000100a00 */
[----:B--2---:R-:W-:Y:S02]  /*8afd0*/  HMMA.1688.F32.TF32 R116, R232, R40, R72 ;  /* 0x00000028e874723c */ /* 0x004fe40000081048 */
[----:B------:R-:W2:Y:S04]  /*8afe0*/  LDL.LU.64 R72, [R1+0x2680] ;  /* 0x0026800001487983 */ /* 0x000ea80000300a00 */
[----:B------:R-:W2:-:S13]  /*8aff0*/  LDL.LU.64 R74, [R1+0x2688] ;  /* 0x00268800014a7983 */ /* 0x000e9a0000300a00 */
[----:B------:R-:W-:Y:S04]  /*8b000*/  STL.64 [R1+0xed0], R116 ;  /* 0x000ed07401007387 */ /* 0x000fe80000100a00 */
[----:B------:R1:W-:Y:S02]  /*8b010*/  STL.64 [R1+0xed8], R118 ;  /* 0x000ed87601007387 */ /* 0x0003e40000100a00 */
[----:B-1----:R-:W-:Y:S02]  /*8b020*/  HMMA.1688.F32.TF32 R116, R232, R36, R92 ;  /* 0x00000024e874723c */ /* 0x002fe4000008105c */
[----:B------:R-:W2:Y:S04]  /*8b030*/  LDL.LU.64 R92, [R1+0x2670] ;  /* 0x00267000015c7983 */ /* 0x000ea80000300a00 */
[----:B------:R-:W2:-:S13]  /*8b040*/  LDL.LU.64 R94, [R1+0x2678] ;  /* 0x00267800015e7983 */ /* 0x000e9a0000300a00 */
[----:B------:R-:W-:Y:S04]  /*8b050*/  STL.64 [R1+0xee0], R116 ;  /* 0x000ee07401007387 */ /* 0x000fe80000100a00 */
[----:B------:R3:W-:Y:S02]  /*8b060*/  STL.64 [R1+0xee8], R118 ;  /* 0x000ee87601007387 */ /* 0x0007e40000100a00 */
[----:B---3--:R-:W-:Y:S02]  /*8b070*/  HMMA.1688.F32.TF32 R116, R232, R32, R76 ;  /* 0x00000020e874723c */ /* 0x008fe4000008104c */
[----:B------:R-:W3:Y:S04]  /*8b080*/  LDL.LU.64 R76, [R1+0x2660] ;  /* 0x00266000014c7983 */ /* 0x000ee80000300a00 */
[----:B------:R-:W3:-:S13]  /*8b090*/  LDL.LU.64 R78, [R1+0x2668] ;  /* 0x00266800014e7983 */ /* 0x000eda0000300a00 */
[----:B------:R-:W-:Y:S04]  /*8b0a0*/  STL.64 [R1+0xef0], R116 ;  /* 0x000ef07401007387 */ /* 0x000fe80000100a00 */
[----:B------:R1:W-:Y:S02]  /*8b0b0*/  STL.64 [R1+0xef8], R118 ;  /* 0x000ef87601007387 */ /* 0x0003e40000100a00 */
[C---:B-1----:R-:W-:Y:S08]  /*8b0c0*/  HMMA.1688.F32.TF32 R116, R232.reuse, R28, R112 ;  /* 0x0000001ce874723c */ /* 0x042ff00000081070 */
[C---:B------:R-:W-:Y:S08]  /*8b0d0*/  HMMA.1688.F32.TF32 R112, R232.reuse, R8, R108 ;  /* 0x00000008e870723c */ /* 0x040ff0000008106c */
[C---:B------:R-:W-:Y:S08]  /*8b0e0*/  HMMA.1688.F32.TF32 R108, R232.reuse, R24, R104 ;  /* 0x00000018e86c723c */ /* 0x040ff00000081068 */
        /* <DEDUP_REMOVED lines=8> */
[----:B------:R-:W4:Y:S04]  /*8b170*/  LDL.LU.64 R84, [R1+0x26e0] ;  /* 0x0026e00001547983 */ /* 0x000f280000300a00 */
[----:B------:R-:W-:Y:S04]  /*8b180*/  STL.64 [R1+0xf30], R104 ;  /* 0x000f306801007387 */ /* 0x000fe80000100a00 */
[----:B------:R-:W-:Y:S04]  /*8b190*/  STL.64 [R1+0xf38], R106 ;  /* 0x000f386a01007387 */ /* 0x000fe80000100a00 */
[----:B------:R-:W4:Y:S04]  /*8b1a0*/  LDL.LU.64 R86, [R1+0x26e8] ;  /* 0x0026e80001567983 */ /* 0x000f280000300a00 */
[----:B------:R-:W-:Y:S04]  /*8b1b0*/  STL.64 [R1+0xf50], R100 ;  /* 0x000f506401007387 */ /* 0x000fe80000100a00 */
[----:B------:R1:W-:Y:S02]  /*8b1c0*/  STL.64 [R1+0xf58], R102 ;  /* 0x000f586601007387 */ /* 0x0003e40000100a00 */
[----:B-1----:R-:W-:Y:S02]  /*8b1d0*/  HMMA.1688.F32.TF32 R100, R232, R12, R88 ;  /* 0x0000000ce864723c */ /* 0x002fe40000081058 */
[----:B------:R-:W4:Y:S04]  /*8b1e0*/  LDL.LU.64 R88, [R1+0x26d0] ;  /* 0x0026d00001587983 */ /* 0x000f280000300a00 */
[----:B------:R-:W4:Y:S04]  /*8b1f0*/  LDL.LU.64 R90, [R1+0x26d8] ;  /* 0x0026d800015a7983 */ /* 0x000f280000300a00 */
[----:B------:R-:W-:Y:S04]  /*8b200*/  LDS R232, [R97+UR10+0x180] ;  /* 0x0001800a61e87984 */ /* 0x000fe80008000800 */
[----:B------:R-:W-:Y:S04]  /*8b210*/  LDS R234, [R97+UR10+0x2180] ;  /* 0x0021800a61ea7984 */ /* 0x000fe80008000800 */
[----:B------:R-:W-:Y:S04]  /*8b220*/  LDS R233, [R96+UR10+0x180] ;  /* 0x0001800a60e97984 */ /* 0x000fe80008000800 */
[----:B------:R-:W-:Y:S04]  /*8b230*/  STL.64 [R1+0xf40], R100 ;  /* 0x000f406401007387 */ /* 0x000fe80000100a00 */
[----:B------:R1:W-:Y:S01]  /*8b240*/  STL.64 [R1+0xf48], R102 ;  /* 0x000f486601007387 */ /* 0x0003e20000100a00 */
[C---:B--2---:R-:W-:Y:S03]  /*8b250*/  HMMA.1688.F32.TF32 R92, R228.reuse, R64, R92 ;  /* 0x00000040e45c723c */ /* 0x044fe6000008105c */
[----:B------:R-:W2:Y:S05]  /*8b260*/  LDS R235, [R96+UR10+0x2180] ;  /* 0x0021800a60eb7984 */ /* 0x000eaa0008000800 */
[----:B-1----:R-:W-:Y:S01]  /*8b270*/  HMMA.1688.F32.TF32 R100, R228, R68, R72 ;  /* 0x00000044e464723c */ /* 0x002fe20000081048 */
[----:B------:R-:W2:Y:S04]  /*8b280*/  LDL.LU.64 R72, [R1+0x26c0] ;  /* 0x0026c00001487983 */ /* 0x000ea80000300a00 */
[----:B------:R-:W2:-:S14]  /*8b290*/  LDL.LU.64 R74, [R1+0x26c8] ;  /* 0x0026c800014a7983 */ /* 0x000e9c0000300a00 */
        /* <DEDUP_REMOVED lines=8> */
[----:B---3--:R-:W-:-:S15]  /*8b320*/  HMMA.1688.F32.TF32 R76, R228, R60, R76 ;  /* 0x0000003ce44c723c */ /* 0x008fde000008104c */
[----:B------:R-:W-:-:S04]  /*8b330*/  NOP ;  /* 0x0000000000007918 */ /* 0x000fc80000000000 */
[----:B------:R1:W-:Y:S04]  /*8b340*/  STL.64 [R1+0xf80], R76 ;  /* 0x000f804c01007387 */ /* 0x0003e80000100a00 */
[----:B------:R3:W-:Y:S04]  /*8b350*/  STL.64 [R1+0xf88], R78 ;  /* 0x000f884e01007387 */ /* 0x0007e80000100a00 */
[----:B-1----:R-:W2:Y:S04]  /*8b360*/  LDL.LU.64 R76, [R1+0x2690] ;  /* 0x00269000014c7983 */ /* 0x002ea80000300a00 */
[----:B---3--:R-:W3:Y:S01]  /*8b370*/  LDL.LU.64 R78, [R1+0x2698] ;  /* 0x00269800014e7983 */ /* 0x008ee20000300a00 */
[----:B----4-:R-:W-:Y:S03]  /*8b380*/  HMMA.1688.F32.TF32 R92, R228, R56, R84 ;  /* 0x00000038e45c723c */ /* 0x010fe60000081054 */
[----:B------:R-:W4:Y:S04]  /*8b390*/  LDL.LU.64 R84, [R1+0x2720] ;  /* 0x0027200001547983 */ /* 0x000f280000300a00 */
[----:B------:R-:W4:-:S12]  /*8b3a0*/  LDL.LU.64 R86, [R1+0x2728] ;  /* 0x0027280001567983 */ /* 0x000f180000300a00 */
[----:B------:R-:W-:Y:S04]  /*8b3b0*/  STL.64 [R1+0xf90], R92 ;  /* 0x000f905c01007387 */ /* 0x000fe80000100a00 */
[----:B------:R1:W-:Y:S02]  /*8b3c0*/  STL.64 [R1+0xf98], R94 ;  /* 0x000f985e01007387 */ /* 0x0003e40000100a00 */
[C---:B-1----:R-:W-:Y:S08]  /*8b3d0*/  HMMA.1688.F32.TF32 R92, R228.reuse, R52, R88 ;  /* 0x00000034e45c723c */ /* 0x042ff00000081058 */
[C---:B--2---:R-:W-:Y:S01]  /*8b3e0*/  HMMA.1688.F32.TF32 R88, R228.reuse, R48, R72 ;  /* 0x00000030e458723c */ /* 0x044fe20000081048 */
[----:B------:R-:W2:Y:S10]  /*8b3f0*/  LDL.LU.64 R72, [R1+0x2710] ;  /* 0x0027100001487983 */ /* 0x000eb40000300a00 */
[----:B------:R1:W-:Y:S04]  /*8b400*/  STL.64 [R1+0xfa0], R92 ;  /* 0x000fa05c01007387 */ /* 0x0003e80000100a00 */
[----:B------:R1:W-:Y:S04]  /*8b410*/  STL.64 [R1+0xfa8], R94 ;  /* 0x000fa85e01007387 */ /* 0x0003e80000100a00 */
[----:B------:R-:W2:Y:S01]  /*8b420*/  LDL.LU.64 R74, [R1+0x2718] ;  /* 0x00271800014a7983 */ /* 0x000ea20000300a00 */
[C---:B------:R-:W-:Y:S03]  /*8b430*/  HMMA.1688.F32.TF32 R108, R228.reuse, R44, R104 ;  /* 0x0000002ce46c723c */ /* 0x040fe60000081068 */
[----:B------:R1:W-:Y:S04]  /*8b440*/  STL.64 [R1+0xfb0], R88 ;  /* 0x000fb05801007387 */ /* 0x0003e80000100a00 */
[----:B------:R1:W-:Y:S04]  /*8b450*/  STL.64 [R1+0xfb8], R90 ;  /* 0x000fb85a01007387 */ /* 0x0003e80000100a00 */
[----:B-1----:R-:W2:Y:S04]  /*8b460*/  LDL.LU.64 R92, [R1+0x2700] ;  /* 0x00270000015c7983 */ /* 0x002ea80000300a00 */
[----:B------:R-:W2:Y:S01]  /*8b470*/  LDL.LU.64 R94, [R1+0x2708] ;  /* 0x00270800015e7983 */ /* 0x000ea20000300a00 */
[C---:B------:R-:W-:Y:S03]  /*8b480*/  HMMA.1688.F32.TF32 R104, R228.reuse, R40, R100 ;  /* 0x00000028e468723c */ /* 0x040fe60000081064 */
[----:B------:R-:W2:Y:S04]  /*8b490*/  LDL.LU.64 R88, [R1+0x26f0] ;  /* 0x0026f00001587983 */ /* 0x000ea80000300a00 */
[----:B------:R-:W2:Y:S04]  /*8b4a0*/  LDL.LU.64 R90, [R1+0x26f8] ;  /* 0x0026f800015a7983 */ /* 0x000ea80000300a00 */
[----:B------:R-:W-:Y:S04]  /*8b4b0*/  STL.64 [R1+0xfc0], R108 ;  /* 0x000fc06c01007387 */ /* 0x000fe80000100a00 */
[----:B------:R-:W-:Y:S01]  /*8b4c0*/  STL.64 [R1+0xfc8], R110 ;  /* 0x000fc86e01007387 */ /* 0x000fe20000100a00 */
[C---:B---3--:R-:W-:Y:S03]  /*8b4d0*/  HMMA.1688.F32.TF32 R100, R228.reuse, R36, R76 ;  /* 0x00000024e464723c */ /* 0x048fe6000008104c */
[----:B------:R-:W3:Y:S04]  /*8b4e0*/  LDL.LU.64 R76, [R1+0x2850] ;  /* 0x00285000014c7983 */ /* 0x000ee80000300a00 */
[----:B------:R-:W-:Y:S04]  /*8b4f0*/  STL.64 [R1+0xfd0], R104 ;  /* 0x000fd06801007387 */ /* 0x000fe80000100a00 */
[----:B------:R-:W-:Y:S04]  /*8b500*/  STL.64 [R1+0xfd8], R106 ;  /* 0x000fd86a01007387 */ /* 0x000fe80000100a00 */
[----:B------:R-:W3:Y:S04]  /*8b510*/  LDL.LU.64 R78, [R1+0x2858] ;  /* 0x00285800014e7983 */ /* 0x000ee80000300a00 */
[----:B------:R-:W-:Y:S04]  /*8b520*/  STL.64 [R1+0xfe0], R100 ;  /* 0x000fe06401007387 */ /* 0x000fe80000100a00 */
[----:B------:R4:W-:Y:S02]  /*8b530*/  STL.64 [R1+0xfe8], R102 ;  /* 0x000fe86601007387 */ /* 0x0009e40000100a00 */
[----:B----4-:R-:W-:Y:S02]  /*8b540*/  HMMA.1688.F32.TF32 R100, R228, R32, R84 ;  /* 0x00000020e464723c */ /* 0x010fe40000081054 */
[----:B------:R-:W4:Y:S04]  /*8b550*/  LDL.LU.64 R84, [R1+0x2970] ;  /* 0x0029700001547983 */ /* 0x000f280000300a00 */
[----:B------:R-:W4:-:S13]  /*8b560*/  LDL.LU.64 R86, [R1+0x2978] ;  /* 0x0029780001567983 */ /* 0x000f1a0000300a00 */
[----:B------:R-:W-:Y:S04]  /*8b570*/  STL.64 [R1+0xff0], R100 ;  /* 0x000ff06401007387 */ /* 0x000fe80000100a00 */
[----:B------:R2:W-:Y:S02]  /*8b580*/  STL.64 [R1+0xff8], R102 ;  /* 0x000ff86601007387 */ /* 0x0005e40000100a00 */
[C---:B--2---:R-:W-:Y:S02]  /*8b590*/  HMMA.1688.F32.TF32 R100, R228.reuse, R28, R72 ;  /* 0x0000001ce464723c */ /* 0x044fe40000081048 */
[----:B------:R-:W2:Y:S04]  /*8b5a0*/  LDL.LU.64 R72, [R1+0x29b0] ;  /* 0x0029b00001487983 */ /* 0x000ea80000300a00 */
[----:B------:R-:W2:Y:S02]  /*8b5b0*/  LDL.LU.64 R74, [R1+0x29b8] ;  /* 0x0029b800014a7983 */ /* 0x000ea40000300a00 */
[C---:B------:R-:W-:Y:S08]  /*8b5c0*/  HMMA.1688.F32.TF32 R92, R228.reuse, R8, R92 ;  /* 0x00000008e45c723c */ /* 0x040ff0000008105c */
[C---:B------:R-:W-:Y:S03]  /*8b5d0*/  HMMA.1688.F32.TF32 R88, R228.reuse, R24, R88 ;  /* 0x00000018e458723c */ /* 0x040fe60000081058 */
        /* <DEDUP_REMOVED lines=11> */
[----:B------:R-:W2:Y:S01]  /*8b690*/  LDL.LU.64 R102, [R1+0x2608] ;  /* 0x0026080001667983 */ /* 0x000ea20000300a00 */
[----:B---3--:R-:W-:-:S15]  /*8b6a0*/  HMMA.1688.F32.TF32 R76, R228, R16, R76 ;  /* 0x00000010e44c723c */ /* 0x008fde000008104c */
[----:B------:R-:W-:-:S04]  /*8b6b0*/  NOP ;  /* 0x0000000000007918 */ /* 0x000fc80000000000 */
[----:B------:R1:W-:Y:S04]  /*8b6c0*/  STL.64 [R1+0x1030], R76 ;  /* 0x0010304c01007387 */ /* 0x0003e80000100a00 */
[----:B------:R3:W-:Y:S04]  /*8b6d0*/  STL.64 [R1+0x1038], R78 ;  /* 0x0010384e01007387 */ /* 0x0007e80000100a00 */
[----:B------:R-:W2:Y:S04]  /*8b6e0*/  LDL.LU.64 R92, [R1+0x25f0] ;  /* 0x0025f000015c7983 */ /* 0x000ea80000300a00 */
[----:B------:R-:W2:Y:S04]  /*8b6f0*/  LDL.LU.64 R94, [R1+0x25f8] ;  /* 0x0025f800015e7983 */ /* 0x000ea80000300a00 */
[----:B-1----:R-:W2:Y:S04]  /*8b700*/  LDL.LU.64 R76, [R1+0x25e0] ;  /* 0x0025e000014c7983 */ /* 0x002ea80000300a00 */
[----:B---3--:R-:W3:Y:S01]  /*8b710*/  LDL.LU.64 R78, [R1+0x25e8] ;  /* 0x0025e800014e7983 */ /* 0x008ee20000300a00 */
[----:B----4-:R-:W-:Y:S03]  /*8b720*/  HMMA.1688.F32.TF32 R88, R228, R20, R84 ;  /* 0x00000014e458723c */ /* 0x010fe60000081054 */
[----:B------:R-:W4:Y:S04]  /*8b730*/  LDL.LU.64 R84, [R1+0x25d0] ;  /* 0x0025d00001547983 */ /* 0x000f280000300a00 */
[----:B------:R-:W4:-:S12]  /*8b740*/  LDL.LU.64 R86, [R1+0x25d8] ;  /* 0x0025d80001567983 */ /* 0x000f180000300a00 */
[----:B------:R-:W-:Y:S04]  /*8b750*/  STL.64 [R1+0x1050], R88 ;  /* 0x0010505801007387 */ /* 0x000fe80000100a00 */
[----:B------:R2:W-:Y:S02]  /*8b760*/  STL.64 [R1+0x1058], R90 ;  /* 0x0010585a01007387 */ /* 0x0005e40000100a00 */
[----:B--2---:R-:W-:Y:S02]  /*8b770*/  HMMA.1688.F32.TF32 R88, R228, R12, R72 ;  /* 0x0000000ce458723c */ /* 0x004fe40000081048 */
[----:B------:R-:W2:Y:S04]  /*8b780*/  LDL.LU.64 R72, [R1+0x25c0] ;  /* 0x0025c00001487983 */ /* 0x000ea80000300a00 */
[----:B------:R-:W2:Y:S02]  /*8b790*/  LDL.LU.64 R74, [R1+0x25c8] ;  /* 0x0025c800014a7983 */ /* 0x000ea40000300a00 */
[C---:B------:R-:W-:Y:S02]  /*8b7a0*/  HMMA.1688.F32.TF32 R184, R236.reuse, R48, R120 ;  /* 0x00000030ecb8723c */ /* 0x040fe40000081078 */
[----:B------:R-:W-:Y:S04]  /*8b7b0*/  LDS R228, [R97+UR10+0x280] ;  /* 0x0002800a61e47984 */ /* 0x000fe80008000800 */
[----:B------:R-:W-:Y:S02]  /*8b7c0*/  LDS R230, [R97+UR10+0x2280] ;  /* 0x0022800a61e67984 */ /* 0x000fe40008000800 */
[C---:B------:R-:W-:Y:S02]  /*8b7d0*/  HMMA.1688.F32.TF32 R180, R236.reuse, R52, R124 ;  /* 0x00000034ecb4723c */ /* 0x040fe4000008107c */
[----:B------:R-:W-:Y:S04]  /*8b7e0*/  LDS R229, [R96+UR10+0x280] ;  /* 0x0002800a60e57984 */ /* 0x000fe80008000800 */
[----:B------:R1:W-:Y:S04]  /*8b7f0*/  STL.64 [R1+0x1040], R88 ;  /* 0x0010405801007387 */ /* 0x0003e80000100a00 */
[----:B------:R1:W-:Y:S01]  /*8b800*/  STL.64 [R1+0x1048], R90 ;  /* 0x0010485a01007387 */ /* 0x0003e20000100a00 */
[----:B------:R-:W-:Y:S03]  /*8b810*/  HMMA.1688.F32.TF32 R240, R236, R56, R128 ;  /* 0x00000038ecf0723c */ /* 0x000fe60000081080 */
[----:B------:R-:W-:Y:S04]  /*8b820*/  LDS R236, [R97+UR10+0x200] ;  /* 0x0002000a61ec7984 */ /* 0x000fe80008000800 */
[----:B-1----:R-:W2:Y:S04]  /*8b830*/  LDL.LU.64 R88, [R1+0x25b0] ;  /* 0x0025b00001587983 */ /* 0x002ea80000300a00 */
[----:B------:R-:W2:Y:S04]  /*8b840*/  LDL.LU.64 R90, [R1+0x25b8] ;  /* 0x0025b800015a7983 */ /* 0x000ea80000300a00 */
[----:B------:R-:W-:Y:S04]  /*8b850*/  LDS R238, [R97+UR10+0x2200] ;  /* 0x0022000a61ee7984 */ /* 0x000fe80008000800 */
[----:B------:R-:W-:Y:S04]  /*8b860*/  LDS R237, [R96+UR10+0x200] ;  /* 0x0002000a60ed7984 */ /* 0x000fe80008000800 */
[----:B------:R-:W1:Y:S01]  /*8b870*/  LDS R239, [R96+UR10+0x2200] ;  /* 0x0022000a60ef7984 */ /* 0x000e620008000800 */
[C---:B------:R-:W-:Y:S03]  /*8b880*/  HMMA.1688.F32.TF32 R112, R232.reuse, R68, R108 ;  /* 0x00000044e870723c */ /* 0x040fe6000008106c */
[----:B------:R-:W1:Y:S05]  /*8b890*/  LDS R231, [R96+UR10+0x2280] ;  /* 0x0022800a60e77984 */ /* 0x000e6a0008000800 */
[C---:B------:R-:W-:Y:S08]  /*8b8a0*/  HMMA.1688.F32.TF32 R108, R232.reuse, R64, R104 ;  /* 0x00000040e86c723c */ /* 0x040ff00000081068 */
[C---:B------:R-:W-:Y:S03]  /*8b8b0*/  HMMA.1688.F32.TF32 R104, R232.reuse, R60, R100 ;  /* 0x0000003ce868723c */ /* 0x040fe60000081064 */
[----:B------:R-:W-:Y:S04]  /*8b8c0*/  STL.64 [R1+0x1060], R112 ;  /* 0x0010607001007387 */ /* 0x000fe80000100a00 */
[----:B------:R-:W-:Y:S04]  /*8b8d0*/  STL.64 [R1+0x1068], R114 ;  /* 0x0010687201007387 */ /* 0x000fe80000100a00 */
[----:B------:R-:W-:Y:S04]  /*8b8e0*/  STL.64 [R1+0x1070], R108 ;  /* 0x0010706c01007387 */ /* 0x000fe80000100a00 */
[----:B------:R-:W-:Y:S04]  /*8b8f0*/  STL.64 [R1+0x1078], R110 ;  /* 0x0010786e01007387 */ /* 0x000fe80000100a00 */
[----:B------:R-:W-:Y:S04]  /*8b900*/  STL.64 [R1+0x1080], R104 ;  /* 0x0010806801007387 */ /* 0x000fe80000100a00 */
[----:B------:R-:W-:Y:S01]  /*8b910*/  STL.64 [R1+0x1088], R106 ;  /* 0x0010886a01007387 */ /* 0x000fe20000100a00 */
[C---:B------:R-:W-:Y:S08]  /*8b920*/  HMMA.1688.F32.TF32 R100, R232.reuse, R56, R92 ;  /* 0x00000038e864723c */ /* 0x040ff0000008105c */
[C---:B---3--:R-:W-:Y:S01]  /*8b930*/  HMMA.1688.F32.TF32 R92, R232.reuse, R52, R76 ;  /* 0x00000034e85c723c */ /* 0x048fe2000008104c */
[----:B------:R-:W3:Y:S10]  /*8b940*/  LDL.LU.64 R76, [R1+0x25a0] ;  /* 0x0025a000014c7983 */ /* 0x000ef40000300a00 */
        /* <DEDUP_REMOVED lines=13> */
[C---:B------:R-:W-:Y:S11]  /*8ba20*/  HMMA.1688.F32.TF32 R88, R232.reuse, R40, R88 ;  /* 0x00000028e858723c */ /* 0x040ff60000081058 */
[----:B------:R1:W-:Y:S04]  /*8ba30*/  STL.64 [R1+0x10c0], R92 ;  /* 0x0010c05c01007387 */ /* 0x0003e80000100a00 */
[----:B------:R1:W-:Y:S04]  /*8ba40*/  STL.64 [R1+0x10c8], R94 ;  /* 0x0010c85e01007387 */ /* 0x0003e80000100a00 */
[----:B------:R-:W2:Y:S04]  /*8ba50*/  LDL.LU.64 R120, [R1+0x2570] ;  /* 0x0025700001787983 */ /* 0x000ea80000300a00 */
[----:B------:R-:W2:Y:S04]  /*8ba60*/  LDL.LU.64 R122, [R1+0x2578] ;  /* 0x00257800017a7983 */ /* 0x000ea80000300a00 */
[----:B------:R1:W-:Y:S04]  /*8ba70*/  STL.64 [R1+0x10d0], R88 ;  /* 0x0010d05801007387 */ /* 0x0003e80000100a00 */
[----:B------:R1:W-:Y:S04]  /*8ba80*/  STL.64 [R1+0x10d8], R90 ;  /* 0x0010d85a01007387 */ /* 0x0003e80000100a00 */
        /* <DEDUP_REMOVED lines=10> */
[----:B-1----:R-:W2:Y:S04]  /*8bb30*/  LDL.LU.64 R92, [R1+0x2500] ;  /* 0x00250000015c7983 */ /* 0x002ea80000300a00 */
[----:B------:R-:W2:Y:S04]  /*8bb40*/  LDL.LU.64 R94, [R1+0x2508] ;  /* 0x00250800015e7983 */ /* 0x000ea80000300a00 */
[----:B------:R-:W2:Y:S04]  /*8bb50*/  LDL.LU.64 R88, [R1+0x24f0] ;  /* 0x0024f00001587983 */ /* 0x000ea80000300a00 */
[----:B------:R-:W2:Y:S01]  /*8bb60*/  LDL.LU.64 R90, [R1+0x24f8] ;  /* 0x0024f800015a7983 */ /* 0x000ea20000300a00 */
[----:B---3--:R-:W-:Y:S03]  /*8bb70*/  HMMA.1688.F32.TF32 R124, R232, R36, R76 ;  /* 0x00000024e87c723c */ /* 0x008fe6000008104c */
[----:B------:R-:W3:Y:S04]  /*8bb80*/  LDL.LU.64 R76, [R1+0x24e0] ;  /* 0x0024e000014c7983 */ /* 0x000ee80000300a00 */
[----:B------:R-:W3:-:S12]  /*8bb90*/  LDL.LU.64 R78, [R1+0x24e8] ;  /* 0x0024e800014e7983 */ /* 0x000ed80000300a00 */
[----:B------:R-:W-:Y:S04]  /*8bba0*/  STL.64 [R1+0x10e0], R124 ;  /* 0x0010e07c01007387 */ /* 0x000fe80000100a00 */
[----:B------:R4:W-:Y:S02]  /*8bbb0*/  STL.64 [R1+0x10e8], R126 ;  /* 0x0010e87e01007387 */ /* 0x0009e40000100a00 */
[----:B----4-:R-:W-:Y:S02]  /*8bbc0*/  HMMA.1688.F32.TF32 R124, R232, R32, R84 ;  /* 0x00000020e87c723c */ /* 0x010fe40000081054 */
[----:B------:R-:W4:Y:S04]  /*8bbd0*/  LDL.LU.64 R84, [R1+0x24d0] ;  /* 0x0024d00001547983 */ /* 0x000f280000300a00 */
[----:B------:R-:W4:-:S13]  /*8bbe0*/  LDL.LU.64 R86, [R1+0x24d8] ;  /* 0x0024d80001567983 */ /* 0x000f1a0000300a00 */
[----:B------:R-:W-:Y:S04]  /*8bbf0*/  STL.64 [R1+0x10f0], R124 ;  /* 0x0010f07c01007387 */ /* 0x000fe80000100a00 */
[----:B------:R2:W-:Y:S02]  /*8bc00*/  STL.64 [R1+0x10f8], R126 ;  /* 0x0010f87e01007387 */ /* 0x0005e40000100a00 */
[----:B--2---:R-:W-:Y:S02]  /*8bc10*/  HMMA.1688.F32.TF32 R124, R232, R28, R72 ;  /* 0x0000001ce87c723c */ /* 0x004fe40000081048 */
[----:B------:R-:W2:Y:S04]  /*8bc20*/  LDL.LU.64 R72, [R1+0x24c0] ;  /* 0x0024c00001487983 */ /* 0x000ea80000300a00 */
[----:B------:R-:W2:-:S13]  /*8bc30*/  LDL.LU.64 R74, [R1+0x24c8] ;  /* 0x0024c800014a7983 */ /* 0x000e9a0000300a00 */
[----:B------:R-:W-:Y:S04]  /*8bc40*/  STL.64 [R1+0x1100], R124 ;  /* 0x0011007c01007387 */ /* 0x000fe80000100a00 */
[----:B------:R1:W-:Y:S02]  /*8bc50*/  STL.64 [R1+0x1108], R126 ;  /* 0x0011087e01007387 */ /* 0x0003e40000100a00 */
[C---:B-1----:R-:W-:Y:S08]  /*8bc60*/  HMMA.1688.F32.TF32 R124, R232.reuse, R8, R120 ;  /* 0x00000008e87c723c */ /* 0x042ff00000081078 */
[C---:B------:R-:W-:Y:S08]  /*8bc70*/  HMMA.1688.F32.TF32 R120, R232.reuse, R24, R116 ;  /* 0x00000018e878723c */ /* 0x040ff00000081074 */
[C---:B------:R-:W-:Y:S08]  /*8bc80*/  HMMA.1688.F32.TF32 R116, R232.reuse, R16, R112 ;  /* 0x00000010e874723c */ /* 0x040ff00000081070 */
[C---:B------:R-:W-:Y:S08]  /*8bc90*/  HMMA.1688.F32.TF32 R112, R232.reuse, R20, R108 ;  /* 0x00000014e870723c */ /* 0x040ff0000008106c */
[----:B------:R-:W-:Y:S01]  /*8bca0*/  HMMA.1688.F32.TF32 R108, R232, R12, R104 ;  /* 0x0000000ce86c723c */ /* 0x000fe20000081068 */
[----:B------:R-:W-:Y:S04]  /*8bcb0*/  STL.64 [R1+0x1110], R124 ;  /* 0x0011107c01007387 */ /* 0x000fe80000100a00 */
[----:B------:R-:W-:Y:S03]  /*8bcc0*/  LDS R232, [R97+UR10+0x300] ;  /* 0x0003000a61e87984 */ /* 0x000fe60008000800 */
[C---:B------:R-:W-:Y:S01]  /*8bcd0*/  HMMA.1688.F32.TF32 R104, R236.reuse, R68, R100 ;  /* 0x00000044ec68723c */ /* 0x040fe20000081064 */
[----:B------:R-:W-:Y:S04]  /*8bce0*/  STL.64 [R1+0x1118], R126 ;  /* 0x0011187e01007387 */ /* 0x000fe80000100a00 */
[----:B------:R-:W-:Y:S03]  /*8bcf0*/  LDS R234, [R97+UR10+0x2300] ;  /* 0x0023000a61ea7984 */ /* 0x000fe60008000800 */
[C---:B------:R-:W-:Y:S01]  /*8bd00*/  HMMA.1688.F32.TF32 R100, R236.reuse, R64, R92 ;  /* 0x00000040ec64723c */ /* 0x040fe2000008105c */
        /* <DEDUP_REMOVED lines=11> */
[----:B------:R-:W2:Y:S04]  /*8bdc0*/  LDL.LU.64 R88, [R1+0x24b0] ;  /* 0x0024b00001587983 */ /* 0x000ea80000300a00 */
[----:B------:R-:W-:Y:S04]  /*8bdd0*/  STL.64 [R1+0x1170], R100 ;  /* 0x0011706401007387 */ /* 0x000fe80000100a00 */
[----:B------:R-:W-:Y:S04]  /*8bde0*/  STL.64 [R1+0x1178], R102 ;  /* 0x0011786601007387 */ /* 0x000fe80000100a00 */
[----:B------:R-:W2:Y:S04]  /*8bdf0*/  LDL.LU.64 R90, [R1+0x24b8] ;  /* 0x0024b800015a7983 */ /* 0x000ea80000300a00 */
[----:B------:R-:W-:Y:S04]  /*8be00*/  STL.64 [R1+0x1180], R92 ;  /* 0x0011805c01007387 */ /* 0x000fe80000100a00 */
[----:B------:R3:W-:Y:S04]  /*8be10*/  STL.64 [R1+0x1188], R94 ;  /* 0x0011885e01007387 */ /* 0x0007e80000100a00 */
[----:B------:R-:W-:Y:S04]  /*8be20*/  LDS R233, [R96+UR10+0x300] ;  /* 0x0003000a60e97984 */ /* 0x000fe80008000800 */
[----:B------:R-:W1:Y:S01]  /*8be30*/  LDS R235, [R96+UR10+0x2300] ;  /* 0x0023000a60eb7984 */ /* 0x000e620008000800 */
[----:B---3--:R-:W-:Y:S03]  /*8be40*/  HMMA.1688.F32.TF32 R92, R236, R56, R76 ;  /* 0x00000038ec5c723c */ /* 0x008fe6000008104c */
[----:B------:R-:W3:Y:S04]  /*8be50*/  LDL.LU.64 R76, [R1+0x24a0] ;  /* 0x0024a000014c7983 */ /* 0x000ee80000300a00 */
[----:B------:R-:W3:-:S12]  /*8be60*/  LDL.LU.64 R78, [R1+0x24a8] ;  /* 0x0024a800014e7983 */ /* 0x000ed80000300a00 */
[----:B------:R1:W-:Y:S04]  /*8be70*/  STL.64 [R1+0x1190], R92 ;  /* 0x0011905c01007387 */ /* 0x0003e80000100a00 */
[----:B------:R4:W-:Y:S04]  /*8be80*/  STL.64 [R1+0x1198], R94 ;  /* 0x0011985e01007387 */ /* 0x0009e80000100a00 */
[----:B-1----:R-:W3:Y:S01]  /*8be90*/  LDL.LU.64 R92, [R1+0x2490] ;  /* 0x00249000015c7983 */ /* 0x002ee20000300a00 */
[----:B----4-:R-:W-:Y:S03]  /*8bea0*/  HMMA.1688.F32.TF32 R84, R236, R52, R84 ;  /* 0x00000034ec54723c */ /* 0x010fe60000081054 */
[----:B------:R-:W4:-:S15]  /*8beb0*/  LDL.LU.64 R94, [R1+0x2498] ;  /* 0x00249800015e7983 */ /* 0x000f1e0000300a00 */
[----:B------:R-:W-:Y:S01]  /*8bec0*/  NOP ;  /* 0x0000000000007918 */ /* 0x000fe20000000000 */
[----:B------:R-:W-:Y:S04]  /*8bed0*/  STL.64 [R1+0x11a0], R84 ;  /* 0x0011a05401007387 */ /* 0x000fe80000100a00 */
[----:B------:R2:W-:Y:S02]  /*8bee0*/  STL.64 [R1+0x11a8], R86 ;  /* 0x0011a85601007387 */ /* 0x0005e40000100a00 */
[----:B--2---:R-:W-:Y:S02]  /*8bef0*/  HMMA.1688.F32.TF32 R84, R236, R48, R72 ;  /* 0x00000030ec54723c */ /* 0x004fe40000081048 */
[----:B------:R-:W2:Y:S04]  /*8bf00*/  LDL.LU.64 R72, [R1+0x2480] ;  /* 0x0024800001487983 */ /* 0x000ea80000300a00 */
[----:B------:R-:W2:-:S13]  /*8bf10*/  LDL.LU.64 R74, [R1+0x2488] ;  /* 0x00248800014a7983 */ /* 0x000e9a0000300a00 */
        /* <DEDUP_REMOVED lines=11> */
[----:B------:R-:W2:Y:S01]  /*8bfd0*/  LDL.LU.64 R86, [R1+0x2838] ;  /* 0x0028380001567983 */ /* 0x000ea20000300a00 */
[----:B------:R-:W-:Y:S03]  /*8bfe0*/  HMMA.1688.F32.TF32 R116, R236, R44, R88 ;  /* 0x0000002cec74723c */ /* 0x000fe60000081058 */
[----:B------:R-:W2:Y:S04]  /*8bff0*/  LDL.LU.64 R88, [R1+0x2960] ;  /* 0x0029600001587983 */ /* 0x000ea80000300a00 */
[----:B------:R-:W2:-:S12]  /*8c000*/  LDL.LU.64 R90, [R1+0x2968] ;  /* 0x00296800015a7983 */ /* 0x000e980000300a00 */
[----:B------:R-:W-:Y:S04]  /*8c010*/  STL.64 [R1+0x11c0], R116 ;  /* 0x0011c07401007387 */ /* 0x000fe80000100a00 */
[----:B------:R3:W-:Y:S02]  /*8c020*/  STL.64 [R1+0x11c8], R118 ;  /* 0x0011c87601007387 */ /* 0x0007e40000100a00 */
[----:B---3--:R-:W-:Y:S02]  /*8c030*/  HMMA.1688.F32.TF32 R116, R236, R40, R76 ;  /* 0x00000028ec74723c */ /* 0x008fe4000008104c */
[----:B------:R-:W3:Y:S04]  /*8c040*/  LDL.LU.64 R76, [R1+0x2290] ;  /* 0x00229000014c7983 */ /* 0x000ee80000300a00 */
[----:B------:R-:W3:-:S13]  /*8c050*/  LDL.LU.64 R78, [R1+0x2298] ;  /* 0x00229800014e7983 */ /* 0x000eda0000300a00 */
        /* <DEDUP_REMOVED lines=18> */
[C---:B------:R-:W-:Y:S01]  /*8c180*/  HMMA.1688.F32.TF32 R100, R236.reuse, R20, R84 ;  /* 0x00000014ec64723c */ /* 0x040fe20000081054 */
        /* <DEDUP_REMOVED lines=9> */
[----:B------:R1:W-:Y:S02]  /*8c220*/  STL.64 [R1+0x1258], R102 ;  /* 0x0012586601007387 */ /* 0x0003e40000100a00 */
[----:B-1----:R-:W-:Y:S02]  /*8c230*/  HMMA.1688.F32.TF32 R100, R236, R12, R88 ;  /* 0x0000000cec64723c */ /* 0x002fe40000081058 */
[----:B------:R-:W2:Y:S04]  /*8c240*/  LDL.LU.64 R88, [R1+0x22e0] ;  /* 0x0022e00001587983 */ /* 0x000ea80000300a00 */
[----:B------:R-:W2:Y:S04]  /*8c250*/  LDL.LU.64 R90, [R1+0x22e8] ;  /* 0x0022e800015a7983 */ /* 0x000ea80000300a00 */
[----:B------:R-:W-:Y:S04]  /*8c260*/  LDS R236, [R97+UR10+0x380] ;  /* 0x0003800a61ec7984 */ /* 0x000fe80008000800 */
[----:B------:R-:W-:Y:S04]  /*8c270*/  LDS R238, [R97+UR10+0x2380] ;  /* 0x0023800a61ee7984 */ /* 0x000fe80008000800 */
[----:B------:R-:W-:Y:S04]  /*8c280*/  LDS R237, [R96+UR10+0x380] ;  /* 0x0003800a60ed7984 */ /* 0x000fe80008000800 */
[----:B------:R-:W-:Y:S04]  /*8c290*/  STL.64 [R1+0x1240], R100 ;  /* 0x0012406401007387 */ /* 0x000fe80000100a00 */
[----:B------:R3:W-:Y:S04]  /*8c2a0*/  STL.64 [R1+0x1248], R102 ;  /* 0x0012486601007387 */ /* 0x0007e80000100a00 */
[----:B------:R-:W1:Y:S01]  /*8c2b0*/  LDS R239, [R96+UR10+0x2380] ;  /* 0x0023800a60ef7984 */ /* 0x000e620008000800 */
[----:B---3--:R-:W-:Y:S03]  /*8c2c0*/  HMMA.1688.F32.TF32 R100, R228, R68, R76 ;  /* 0x00000044e464723c */ /* 0x008fe6000008104c */
[----:B------:R-:W3:Y:S04]  /*8c2d0*/  LDL.LU.64 R76, [R1+0x22d0] ;  /* 0x0022d000014c7983 */ /* 0x000ee80000300a00 */
[----:B------:R-:W3:-:S12]  /*8c2e0*/  LDL.LU.64 R78, [R1+0x22d8] ;  /* 0x0022d800014e7983 */ /* 0x000ed80000300a00 */
[----:B------:R1:W-:Y:S01]  /*8c2f0*/  STL.64 [R1+0x1260], R100 ;  /* 0x0012606401007387 */ /* 0x0003e20000100a00 */
[C---:B----4-:R-:W-:Y:S03]  /*8c300*/  HMMA.1688.F32.TF32 R92, R228.reuse, R64, R92 ;  /* 0x00000040e45c723c */ /* 0x050fe6000008105c */
[----:B------:R4:W-:Y:S04]  /*8c310*/  STL.64 [R1+0x1268], R102 ;  /* 0x0012686601007387 */ /* 0x0009e80000100a00 */
[----:B------:R-:W3:Y:S04]  /*8c320*/  LDL.LU.64 R104, [R1+0x22c0] ;  /* 0x0022c00001687983 */ /* 0x000ee80000300a00 */
[----:B------:R-:W3:Y:S08]  /*8c330*/  LDL.LU.64 R106, [R1+0x22c8] ;  /* 0x0022c800016a7983 */ /* 0x000ef00000300a00 */
[----:B------:R-:W-:Y:S04]  /*8c340*/  STL.64 [R1+0x1270], R92 ;  /* 0x0012705c01007387 */ /* 0x000fe80000100a00 */
[----:B------:R-:W-:Y:S04]  /*8c350*/  STL.64 [R1+0x1278], R94 ;  /* 0x0012785e01007387 */ /* 0x000fe80000100a00 */
[----:B-1----:R-:W3:Y:S04]  /*8c360*/  LDL.LU.64 R100, [R1+0x22b0] ;  /* 0x0022b00001647983 */ /* 0x002ee80000300a00 */
[----:B----4-:R-:W4:Y:S01]  /*8c370*/  LDL.LU.64 R102, [R1+0x22b8] ;  /* 0x0022b80001667983 */ /* 0x010f220000300a00 */
[----:B--2---:R-:W-:-:S15]  /*8c380*/  HMMA.1688.F32.TF32 R72, R228, R60, R72 ;  /* 0x0000003ce448723c */ /* 0x004fde0000081048 */
[----:B------:R-:W-:-:S04]  /*8c390*/  NOP ;  /* 0x0000000000007918 */ /* 0x000fc80000000000 */
[----:B------:R1:W-:Y:S04]  /*8c3a0*/  STL.64 [R1+0x1280], R72 ;  /* 0x0012804801007387 */ /* 0x0003e80000100a00 */
[----:B------:R2:W-:Y:S04]  /*8c3b0*/  STL.64 [R1+0x1288], R74 ;  /* 0x0012884a01007387 */ /* 0x0005e80000100a00 */
[----:B-1----:R-:W4:Y:S04]  /*8c3c0*/  LDL.LU.64 R72, [R1+0x22a0] ;  /* 0x0022a00001487983 */ /* 0x002f280000300a00 */
[----:B--2---:R-:W2:Y:S01]  /*8c3d0*/  LDL.LU.64 R74, [R1+0x22a8] ;  /* 0x0022a800014a7983 */ /* 0x004ea20000300a00 */
[----:B------:R-:W-:Y:S03]  /*8c3e0*/  HMMA.1688.F32.TF32 R92, R228, R56, R84 ;  /* 0x00000038e45c723c */ /* 0x000fe60000081054 */
[----:B------:R-:W2:Y:S04]  /*8c3f0*/  LDL.LU.64 R84, [R1+0x2330] ;  /* 0x0023300001547983 */ /* 0x000ea80000300a00 */
[----:B------:R-:W2:-:S12]  /*8c400*/  LDL.LU.64 R86, [R1+0x2338] ;  /* 0x0023380001567983 */ /* 0x000e980000300a00 */
[----:B------:R-:W-:Y:S04]  /*8c410*/  STL.64 [R1+0x1290], R92 ;  /* 0x0012905c01007387 */ /* 0x000fe80000100a00 */
[----:B------:R1:W-:Y:S02]  /*8c420*/  STL.64 [R1+0x1298], R94 ;  /* 0x0012985e01007387 */ /* 0x0003e40000100a00 */
[C---:B-1----:R-:W-:Y:S08]  /*8c430*/  HMMA.1688.F32.TF32 R92, R228.reuse, R52, R88 ;  /* 0x00000034e45c723c */ /* 0x042ff00000081058 */
[C---:B---3--:R-:W-:Y:S01]  /*8c440*/  HMMA.1688.F32.TF32 R88, R228.reuse, R48, R76 ;  /* 0x00000030e458723c */ /* 0x048fe2000008104c */
[----:B------:R-:W3:Y:S10]  /*8c450*/  LDL.LU.64 R76, [R1+0x2320] ;  /* 0x00232000014c7983 */ /* 0x000ef40000300a00 */
[----:B------:R1:W-:Y:S04]  /*8c460*/  STL.64 [R1+0x12a0], R92 ;  /* 0x0012a05c01007387 */ /* 0x0003e80000100a00 */
[----:B------:R1:W-:Y:S04]  /*8c470*/  STL.64 [R1+0x12a8], R94 ;  /* 0x0012a85e01007387 */ /* 0x0003e80000100a00 */
[----:B------:R-:W3:Y:S04]  /*8c480*/  LDL.LU.64 R78, [R1+0x2328] ;  /* 0x00232800014e7983 */ /* 0x000ee80000300a00 */
[----:B------:R1:W-:Y:S04]  /*8c490*/  STL.64 [R1+0x12b0], R88 ;  /* 0x0012b05801007387 */ /* 0x0003e80000100a00 */
[----:B------:R1:W-:Y:S04]  /*8c4a0*/  STL.64 [R1+0x12b8], R90 ;  /* 0x0012b85a01007387 */ /* 0x0003e80000100a00 */
[----:B-1----:R-:W3:Y:S04]  /*8c4b0*/  LDL.LU.64 R92, [R1+0x2310] ;  /* 0x00231000015c7983 */ /* 0x002ee80000300a00 */
[----:B------:R-:W3:Y:S04]  /*8c4c0*/  LDL.LU.64 R94, [R1+0x2318] ;  /* 0x00231800015e7983 */ /* 0x000ee80000300a00 */
[----:B------:R-:W3:Y:S01]  /*8c4d0*/  LDL.LU.64 R88, [R1+0x2300] ;  /* 0x0023000001587983 */ /* 0x000ee20000300a00 */
[C---:B------:R-:W-:Y:S03]  /*8c4e0*/  HMMA.1688.F32.TF32 R108, R228.reuse, R44, R104 ;  /* 0x0000002ce46c723c */ /* 0x040fe60000081068 */
[----:B------:R-:W3:Y:S05]  /*8c4f0*/  LDL.LU.64 R90, [R1+0x2308] ;  /* 0x00230800015a7983 */ /* 0x000eea0000300a00 */
[C---:B----4-:R-:W-:Y:S11]  /*8c500*/  HMMA.1688.F32.TF32 R104, R228.reuse, R40, R100 ;  /* 0x00000028e468723c */ /* 0x050ff60000081064 */
[----:B------:R-:W-:Y:S04]  /*8c510*/  STL.64 [R1+0x12c0], R108 ;  /* 0x0012c06c01007387 */ /* 0x000fe80000100a00 */
[----:B------:R-:W-:Y:S01]  /*8c520*/  STL.64 [R1+0x12c8], R110 ;  /* 0x0012c86e01007387 */ /* 0x000fe20000100a00 */
[C---:B--2---:R-:W-:Y:S03]  /*8c530*/  HMMA.1688.F32.TF32 R100, R228.reuse, R36, R72 ;  /* 0x00000024e464723c */ /* 0x044fe60000081048 */
[----:B------:R-:W2:Y:S04]  /*8c540*/  LDL.LU.64 R72, [R1+0x2540] ;  /* 0x0025400001487983 */ /* 0x000ea80000300a00 */
[----:B------:R-:W-:Y:S04]  /*8c550*/  STL.64 [R1+0x12d0], R104 ;  /* 0x0012d06801007387 */ /* 0x000fe80000100a00 */
[----:B------:R-:W-:Y:S04]  /*8c560*/  STL.64 [R1+0x12d8], R106 ;  /* 0x0012d86a01007387 */ /* 0x000fe80000100a00 */
[----:B------:R-:W2:Y:S04]  /*8c570*/  LDL.LU.64 R74, [R1+0x2548] ;  /* 0x00254800014a7983 */ /* 0x000ea80000300a00 */
[----:B------:R-:W-:Y:S04]  /*8c580*/  STL.64 [R1+0x12e0], R100 ;  /* 0x0012e06401007387 */ /* 0x000fe80000100a00 */
[----:B------:R1:W-:Y:S02]  /*8c590*/  STL.64 [R1+0x12e8], R102 ;  /* 0x0012e86601007387 */ /* 0x0003e40000100a00 */
[----:B-1----:R-:W-:Y:S02]  /*8c5a0*/  HMMA.1688.F32.TF32 R100, R228, R32, R84 ;  /* 0x00000020e464723c */ /* 0x002fe40000081054 */
[----:B------:R-:W4:Y:S04]  /*8c5b0*/  LDL.LU.64 R84, [R1+0x2730] ;  /* 0x0027300001547983 */ /* 0x000f280000300a00 */
[----:B------:R-:W4:-:S13]  /*8c5c0*/  LDL.LU.64 R86, [R1+0x2738] ;  /* 0x0027380001567983 */ /* 0x000f1a0000300a00 */
[----:B------:R-:W-:Y:S04]  /*8c5d0*/  STL.64 [R1+0x12f0], R100 ;  /* 0x0012f06401007387 */ /* 0x000fe80000100a00 */
[----:B------:R3:W-:Y:S02]  /*8c5e0*/  STL.64 [R1+0x12f8], R102 ;  /* 0x0012f86601007387 */ /* 0x0007e40000100a00 */
[C---:B---3--:R-:W-:Y:S02]  /*8c5f0*/  HMMA.1688.F32.TF32 R100, R228.reuse, R28, R76 ;  /* 0x0000001ce464723c */ /* 0x048fe4000008104c */
[----:B------:R-:W3:Y:S04]  /*8c600*/  LDL.LU.64 R76, [R1+0x2940] ;  /* 0x00294000014c7983 */ /* 0x000ee80000300a00 */
[----:B------:R-:W3:Y:S02]  /*8c610*/  LDL.LU.64 R78, [R1+0x2948] ;  /* 0x00294800014e7983 */ /* 0x000ee40000300a00 */
[C---:B------:R-:W-:Y:S08]  /*8c620*/  HMMA.1688.F32.TF32 R92, R228.reuse, R8, R92 ;  /* 0x00000008e45c723c */ /* 0x040ff0000008105c */
[C---:B------:R-:W-:Y:S03]  /*8c630*/  HMMA.1688.F32.TF32 R88, R228.reuse, R24, R88 ;  /* 0x00000018e458723c */ /* 0x040fe60000081058 */
[----:B------:R1:W-:Y:S04]  /*8c640*/  STL.64 [R1+0x1300], R100 ;  /* 0x0013006401007387 */ /* 0x0003e80000100a00 */
[----:B------:R1:W-:Y:S04]  /*8c650*/  STL.64 [R1+0x1308], R102 ;  /* 0x0013086601007387 */ /* 0x0003e80000100a00 */
[----:B------:R-:W3:Y:S04]  /*8c660*/  LDL.LU.64 R108, [R1+0x2230] ;  /* 0x00223000016c7983 */ /* 0x000ee80000300a00 */
[----:B------:R1:W-:Y:S04]  /*8c670*/  STL.64 [R1+0x1310], R92 ;  /* 0x0013105c01007387 */ /* 0x0003e80000100a00 */
[----:B------:R1:W-:Y:S04]  /*8c680*/  STL.64 [R1+0x1318], R94 ;  /* 0x0013185e01007387 */ /* 0x0003e80000100a00 */
[----:B------:R-:W3:Y:S04]  /*8c690*/  LDL.LU.64 R110, [R1+0x2238] ;  /* 0x00223800016e7983 */ /* 0x000ee80000300a00 */
[----:B------:R-:W-:Y:S04]  /*8c6a0*/  STL.64 [R1+0x1320], R88 ;  /* 0x0013205801007387 */ /* 0x000fe80000100a00 */
[----:B------:R-:W-:Y:S04]  /*8c6b0*/  STL.64 [R1+0x1328], R90 ;  /* 0x0013285a01007387 */ /* 0x000fe80000100a00 */
[----:B------:R-:W3:Y:S04]  /*8c6c0*/  LDL.LU.64 R104, [R1+0x2220] ;  /* 0x0022200001687983 */ /* 0x000ee80000300a00 */
[----:B------:R-:W3:Y:S04]  /*8c6d0*/  LDL.LU.64 R106, [R1+0x2228] ;  /* 0x00222800016a7983 */ /* 0x000ee80000300a00 */
[----:B-1----:R-:W3:Y:S04]  /*8c6e0*/  LDL.LU.64 R100, [R1+0x2210] ;  /* 0x0022100001647983 */ /* 0x002ee80000300a00 */
[----:B------:R-:W3:Y:S01]  /*8c6f0*/  LDL.LU.64 R102, [R1+0x2218] ;  /* 0x0022180001667983 */ /* 0x000ee20000300a00 */
[----:B--2---:R-:W-:-:S15]  /*8c700*/  HMMA.1688.F32.TF32 R72, R228, R16, R72 ;  /* 0x00000010e448723c */ /* 0x004fde0000081048 */
[----:B------:R-:W-:-:S04]  /*8c710*/  NOP ;  /* 0x0000000000007918 */ /* 0x000fc80000000000 */
[----:B------:R1:W-:Y:S04]  /*8c720*/  STL.64 [R1+0x1330], R72 ;  /* 0x0013304801007387 */ /* 0x0003e80000100a00 */
[----:B------:R2:W-:Y:S04]  /*8c730*/  STL.64 [R1+0x1338], R74 ;  /* 0x0013384a01007387 */ /* 0x0005e80000100a00 */
[----:B------:R-:W3:Y:S04]  /*8c740*/  LDL.LU.64 R92, [R1+0x2200] ;  /* 0x00220000015c7983 */ /* 0x000ee80000300a00 */
[----:B------:R-:W3:Y:S04]  /*8c750*/  LDL.LU.64 R94, [R1+0x2208] ;  /* 0x00220800015e7983 */ /* 0x000ee80000300a00 */
[----:B-1----:R-:W3:Y:S04]  /*8c760*/  LDL.LU.64 R72, [R1+0x21f0] ;  /* 0x0021f00001487983 */ /* 0x002ee80000300a00 */
[----:B--2---:R-:W2:Y:S01]  /*8c770*/  LDL.LU.64 R74, [R1+0x21f8] ;  /* 0x0021f800014a7983 */ /* 0x004ea20000300a00 */
[----:B----4-:R-:W-:Y:S03]  /*8c780*/  HMMA.1688.F32.TF32 R88, R228, R20, R84 ;  /* 0x00000014e458723c */ /* 0x010fe60000081054 */
[----:B------:R-:W4:Y:S04]  /*8c790*/  LDL.LU.64 R84, [R1+0x21e0] ;  /* 0x0021e00001547983 */ /* 0x000f280000300a00 */
[----:B------:R-:W4:-:S12]  /*8c7a0*/  LDL.LU.64 R86, [R1+0x21e8] ;  /* 0x0021e80001567983 */ /* 0x000f180000300a00 */
[----:B------:R-:W-:Y:S04]  /*8c7b0*/  STL.64 [R1+0x1350], R88 ;  /* 0x0013505801007387 */ /* 0x000fe80000100a00 */
[----:B------:R3:W-:Y:S02]  /*8c7c0*/  STL.64 [R1+0x1358], R90 ;  /* 0x0013585a01007387 */ /* 0x0007e40000100a00 */
[----:B---3--:R-:W-:Y:S02]  /*8c7d0*/  HMMA.1688.F32.TF32 R88, R228, R12, R76 ;  /* 0x0000000ce458723c */ /* 0x008fe4000008104c */
[----:B------:R-:W3:Y:S04]  /*8c7e0*/  LDL.LU.64 R76, [R1+0x21d0] ;  /* 0x0021d000014c7983 */ /* 0x000ee80000300a00 */
[----:B------:R-:W3:Y:S04]  /*8c7f0*/  LDL.LU.64 R78, [R1+0x21d8] ;  /* 0x0021d800014e7983 */ /* 0x000ee80000300a00 */
[----:B------:R-:W-:Y:S04]  /*8c800*/  LDS R228, [R97+UR10+0x400] ;  /* 0x0004000a61e47984 */ /* 0x000fe80008000800 */
[----:B------:R-:W-:Y:S04]  /*8c810*/  LDS R230, [R97+UR10+0x2400] ;  /* 0x0024000a61e67984 */ /* 0x000fe80008000800 */
[----:B------:R-:W-:Y:S04]  /*8c820*/  LDS R229, [R96+UR10+0x400] ;  /* 0x0004000a60e57984 */ /* 0x000fe80008000800 */
[----:B------:R1:W-:Y:S04]  /*8c830*/  STL.64 [R1+0x1340], R88 ;  /* 0x0013405801007387 */ /* 0x0003e80000100a00 */
[----:B------:R1:W-:Y:S04]  /*8c840*/  STL.64 [R1+0x1348], R90 ;  /* 0x0013485a01007387 */ /* 0x0003e80000100a00 */
[----:B------:R-:W2:Y:S04]  /*8c850*/  LDS R231, [R96+UR10+0x2400] ;  /* 0x0024000a60e77984 */ /* 0x000ea80008000800 */
[----:B-1----:R-:W3:Y:S04]  /*8c860*/  LDL.LU.64 R88, [R1+0x21c0] ;  /* 0x0021c00001587983 */ /* 0x002ee80000300a00 */
[----:B------:R-:W3:Y:S01]  /*8c870*/  LDL.LU.64 R90, [R1+0x21c8] ;  /* 0x0021c800015a7983 */ /* 0x000ee20000300a00 */
[C---:B------:R-:W-:Y:S08]  /*8c880*/  HMMA.1688.F32.TF32 R112, R232.reuse, R68, R108 ;  /* 0x00000044e870723c */ /* 0x040ff0000008106c */
        /* <DEDUP_REMOVED lines=9> */
[C---:B--2---:R-:W-:Y:S01]  /*8c920*/  HMMA.1688.F32.TF32 R92, R232.reuse, R52, R72 ;  /* 0x00000034e85c723c */ /* 0x044fe20000081048 */
[----:B------:R-:W2:Y:S10]  /*8c930*/  LDL.LU.64 R72, [R1+0x2180] ;  /* 0x0021800001487983 */ /* 0x000eb40000300a00 */
[----:B------:R-:W-:Y:S04]  /*8c940*/  STL.64 [R1+0x1390], R100 ;  /* 0x0013906401007387 */ /* 0x000fe80000100a00 */
[----:B------:R-:W-:Y:S04]  /*8c950*/  STL.64 [R1+0x1398], R102 ;  /* 0x0013986601007387 */ /* 0x000fe80000100a00 */
[----:B------:R-:W2:Y:S04]  /*8c960*/  LDL.LU.64 R74, [R1+0x2188] ;  /* 0x00218800014a7983 */ /* 0x000ea80000300a00 */
        /* <DEDUP_REMOVED lines=28> */
[----:B------:R-:W3:Y:S04]  /*8cb30*/  LDL.LU.64 R94, [R1+0x1478] ;  /* 0x00147800015e7983 */ /* 0x000ee80000300a00 */
[----:B------:R-:W3:Y:S04]  /*8cb40*/  LDL.LU.64 R88, [R1+0x1480] ;  /* 0x0014800001587983 */ /* 0x000ee80000300a00 */
[----:B------:R-:W3:Y:S01]  /*8cb50*/  LDL.LU.64 R90, [R1+0x1488] ;  /* 0x00148800015a7983 */ /* 0x000ee20000300a00 */
[----:B--2---:R-:W-:Y:S03]  /*8cb60*/  HMMA.1688.F32.TF32 R124, R232, R36, R72 ;  /* 0x00000024e87c723c */ /* 0x004fe60000081048 */
[----:B------:R-:W2:Y:S04]  /*8cb70*/  LDL.LU.64 R72, [R1+0x2110] ;  /* 0x0021100001487983 */ /* 0x000ea80000300a00 */
[----:B------:R-:W2:-:S12]  /*8cb80*/  LDL.LU.64 R74, [R1+0x2118] ;  /* 0x00211800014a7983 */ /* 0x000e980000300a00 */
[----:B------:R-:W-:Y:S04]  /*8cb90*/  STL.64 [R1+0x13e0], R124 ;  /* 0x0013e07c01007387 */ /* 0x000fe80000100a00 */
[----:B------:R4:W-:Y:S02]  /*8cba0*/  STL.64 [R1+0x13e8], R126 ;  /* 0x0013e87e01007387 */ /* 0x0009e40000100a00 */
[----:B----4-:R-:W-:Y:S02]  /*8cbb0*/  HMMA.1688.F32.TF32 R124, R232, R32, R84 ;  /* 0x00000020e87c723c */ /* 0x010fe40000081054 */
[----:B------:R-:W4:Y:S04]  /*8cbc0*/  LDL.LU.64 R84, [R1+0x14a0] ;  /* 0x0014a00001547983 */ /* 0x000f280000300a00 */
[----:B------:R-:W4:-:S13]  /*8cbd0*/  LDL.LU.64 R86, [R1+0x14a8] ;  /* 0x0014a80001567983 */ /* 0x000f1a0000300a00 */
        /* <DEDUP_REMOVED lines=29> */
[----:B------:R-:W3:Y:S04]  /*8cdb0*/  LDL.LU.64 R88, [R1+0x14c0] ;  /* 0x0014c00001587983 */ /* 0x000ee80000300a00 */
[----:B------:R-:W-:Y:S04]  /*8cdc0*/  STL.64 [R1+0x1470], R100 ;  /* 0x0014706401007387 */ /* 0x000fe80000100a00 */
[----:B------:R-:W-:Y:S04]  /*8cdd0*/  STL.64 [R1+0x1478], R102 ;  /* 0x0014786601007387 */ /* 0x000fe80000100a00 */
[----:B------:R-:W3:Y:S04]  /*8cde0*/  LDL.LU.64 R90, [R1+0x14c8] ;  /* 0x0014c800015a7983 */ /* 0x000ee80000300a00 */
[----:B------:R-:W-:Y:S04]  /*8cdf0*/  STL.64 [R1+0x1480], R92 ;  /* 0x0014805c01007387 */ /* 0x000fe80000100a00 */
[----:B------:R2:W-:Y:S04]  /*8ce00*/  STL.64 [R1+0x1488], R94 ;  /* 0x0014885e01007387 */ /* 0x0005e80000100a00 */
[----:B------:R-:W-:Y:S04]  /*8ce10*/  LDS R233, [R96+UR10+0x500] ;  /* 0x0005000a60e97984 */ /* 0x000fe80008000800 */
[----:B------:R-:W-:Y:S01]  /*8ce20*/  LDS R235, [R96+UR10+0x2500] ;  /* 0x0025000a60eb7984 */ /* 0x000fe20008000800 */
[C---:B--2---:R-:W-:Y:S03]  /*8ce30*/  HMMA.1688.F32.TF32 R92, R236.reuse, R56, R72 ;  /* 0x00000038ec5c723c */ /* 0x044fe60000081048 */
[----:B------:R-:W2:Y:S04]  /*8ce40*/  LDL.LU.64 R72, [R1+0x14d0] ;  /* 0x0014d00001487983 */ /* 0x000ea80000300a00 */
[----:B------:R-:W2:Y:S01]  /*8ce50*/  LDL.LU.64 R74, [R1+0x14d8] ;  /* 0x0014d800014a7983 */ /* 0x000ea20000300a00 */
[C---:B----4-:R-:W-:Y:S11]  /*8ce60*/  HMMA.1688.F32.TF32 R84, R236.reuse, R52, R84 ;  /* 0x00000034ec54723c */ /* 0x050ff60000081054 */
[----:B------:R1:W-:Y:S04]  /*8ce70*/  STL.64 [R1+0x1490], R92 ;  /* 0x0014905c01007387 */ /* 0x0003e80000100a00 */
[----:B------:R4:W-:Y:S04]  /*8ce80*/  STL.64 [R1+0x1498], R94 ;  /* 0x0014985e01007387 */ /* 0x0009e80000100a00 */
[----:B-1----:R-:W2:Y:S04]  /*8ce90*/  LDL.LU.64 R92, [R1+0x14e0] ;  /* 0x0014e000015c7983 */ /* 0x002ea80000300a00 */
[----:B----4-:R-:W4:Y:S04]  /*8cea0*/  LDL.LU.64 R94, [R1+0x14e8] ;  /* 0x0014e800015e7983 */ /* 0x010f280000300a00 */
[----:B------:R1:W-:Y:S04]  /*8ceb0*/  STL.64 [R1+0x14a0], R84 ;  /* 0x0014a05401007387 */ /* 0x0003e80000100a00 */
[----:B------:R1:W-:Y:S04]  /*8cec0*/  STL.64 [R1+0x14a8], R86 ;  /* 0x0014a85601007387 */ /* 0x0003e80000100a00 */
[----:B-1----:R-:W4:Y:S04]  /*8ced0*/  LDL.LU.64 R84, [R1+0x14f0] ;  /* 0x0014f00001547983 */ /* 0x002f280000300a00 */
[----:B------:R-:W4:Y:S01]  /*8cee0*/  LDL.LU.64 R86, [R1+0x14f8] ;  /* 0x0014f80001567983 */ /* 0x000f220000300a00 */
        /* <DEDUP_REMOVED lines=12> */
[----:B-1----:R-:W4:Y:S04]  /*8cfb0*/  LDL.LU.64 R76, [R1+0x2530] ;  /* 0x00253000014c7983 */ /* 0x002f280000300a00 */
[----:B---3--:R-:W3:Y:S01]  /*8cfc0*/  LDL.LU.64 R78, [R1+0x2538] ;  /* 0x00253800014e7983 */ /* 0x008ee20000300a00 */
[----:B------:R-:W-:Y:S03]  /*8cfd0*/  HMMA.1688.F32.TF32 R116, R236, R44, R88 ;  /* 0x0000002cec74723c */ /* 0x000fe60000081058 */
[----:B------:R-:W3:Y:S04]  /*8cfe0*/  LDL.LU.64 R88, [R1+0x2740] ;  /* 0x0027400001587983 */ /* 0x000ee80000300a00 */
[----:B------:R-:W3:-:S12]  /*8cff0*/  LDL.LU.64 R90, [R1+0x2748] ;  /* 0x00274800015a7983 */ /* 0x000ed80000300a00 */
        /* <DEDUP_REMOVED lines=12> */
[----:B-1----:R-:W-:Y:S02]  /*8d0c0*/  HMMA.1688.F32.TF32 R116, R236, R32, R84 ;  /* 0x00000020ec74723c */ /* 0x002fe40000081054 */
[----:B------:R-:W4:Y:S04]  /*8d0d0*/  LDL.LU.64 R84, [R1+0x1580] ;  /* 0x0015800001547983 */ /* 0x000f280000300a00 */
[----:B------:R-:W4:-:S13]  /*8d0e0*/  LDL.LU.64 R86, [R1+0x1588] ;  /* 0x0015880001567983 */ /* 0x000f1a0000300a00 */
        /* <DEDUP_REMOVED lines=8> */
[C---:B---3--:R-:W-:Y:S01]  /*8d170*/  HMMA.1688.F32.TF32 R100, R236.reuse, R20, R76 ;  /* 0x00000014ec64723c */ /* 0x048fe2000008104c */
        /* <DEDUP_REMOVED lines=9> */
[----:B------:R1:W-:Y:S02]  /*8d210*/  STL.64 [R1+0x1558], R102 ;  /* 0x0015586601007387 */ /* 0x0003e40000100a00 */
[----:B-1----:R-:W-:Y:S02]  /*8d220*/  HMMA.1688.F32.TF32 R100, R236, R12, R88 ;  /* 0x0000000cec64723c */ /* 0x002fe40000081058 */
[----:B------:R-:W3:Y:S04]  /*8d230*/  LDL.LU.64 R88, [R1+0x1600] ;  /* 0x0016000001587983 */ /* 0x000ee80000300a00 */
[----:B------:R-:W3:Y:S04]  /*8d240*/  LDL.LU.64 R90, [R1+0x1608] ;  /* 0x00160800015a7983 */ /* 0x000ee80000300a00 */
[----:B------:R-:W-:Y:S04]  /*8d250*/  LDS R236, [R97+UR10+0x480] ;  /* 0x0004800a61ec7984 */ /* 0x000fe80008000800 */
[----:B------:R-:W-:Y:S04]  /*8d260*/  LDS R238, [R97+UR10+0x2480] ;  /* 0x0024800a61ee7984 */ /* 0x000fe80008000800 */
[----:B------:R-:W-:Y:S04]  /*8d270*/  LDS R237, [R96+UR10+0x480] ;  /* 0x0004800a60ed7984 */ /* 0x000fe80008000800 */
[----:B------:R-:W-:Y:S04]  /*8d280*/  STL.64 [R1+0x1540], R100 ;  /* 0x0015406401007387 */ /* 0x000fe80000100a00 */
[----:B------:R2:W-:Y:S04]  /*8d290*/  STL.64 [R1+0x1548], R102 ;  /* 0x0015486601007387 */ /* 0x0005e80000100a00 */
[----:B------:R-:W1:Y:S01]  /*8d2a0*/  LDS R239, [R96+UR10+0x2480] ;  /* 0x0024800a60ef7984 */ /* 0x000e620008000800 */
[C---:B--2---:R-:W-:Y:S03]  /*8d2b0*/  HMMA.1688.F32.TF32 R100, R228.reuse, R68, R72 ;  /* 0x00000044e464723c */ /* 0x044fe60000081048 */
[----:B------:R-:W2:Y:S04]  /*8d2c0*/  LDL.LU.64 R72, [R1+0x15b0] ;  /* 0x0015b00001487983 */ /* 0x000ea80000300a00 */
[----:B------:R-:W2:Y:S01]  /*8d2d0*/  LDL.LU.64 R74, [R1+0x15b8] ;  /* 0x0015b800014a7983 */ /* 0x000ea20000300a00 */
[C---:B----4-:R-:W-:Y:S11]  /*8d2e0*/  HMMA.1688.F32.TF32 R92, R228.reuse, R64, R92 ;  /* 0x00000040e45c723c */ /* 0x050ff6000008105c */
[----:B------:R4:W-:Y:S04]  /*8d2f0*/  STL.64 [R1+0x1560], R100 ;  /* 0x0015606401007387 */ /* 0x0009e80000100a00 */
[----:B------:R1:W-:Y:S04]  /*8d300*/  STL.64 [R1+0x1568], R102 ;  /* 0x0015686601007387 */ /* 0x0003e80000100a00 */
[----:B------:R-:W2:Y:S04]  /*8d310*/  LDL.LU.64 R104, [R1+0x15c0] ;  /* 0x0015c00001687983 */ /* 0x000ea80000300a00 */
[----:B------:R-:W2:Y:S04]  /*8d320*/  LDL.LU.64 R106, [R1+0x15c8] ;  /* 0x0015c800016a7983 */ /* 0x000ea80000300a00 */
[----:B------:R-:W-:Y:S04]  /*8d330*/  STL.64 [R1+0x1570], R92 ;  /* 0x0015705c01007387 */ /* 0x000fe80000100a00 */
[----:B------:R-:W-:Y:S04]  /*8d340*/  STL.64 [R1+0x1578], R94 ;  /* 0x0015785e01007387 */ /* 0x000fe80000100a00 */
[----:B----4-:R-:W4:Y:S04]  /*8d350*/  LDL.LU.64 R100, [R1+0x15d0] ;  /* 0x0015d00001647983 */ /* 0x010f280000300a00 */
[----:B-1----:R-:W4:Y:S01]  /*8d360*/  LDL.LU.64 R102, [R1+0x15d8] ;  /* 0x0015d80001667983 */ /* 0x002f220000300a00 */
[----:B------:R-:W-:-:S15]  /*8d370*/  HMMA.1688.F32.TF32 R84, R228, R60, R84 ;  /* 0x0000003ce454723c */ /* 0x000fde0000081054 */
[----:B------:R-:W-:-:S04]  /*8d380*/  NOP ;  /* 0x0000000000007918 */ /* 0x000fc80000000000 */
[----:B------:R1:W-:Y:S04]  /*8d390*/  STL.64 [R1+0x1580], R84 ;  /* 0x0015805401007387 */ /* 0x0003e80000100a00 */
[----:B------:R1:W-:Y:S04]  /*8d3a0*/  STL.64 [R1+0x1588], R86 ;  /* 0x0015885601007387 */ /* 0x0003e80000100a00 */
[----:B-1----:R-:W4:Y:S04]  /*8d3b0*/  LDL.LU.64 R84, [R1+0x15f0] ;  /* 0x0015f00001547983 */ /* 0x002f280000300a00 */
[----:B------:R-:W4:Y:S01]  /*8d3c0*/  LDL.LU.64 R86, [R1+0x15f8] ;  /* 0x0015f80001567983 */ /* 0x000f220000300a00 */
[----:B---3--:R-:W-:Y:S03]  /*8d3d0*/  HMMA.1688.F32.TF32 R92, R228, R56, R76 ;  /* 0x00000038e45c723c */ /* 0x008fe6000008104c */
[----:B------:R-:W3:Y:S04]  /*8d3e0*/  LDL.LU.64 R76, [R1+0x2080] ;  /* 0x00208000014c7983 */ /* 0x000ee80000300a00 */
[----:B------:R-:W3:-:S12]  /*8d3f0*/  LDL.LU.64 R78, [R1+0x2088] ;  /* 0x00208800014e7983 */ /* 0x000ed80000300a00 */
[----:B------:R-:W-:Y:S04]  /*8d400*/  STL.64 [R1+0x1590], R92 ;  /* 0x0015905c01007387 */ /* 0x000fe80000100a00 */
[----:B------:R1:W-:Y:S02]  /*8d410*/  STL.64 [R1+0x1598], R94 ;  /* 0x0015985e01007387 */ /* 0x0003e40000100a00 */
[C---:B-1----:R-:W-:Y:S08]  /*8d420*/  HMMA.1688.F32.TF32 R92, R228.reuse, R52, R88 ;  /* 0x00000034e45c723c */ /* 0x042ff00000081058 */
[C---:B--2---:R-:W-:Y:S01]  /*8d430*/  HMMA.1688.F32.TF32 R88, R228.reuse, R48, R72 ;  /* 0x00000030e458723c */ /* 0x044fe20000081048 */
[----:B------:R-:W2:Y:S10]  /*8d440*/  LDL.LU.64 R72, [R1+0x2070] ;  /* 0x0020700001487983 */ /* 0x000eb40000300a00 */
[----:B------:R1:W-:Y:S04]  /*8d450*/  STL.64 [R1+0x15a0], R92 ;  /* 0x0015a05c01007387 */ /* 0x0003e80000100a00 */
[----:B------:R1:W-:Y:S04]  /*8d460*/  STL.64 [R1+0x15a8], R94 ;  /* 0x0015a85e01007387 */ /* 0x0003e80000100a00 */
[----:B------:R-:W2:Y:S04]  /*8d470*/  LDL.LU.64 R74, [R1+0x2078] ;  /* 0x00207800014a7983 */ /* 0x000ea80000300a00 */
[----:B------:R1:W-:Y:S04]  /*8d480*/  STL.64 [R1+0x15b0], R88 ;  /* 0x0015b05801007387 */ /* 0x0003e80000100a00 */
[----:B------:R1:W-:Y:S04]  /*8d490*/  STL.64 [R1+0x15b8], R90 ;  /* 0x0015b85a01007387 */ /* 0x0003e80000100a00 */
[----:B-1----:R-:W2:Y:S04]  /*8d4a0*/  LDL.LU.64 R92, [R1+0x1610] ;  /* 0x00161000015c7983 */ /* 0x002ea80000300a00 */
[----:B------:R-:W2:Y:S04]  /*8d4b0*/  LDL.LU.64 R94, [R1+0x1618] ;  /* 0x00161800015e7983 */ /* 0x000ea80000300a00 */
[----:B------:R-:W2:Y:S04]  /*8d4c0*/  LDL.LU.64 R88, [R1+0x1640] ;  /* 0x0016400001587983 */ /* 0x000ea80000300a00 */
[----:B------:R-:W2:Y:S01]  /*8d4d0*/  LDL.LU.64 R90, [R1+0x1648] ;  /* 0x00164800015a7983 */ /* 0x000ea20000300a00 */
[C---:B------:R-:W-:Y:S08]  /*8d4e0*/  HMMA.1688.F32.TF32 R108, R228.reuse, R44, R104 ;  /* 0x0000002ce46c723c */ /* 0x040ff00000081068 */
[C---:B----4-:R-:W-:Y:S11]  /*8d4f0*/  HMMA.1688.F32.TF32 R104, R228.reuse, R40, R100 ;  /* 0x00000028e468723c */ /* 0x050ff60000081064 */
[----:B------:R-:W-:Y:S04]  /*8d500*/  STL.64 [R1+0x15c0], R108 ;  /* 0x0015c06c01007387 */ /* 0x000fe80000100a00 */
[----:B------:R-:W-:Y:S01]  /*8d510*/  STL.64 [R1+0x15c8], R110 ;  /* 0x0015c86e01007387 */ /* 0x000fe20000100a00 */
[C---:B------:R-:W-:Y:S03]  /*8d520*/  HMMA.1688.F32.TF32 R100, R228.reuse, R36, R84 ;  /* 0x00000024e464723c */ /* 0x040fe60000081054 */
[----:B------:R-:W4:Y:S04]  /*8d530*/  LDL.LU.64 R84, [R1+0x2150] ;  /* 0x0021500001547983 */ /* 0x000f280000300a00 */
[----:B------:R-:W-:Y:S04]  /*8d540*/  STL.64 [R1+0x15d0], R104 ;  /* 0x0015d06801007387 */ /* 0x000fe80000100a00 */
[----:B------:R-:W-:Y:S04]  /*8d550*/  STL.64 [R1+0x15d8], R106 ;  /* 0x0015d86a01007387 */ /* 0x000fe80000100a00 */
[----:B------:R-:W4:Y:S04]  /*8d560*/  LDL.LU.64 R86, [R1+0x2158] ;  /* 0x0021580001567983 */ /* 0x000f280000300a00 */
[----:B------:R-:W-:Y:S04]  /*8d570*/  STL.64 [R1+0x15e0], R100 ;  /* 0x0015e06401007387 */ /* 0x000fe80000100a00 */
[----:B------:R3:W-:Y:S02]  /*8d580*/  STL.64 [R1+0x15e8], R102 ;  /* 0x0015e86601007387 */ /* 0x0007e40000100a00 */
[----:B---3--:R-:W-:Y:S02]  /*8d590*/  HMMA.1688.F32.TF32 R100, R228, R32, R76 ;  /* 0x00000020e464723c */ /* 0x008fe4000008104c */
[----:B------:R-:W3:Y:S04]  /*8d5a0*/  LDL.LU.64 R76, [R1+0x2350] ;  /* 0x00235000014c7983 */ /* 0x000ee80000300a00 */
[----:B------:R-:W3:-:S13]  /*8d5b0*/  LDL.LU.64 R78, [R1+0x2358] ;  /* 0x00235800014e7983 */ /* 0x000eda0000300a00 */
        /* <DEDUP_REMOVED lines=19> */
[----:B----4-:R-:W-:-:S15]  /*8d6f0*/  HMMA.1688.F32.TF32 R84, R228, R16, R84 ;  /* 0x00000010e454723c */ /* 0x010fde0000081054 */
[----:B------:R-:W-:-:S04]  /*8d700*/  NOP ;  /* 0x0000000000007918 */ /* 0x000fc80000000000 */
[----:B------:R1:W-:Y:S04]  /*8d710*/  STL.64 [R1+0x1630], R84 ;  /* 0x0016305401007387 */ /* 0x0003e80000100a00 */
[----:B------:R4:W-:Y:S04]  /*8d720*/  STL.64 [R1+0x1638], R86 ;  /* 0x0016385601007387 */ /* 0x0009e80000100a00 */
[----:B------:R-:W2:Y:S04]  /*8d730*/  LDL.LU.64 R92, [R1+0x1ff0] ;  /* 0x001ff000015c7983 */ /* 0x000ea80000300a00 */
[----:B------:R-:W2:Y:S04]  /*8d740*/  LDL.LU.64 R94, [R1+0x1ff8] ;  /* 0x001ff800015e7983 */ /* 0x000ea80000300a00 */
[----:B-1----:R-:W2:Y:S04]  /*8d750*/  LDL.LU.64 R84, [R1+0x1fe0] ;  /* 0x001fe00001547983 */ /* 0x002ea80000300a00 */
[----:B----4-:R-:W4:Y:S01]  /*8d760*/  LDL.LU.64 R86, [R1+0x1fe8] ;  /* 0x001fe80001567983 */ /* 0x010f220000300a00 */
[----:B---3--:R-:W-:Y:S03]  /*8d770*/  HMMA.1688.F32.TF32 R88, R228, R20, R76 ;  /* 0x00000014e458723c */ /* 0x008fe6000008104c */
[----:B------:R-:W3:Y:S04]  /*8d780*/  LDL.LU.64 R76, [R1+0x1750] ;  /* 0x00175000014c7983 */ /* 0x000ee80000300a00 */
[----:B------:R-:W3:-:S12]  /*8d790*/  LDL.LU.64 R78, [R1+0x1758] ;  /* 0x00175800014e7983 */ /* 0x000ed80000300a00 */
[----:B------:R-:W-:Y:S04]  /*8d7a0*/  STL.64 [R1+0x1650], R88 ;  /* 0x0016505801007387 */ /* 0x000fe80000100a00 */
[----:B------:R2:W-:Y:S02]  /*8d7b0*/  STL.64 [R1+0x1658], R90 ;  /* 0x0016585a01007387 */ /* 0x0005e40000100a00 */
[----:B--2---:R-:W-:Y:S02]  /*8d7c0*/  HMMA.1688.F32.TF32 R88, R228, R12, R72 ;  /* 0x0000000ce458723c */ /* 0x004fe40000081048 */
[----:B------:R-:W2:Y:S04]  /*8d7d0*/  LDL.LU.64 R72, [R1+0x16c0] ;  /* 0x0016c00001487983 */ /* 0x000ea80000300a00 */
[----:B------:R-:W2:Y:S04]  /*8d7e0*/  LDL.LU.64 R74, [R1+0x16c8] ;  /* 0x0016c800014a7983 */ /* 0x000ea80000300a00 */
[----:B------:R-:W-:Y:S04]  /*8d7f0*/  LDS R228, [R97+UR10+0x580] ;  /* 0x0005800a61e47984 */ /* 0x000fe80008000800 */
[----:B------:R-:W-:Y:S04]  /*8d800*/  LDS R230, [R97+UR10+0x2580] ;  /* 0x0025800a61e67984 */ /* 0x000fe80008000800 */
[----:B------:R-:W-:Y:S04]  /*8d810*/  LDS R229, [R96+UR10+0x580] ;  /* 0x0005800a60e57984 */ /* 0x000fe80008000800 */
[----:B------:R1:W-:Y:S04]  /*8d820*/  STL.64 [R1+0x1640], R88 ;  /* 0x0016405801007387 */ /* 0x0003e80000100a00 */
[----:B------:R1:W-:Y:S04]  /*8d830*/  STL.64 [R1+0x1648], R90 ;  /* 0x0016485a01007387 */ /* 0x0003e80000100a00 */
[----:B------:R-:W2:Y:S04]  /*8d840*/  LDS R231, [R96+UR10+0x2580] ;  /* 0x0025800a60e77984 */ /* 0x000ea80008000800 */
[----:B-1----:R-:W2:Y:S04]  /*8d850*/  LDL.LU.64 R88, [R1+0x16d0] ;  /* 0x0016d00001587983 */ /* 0x002ea80000300a00 */
[----:B------:R-:W2:Y:S01]  /*8d860*/  LDL.LU.64 R90, [R1+0x16d8] ;  /* 0x0016d800015a7983 */ /* 0x000ea20000300a00 */
        /* <DEDUP_REMOVED lines=10> */
[C---:B----4-:R-:W-:Y:S01]  /*8d910*/  HMMA.1688.F32.TF32 R92, R236.reuse, R52, R84 ;  /* 0x00000034ec5c723c */ /* 0x050fe20000081054 */
[----:B------:R-:W4:Y:S10]  /*8d920*/  LDL.LU.64 R84, [R1+0x16e0] ;  /* 0x0016e00001547983 */ /* 0x000f340000300a00 */
        /* <DEDUP_REMOVED lines=34> */
[----:B----4-:R-:W-:Y:S03]  /*8db50*/  HMMA.1688.F32.TF32 R124, R236, R36, R84 ;  /* 0x00000024ec7c723c */ /* 0x010fe60000081054 */
[----:B------:R-:W4:Y:S04]  /*8db60*/  LDL.LU.64 R84, [R1+0x1790] ;  /* 0x0017900001547983 */ /* 0x000f280000300a00 */
[----:B------:R-:W4:-:S12]  /*8db70*/  LDL.LU.64 R86, [R1+0x1798] ;  /* 0x0017980001567983 */ /* 0x000f180000300a00 */
[----:B------:R-:W-:Y:S04]  /*8db80*/  STL.64 [R1+0x16e0], R124 ;  /* 0x0016e07c01007387 */ /* 0x000fe80000100a00 */
[----:B------:R3:W-:Y:S02]  /*8db90*/  STL.64 [R1+0x16e8], R126 ;  /* 0x0016e87e01007387 */ /* 0x0007e40000100a00 */
[----:B---3--:R-:W-:Y:S02]  /*8dba0*/  HMMA.1688.F32.TF32 R124, R236, R32, R76 ;  /* 0x00000020ec7c723c */ /* 0x008fe4000008104c */
[----:B------:R-:W3:Y:S04]  /*8dbb0*/  LDL.LU.64 R76, [R1+0x17a0] ;  /* 0x0017a000014c7983 */ /* 0x000ee80000300a00 */
[----:B------:R-:W3:-:S13]  /*8dbc0*/  LDL.LU.64 R78, [R1+0x17a8] ;  /* 0x0017a800014e7983 */ /* 0x000eda0000300a00 */
        /* <DEDUP_REMOVED lines=29> */
[----:B------:R-:W2:Y:S04]  /*8dda0*/  LDL.LU.64 R92, [R1+0x1930] ;  /* 0x00193000015c7983 */ /* 0x000ea80000300a00 */
[----:B------:R-:W-:Y:S04]  /*8ddb0*/  STL.64 [R1+0x1770], R100 ;  /* 0x0017706401007387 */ /* 0x000fe80000100a00 */
[----:B------:R-:W-:Y:S04]  /*8ddc0*/  STL.64 [R1+0x1778], R102 ;  /* 0x0017786601007387 */ /* 0x000fe80000100a00 */
[----:B------:R-:W2:Y:S01]  /*8ddd0*/  LDL.LU.64 R94, [R1+0x1938] ;  /* 0x00193800015e7983 */ /* 0x000ea20000300a00 */
[C---:B----4-:R-:W-:Y:S03]  /*8dde0*/  HMMA.1688.F32.TF32 R84, R232.reuse, R56, R84 ;  /* 0x00000038e854723c */ /* 0x050fe60000081054 */
[----:B------:R1:W-:Y:S04]  /*8ddf0*/  STL.64 [R1+0x1780], R88 ;  /* 0x0017805801007387 */ /* 0x0003e80000100a00 */
[----:B------:R4:W-:Y:S04]  /*8de00*/  STL.64 [R1+0x1788], R90 ;  /* 0x0017885a01007387 */ /* 0x0009e80000100a00 */
[----:B------:R-:W-:Y:S04]  /*8de10*/  LDS R237, [R96+UR10+0x600] ;  /* 0x0006000a60ed7984 */ /* 0x000fe80008000800 */
[----:B-1----:R-:W2:Y:S04]  /*8de20*/  LDL.LU.64 R88, [R1+0x1850] ;  /* 0x0018500001587983 */ /* 0x002ea80000300a00 */
[----:B----4-:R-:W4:Y:S04]  /*8de30*/  LDL.LU.64 R90, [R1+0x1858] ;  /* 0x00185800015a7983 */ /* 0x010f280000300a00 */
[----:B------:R1:W-:Y:S04]  /*8de40*/  STL.64 [R1+0x1790], R84 ;  /* 0x0017905401007387 */ /* 0x0003e80000100a00 */
[----:B------:R1:W-:Y:S04]  /*8de50*/  STL.64 [R1+0x1798], R86 ;  /* 0x0017985601007387 */ /* 0x0003e80000100a00 */
[----:B------:R-:W2:Y:S04]  /*8de60*/  LDS R239, [R96+UR10+0x2600] ;  /* 0x0026000a60ef7984 */ /* 0x000ea80008000800 */
[----:B-1----:R-:W4:Y:S04]  /*8de70*/  LDL.LU.64 R84, [R1+0x17e0] ;  /* 0x0017e00001547983 */ /* 0x002f280000300a00 */
[----:B------:R-:W4:Y:S01]  /*8de80*/  LDL.LU.64 R86, [R1+0x17e8] ;  /* 0x0017e80001567983 */ /* 0x000f220000300a00 */
[----:B---3--:R-:W-:-:S15]  /*8de90*/  HMMA.1688.F32.TF32 R76, R232, R52, R76 ;  /* 0x00000034e84c723c */ /* 0x008fde000008104c */
[----:B------:R-:W-:-:S04]  /*8dea0*/  NOP ;  /* 0x0000000000007918 */ /* 0x000fc80000000000 */
[----:B------:R1:W-:Y:S04]  /*8deb0*/  STL.64 [R1+0x17a0], R76 ;  /* 0x0017a04c01007387 */ /* 0x0003e80000100a00 */
[----:B------:R3:W-:Y:S04]  /*8dec0*/  STL.64 [R1+0x17a8], R78 ;  /* 0x0017a84e01007387 */ /* 0x0007e80000100a00 */
[----:B-1----:R-:W4:Y:S04]  /*8ded0*/  LDL.LU.64 R76, [R1+0x1830] ;  /* 0x00183000014c7983 */ /* 0x002f280000300a00 */
[----:B---3--:R-:W3:Y:S01]  /*8dee0*/  LDL.LU.64 R78, [R1+0x1838] ;  /* 0x00183800014e7983 */ /* 0x008ee20000300a00 */
        /* <DEDUP_REMOVED lines=13> */
[----:B--2---:R-:W2:Y:S01]  /*8dfc0*/  LDL.LU.64 R74, [R1+0x2148] ;  /* 0x00214800014a7983 */ /* 0x004ea20000300a00 */
[----:B------:R-:W-:Y:S03]  /*8dfd0*/  HMMA.1688.F32.TF32 R116, R232, R44, R92 ;  /* 0x0000002ce874723c */ /* 0x000fe6000008105c */
        /* <DEDUP_REMOVED lines=24> */
[----:B------:R-:W-:Y:S04]  /*8e160*/  STL.64 [R1+0x1808], R118 ;  /* 0x0018087601007387 */ /* 0x000fe80000100a00 */
[----:B------:R-:W-:Y:S01]  /*8e170*/  STL.64 [R1+0x1810], R112 ;  /* 0x0018107001007387 */ /* 0x000fe20000100a00 */
[C---:B--2---:R-:W-:Y:S03]  /*8e180*/  HMMA.1688.F32.TF32 R100, R232.reuse, R20, R72 ;  /* 0x00000014e864723c */ /* 0x044fe60000081048 */
        /* <DEDUP_REMOVED lines=18> */
[C---:B----4-:R-:W-:Y:S03]  /*8e2b0*/  HMMA.1688.F32.TF32 R100, R228.reuse, R68, R88 ;  /* 0x00000044e464723c */ /* 0x050fe60000081058 */
[----:B------:R-:W4:Y:S04]  /*8e2c0*/  LDL.LU.64 R88, [R1+0x18e0] ;  /* 0x0018e00001587983 */ /* 0x000f280000300a00 */
[----:B------:R-:W4:Y:S01]  /*8e2d0*/  LDL.LU.64 R90, [R1+0x18e8] ;  /* 0x0018e800015a7983 */ /* 0x000f220000300a00 */
[C---:B------:R-:W-:Y:S11]  /*8e2e0*/  HMMA.1688.F32.TF32 R84, R228.reuse, R64, R84 ;  /* 0x00000040e454723c */ /* 0x040ff60000081054 */
[----:B------:R-:W-:Y:S04]  /*8e2f0*/  STL.64 [R1+0x1950], R100 ;  /* 0x0019506401007387 */ /* 0x000fe80000100a00 */
[----:B------:R-:W-:Y:S04]  /*8e300*/  STL.64 [R1+0x1958], R102 ;  /* 0x0019586601007387 */ /* 0x000fe80000100a00 */
[----:B------:R-:W4:Y:S04]  /*8e310*/  LDL.LU.64 R104, [R1+0x18d0] ;  /* 0x0018d00001687983 */ /* 0x000f280000300a00 */
[----:B------:R-:W4:Y:S04]  /*8e320*/  LDL.LU.64 R106, [R1+0x18d8] ;  /* 0x0018d800016a7983 */ /* 0x000f280000300a00 */
[----:B------:R1:W-:Y:S04]  /*8e330*/  STL.64 [R1+0x1940], R84 ;  /* 0x0019405401007387 */ /* 0x0003e80000100a00 */
[----:B------:R3:W-:Y:S04]  /*8e340*/  STL.64 [R1+0x1948], R86 ;  /* 0x0019485601007387 */ /* 0x0007e80000100a00 */
[----:B-1----:R-:W4:Y:S04]  /*8e350*/  LDL.LU.64 R84, [R1+0x18b0] ;  /* 0x0018b00001547983 */ /* 0x002f280000300a00 */
[----:B---3--:R-:W3:Y:S01]  /*8e360*/  LDL.LU.64 R86, [R1+0x18b8] ;  /* 0x0018b80001567983 */ /* 0x008ee20000300a00 */
[----:B------:R-:W-:-:S15]  /*8e370*/  HMMA.1688.F32.TF32 R76, R228, R60, R76 ;  /* 0x0000003ce44c723c */ /* 0x000fde000008104c */
[----:B------:R-:W-:-:S04]  /*8e380*/  NOP ;  /* 0x0000000000007918 */ /* 0x000fc80000000000 */
[----:B------:R1:W-:Y:S04]  /*8e390*/  STL.64 [R1+0x1930], R76 ;  /* 0x0019304c01007387 */ /* 0x0003e80000100a00 */
[----:B------:R1:W-:Y:S04]  /*8e3a0*/  STL.64 [R1+0x1938], R78 ;  /* 0x0019384e01007387 */ /* 0x0003e80000100a00 */
[----:B-1----:R-:W3:Y:S04]  /*8e3b0*/  LDL.LU.64 R76, [R1+0x18a0] ;  /* 0x0018a000014c7983 */ /* 0x002ee80000300a00 */
[----:B------:R-:W3:Y:S01]  /*8e3c0*/  LDL.LU.64 R78, [R1+0x18a8] ;  /* 0x0018a800014e7983 */ /* 0x000ee20000300a00 */
[----:B--2---:R-:W-:Y:S03]  /*8e3d0*/  HMMA.1688.F32.TF32 R100, R228, R56, R72 ;  /* 0x00000038e464723c */ /* 0x004fe60000081048 */
[----:B------:R-:W2:Y:S04]  /*8e3e0*/  LDL.LU.64 R72, [R1+0x1f50] ;  /* 0x001f500001487983 */ /* 0x000ea80000300a00 */
[----:B------:R-:W2:-:S12]  /*8e3f0*/  LDL.LU.64 R74, [R1+0x1f58] ;  /* 0x001f5800014a7983 */ /* 0x000e980000300a00 */
[----:B------:R1:W-:Y:S04]  /*8e400*/  STL.64 [R1+0x1920], R100 ;  /* 0x0019206401007387 */ /* 0x0003e80000100a00 */
[----:B------:R4:W-:Y:S04]  /*8e410*/  STL.64 [R1+0x1928], R102 ;  /* 0x0019286601007387 */ /* 0x0009e80000100a00 */
[----:B-1----:R-:W2:Y:S01]  /*8e420*/  LDL.LU.64 R100, [R1+0x1f30] ;  /* 0x001f300001647983 */ /* 0x002ea20000300a00 */
[----:B------:R-:W-:-:S15]  /*8e430*/  HMMA.1688.F32.TF32 R92, R228, R52, R92 ;  /* 0x00000034e45c723c */ /* 0x000fde000008105c */
[----:B------:R-:W-:-:S04]  /*8e440*/  NOP ;  /* 0x0000000000007918 */ /* 0x000fc80000000000 */
[----:B------:R1:W-:Y:S01]  /*8e450*/  STL.64 [R1+0x1910], R92 ;  /* 0x0019105c01007387 */ /* 0x0003e20000100a00 */
[----:B----4-:R-:W-:Y:S03]  /*8e460*/  HMMA.1688.F32.TF32 R88, R228, R48, R88 ;  /* 0x00000030e458723c */ /* 0x010fe60000081058 */
[----:B------:R4:W-:Y:S04]  /*8e470*/  STL.64 [R1+0x1918], R94 ;  /* 0x0019185e01007387 */ /* 0x0009e80000100a00 */
[----:B------:R-:W2:-:S12]  /*8e480*/  LDL.LU.64 R102, [R1+0x1f38] ;  /* 0x001f380001667983 */ /* 0x000e980000300a00 */
[----:B------:R4:W-:Y:S04]  /*8e490*/  STL.64 [R1+0x1900], R88 ;  /* 0x0019005801007387 */ /* 0x0009e80000100a00 */
[----:B------:R4:W-:Y:S04]  /*8e4a0*/  STL.64 [R1+0x1908], R90 ;  /* 0x0019085a01007387 */ /* 0x0009e80000100a00 */
[----:B-1----:R-:W2:Y:S04]  /*8e4b0*/  LDL.LU.64 R92, [R1+0x1eb0] ;  /* 0x001eb000015c7983 */ /* 0x002ea80000300a00 */
[----:B----4-:R-:W4:Y:S04]  /*8e4c0*/  LDL.LU.64 R94, [R1+0x1eb8] ;  /* 0x001eb800015e7983 */ /* 0x010f280000300a00 */
[----:B------:R-:W4:Y:S04]  /*8e4d0*/  LDL.LU.64 R88, [R1+0x1f60] ;  /* 0x001f600001587983 */ /* 0x000f280000300a00 */
[----:B------:R-:W4:Y:S01]  /*8e4e0*/  LDL.LU.64 R90, [R1+0x1f68] ;  /* 0x001f6800015a7983 */ /* 0x000f220000300a00 */
[C---:B------:R-:W-:Y:S08]  /*8e4f0*/  HMMA.1688.F32.TF32 R108, R228.reuse, R44, R104 ;  /* 0x0000002ce46c723c */ /* 0x040ff00000081068 */
[C---:B---3--:R-:W-:Y:S11]  /*8e500*/  HMMA.1688.F32.TF32 R104, R228.reuse, R40, R84 ;  /* 0x00000028e468723c */ /* 0x048ff60000081054 */
[----:B------:R-:W-:Y:S04]  /*8e510*/  STL.64 [R1+0x18f0], R108 ;  /* 0x0018f06c01007387 */ /* 0x000fe80000100a00 */
[----:B------:R-:W-:Y:S04]  /*8e520*/  STL.64 [R1+0x18f8], R110 ;  /* 0x0018f86e01007387 */ /* 0x000fe80000100a00 */
[----:B------:R-:W3:Y:S04]  /*8e530*/  LDL.LU.64 R84, [R1+0x2030] ;  /* 0x0020300001547983 */ /* 0x000ee80000300a00 */
[----:B------:R-:W-:Y:S04]  /*8e540*/  STL.64 [R1+0x18e0], R104 ;  /* 0x0018e06801007387 */ /* 0x000fe80000100a00 */
[----:B------:R-:W-:Y:S04]  /*8e550*/  STL.64 [R1+0x18e8], R106 ;  /* 0x0018e86a01007387 */ /* 0x000fe80000100a00 */
[----:B------:R-:W3:Y:S01]  /*8e560*/  LDL.LU.64 R86, [R1+0x2038] ;  /* 0x0020380001567983 */ /* 0x000ee20000300a00 */
[----:B------:R-:W-:-:S15]  /*8e570*/  HMMA.1688.F32.TF32 R76, R228, R36, R76 ;  /* 0x00000024e44c723c */ /* 0x000fde000008104c */
[----:B------:R-:W-:-:S04]  /*8e580*/  NOP ;  /* 0x0000000000007918 */ /* 0x000fc80000000000 */
[----:B------:R1:W-:Y:S04]  /*8e590*/  STL.64 [R1+0x18d0], R76 ;  /* 0x0018d04c01007387 */ /* 0x0003e80000100a00 */
[----:B------:R1:W-:Y:S04]  /*8e5a0*/  STL.64 [R1+0x18d8], R78 ;  /* 0x0018d84e01007387 */ /* 0x0003e80000100a00 */
[----:B-1----:R-:W3:Y:S04]  /*8e5b0*/  LDL.LU.64 R76, [R1+0x20b0] ;  /* 0x0020b000014c7983 */ /* 0x002ee80000300a00 */
[----:B------:R-:W3:Y:S01]  /*8e5c0*/  LDL.LU.64 R78, [R1+0x20b8] ;  /* 0x0020b800014e7983 */ /* 0x000ee20000300a00 */
[----:B--2---:R-:W-:-:S15]  /*8e5d0*/  HMMA.1688.F32.TF32 R72, R228, R32, R72 ;  /* 0x00000020e448723c */ /* 0x004fde0000081048 */
[----:B------:R-:W-:-:S04]  /*8e5e0*/  NOP ;  /* 0x0000000000007918 */ /* 0x000fc80000000000 */
[----:B------:R1:W-:Y:S04]  /*8e5f0*/  STL.64 [R1+0x18c0], R72 ;  /* 0x0018c04801007387 */ /* 0x0003e80000100a00 */
[----:B------:R2:W-:Y:S04]  /*8e600*/  STL.64 [R1+0x18c8], R74 ;  /* 0x0018c84a01007387 */ /* 0x0005e80000100a00 */
[----:B-1----:R-:W3:Y:S04]  /*8e610*/  LDL.LU.64 R72, [R1+0x2340] ;  /* 0x0023400001487983 */ /* 0x002ee80000300a00 */
[----:B--2---:R-:W2:Y:S01]  /*8e620*/  LDL.LU.64 R74, [R1+0x2348] ;  /* 0x00234800014a7983 */ /* 0x004ea20000300a00 */
[C---:B------:R-:W-:Y:S08]  /*8e630*/  HMMA.1688.F32.TF32 R100, R228.reuse, R28, R100 ;  /* 0x0000001ce464723c */ /* 0x040ff00000081064 */
[C---:B----4-:R-:W-:Y:S08]  /*8e640*/  HMMA.1688.F32.TF32 R92, R228.reuse, R8, R92 ;  /* 0x00000008e45c723c */ /* 0x050ff0000008105c */
        /* <DEDUP_REMOVED lines=12> */
[----:B----4-:R-:W4:Y:S01]  /*8e710*/  LDL.LU.64 R102, [R1+0x1a58] ;  /* 0x001a580001667983 */ /* 0x010f220000300a00 */
[----:B---3--:R-:W-:-:S15]  /*8e720*/  HMMA.1688.F32.TF32 R84, R228, R16, R84 ;  /* 0x00000010e454723c */ /* 0x008fde0000081054 */
[----:B------:R-:W-:-:S04]  /*8e730*/  NOP ;  /* 0x0000000000007918 */ /* 0x000fc80000000000 */
[----:B------:R1:W-:Y:S04]  /*8e740*/  STL.64 [R1+0x1880], R84 ;  /* 0x0018805401007387 */ /* 0x0003e80000100a00 */
[----:B------:R3:W-:Y:S04]  /*8e750*/  STL.64 [R1+0x1888], R86 ;  /* 0x0018885601007387 */ /* 0x0007e80000100a00 */
[----:B------:R-:W4:Y:S04]  /*8e760*/  LDL.LU.64 R92, [R1+0x1a40] ;  /* 0x001a4000015c7983 */ /* 0x000f280000300a00 */
[----:B------:R-:W4:Y:S04]  /*8e770*/  LDL.LU.64 R94, [R1+0x1a48] ;  /* 0x001a4800015e7983 */ /* 0x000f280000300a00 */
[----:B-1----:R-:W4:Y:S04]  /*8e780*/  LDL.LU.64 R84, [R1+0x19a0] ;  /* 0x0019a00001547983 */ /* 0x002f280000300a00 */
[----:B---3--:R-:W3:Y:S04]  /*8e790*/  LDL.LU.64 R86, [R1+0x19a8] ;  /* 0x0019a80001567983 */ /* 0x008ee80000300a00 */
[----:B------:R-:W3:Y:S01]  /*8e7a0*/  LDL.LU.64 R88, [R1+0x19b0] ;  /* 0x0019b00001587983 */ /* 0x000ee20000300a00 */
[----:B------:R-:W-:-:S15]  /*8e7b0*/  HMMA.1688.F32.TF32 R76, R228, R20, R76 ;  /* 0x00000014e44c723c */ /* 0x000fde000008104c */
[----:B------:R-:W-:-:S04]  /*8e7c0*/  NOP ;  /* 0x0000000000007918 */ /* 0x000fc80000000000 */
[----:B------:R1:W-:Y:S04]  /*8e7d0*/  STL.64 [R1+0x1870], R76 ;  /* 0x0018704c01007387 */ /* 0x0003e80000100a00 */
[----:B------:R1:W-:Y:S04]  /*8e7e0*/  STL.64 [R1+0x1878], R78 ;  /* 0x0018784e01007387 */ /* 0x0003e80000100a00 */
[----:B------:R-:W3:Y:S01]  /*8e7f0*/  LDL.LU.64 R90, [R1+0x19b8] ;  /* 0x0019b800015a7983 */ /* 0x000ee20000300a00 */
[----:B--2---:R-:W-:Y:S03]  /*8e800*/  HMMA.1688.F32.TF32 R72, R228, R12, R72 ;  /* 0x0000000ce448723c */ /* 0x004fe60000081048 */
[----:B------:R-:W-:Y:S04]  /*8e810*/  LDS R228, [R97+UR10+0x700] ;  /* 0x0007000a61e47984 */ /* 0x000fe80008000800 */
[----:B------:R-:W-:Y:S04]  /*8e820*/  LDS R230, [R97+UR10+0x2700] ;  /* 0x0027000a61e67984 */ /* 0x000fe80008000800 */
[----:B------:R-:W-:Y:S04]  /*8e830*/  LDS R229, [R96+UR10+0x700] ;  /* 0x0007000a60e57984 */ /* 0x000fe80008000800 */
[----:B------:R-:W2:Y:S04]  /*8e840*/  LDS R231, [R96+UR10+0x2700] ;  /* 0x0027000a60e77984 */ /* 0x000ea80008000800 */
[----:B------:R1:W-:Y:S04]  /*8e850*/  STL.64 [R1+0x1860], R72 ;  /* 0x0018604801007387 */ /* 0x0003e80000100a00 */
[----:B------:R1:W-:Y:S04]  /*8e860*/  STL.64 [R1+0x1868], R74 ;  /* 0x0018684a01007387 */ /* 0x0003e80000100a00 */
[----:B-1----:R-:W2:Y:S04]  /*8e870*/  LDL.LU.64 R76, [R1+0x19c0] ;  /* 0x0019c000014c7983 */ /* 0x002ea80000300a00 */
[----:B------:R-:W2:Y:S04]  /*8e880*/  LDL.LU.64 R78, [R1+0x19c8] ;  /* 0x0019c800014e7983 */ /* 0x000ea80000300a00 */
[----:B------:R-:W2:Y:S04]  /*8e890*/  LDL.LU.64 R72, [R1+0x19d0] ;  /* 0x0019d00001487983 */ /* 0x000ea80000300a00 */
[----:B------:R-:W2:Y:S01]  /*8e8a0*/  LDL.LU.64 R74, [R1+0x19d8] ;  /* 0x0019d800014a7983 */ /* 0x000ea20000300a00 */
[C---:B------:R-:W-:Y:S08]  /*8e8b0*/  HMMA.1688.F32.TF32 R112, R236.reuse, R68, R108 ;  /* 0x00000044ec70723c */ /* 0x040ff0000008106c */
[C---:B------:R-:W-:Y:S08]  /*8e8c0*/  HMMA.1688.F32.TF32 R108, R236.reuse, R64, R104 ;  /* 0x00000040ec6c723c */ /* 0x040ff00000081068 */
[C---:B----4-:R-:W-:Y:S03]  /*8e8d0*/  HMMA.1688.F32.TF32 R104, R236.reuse, R60, R100 ;  /* 0x0000003cec68723c */ /* 0x050fe60000081064 */
[----:B------:R-:W-:Y:S04]  /*8e8e0*/  STL.64 [R1+0x1960], R112 ;  /* 0x0019607001007387 */ /* 0x000fe80000100a00 */
[----:B------:R-:W-:Y:S04]  /*8e8f0*/  STL.64 [R1+0x1968], R114 ;  /* 0x0019687201007387 */ /* 0x000fe80000100a00 */
[----:B------:R-:W-:Y:S04]  /*8e900*/  STL.64 [R1+0x1970], R108 ;  /* 0x0019706c01007387 */ /* 0x000fe80000100a00 */
[----:B------:R-:W-:Y:S04]  /*8e910*/  STL.64 [R1+0x1978], R110 ;  /* 0x0019786e01007387 */ /* 0x000fe80000100a00 */
[----:B------:R-:W-:Y:S01]  /*8e920*/  STL.64 [R1+0x1980], R104 ;  /* 0x0019806801007387 */ /* 0x000fe20000100a00 */
[C---:B------:R-:W-:Y:S03]  /*8e930*/  HMMA.1688.F32.TF32 R100, R236.reuse, R56, R92 ;  /* 0x00000038ec64723c */ /* 0x040fe6000008105c */
[----:B------:R-:W-:Y:S05]  /*8e940*/  STL.64 [R1+0x1988], R106 ;  /* 0x0019886a01007387 */ /* 0x000fea0000100a00 */
[C---:B---3--:R-:W-:Y:S01]  /*8e950*/  HMMA.1688.F32.TF32 R92, R236.reuse, R52, R84 ;  /* 0x00000034ec5c723c */ /* 0x048fe20000081054 */
[----:B------:R-:W3:Y:S10]  /*8e960*/  LDL.LU.64 R84, [R1+0x1a30] ;  /* 0x001a300001547983 */ /* 0x000ef40000300a00 */
[----:B------:R-:W-:Y:S04]  /*8e970*/  STL.64 [R1+0x1990], R100 ;  /* 0x0019906401007387 */ /* 0x000fe80000100a00 */
[----:B------:R-:W-:Y:S04]  /*8e980*/  STL.64 [R1+0x1998], R102 ;  /* 0x0019986601007387 */ /* 0x000fe80000100a00 */
[----:B------:R-:W3:Y:S01]  /*8e990*/  LDL.LU.64 R86, [R1+0x1a38] ;  /* 0x001a380001567983 */ /* 0x000ee20000300a00 */
[C---:B------:R-:W-:Y:S03]  /*8e9a0*/  HMMA.1688.F32.TF32 R88, R236.reuse, R48, R88 ;  /* 0x00000030ec58723c */ /* 0x040fe60000081058 */
[----:B------:R-:W-:Y:S04]  /*8e9b0*/  STL.64 [R1+0x19a0], R92 ;  /* 0x0019a05c01007387 */ /* 0x000fe80000100a00 */
[----:B------:R-:W-:Y:S04]  /*8e9c0*/  STL.64 [R1+0x19a8], R94 ;  /* 0x0019a85e01007387 */ /* 0x000fe80000100a00 */
[----:B------:R-:W4:Y:S04]  /*8e9d0*/  LDL.LU.64 R120, [R1+0x19f0] ;  /* 0x0019f00001787983 */ /* 0x000f280000300a00 */
[----:B------:R-:W4:Y:S04]  /*8e9e0*/  LDL.LU.64 R122, [R1+0x19f8] ;  /* 0x0019f800017a7983 */ /* 0x000f280000300a00 */
[----:B------:R-:W-:Y:S04]  /*8e9f0*/  STL [R1+0x19b0], R88 ;  /* 0x0019b05801007387 */ /* 0x000fe80000100800 */
[----:B------:R-:W4:Y:S04]  /*8ea00*/  LDL.LU.64 R116, [R1+0x1a00] ;  /* 0x001a000001747983 */ /* 0x000f280000300a00 */
[----:B------:R-:W4:Y:S01]  /*8ea10*/  LDL.LU.64 R118, [R1+0x1a08] ;  /* 0x001a080001767983 */ /* 0x000f220000300a00 */
[C---:B--2---:R-:W-:Y:S08]  /*8ea20*/  HMMA.1688.F32.TF32 R76, R236.reuse, R44, R76 ;  /* 0x0000002cec4c723c */ /* 0x044ff0000008104c */
[----:B------:R-:W-:Y:S11]  /*8ea30*/  HMMA.1688.F32.TF32 R72, R236, R40, R72 ;  /* 0x00000028ec48723c */ /* 0x000ff60000081048 */
[----:B------:R1:W-:Y:S04]  /*8ea40*/  STL.64 [R1+0x19c0], R76 ;  /* 0x0019c04c01007387 */ /* 0x0003e80000100a00 */
[----:B------:R2:W-:Y:S04]  /*8ea50*/  STL.64 [R1+0x19c8], R78 ;  /* 0x0019c84e01007387 */ /* 0x0005e80000100a00 */
[----:B-1----:R-:W4:Y:S04]  /*8ea60*/  LDL.LU.64 R76, [R1+0x1a20] ;  /* 0x001a2000014c7983 */ /* 0x002f280000300a00 */
[----:B--2---:R-:W2:Y:S04]  /*8ea70*/  LDL.LU.64 R78, [R1+0x1a28] ;  /* 0x001a2800014e7983 */ /* 0x004ea80000300a00 */
[----:B------:R1:W-:Y:S04]  /*8ea80*/  STL.64 [R1+0x19d0], R72 ;  /* 0x0019d04801007387 */ /* 0x0003e80000100a00 */
[----:B------:R1:W-:Y:S04]  /*8ea90*/  STL.64 [R1+0x19d8], R74 ;  /* 0x0019d84a01007387 */ /* 0x0003e80000100a00 */
        /* <DEDUP_REMOVED lines=12> */
[----:B------:R-:W-:-:S02]  /*8eb60*/  IMAD.MOV.U32 R252, RZ, RZ, R89 ;  /* 0x000000fffffc7224 */ /* 0x000fc400078e0059 */
[----:B------:R-:W-:Y:S01]  /*8eb70*/  IMAD.MOV.U32 R2, RZ, RZ, R90 ;  /* 0x000000ffff027224 */ /* 0x000fe200078e005a */
[----:B------:R-:W2:Y:S01]  /*8eb80*/  LDL.LU.64 R88, [R1+0x1a80] ;  /* 0x001a800001587983 */ /* 0x000ea20000300a00 */
[----:B------:R-:W-:-:S03]  /*8eb90*/  IMAD.MOV.U32 R0, RZ, RZ, R91 ;  /* 0x000000ffff007224 */ /* 0x000fc600078e005b */
[----:B------:R-:W2:Y:S01]  /*8eba0*/  LDL.LU.64 R90, [R1+0x1a88] ;  /* 0x001a8800015a7983 */ /* 0x000ea20000300a00 */
[----:B---3--:R-:W-:Y:S03]  /*8ebb0*/  HMMA.1688.F32.TF32 R124, R236, R36, R84 ;  /* 0x00000024ec7c723c */ /* 0x008fe60000081054 */
[----:B------:R-:W3:Y:S04]  /*8ebc0*/  LDL.LU.64 R84, [R1+0x1e10] ;  /* 0x001e100001547983 */ /* 0x000ee80000300a00 */
[----:B------:R-:W3:-:S12]  /*8ebd0*/  LDL.LU.64 R86, [R1+0x1e18] ;  /* 0x001e180001567983 */ /* 0x000ed80000300a00 */
[----:B------:R-:W-:Y:S04]  /*8ebe0*/  STL.64 [R1+0x19e0], R124 ;  /* 0x0019e07c01007387 */ /* 0x000fe80000100a00 */
[----:B------:R4:W-:Y:S02]  /*8ebf0*/  STL.64 [R1+0x19e8], R126 ;  /* 0x0019e87e01007387 */ /* 0x0009e40000100a00 */
[C---:B----4-:R-:W-:Y:S08]  /*8ec00*/  HMMA.1688.F32.TF32 R124, R236.reuse, R32, R120 ;  /* 0x00000020ec7c723c */ /* 0x050ff00000081078 */
[C---:B------:R-:W-:Y:S11]  /*8ec10*/  HMMA.1688.F32.TF32 R120, R236.reuse, R28, R116 ;  /* 0x0000001cec78723c */ /* 0x040ff60000081074 */
        /* <DEDUP_REMOVED lines=16> */
[----:B------:R-:W-:Y:S01]  /*8ed20*/  HMMA.1688.F32.TF32 R108, R236, R12, R104 ;  /* 0x0000000cec6c723c */ /* 0x000fe20000081068 */
[----:B------:R-:W-:Y:S04]  /*8ed30*/  LDS R236, [R97+UR10+0x780] ;  /* 0x0007800a61ec7984 */ /* 0x000fe80008000800 */
[----:B------:R-:W-:Y:S03]  /*8ed40*/  STL.64 [R1+0x1a30], R116 ;  /* 0x001a307401007387 */ /* 0x000fe60000100a00 */
[C---:B------:R-:W-:Y:S01]  /*8ed50*/  HMMA.1688.F32.TF32 R104, R232.reuse, R68, R100 ;  /* 0x00000044e868723c */ /* 0x040fe20000081064 */
[----:B------:R-:W-:Y:S04]  /*8ed60*/  LDS R238, [R97+UR10+0x2780] ;  /* 0x0027800a61ee7984 */ /* 0x000fe80008000800 */
[----:B------:R-:W-:Y:S03]  /*8ed70*/  LDS R237, [R96+UR10+0x780] ;  /* 0x0007800a60ed7984 */ /* 0x000fe60008000800 */
[C---:B------:R-:W-:Y:S01]  /*8ed80*/  HMMA.1688.F32.TF32 R100, R232.reuse, R64, R92 ;  /* 0x00000040e864723c */ /* 0x040fe2000008105c */
[----:B------:R-:W-:Y:S04]  /*8ed90*/  STL.64 [R1+0x1a38], R118 ;  /* 0x001a387601007387 */ /* 0x000fe80000100a00 */
[----:B------:R1:W-:Y:S04]  /*8eda0*/  STL.64 [R1+0x1a50], R112 ;  /* 0x001a507001007387 */ /* 0x0003e80000100a00 */
[----:B------:R1:W-:Y:S01]  /*8edb0*/  STL.64 [R1+0x1a58], R114 ;  /* 0x001a587201007387 */ /* 0x0003e20000100a00 */
[C---:B------:R-:W-:Y:S03]  /*8edc0*/  HMMA.1688.F32.TF32 R92, R232.reuse, R60, R88 ;  /* 0x0000003ce85c723c */ /* 0x040fe60000081058 */
[----:B------:R1:W-:Y:S04]  /*8edd0*/  STL.64 [R1+0x1a40], R108 ;  /* 0x001a406c01007387 */ /* 0x0003e80000100a00 */
[----:B------:R1:W-:Y:S04]  /*8ede0*/  STL.64 [R1+0x1a48], R110 ;  /* 0x001a486e01007387 */ /* 0x0003e80000100a00 */
[----:B------:R-:W-:Y:S04]  /*8edf0*/  STL.64 [R1+0x1a60], R104 ;  /* 0x001a606801007387 */ /* 0x000fe80000100a00 */
[----:B------:R-:W-:Y:S04]  /*8ee00*/  STL.64 [R1+0x1a68], R106 ;  /* 0x001a686a01007387 */ /* 0x000fe80000100a00 */
[----:B------:R-:W4:Y:S04]  /*8ee10*/  LDL.LU.64 R88, [R1+0x1b00] ;  /* 0x001b000001587983 */ /* 0x000f280000300a00 */
[----:B------:R-:W-:Y:S04]  /*8ee20*/  STL.64 [R1+0x1a70], R100 ;  /* 0x001a706401007387 */ /* 0x000fe80000100a00 */
[----:B------:R-:W-:Y:S04]  /*8ee30*/  STL.64 [R1+0x1a78], R102 ;  /* 0x001a786601007387 */ /* 0x000fe80000100a00 */
[----:B------:R-:W4:Y:S01]  /*8ee40*/  LDL.LU.64 R90, [R1+0x1b08] ;  /* 0x001b0800015a7983 */ /* 0x000f220000300a00 */
[C---:B---3--:R-:W-:Y:S03]  /*8ee50*/  HMMA.1688.F32.TF32 R84, R232.reuse, R56, R84 ;  /* 0x00000038e854723c */ /* 0x048fe60000081054 */
[----:B------:R-:W-:Y:S04]  /*8ee60*/  STL.64 [R1+0x1a80], R92 ;  /* 0x001a805c01007387 */ /* 0x000fe80000100a00 */
[----:B------:R-:W-:Y:S04]  /*8ee70*/  STL.64 [R1+0x1a88], R94 ;  /* 0x001a885e01007387 */ /* 0x000fe80000100a00 */
[----:B-1----:R-:W3:Y:S04]  /*8ee80*/  LDL.LU.64 R112, [R1+0x1b10] ;  /* 0x001b100001707983 */ /* 0x002ee80000300a00 */
[----:B------:R-:W3:Y:S04]  /*8ee90*/  LDL.LU.64 R114, [R1+0x1b18] ;  /* 0x001b180001727983 */ /* 0x000ee80000300a00 */
[----:B------:R-:W1:Y:S04]  /*8eea0*/  LDS R239, [R96+UR10+0x2780] ;  /* 0x0027800a60ef7984 */ /* 0x000e680008000800 */
[----:B------:R1:W-:Y:S04]  /*8eeb0*/  STL.64 [R1+0x1a90], R84 ;  /* 0x001a905401007387 */ /* 0x0003e80000100a00 */
[----:B------:R1:W-:Y:S04]  /*8eec0*/  STL.64 [R1+0x1a98], R86 ;  /* 0x001a985601007387 */ /* 0x0003e80000100a00 */
[----:B------:R-:W3:Y:S04]  /*8eed0*/  LDL.LU.64 R108, [R1+0x1b20] ;  /* 0x001b2000016c7983 */ /* 0x000ee80000300a00 */
[----:B------:R-:W3:Y:S04]  /*8eee0*/  LDL.LU.64 R110, [R1+0x1b28] ;  /* 0x001b2800016e7983 */ /* 0x000ee80000300a00 */
[----:B-1----:R-:W3:Y:S04]  /*8eef0*/  LDL.LU.64 R84, [R1+0x1e00] ;  /* 0x001e000001547983 */ /* 0x002ee80000300a00 */
[----:B------:R-:W3:Y:S01]  /*8ef00*/  LDL.LU.64 R86, [R1+0x1e08] ;  /* 0x001e080001567983 */ /* 0x000ee20000300a00 */
[----:B--2---:R-:W-:-:S15]  /*8ef10*/  HMMA.1688.F32.TF32 R76, R232, R52, R76 ;  /* 0x00000034e84c723c */ /* 0x004fde000008104c */
[----:B------:R-:W-:-:S04]  /*8ef20*/  NOP ;  /* 0x0000000000007918 */ /* 0x000fc80000000000 */
[----:B------:R1:W-:Y:S04]  /*8ef30*/  STL.64 [R1+0x1ae0], R76 ;  /* 0x001ae04c01007387 */ /* 0x0003e80000100a00 */
[----:B------:R2:W-:Y:S01]  /*8ef40*/  STL.64 [R1+0x1ae8], R78 ;  /* 0x001ae84e01007387 */ /* 0x0005e20000100a00 */
[----:B----4-:R-:W-:Y:S03]  /*8ef50*/  HMMA.1688.F32.TF32 R72, R232, R48, R72 ;  /* 0x00000030e848723c */ /* 0x010fe60000081048 */
[----:B-1----:R-:W4:Y:S04]  /*8ef60*/  LDL.LU.64 R76, [R1+0x1de0] ;  /* 0x001de000014c7983 */ /* 0x002f280000300a00 */
[----:B--2---:R-:W4:-:S12]  /*8ef70*/  LDL.LU.64 R78, [R1+0x1de8] ;  /* 0x001de800014e7983 */ /* 0x004f180000300a00 */
[----:B------:R1:W-:Y:S04]  /*8ef80*/  STL.64 [R1+0x1af0], R72 ;  /* 0x001af04801007387 */ /* 0x0003e80000100a00 */
[----:B------:R2:W-:Y:S04]  /*8ef90*/  STL.64 [R1+0x1af8], R74 ;  /* 0x001af84a01007387 */ /* 0x0005e80000100a00 */
[----:B-1----:R-:W4:Y:S04]  /*8efa0*/  LDL.LU.64 R72, [R1+0x1dd0] ;  /* 0x001dd00001487983 */ /* 0x002f280000300a00 */
[----:B--2---:R-:W2:Y:S04]  /*8efb0*/  LDL.LU.64 R74, [R1+0x1dd8] ;  /* 0x001dd800014a7983 */ /* 0x004ea80000300a00 */
[----:B------:R-:W2:Y:S04]  /*8efc0*/  LDL.LU.64 R104, [R1+0x1e20] ;  /* 0x001e200001687983 */ /* 0x000ea80000300a00 */
[----:B------:R-:W2:Y:S04]  /*8efd0*/  LDL.LU.64 R106, [R1+0x1e28] ;  /* 0x001e2800016a7983 */ /* 0x000ea80000300a00 */
[----:B------:R-:W2:Y:S04]  /*8efe0*/  LDL.LU.64 R100, [R1+0x1f80] ;  /* 0x001f800001647983 */ /* 0x000ea80000300a00 */
[----:B------:R-:W2:Y:S04]  /*8eff0*/  LDL.LU.64 R102, [R1+0x1f88] ;  /* 0x001f880001667983 */ /* 0x000ea80000300a00 */
[----:B------:R-:W2:Y:S04]  /*8f000*/  LDL.LU.64 R92, [R1+0x1fc0] ;  /* 0x001fc000015c7983 */ /* 0x000ea80000300a00 */
[----:B------:R-:W2:Y:S01]  /*8f010*/  LDL.LU.64 R94, [R1+0x1fc8] ;  /* 0x001fc800015e7983 */ /* 0x000ea20000300a00 */
[----:B------:R-:W-:Y:S03]  /*8f020*/  HMMA.1688.F32.TF32 R116, R232, R44, R88 ;  /* 0x0000002ce874723c */ /* 0x000fe60000081058 */
[----:B------:R-:W2:Y:S04]  /*8f030*/  LDL.LU.64 R88, [R1+0x2130] ;  /* 0x0021300001587983 */ /* 0x000ea80000300a00 */
[----:B------:R-:W2:-:S12]  /*8f040*/  LDL.LU.64 R90, [R1+0x2138] ;  /* 0x00213800015a7983 */ /* 0x000e980000300a00 */
[----:B------:R-:W-:Y:S04]  /*8f050*/  STL.64 [R1+0x1b00], R116 ;  /* 0x001b007401007387 */ /* 0x000fe80000100a00 */
[----:B------:R3:W-:Y:S02]  /*8f060*/  STL.64 [R1+0x1b08], R118 ;  /* 0x001b087601007387 */ /* 0x0007e40000100a00 */
[C---:B---3--:R-:W-:Y:S08]  /*8f070*/  HMMA.1688.F32.TF32 R116, R232.reuse, R40, R112 ;  /* 0x00000028e874723c */ /* 0x048ff00000081070 */
[C---:B------:R-:W-:Y:S08]  /*8f080*/  HMMA.1688.F32.TF32 R112, R232.reuse, R36, R108 ;  /* 0x00000024e870723c */ /* 0x040ff0000008106c */
[C---:B------:R-:W-:Y:S03]  /*8f090*/  HMMA.1688.F32.TF32 R108, R232.reuse, R32, R84 ;  /* 0x00000020e86c723c */ /* 0x040fe60000081054 */
        /* <DEDUP_REMOVED lines=20> */
[C---:B------:R-:W-:Y:S03]  /*8f1e0*/  HMMA.1688.F32.TF32 R92, R232.reuse, R20, R92 ;  /* 0x00000014e85c723c */ /* 0x040fe6000008105c */
[----:B------:R-:W-:Y:S04]  /*8f1f0*/  STL.64 [R1+0x1c40], R108 ;  /* 0x001c406c01007387 */ /* 0x000fe80000100a00 */
[----:B------:R-:W-:Y:S04]  /*8f200*/  STL.64 [R1+0x1c48], R110 ;  /* 0x001c486e01007387 */ /* 0x000fe80000100a00 */
[----:B------:R-:W2:Y:S01]  /*8f210*/  LDL.LU.64 R100, [R1+0x1d50] ;  /* 0x001d500001647983 */ /* 0x000ea20000300a00 */
[----:B------:R-:W-:Y:S03]  /*8f220*/  HMMA.1688.F32.TF32 R88, R232, R12, R88 ;  /* 0x0000000ce858723c */ /* 0x000fe60000081058 */
[----:B------:R-:W-:Y:S04]  /*8f230*/  STL.64 [R1+0x1c50], R104 ;  /* 0x001c506801007387 */ /* 0x000fe80000100a00 */
[----:B------:R-:W-:Y:S04]  /*8f240*/  STL.64 [R1+0x1c58], R106 ;  /* 0x001c586a01007387 */ /* 0x000fe80000100a00 */
[----:B------:R-:W2:Y:S04]  /*8f250*/  LDL.LU.64 R102, [R1+0x1d58] ;  /* 0x001d580001667983 */ /* 0x000ea80000300a00 */
[----:B------:R1:W-:Y:S04]  /*8f260*/  STL.64 [R1+0x1c70], R92 ;  /* 0x001c705c01007387 */ /* 0x0003e80000100a00 */
[----:B------:R1:W-:Y:S04]  /*8f270*/  STL.64 [R1+0x1c78], R94 ;  /* 0x001c785e01007387 */ /* 0x0003e80000100a00 */
[----:B------:R-:W-:Y:S04]  /*8f280*/  LDS R232, [R3+UR10+0x4000] ;  /* 0x0040000a03e87984 */ /* 0x000fe80008000800 */
[----:B-1----:R-:W2:Y:S04]  /*8f290*/  LDL.LU.64 R92, [R1+0x1d40] ;  /* 0x001d4000015c7983 */ /* 0x002ea80000300a00 */
[----:B------:R-:W2:Y:S04]  /*8f2a0*/  LDL.LU.64 R94, [R1+0x1d48] ;  /* 0x001d4800015e7983 */ /* 0x000ea80000300a00 */
[----:B------:R1:W-:Y:S04]  /*8f2b0*/  STL.64 [R1+0x1c60], R88 ;  /* 0x001c605801007387 */ /* 0x0003e80000100a00 */
[----:B------:R1:W-:Y:S04]  /*8f2c0*/  STL.64 [R1+0x1c68], R90 ;  /* 0x001c685a01007387 */ /* 0x0003e80000100a00 */
[----:B------:R-:W-:Y:S04]  /*8f2d0*/  LDS R234, [R3+UR10+0x6000] ;  /* 0x0060000a03ea7984 */ /* 0x000fe80008000800 */
[----:B-1----:R-:W2:Y:S04]  /*8f2e0*/  LDL.LU.64 R88, [R1+0x1d20] ;  /* 0x001d200001587983 */ /* 0x002ea80000300a00 */
        /* <DEDUP_REMOVED lines=14> */
[----:B------:R1:W-:Y:S04]  /*8f3d0*/  STL.64 [R1+0x1ca0], R104 ;  /* 0x001ca06801007387 */ /* 0x0003e80000100a00 */
[----:B------:R1:W-:Y:S01]  /*8f3e0*/  STL.64 [R1+0x1ca8], R106 ;  /* 0x001ca86a01007387 */ /* 0x0003e20000100a00 */
[C---:B------:R-:W-:Y:S08]  /*8f3f0*/  HMMA.1688.F32.TF32 R100, R228.reuse, R56, R100 ;  /* 0x00000038e464723c */ /* 0x040ff00000081064 */
[C---:B------:R-:W-:Y:S11]  /*8f400*/  HMMA.1688.F32.TF32 R92, R228.reuse, R52, R92 ;  /* 0x00000034e45c723c */ /* 0x040ff6000008105c */
[----:B------:R1:W-:Y:S04]  /*8f410*/  STL.64 [R1+0x1cb0], R100 ;  /* 0x001cb06401007387 */ /* 0x0003e80000100a00 */
[----:B------:R1:W-:Y:S04]  /*8f420*/  STL.64 [R1+0x1cb8], R102 ;  /* 0x001cb86601007387 */ /* 0x0003e80000100a00 */
[----:B-1----:R-:W2:Y:S04]  /*8f430*/  LDL.LU.64 R104, [R1+0x1da0] ;  /* 0x001da00001687983 */ /* 0x002ea80000300a00 */
[----:B------:R-:W2:Y:S01]  /*8f440*/  LDL.LU.64 R106, [R1+0x1da8] ;  /* 0x001da800016a7983 */ /* 0x000ea20000300a00 */
[C---:B------:R-:W-:Y:S03]  /*8f450*/  HMMA.1688.F32.TF32 R88, R228.reuse, R48, R88 ;  /* 0x00000030e458723c */ /* 0x040fe60000081058 */
[----:B------:R1:W-:Y:S04]  /*8f460*/  STL.64 [R1+0x1cc0], R92 ;  /* 0x001cc05c01007387 */ /* 0x0003e80000100a00 */
[----:B------:R1:W-:Y:S04]  /*8f470*/  STL.64 [R1+0x1cc8], R94 ;  /* 0x001cc85e01007387 */ /* 0x0003e80000100a00 */
[----:B------:R-:W2:Y:S04]  /*8f480*/  LDL.LU.64 R100, [R1+0x1d80] ;  /* 0x001d800001647983 */ /* 0x000ea80000300a00 */
[----:B------:R-:W2:Y:S01]  /*8f490*/  LDL.LU.64 R102, [R1+0x1d88] ;  /* 0x001d880001667983 */ /* 0x000ea20000300a00 */
[C---:B---3--:R-:W-:Y:S03]  /*8f4a0*/  HMMA.1688.F32.TF32 R84, R228.reuse, R44, R84 ;  /* 0x0000002ce454723c */ /* 0x048fe60000081054 */
[----:B------:R-:W-:Y:S04]  /*8f4b0*/  STL.64 [R1+0x1cd0], R88 ;  /* 0x001cd05801007387 */ /* 0x000fe80000100a00 */
[----:B------:R-:W-:Y:S04]  /*8f4c0*/  STL.64 [R1+0x1cd8], R90 ;  /* 0x001cd85a01007387 */ /* 0x000fe80000100a00 */
[----:B------:R-:W3:Y:S04]  /*8f4d0*/  LDL.LU.64 R96, [R1+0x1d60] ;  /* 0x001d600001607983 */ /* 0x000ee80000300a00 */
[----:B------:R-:W3:Y:S04]  /*8f4e0*/  LDL.LU.64 R98, [R1+0x1d68] ;  /* 0x001d680001627983 */ /* 0x000ee80000300a00 */
[----:B------:R2:W-:Y:S04]  /*8f4f0*/  STL.64 [R1+0x1ce0], R84 ;  /* 0x001ce05401007387 */ /* 0x0005e80000100a00 */
[----:B------:R2:W-:Y:S04]  /*8f500*/  STL.64 [R1+0x1ce8], R86 ;  /* 0x001ce85601007387 */ /* 0x0005e80000100a00 */
[----:B-1----:R-:W3:Y:S04]  /*8f510*/  LDL.LU.64 R92, [R1+0x1db0] ;  /* 0x001db000015c7983 */ /* 0x002ee80000300a00 */
[----:B------:R-:W3:Y:S01]  /*8f520*/  LDL.LU.64 R94, [R1+0x1db8] ;  /* 0x001db800015e7983 */ /* 0x000ee20000300a00 */
[----:B----4-:R-:W-:-:S15]  /*8f530*/  HMMA.1688.F32.TF32 R76, R228, R40, R76 ;  /* 0x00000028e44c723c */ /* 0x010fde000008104c */
[----:B------:R-:W-:-:S04]  /*8f540*/  NOP ;  /* 0x0000000000007918 */ /* 0x000fc80000000000 */
[----:B------:R1:W-:Y:S01]  /*8f550*/  STL.64 [R1+0x1cf0], R76 ;  /* 0x001cf04c01007387 */ /* 0x0003e20000100a00 */
[C---:B--2---:R-:W-:Y:S03]  /*8f560*/  HMMA.1688.F32.TF32 R72, R228.reuse, R36, R72 ;  /* 0x00000024e448723c */ /* 0x044fe60000081048 */
[----:B------:R2:W-:Y:S04]  /*8f570*/  STL.64 [R1+0x1cf8], R78 ;  /* 0x001cf84e01007387 */ /* 0x0005e80000100a00 */
[----:B------:R-:W4:Y:S04]  /*8f580*/  LDL.LU.64 R84, [R1+0x1e90] ;  /* 0x001e900001547983 */ /* 0x000f280000300a00 */
[----:B------:R-:W4:Y:S08]  /*8f590*/  LDL.LU.64 R86, [R1+0x1e98] ;  /* 0x001e980001567983 */ /* 0x000f300000300a00 */
[----:B------:R2:W-:Y:S04]  /*8f5a0*/  STL.64 [R1+0x1d00], R72 ;  /* 0x001d004801007387 */ /* 0x0005e80000100a00 */
[----:B------:R2:W-:Y:S04]  /*8f5b0*/  STL.64 [R1+0x1d08], R74 ;  /* 0x001d084a01007387 */ /* 0x0005e80000100a00 */
[----:B-1----:R-:W4:Y:S04]  /*8f5c0*/  LDL.LU.64 R76, [R1+0x1fa0] ;  /* 0x001fa000014c7983 */ /* 0x002f280000300a00 */
[----:B--2---:R-:W2:Y:S04]  /*8f5d0*/  LDL.LU.64 R78, [R1+0x1fa8] ;  /* 0x001fa800014e7983 */ /* 0x004ea80000300a00 */
[----:B------:R-:W2:Y:S04]  /*8f5e0*/  LDL.LU.64 R72, [R1+0x20a0] ;  /* 0x0020a00001487983 */ /* 0x000ea80000300a00 */
[----:B------:R-:W2:Y:S01]  /*8f5f0*/  LDL.LU.64 R74, [R1+0x20a8] ;  /* 0x0020a800014a7983 */ /* 0x000ea20000300a00 */
[C---:B------:R-:W-:Y:S08]  /*8f600*/  HMMA.1688.F32.TF32 R104, R228.reuse, R32, R104 ;  /* 0x00000020e468723c */ /* 0x040ff00000081068 */
[C---:B------:R-:W-:Y:S11]  /*8f610*/  HMMA.1688.F32.TF32 R100, R228.reuse, R28, R100 ;  /* 0x0000001ce464723c */ /* 0x040ff60000081064 */
[----:B------:R1:W-:Y:S04]  /*8f620*/  STL.64 [R1+0x1d10], R104 ;  /* 0x001d106801007387 */ /* 0x0003e80000100a00 */
[----:B------:R3:W-:Y:S04]  /*8f630*/  STL.64 [R1+0x1d18], R106 ;  /* 0x001d186a01007387 */ /* 0x0007e80000100a00 */
[----:B-1----:R-:W2:Y:S01]  /*8f640*/  LDL.LU.64 R104, [R1+0x1bd0] ;  /* 0x001bd00001687983 */ /* 0x002ea20000300a00 */
[C---:B---3--:R-:W-:Y:S03]  /*8f650*/  HMMA.1688.F32.TF32 R96, R228.reuse, R8, R96 ;  /* 0x00000008e460723c */ /* 0x048fe60000081060 */
[----:B------:R1:W-:Y:S04]  /*8f660*/  STL.64 [R1+0x1d20], R100 ;  /* 0x001d206401007387 */ /* 0x0003e80000100a00 */
[----:B------:R3:W-:Y:S04]  /*8f670*/  STL.64 [R1+0x1d28], R102 ;  /* 0x001d286601007387 */ /* 0x0007e80000100a00 */
[----:B------:R-:W2:Y:S01]  /*8f680*/  LDL.LU.64 R106, [R1+0x1bd8] ;  /* 0x001bd800016a7983 */ /* 0x000ea20000300a00 */
[C---:B------:R-:W-:Y:S07]  /*8f690*/  HMMA.1688.F32.TF32 R92, R228.reuse, R24, R92 ;  /* 0x00000018e45c723c */ /* 0x040fee000008105c */
[----:B------:R3:W-:Y:S04]  /*8f6a0*/  STL.64 [R1+0x1d30], R96 ;  /* 0x001d306001007387 */ /* 0x0007e80000100a00 */
[----:B------:R3:W-:Y:S04]  /*8f6b0*/  STL.64 [R1+0x1d38], R98 ;  /* 0x001d386201007387 */ /* 0x0007e80000100a00 */
[----:B-1----:R-:W2:Y:S04]  /*8f6c0*/  LDL.LU.64 R100, [R1+0x1bc0] ;  /* 0x001bc00001647983 */ /* 0x002ea80000300a00 */
[----:B---3--:R-:W3:Y:S04]  /*8f6d0*/  LDL.LU.64 R102, [R1+0x1bc8] ;  /* 0x001bc80001667983 */ /* 0x008ee80000300a00 */
[----:B------:R-:W-:Y:S04]  /*8f6e0*/  STL.64 [R1+0x1d40], R92 ;  /* 0x001d405c01007387 */ /* 0x000fe80000100a00 */
[----:B------:R-:W-:Y:S04]  /*8f6f0*/  STL.64 [R1+0x1d48], R94 ;  /* 0x001d485e01007387 */ /* 0x000fe80000100a00 */
[----:B------:R-:W3:Y:S04]  /*8f700*/  LDL.LU.64 R96, [R1+0x1bb0] ;  /* 0x001bb00001607983 */ /* 0x000ee80000300a00 */
[----:B------:R-:W3:Y:S01]  /*8f710*/  LDL.LU.64 R98, [R1+0x1bb8] ;  /* 0x001bb80001627983 */ /* 0x000ee20000300a00 */
[C---:B----4-:R-:W-:Y:S08]  /*8f720*/  HMMA.1688.F32.TF32 R84, R228.reuse, R16, R84 ;  /* 0x00000010e454723c */ /* 0x050ff00000081054 */
[C---:B--2---:R-:W-:Y:S11]  /*8f730*/  HMMA.1688.F32.TF32 R76, R228.reuse, R20, R76 ;  /* 0x00000014e44c723c */ /* 0x044ff6000008104c */
[----:B------:R1:W-:Y:S04]  /*8f740*/  STL.64 [R1+0x1d50], R84 ;  /* 0x001d505401007387 */ /* 0x0003e80000100a00 */
[----:B------:R2:W-:Y:S01]  /*8f750*/  STL.64 [R1+0x1d58], R86 ;  /* 0x001d585601007387 */ /* 0x0005e20000100a00 */
[----:B------:R-:W-:Y:S01]  /*8f760*/  HMMA.1688.F32.TF32 R72, R228, R12, R72 ;  /* 0x0000000ce448723c */ /* 0x000fe20000081048 */
[----:B------:R-:W-:-:S02]  /*8f770*/  LOP3.LUT R91, R3, 0x20, RZ, 0x3c, !PT ;  /* 0x00000020035b7812 */ /* 0x000fc400078e3cff */
[----:B------:R-:W-:Y:S04]  /*8f780*/  LDS R228, [R3+UR10+0x4080] ;  /* 0x0040800a03e47984 */ /* 0x000fe80008000800 */
[----:B-1----:R-:W4:Y:S04]  /*8f790*/  LDL.LU.64 R84, [R1+0x1ba0] ;  /* 0x001ba00001547983 */ /* 0x002f280000300a00 */
[----:B--2---:R-:W4:Y:S04]  /*8f7a0*/  LDL.LU.64 R86, [R1+0x1ba8] ;  /* 0x001ba80001567983 */ /* 0x004f280000300a00 */
[----:B------:R1:W-:Y:S04]  /*8f7b0*/  STL.64 [R1+0x1d70], R76 ;  /* 0x001d704c01007387 */ /* 0x0003e80000100a00 */
[----:B------:R2:W-:Y:S04]  /*8f7c0*/  STL.64 [R1+0x1d78], R78 ;  /* 0x001d784e01007387 */ /* 0x0005e80000100a00 */
[----:B------:R-:W-:Y:S04]  /*8f7d0*/  LDS R233, [R91+UR10+0x4000] ;  /* 0x0040000a5be97984 */ /* 0x000fe80008000800 */
[----:B-1----:R-:W4:Y:S04]  /*8f7e0*/  LDL.LU.64 R76, [R1+0x1b90] ;  /* 0x001b9000014c7983 */ /* 0x002f280000300a00 */
[----:B--2---:R-:W2:Y:S04]  /*8f7f0*/  LDL.LU.64 R78, [R1+0x1b98] ;  /* 0x001b9800014e7983 */ /* 0x004ea80000300a00 */
[----:B------:R1:W-:Y:S04]  /*8f800*/  STL.64 [R1+0x1d60], R72 ;  /* 0x001d604801007387 */ /* 0x0003e80000100a00 */
[----:B------:R1:W-:Y:S04]  /*8f810*/  STL.64 [R1+0x1d68], R74 ;  /* 0x001d684a01007387 */ /* 0x0003e80000100a00 */
[----:B------:R-:W2:Y:S04]  /*8f820*/  LDL.LU.64 R92, [R1+0x1b80] ;  /* 0x001b8000015c7983 */ /* 0x000ea80000300a00 */
[----:B------:R-:W2:Y:S04]  /*8f830*/  LDL.LU.64 R94, [R1+0x1b88] ;  /* 0x001b8800015e7983 */ /* 0x000ea80000300a00 */
[----:B-1----:R-:W2:Y:S04]  /*8f840*/  LDL.LU.64 R72, [R1+0x1b70] ;  /* 0x001b700001487983 */ /* 0x002ea80000300a00 */
[----:B------:R-:W2:Y:S04]  /*8f850*/  LDL.LU.64 R74, [R1+0x1b78] ;  /* 0x001b7800014a7983 */ /* 0x000ea80000300a00 */
[----:B------:R-:W2:Y:S04]  /*8f860*/  LDL.LU R88, [R1+0x100] ;  /* 0x0001000001587983 */ /* 0x000ea80000300800 */
[----:B------:R-:W2:Y:S04]  /*8f870*/  LDL.LU R89, [R1+0x104] ;  /* 0x0001040001597983 */ /* 0x000ea80000300800 */
[----:B------:R-:W1:Y:S04]  /*8f880*/  LDS R235, [R91+UR10+0x6000] ;  /* 0x0060000a5beb7984 */ /* 0x000e680008000800 */
[----:B------:R-:W-:Y:S04]  /*8f890*/  LDS R229, [R91+UR10+0x4080] ;  /* 0x0040800a5be57984 */ /* 0x000fe80008000800 */
[----:B------:R1:W-:Y:S04]  /*8f8a0*/  LDS R231, [R91+UR10+0x6080] ;  /* 0x0060800a5be77984 */ /* 0x0003e80008000800 */
[----:B------:R-:W2:Y:S04]  /*8f8b0*/  LDL.LU R90, [R1+0x108] ;  /* 0x00010800015a7983 */ /* 0x000ea80000300800 */
[----:B-1----:R-:W2:Y:S04]  /*8f8c0*/  LDL.LU R91, [R1+0x10c] ;  /* 0x00010c00015b7983 */ /* 0x002ea80000300800 */
[----:B------:R-:W1:Y:S01]  /*8f8d0*/  LDS R230, [R3+UR10+0x6080] ;  /* 0x0060800a03e67984 */ /* 0x000e620008000800 */
[C---:B------:R-:W-:Y:S08]  /*8f8e0*/  HMMA.1688.F32.TF32 R104, R236.reuse, R68, R104 ;  /* 0x00000044ec68723c */ /* 0x040ff00000081068 */
[C---:B---3--:R-:W-:Y:S11]  /*8f8f0*/  HMMA.1688.F32.TF32 R100, R236.reuse, R64, R100 ;  /* 0x00000040ec64723c */ /* 0x048ff60000081064 */
[----:B------:R-:W-:Y:S01]  /*8f900*/  STL.64 [R1+0x1d80], R104 ;  /* 0x001d806801007387 */ /* 0x000fe20000100a00 */
[C---:B------:R-:W-:Y:S03]  /*8f910*/  HMMA.1688.F32.TF32 R96, R236.reuse, R60, R96 ;  /* 0x0000003cec60723c */ /* 0x040fe60000081060 */
[----:B------:R-:W-:Y:S04]  /*8f920*/  STL.64 [R1+0x1d88], R106 ;  /* 0x001d886a01007387 */ /* 0x000fe80000100a00 */
[----:B------:R-:W-:Y:S04]  /*8f930*/  STL.64 [R1+0x1d90], R100 ;  /* 0x001d906401007387 */ /* 0x000fe80000100a00 */
[----:B------:R-:W-:Y:S04]  /*8f940*/  STL.64 [R1+0x1d98], R102 ;  /* 0x001d986601007387 */ /* 0x000fe80000100a00 */
[----:B------:R-:W3:Y:S04]  /*8f950*/  LDL.LU.64 R116, [R1+0x1b60] ;  /* 0x001b600001747983 */ /* 0x000ee80000300a00 */
[----:B------:R-:W-:Y:S04]  /*8f960*/  STL.64 [R1+0x1da0], R96 ;  /* 0x001da06001007387 */ /* 0x000fe80000100a00 */
[----:B------:R1:W-:Y:S04]  /*8f970*/  STL.64 [R1+0x1da8], R98 ;  /* 0x001da86201007387 */ /* 0x0003e80000100a00 */
[----:B------:R-:W3:Y:S01]  /*8f980*/  LDL.LU.64 R118, [R1+0x1b68] ;  /* 0x001b680001767983 */ /* 0x000ee20000300a00 */
[C---:B----4-:R-:W-:Y:S08]  /*8f990*/  HMMA.1688.F32.TF32 R84, R236.reuse, R56, R84 ;  /* 0x00000038ec54723c */ /* 0x050ff00000081054 */
[C---:B--2---:R-:W-:Y:S11]  /*8f9a0*/  HMMA.1688.F32.TF32 R76, R236.reuse, R52, R76 ;  /* 0x00000034ec4c723c */ /* 0x044ff6000008104c */
[----:B------:R-:W-:Y:S04]  /*8f9b0*/  STL.64 [R1+0x1db0], R84 ;  /* 0x001db05401007387 */ /* 0x000fe80000100a00 */
[----:B------:R-:W-:Y:S04]  /*8f9c0*/  STL.64 [R1+0x1db8], R86 ;  /* 0x001db85601007387 */ /* 0x000fe80000100a00 */
[----:B------:R-:W2:Y:S04]  /*8f9d0*/  LDL.LU.64 R112, [R1+0x1ad0] ;  /* 0x001ad00001707983 */ /* 0x000ea80000300a00 */
[----:B------:R-:W2:Y:S01]  /*8f9e0*/  LDL.LU.64 R114, [R1+0x1ad8] ;  /* 0x001ad80001727983 */ /* 0x000ea20000300a00 */
[----:B-1----:R-:W-:Y:S03]  /*8f9f0*/  HMMA.1688.F32.TF32 R96, R236, R48, R92 ;  /* 0x00000030ec60723c */ /* 0x002fe6000008105c */
[----:B------:R1:W-:Y:S04]  /*8fa00*/  STL.64 [R1+0x1dc0], R76 ;  /* 0x001dc04c01007387 */ /* 0x0003e80000100a00 */
[----:B------:R4:W-:Y:S04]  /*8fa10*/  STL.64 [R1+0x1dc8], R78 ;  /* 0x001dc84e01007387 */ /* 0x0009e80000100a00 */
[----:B-1----:R-:W2:Y:S04]  /*8fa20*/  LDL.LU.64 R76, [R1+0x1ac0] ;  /* 0x001ac000014c7983 */ /* 0x002ea80000300a00 */
[----:B----4-:R-:W4:Y:S01]  /*8fa30*/  LDL.LU.64 R78, [R1+0x1ac8] ;  /* 0x001ac800014e7983 */ /* 0x010f220000300a00 */
[----:B------:R-:W-:Y:S01]  /*8fa40*/  MOV R86, R58 ;  /* 0x0000003a00567202 */ /* 0x000fe20000000f00 */
[----:B------:R-:W-:-:S02]  /*8fa50*/  IMAD.MOV.U32 R87, RZ, RZ, R59 ;  /* 0x000000ffff577224 */ /* 0x000fc400078e003b */
[----:B------:R-:W4:Y:S01]  /*8fa60*/  LDL.LU R84, [R1+0xf0] ;  /* 0x0000f00001547983 */ /* 0x000f220000300800 */
[C---:B------:R-:W-:Y:S03]  /*8fa70*/  HMMA.1688.F32.TF32 R92, R236.reuse, R44, R72 ;  /* 0x0000002cec5c723c */ /* 0x040fe60000081048 */
[----:B------:R-:W4:Y:S04]  /*8fa80*/  LDL.LU R85, [R1+0xf4] ;  /* 0x0000f40001557983 */ /* 0x000f280000300800 */
[----:B------:R-:W4:Y:S04]  /*8fa90*/  LDL.LU R58, [R1+0xa954] ;  /* 0x00a95400013a7983 */ /* 0x000f280000300800 */
[----:B------:R-:W4:Y:S04]  /*8faa0*/  LDL.LU R59, [R1+0xa950] ;  /* 0x00a95000013b7983 */ /* 0x000f280000300800 */
[----:B------:R-:W4:Y:S04]  /*8fab0*/  LDL.LU.64 R72, [R1+0x1ab0] ;  /* 0x001ab00001487983 */ /* 0x000f280000300a00 */
[----:B------:R1:W-:Y:S04]  /*8fac0*/  STL.64 [R1+0x1dd0], R96 ;  /* 0x001dd06001007387 */ /* 0x0003e80000100a00 */
[----:B------:R1:W-:Y:S04]  /*8fad0*/  STL.64 [R1+0x1dd8], R98 ;  /* 0x001dd86201007387 */ /* 0x0003e80000100a00 */
[----:B------:R-:W4:Y:S04]  /*8fae0*/  LDL.LU.64 R74, [R1+0x1ab8] ;  /* 0x001ab800014a7983 */ /* 0x000f280000300a00 */
        /* <DEDUP_REMOVED lines=11> */
[----:B------:R-:W4:Y:S01]  /*8fba0*/  LDL.LU.64 R94, [R1+0x1e68] ;  /* 0x001e6800015e7983 */ /* 0x000f220000300a00 */
[----:B---3--:R-:W-:-:S15]  /*8fbb0*/  HMMA.1688.F32.TF32 R120, R236, R40, R116 ;  /* 0x00000028ec78723c */ /* 0x008fde0000081074 */
[----:B------:R-:W-:-:S04]  /*8fbc0*/  NOP ;  /* 0x0000000000007918 */ /* 0x000fc80000000000 */
[----:B------:R-:W-:Y:S04]  /*8fbd0*/  STL.64 [R1+0x1df0], R120 ;  /* 0x001df07801007387 */ /* 0x000fe80000100a00 */
[----:B------:R-:W-:Y:S01]  /*8fbe0*/  STL.64 [R1+0x1df8], R122 ;  /* 0x001df87a01007387 */ /* 0x000fe20000100a00 */
[C---:B--2---:R-:W-:Y:S08]  /*8fbf0*/  HMMA.1688.F32.TF32 R116, R236.reuse, R36, R112 ;  /* 0x00000024ec74723c */ /* 0x044ff00000081070 */
[----:B----4-:R-:W-:Y:S11]  /*8fc00*/  HMMA.1688.F32.TF32 R112, R236, R32, R76 ;  /* 0x00000020ec70723c */ /* 0x010ff6000008104c */
[----:B------:R-:W-:Y:S01]  /*8fc10*/  STL.64 [R1+0x1e00], R116 ;  /* 0x001e007401007387 */ /* 0x000fe20000100a00 */
[----:B------:R-:W-:-:S03]  /*8fc20*/  IMAD.MOV.U32 R76, RZ, RZ, R62 ;  /* 0x000000ffff4c7224 */ /* 0x000fc600078e003e */
[----:B------:R-:W-:Y:S04]  /*8fc30*/  STL.64 [R1+0x1e08], R118 ;  /* 0x001e087601007387 */ /* 0x000fe80000100a00 */
[----:B------:R-:W2:Y:S04]  /*8fc40*/  LDL.LU R62, [R1+0xa94c] ;  /* 0x00a94c00013e7983 */ /* 0x000ea80000300800 */
[----:B------:R-:W-:Y:S04]  /*8fc50*/  STL.64 [R1+0x1e10], R112 ;  /* 0x001e107001007387 */ /* 0x000fe80000100a00 */
[----:B------:R1:W-:Y:S02]  /*8fc60*/  STL.64 [R1+0x1e18], R114 ;  /* 0x001e187201007387 */ /* 0x0003e40000100a00 */
[----:B-1----:R-:W-:Y:S01]  /*8fc70*/  HMMA.1688.F32.TF32 R112, R236, R28, R72 ;  /* 0x0000001cec70723c */ /* 0x002fe20000081048 */
[----:B------:R-:W-:Y:S01]  /*8fc80*/  IMAD.MOV.U32 R77, RZ, RZ, R63 ;  /* 0x000000ffff4d7224 */ /* 0x000fe200078e003f */
[----:B------:R-:W-:Y:S01]  /*8fc90*/  MOV R78, R66 ;  /* 0x00000042004e7202 */ /* 0x000fe20000000f00 */
[----:B------:R-:W2:Y:S01]  /*8fca0*/  LDL.LU R63, [R1+0xa948] ;  /* 0x00a94800013f7983 */ /* 0x000ea20000300800 */
[----:B------:R-:W-:-:S02]  /*8fcb0*/  IMAD.MOV.U32 R79, RZ, RZ, R67 ;  /* 0x000000ffff4f7224 */ /* 0x000fc400078e0043 */
[----:B------:R-:W-:Y:S01]  /*8fcc0*/  IMAD.MOV.U32 R72, RZ, RZ, R70 ;  /* 0x000000ffff487224 */ /* 0x000fe200078e0046 */
[----:B------:R-:W3:Y:S01]  /*8fcd0*/  LDL.LU R66, [R1+0xa944] ;  /* 0x00a9440001427983 */ /* 0x000ee20000300800 */
[----:B------:R-:W-:-:S03]  /*8fce0*/  IMAD.MOV.U32 R73, RZ, RZ, R71 ;  /* 0x000000ffff497224 */ /* 0x000fc600078e0047 */
[----:B------:R-:W3:Y:S04]  /*8fcf0*/  LDL.LU R67, [R1+0xa940] ;  /* 0x00a9400001437983 */ /* 0x000ee80000300800 */
[----:B------:R-:W4:Y:S04]  /*8fd00*/  LDL.LU R70, [R1+0xa93c] ;  /* 0x00a93c0001467983 */ /* 0x000f280000300800 */
[----:B------:R-:W-:Y:S04]  /*8fd10*/  STL.64 [R1+0x1e20], R112 ;  /* 0x001e207001007387 */ /* 0x000fe80000100a00 */
[----:B------:R-:W-:Y:S04]  /*8fd20*/  STL.64 [R1+0x1e28], R114 ;  /* 0x001e287201007387 */ /* 0x000fe80000100a00 */
[----:B------:R-:W4:Y:S01]  /*8fd30*/  LDL.LU R71, [R1+0xa938] ;  /* 0x00a9380001477983 */ /* 0x000f220000300800 */
[C---:B------:R-:W-:Y:S08]  /*8fd40*/  HMMA.1688.F32.TF32 R108, R236.reuse, R8, R108 ;  /* 0x00000008ec6c723c */ /* 0x040ff0000008106c */
[C---:B------:R-:W-:Y:S08]  /*8fd50*/  HMMA.1688.F32.TF32 R104, R236.reuse, R24, R104 ;  /* 0x00000018ec68723c */ /* 0x040ff00000081068 */
[C---:B------:R-:W-:Y:S08]  /*8fd60*/  HMMA.1688.F32.TF32 R100, R236.reuse, R16, R100 ;  /* 0x00000010ec64723c */ /* 0x040ff00000081064 */
[C---:B------:R-:W-:Y:S08]  /*8fd70*/  HMMA.1688.F32.TF32 R92, R236.reuse, R12, R92 ;  /* 0x0000000cec5c723c */ /* 0x040ff0000008105c */
[----:B------:R-:W-:Y:S01]  /*8fd80*/  HMMA.1688.F32.TF32 R96, R236, R20, R96 ;  /* 0x00000014ec60723c */ /* 0x000fe20000081060 */
[----:B------:R-:W-:Y:S04]  /*8fd90*/  STL.64 [R1+0x1e30], R108 ;  /* 0x001e306c01007387 */ /* 0x000fe80000100a00 */
[----:B------:R-:W-:Y:S01]  /*8fda0*/  STL.64 [R1+0x1e38], R110 ;  /* 0x001e386e01007387 */ /* 0x000fe20000100a00 */
[----:B------:R-:W-:-:S03]  /*8fdb0*/  MOV R74, R5 ;  /* 0x00000005004a7202 */ /* 0x000fc60000000f00 */
[----:B------:R1:W-:Y:S02]  /*8fdc0*/  STL.64 [R1+0x1e40], R104 ;  /* 0x001e406801007387 */ /* 0x0003e40000100a00 */
[----:B------:R-:W-:Y:S02]  /*8fdd0*/  IMAD.MOV.U32 R21, RZ, RZ, R95 ;  /* 0x000000ffff157224 */ /* 0x000fe400078e005f */
[----:B------:R1:W-:Y:S04]  /*8fde0*/  STL.64 [R1+0x1e48], R106 ;  /* 0x001e486a01007387 */ /* 0x0003e80000100a00 */
[----:B------:R1:W-:Y:S04]  /*8fdf0*/  STL.64 [R1+0x1e50], R100 ;  /* 0x001e506401007387 */ /* 0x0003e80000100a00 */
[----:B------:R1:W-:Y:S04]  /*8fe00*/  STL.64 [R1+0x1e58], R102 ;  /* 0x001e586601007387 */ /* 0x0003e80000100a00 */
[----:B------:R-:W-:Y:S04]  /*8fe10*/  STL.64 [R1+0x1e70], R92 ;  /* 0x001e705c01007387 */ /* 0x000fe80000100a00 */
[----:B------:R1:W-:Y:S04]  /*8fe20*/  STL.64 [R1+0x1e80], R96 ;  /* 0x001e806001007387 */ /* 0x0003e80000100a00 */
[----:B------:R1:W-:Y:S04]  /*8fe30*/  STL.64 [R1+0x1e88], R98 ;  /* 0x001e886201007387 */ /* 0x0003e80000100a00 */
[----:B------:R1:W-:Y:S04]  /*8fe40*/  STL [R1+0x1e78], R94 ;  /* 0x001e785e01007387 */ /* 0x0003e80000100800 */
[----:B------:R1:W-:Y:S01]  /*8fe50*/  STL [R1+0xa63c], R21 ;  /* 0x00a63c1501007387 */ /* 0x0003e20000100800 */
[C---:B---3--:R-:W-:Y:S08]  /*8fe60*/  HMMA.1688.F32.TF32 R84, R232.reuse, R66, R84 ;  /* 0x00000042e854723c */ /* 0x048ff00000081054 */
[----:B----4-:R-:W-:Y:S11]  /*8fe70*/  HMMA.1688.F32.TF32 R88, R232, R70, R88 ;  /* 0x00000046e858723c */ /* 0x010ff60000081058 */
[----:B------:R-:W-:Y:S01]  /*8fe80*/  IMAD.MOV.U32 R28, RZ, RZ, R87 ;  /* 0x000000ffff1c7224 */ /* 0x000fe200078e0057 */
[----:B------:R-:W-:Y:S01]  /*8fe90*/  MOV R32, R85 ;  /* 0x0000005500207202 */ /* 0x000fe20000000f00 */
[----:B------:R-:W-:-:S02]  /*8fea0*/  IMAD.MOV.U32 R29, RZ, RZ, R86 ;  /* 0x000000ffff1d7224 */ /* 0x000fc400078e0056 */
[----:B------:R-:W-:-:S04]  /*8feb0*/  IMAD.MOV.U32 R33, RZ, RZ, R84 ;  /* 0x000000ffff217224 */ /* 0x000fc800078e0054 */
[----:B------:R-:W-:Y:S01]  /*8fec0*/  IMAD.MOV.U32 R5, RZ, RZ, R91 ;  /* 0x000000ffff057224 */ /* 0x000fe200078e005b */
[----:B------:R-:W-:Y:S01]  /*8fed0*/  MOV R9, R89 ;  /* 0x0000005900097202 */ /* 0x000fe20000000f00 */
[----:B------:R-:W-:Y:S02]  /*8fee0*/  IMAD.MOV.U32 R8, RZ, RZ, R90 ;  /* 0x000000ffff087224 */ /* 0x000fe400078e005a */
[----:B------:R-:W-:Y:S01]  /*8fef0*/  IMAD.MOV.U32 R20, RZ, RZ, R88 ;  /* 0x000000ffff147224 */ /* 0x000fe200078e0058 */
[----:B------:R-:W-:Y:S04]  /*8ff00*/  STL [R1+0xa64c], R5 ;  /* 0x00a64c0501007387 */ /* 0x000fe80000100800 */
[----:B------:R-:W-:Y:S04]  /*8ff10*/  STL [R1+0xa648], R8 ;  /* 0x00a6480801007387 */ /* 0x000fe80000100800 */
[----:B------:R-:W-:Y:S04]  /*8ff20*/  STL [R1+0xa644], R9 ;  /* 0x00a6440901007387 */ /* 0x000fe80000100800 */
[----:B------:R-:W-:Y:S01]  /*8ff30*/  STL [R1+0xa640], R20 ;  /* 0x00a6401401007387 */ /* 0x000fe20000100800 */
[----:B------:R-:W-:-:S03]  /*8ff40*/  IMAD.MOV.U32 R84, RZ, RZ, R27 ;  /* 0x000000ffff547224 */ /* 0x000fc600078e001b */
[----:B------:R-:W-:Y:S01]  /*8ff50*/  STL [R1+0xa65c], R28 ;  /* 0x00a65c1c01007387 */ /* 0x000fe20000100800 */
[----:B------:R-:W-:-:S03]  /*8ff60*/  MOV R85, R26 ;  /* 0x0000001a00557202 */ /* 0x000fc60000000f00 */
[----:B------:R-:W-:Y:S01]  /*8ff70*/  STL [R1+0xa658], R29 ;  /* 0x00a6581d01007387 */ /* 0x000fe20000100800 */
[----:B------:R-:W-:-:S03]  /*8ff80*/  IMAD.MOV.U32 R86, RZ, RZ, R19 ;  /* 0x000000ffff567224 */ /* 0x000fc600078e0013 */
[----:B------:R-:W-:Y:S01]  /*8ff90*/  STL [R1+0xa654], R32 ;  /* 0x00a6542001007387 */ /* 0x000fe20000100800 */
[----:B------:R-:W-:-:S03]  /*8ffa0*/  IMAD.MOV.U32 R87, RZ, RZ, R18 ;  /* 0x000000ffff577224 */ /* 0x000fc600078e0012 */
[----:B------:R-:W-:Y:S01]  /*8ffb0*/  STL [R1+0xa650], R33 ;  /* 0x00a6502101007387 */ /* 0x000fe20000100800 */
[----:B------:R-:W-:-:S03]  /*8ffc0*/  IMAD.MOV.U32 R88, RZ, RZ, R23 ;  /* 0x000000ffff587224 */ /* 0x000fc600078e0017 */
[----:B------:R-:W3:Y:S01]  /*8ffd0*/  LDL.LU R27, [R1+0xa934] ;  /* 0x00a93400011b7983 */ /* 0x000ee20000300800 */
[----:B------:R-:W-:-:S03]  /*8ffe0*/  MOV R89, R22 ;  /* 0x0000001600597202 */ /* 0x000fc60000000f00 */
[----:B------:R-:W4:Y:S04]  /*8fff0*/  LDL.LU R26, [R1+0xa930] ;  /* 0x00a93000011a7983 */ /* 0x000f280000300800 */
[----:B------:R-:W1:Y:S04]  /*90000*/  LDL.LU R19, [R1+0xa92c] ;  /* 0x00a92c0001137983 */ /* 0x000e680000300800 */
[----:B------:R-:W2:Y:S04]  /*90010*/  LDL.LU R18, [R1+0xa928] ;  /* 0x00a9280001127983 */ /* 0x000ea80000300800 */
[----:B------:R-:W3:Y:S04]  /*90020*/  LDL.LU R23, [R1+0xa924] ;  /* 0x00a9240001177983 */ /* 0x000ee80000300800 */
[----:B------:R-:W4:Y:S01]  /*90030*/  LDL.LU R22, [R1+0xa920] ;  /* 0x00a9200001167983 */ /* 0x000f220000300800 */
[----:B------:R-:W-:-:S02]  /*90040*/  IMAD.MOV.U32 R90, RZ, RZ, R15 ;  /* 0x000000ffff5a7224 */ /* 0x000fc400078e000f */
[----:B------:R-:W-:Y:S01]  /*90050*/  IMAD.MOV.U32 R91, RZ, RZ, R14 ;  /* 0x000000ffff5b7224 */ /* 0x000fe200078e000e */
[----:B------:R-:W4:Y:S04]  /*90060*/  LDL.LU R15, [R1+0xa91c] ;  /* 0x00a91c00010f7983 */ /* 0x000f280000300800 */
[----:B------:R-:W4:Y:S01]  /*90070*/  LDL.LU R14, [R1+0xa918] ;  /* 0x00a91800010e7983 */ /* 0x000f220000300800 */
[----:B-1----:R-:W-:-:S03]  /*90080*/  IMAD.MOV.U32 R104, RZ, RZ, R19 ;  /* 0x000000ffff687224 */ /* 0x002fc600078e0013 */
[----:B------:R-:W4:Y:S01]  /*90090*/  LDL.LU R19, [R1+0xa914] ;  /* 0x00a9140001137983 */ /* 0x000f220000300800 */
[----:B--2---:R-:W-:-:S03]  /*900a0*/  MOV R105, R18 ;  /* 0x0000001200697202 */ /* 0x004fc60000000f00 */
[----:B------:R-:W2:Y:S01]  /*900b0*/  LDL.LU R18, [R1+0xa910] ;  /* 0x00a9100001127983 */ /* 0x000ea20000300800 */
[----:B---3--:R-:W-:-:S03]  /*900c0*/  IMAD.MOV.U32 R106, RZ, RZ, R23 ;  /* 0x000000ffff6a7224 */ /* 0x008fc600078e0017 */
[----:B------:R-:W3:Y:S01]  /*900d0*/  LDL.LU R23, [R1+0xa90c] ;  /* 0x00a90c0001177983 */ /* 0x000ee20000300800 */
[----:B----4-:R-:W-:-:S03]  /*900e0*/  IMAD.MOV.U32 R107, RZ, RZ, R22 ;  /* 0x000000ffff6b7224 */ /* 0x010fc600078e0016 */
[----:B------:R-:W4:Y:S01]  /*900f0*/  LDL.LU R22, [R1+0xa908] ;  /* 0x00a9080001167983 */ /* 0x000f220000300800 */
[----:B------:R-:W-:-:S03]  /*90100*/  IMAD.MOV.U32 R75, RZ, RZ, R4 ;  /* 0x000000ffff4b7224 */ /* 0x000fc600078e0004 */
[----:B------:R-:W4:Y:S04]  /*90110*/  LDL.LU R116, [R1+0xc0] ;  /* 0x0000c00001747983 */ /* 0x000f280000300800 */
[----:B------:R-:W4:Y:S04]  /*90120*/  LDL.LU R117, [R1+0xc4] ;  /* 0x0000c40001757983 */ /* 0x000f280000300800 */
[----:B------:R-:W4:Y:S04]  /*90130*/  LDL.LU R118, [R1+0xc8] ;  /* 0x0000c80001767983 */ /* 0x000f280000300800 */
[----:B------:R-:W4:Y:S01]  /*90140*/  LDL.LU R119, [R1+0xcc] ;  /* 0x0000cc0001777983 */ /* 0x000f220000300800 */
[----:B------:R-:W-:Y:S03]  /*90150*/  HMMA.1688.F32.TF32 R72, R232, R58, R72 ;  /* 0x0000003ae848723c */ /* 0x000fe60000081048 */
[----:B------:R-:W4:Y:S04]  /*90160*/  LDL.LU R172, [R1+0xb0] ;  /* 0x0000b00001ac7983 */ /* 0x000f280000300800 */
[----:B------:R-:W4:Y:S01]  /*90170*/  LDL.LU R173, [R1+0xb4] ;  /* 0x0000b40001ad7983 */ /* 0x000f220000300800 */
[----:B------:R-:W-:-:S03]  /*90180*/  IMAD.MOV.U32 R110, RZ, RZ, R14 ;  /* 0x000000ffff6e7224 */ /* 0x000fc600078e000e */
[----:B------:R-:W4:Y:S01]  /*90190*/  LDL.LU R174, [R1+0xb8] ;  /* 0x0000b80001ae7983 */ /* 0x000f220000300800 */
[----:B------:R-:W-:-:S03]  /*901a0*/  MOV R111, R15 ;  /* 0x0000000f006f7202 */ /* 0x000fc60000000f00 */
[----:B------:R-:W4:Y:S01]  /*901b0*/  LDL.LU R175, [R1+0xbc] ;  /* 0x0000bc0001af7983 */ /* 0x000f220000300800 */
[----:B------:R-:W-:Y:S03]  /*901c0*/  HMMA.1688.F32.TF32 R76, R232, R62, R76 ;  /* 0x0000003ee84c723c */ /* 0x000fe6000008104c */
[----:B------:R-:W4:Y:S04]  /*901d0*/  LDL.LU R108, [R1+0x90] ;  /* 0x00009000016c7983 */ /* 0x000f280000300800 */
[----:B------:R-:W4:Y:S04]  /*901e0*/  LDL.LU R109, [R1+0x94] ;  /* 0x00009400016d7983 */ /* 0x000f280000300800 */
[----:B------:R-:W4:Y:S04]  /*901f0*/  LDL.LU R14, [R1+0xa904] ;  /* 0x00a90400010e7983 */ /* 0x000f280000300800 */
[----:B------:R-:W4:Y:S01]  /*90200*/  LDL.LU R15, [R1+0xa900] ;  /* 0x00a90000010f7983 */ /* 0x000f220000300800 */
[----:B------:R-:W-:-:S02]  /*90210*/  IMAD.MOV.U32 R100, RZ, RZ, R26 ;  /* 0x000000ffff647224 */ /* 0x000fc400078e001a */
[----:B------:R-:W-:Y:S01]  /*90220*/  IMAD.MOV.U32 R101, RZ, RZ, R27 ;  /* 0x000000ffff657224 */ /* 0x000fe200078e001b */
[----:B------:R-:W-:Y:S01]  /*90230*/  MOV R103, R11 ;  /* 0x0000000b00677202 */ /* 0x000fe20000000f00 */
        /* <DEDUP_REMOVED lines=20> */
[----:B------:R-:W-:Y:S01]  /*90380*/  IMAD.MOV.U32 R77, RZ, RZ, R47 ;  /* 0x000000ffff4d7224 */ /* 0x000fe200078e002f */
[----:B------:R-:W-:Y:S01]  /*90390*/  MOV R115, R19 ;  /* 0x0000001300737202 */ /* 0x000fe20000000f00 */
[----:B--2---:R-:W-:-:S02]  /*903a0*/  IMAD.MOV.U32 R114, RZ, RZ, R18 ;  /* 0x000000ffff727224 */ /* 0x004fc400078e0012 */
[----:B---3--:R-:W-:Y:S02]  /*903b0*/  IMAD.MOV.U32 R113, RZ, RZ, R23 ;  /* 0x000000ffff717224 */ /* 0x008fe400078e0017 */
[----:B----4-:R-:W-:Y:S02]  /*903c0*/  IMAD.MOV.U32 R112, RZ, RZ, R22 ;  /* 0x000000ffff707224 */ /* 0x010fe400078e0016 */
[----:B------:R-:W2:Y:S04]  /*903d0*/  LDL.LU R22, [R1+0xa8fc] ;  /* 0x00a8fc0001167983 */ /* 0x000ea80000300800 */
[----:B------:R-:W2:Y:S04]  /*903e0*/  LDL.LU R23, [R1+0xa8f8] ;  /* 0x00a8f80001177983 */ /* 0x000ea80000300800 */
[----:B------:R-:W3:Y:S04]  /*903f0*/  LDL.LU R18, [R1+0xa8f4] ;  /* 0x00a8f40001127983 */ /* 0x000ee80000300800 */
[----:B------:R-:W3:Y:S04]  /*90400*/  LDL.LU R19, [R1+0xa8f0] ;  /* 0x00a8f00001137983 */ /* 0x000ee80000300800 */
        /* <DEDUP_REMOVED lines=18> */
[----:B------:R-:W-:-:S02]  /*90530*/  IMAD.MOV.U32 R37, RZ, RZ, R78 ;  /* 0x000000ffff257224 */ /* 0x000fc400078e004e */
[----:B------:R-:W-:Y:S01]  /*90540*/  IMAD.MOV.U32 R36, RZ, RZ, R79 ;  /* 0x000000ffff247224 */ /* 0x000fe200078e004f */
[----:B------:R-:W-:Y:S01]  /*90550*/  MOV R79, R6 ;  /* 0x00000006004f7202 */ /* 0x000fe20000000f00 */
[----:B------:R-:W-:Y:S01]  /*90560*/  IMAD.MOV.U32 R78, RZ, RZ, R7 ;  /* 0x000000ffff4e7224 */ /* 0x000fe200078e0007 */
[C---:B------:R-:W-:Y:S08]  /*90570*/  HMMA.1688.F32.TF32 R72, R232.reuse, R14, R72 ;  /* 0x0000000ee848723c */ /* 0x040ff00000081048 */
[C---:B--2---:R-:W-:Y:S08]  /*90580*/  HMMA.1688.F32.TF32 R76, R232.reuse, R22, R76 ;  /* 0x00000016e84c723c */ /* 0x044ff0000008104c */
[C---:B---3--:R-:W-:Y:S08]  /*90590*/  HMMA.1688.F32.TF32 R84, R232.reuse, R18, R84 ;  /* 0x00000012e854723c */ /* 0x048ff00000081054 */
[C---:B----4-:R-:W-:Y:S08]  /*905a0*/  HMMA.1688.F32.TF32 R88, R232.reuse, R26, R88 ;  /* 0x0000001ae858723c */ /* 0x050ff00000081058 */
[C---:B------:R-:W-:Y:S08]  /*905b0*/  HMMA.1688.F32.TF32 R92, R232.reuse, R10, R92 ;  /* 0x0000000ae85c723c */ /* 0x040ff0000008105c */
[C---:B------:R-:W-:Y:S08]  /*905c0*/  HMMA.1688.F32.TF32 R96, R232.reuse, R30, R96 ;  /* 0x0000001ee860723c */ /* 0x040ff00000081060 */
[C---:B------:R-:W-:Y:S08]  /*905d0*/  HMMA.1688.F32.TF32 R104, R232.reuse, R38, R104 ;  /* 0x00000026e868723c */ /* 0x040ff00000081068 */
[C---:B------:R-:W-:Y:S08]  /*905e0*/  HMMA.1688.F32.TF32 R108, R232.reuse, R42, R108 ;  /* 0x0000002ae86c723c */ /* 0x040ff0000008106c */
[C---:B------:R-:W-:Y:S08]  /*905f0*/  HMMA.1688.F32.TF32 R100, R232.reuse, R34, R100 ;  /* 0x00000022e864723c */ /* 0x040ff00000081064 */
[----:B------:R-:W-:Y:S01]  /*90600*/  HMMA.1688.F32.TF32 R112, R232, R46, R112 ;  /* 0x0000002ee870723c */ /* 0x000fe20000081070 */
[----:B------:R-:W-:-:S02]  /*90610*/  IMAD.MOV.U32 R7, RZ, RZ, R107 ;  /* 0x000000ffff077224 */ /* 0x000fc400078e006b */
[----:B------:R-:W-:-:S15]  /*90620*/  IMAD.MOV.U32 R6, RZ, RZ, R106 ;  /* 0x000000ffff067224 */ /* 0x000fde00078e006a */
[----:B------:R-:W-:Y:S01]  /*90630*/  NOP ;  /* 0x0000000000007918 */ /* 0x000fe20000000000 */
[----:B------:R-:W-:Y:S04]  /*90640*/  STL.64 [R1+0x1f10], R112 ;  /* 0x001f107001007387 */ /* 0x000fe80000100a00 */
[----:B------:R-:W-:Y:S04]  /*90650*/  STL.64 [R1+0x1f18], R114 ;  /* 0x001f187201007387 */ /* 0x000fe80000100a00 */
[----:B------:R-:W-:Y:S04]  /*90660*/  STL.64 [R1+0x1f00], R108 ;  /* 0x001f006c01007387 */ /* 0x000fe80000100a00 */
[----:B------:R-:W-:Y:S04]  /*90670*/  STL.64 [R1+0x1f08], R110 ;  /* 0x001f086e01007387 */ /* 0x000fe80000100a00 */
[----:B------:R-:W-:Y:S04]  /*90680*/  STL.64 [R1+0x1ef0], R104 ;  /* 0x001ef06801007387 */ /* 0x000fe80000100a00 */
[----:B------:R1:W-:Y:S04]  /*90690*/  STL [R1+0xa5ec], R7 ;  /* 0x00a5ec0701007387 */ /* 0x0003e80000100800 */
[----:B------:R2:W-:Y:S04]  /*906a0*/  STL [R1+0xa5e8], R6 ;  /* 0x00a5e80601007387 */ /* 0x0005e80000100800 */
[----:B------:R-:W-:Y:S01]  /*906b0*/  STL.64 [R1+0x1ee0], R100 ;  /* 0x001ee06401007387 */ /* 0x000fe20000100a00 */
[----:B-1----:R-:W-:Y:S01]  /*906c0*/  IMAD.MOV.U32 R7, RZ, RZ, R98 ;  /* 0x000000ffff077224 */ /* 0x002fe200078e0062 */
[----:B--2---:R-:W-:-:S02]  /*906d0*/  MOV R6, R99 ;  /* 0x0000006300067202 */ /* 0x004fc40000000f00 */
[----:B------:R-:W-:Y:S04]  /*906e0*/  STL.64 [R1+0x1ee8], R102 ;  /* 0x001ee86601007387 */ /* 0x000fe80000100a00 */
[----:B------:R-:W-:Y:S04]  /*906f0*/  STL.64 [R1+0x1ed0], R96 ;  /* 0x001ed06001007387 */ /* 0x000fe80000100a00 */
[----:B------:R1:W-:Y:S04]  /*90700*/  STL [R1+0xa5f4], R6 ;  /* 0x00a5f40601007387 */ /* 0x0003e80000100800 */
[----:B------:R2:W-:Y:S04]  /*90710*/  STL [R1+0xa5f0], R7 ;  /* 0x00a5f00701007387 */ /* 0x0005e80000100800 */
[----:B------:R-:W-:Y:S01]  /*90720*/  STL.64 [R1+0x1ec0], R92 ;  /* 0x001ec05c01007387 */ /* 0x000fe20000100a00 */
[----:B-1----:R-:W-:-:S03]  /*90730*/  IMAD.MOV.U32 R6, RZ, RZ, R86 ;  /* 0x000000ffff067224 */ /* 0x002fc600078e0056 */
[----:B------:R-:W-:Y:S01]  /*90740*/  STL.64 [R1+0x1ec8], R94 ;  /* 0x001ec85e01007387 */ /* 0x000fe20000100a00 */
[----:B--2---:R-:W-:-:S03]  /*90750*/  IMAD.MOV.U32 R7, RZ, RZ, R87 ;  /* 0x000000ffff077224 */ /* 0x004fc600078e0057 */
[----:B------:R-:W-:Y:S04]  /*90760*/  STL.64 [R1+0x1eb0], R88 ;  /* 0x001eb05801007387 */ /* 0x000fe80000100a00 */
[----:B------:R-:W-:Y:S04]  /*90770*/  STL.64 [R1+0x1eb8], R90 ;  /* 0x001eb85a01007387 */ /* 0x000fe80000100a00 */
[----:B------:R1:W-:Y:S04]  /*90780*/  STL.64 [R1+0x1ea0], R84 ;  /* 0x001ea05401007387 */ /* 0x0003e80000100a00 */
[----:B------:R2:W-:Y:S04]  /*90790*/  STL [R1+0xa5fc], R7 ;  /* 0x00a5fc0701007387 */ /* 0x0005e80000100800 */
[----:B------:R3:W-:Y:S04]  /*907a0*/  STL [R1+0xa5f8], R6 ;  /* 0x00a5f80601007387 */ /* 0x0007e80000100800 */
[----:B------:R4:W-:Y:S01]  /*907b0*/  STL.64 [R1+0x1e90], R76 ;  /* 0x001e904c01007387 */ /* 0x0009e20000100a00 */
[----:B-1----:R-:W-:Y:S01]  /*907c0*/  HMMA.1688.F32.TF32 R84, R228, R70, R176 ;  /* 0x00000046e454723c */ /* 0x002fe200000810b0 */
[----:B--2---:R-:W-:-:S02]  /*907d0*/  IMAD.MOV.U32 R7, RZ, RZ, R74 ;  /* 0x000000ffff077224 */ /* 0x004fc400078e004a */
[----:B------:R-:W-:Y:S01]  /*907e0*/  STL.64 [R1+0x1e98], R78 ;  /* 0x001e984e01007387 */ /* 0x000fe20000100a00 */
[----:B---3--:R-:W-:-:S03]  /*907f0*/  MOV R6, R75 ;  /* 0x0000004b00067202 */ /* 0x008fc60000000f00 */
[----:B------:R1:W-:Y:S01]  /*90800*/  STL.64 [R1+0x1e60], R72 ;  /* 0x001e604801007387 */ /* 0x0003e20000100a00 */
[----:B------:R-:W-:Y:S01]  /*90810*/  HMMA.1688.F32.TF32 R116, R232, R54, R116 ;  /* 0x00000036e874723c */ /* 0x000fe20000081074 */
[----:B----4-:R-:W-:Y:S02]  /*90820*/  IMAD.MOV.U32 R76, RZ, RZ, R220 ;  /* 0x000000ffff4c7224 */ /* 0x010fe400078e00dc */
[----:B------:R-:W-:Y:S02]  /*90830*/  IMAD.MOV.U32 R88, RZ, RZ, R209 ;  /* 0x000000ffff587224 */ /* 0x000fe400078e00d1 */
[----:B------:R-:W-:Y:S02]  /*90840*/  IMAD.MOV.U32 R89, RZ, RZ, R210 ;  /* 0x000000ffff597224 */ /* 0x000fe400078e00d2 */
[----:B------:R-:W-:Y:S01]  /*90850*/  IMAD.MOV.U32 R90, RZ, RZ, R211 ;  /* 0x000000ffff5a7224 */ /* 0x000fe200078e00d3 */
[----:B------:R-:W-:Y:S01]  /*90860*/  MOV R91, R219 ;  /* 0x000000db005b7202 */ /* 0x000fe20000000f00 */
[----:B-1----:R-:W-:Y:S01]  /*90870*/  HMMA.1688.F32.TF32 R72, R228, R66, R204 ;  /* 0x00000042e448723c */ /* 0x002fe200000810cc */
[----:B------:R-:W-:Y:S04]  /*90880*/  STL [R1+0xa604], R7 ;  /* 0x00a6040701007387 */ /* 0x000fe80000100800 */
[----:B------:R-:W-:Y:S04]  /*90890*/  STL [R1+0xa600], R6 ;  /* 0x00a6000601007387 */ /* 0x000fe80000100800 */
[----:B------:R1:W-:Y:S01]  /*908a0*/  STL.64 [R1+0x1fa0], R84 ;  /* 0x001fa05401007387 */ /* 0x0003e20000100a00 */
[----:B------:R-:W-:-:S03]  /*908b0*/  IMAD.MOV.U32 R77, RZ, RZ, R221 ;  /* 0x000000ffff4d7224 */ /* 0x000fc600078e00dd */
[----:B------:R2:W-:Y:S01]  /*908c0*/  STL.64 [R1+0x1fa8], R86 ;  /* 0x001fa85601007387 */ /* 0x0005e20000100a00 */
[----:B------:R-:W-:-:S03]  /*908d0*/  IMAD.MOV.U32 R78, RZ, RZ, R222 ;  /* 0x000000ffff4e7224 */ /* 0x000fc600078e00de */
[----:B------:R-:W3:Y:S01]  /*908e0*/  LDL.LU R220, [R1+0xa8a4] ;  /* 0x00a8a40001dc7983 */ /* 0x000ee20000300800 */
[----:B------:R-:W-:-:S03]  /*908f0*/  MOV R79, R223 ;  /* 0x000000df004f7202 */ /* 0x000fc60000000f00 */
[----:B------:R4:W-:Y:S01]  /*90900*/  STL.64 [R1+0x1f90], R72 ;  /* 0x001f904801007387 */ /* 0x0009e20000100a00 */
[----:B------:R-:W-:-:S03]  /*90910*/  IMAD.MOV.U32 R5, RZ, RZ, R116 ;  /* 0x000000ffff057224 */ /* 0x000fc600078e0074 */
[----:B------:R1:W-:Y:S01]  /*90920*/  STL.64 [R1+0x1f98], R74 ;  /* 0x001f984a01007387 */ /* 0x0003e20000100a00 */
[----:B------:R-:W-:Y:S01]  /*90930*/  IMAD.MOV.U32 R8, RZ, RZ, R117 ;  /* 0x000000ffff087224 */ /* 0x000fe200078e0075 */
[----:B------:R-:W-:Y:S02]  /*90940*/  MOV R20, R119 ;  /* 0x0000007700147202 */ /* 0x000fe40000000f00 */
[----:B------:R-:W3:Y:S01]  /*90950*/  LDL.LU R221, [R1+0xa8a0] ;  /* 0x00a8a00001dd7983 */ /* 0x000ee20000300800 */
[----:B------:R-:W-:-:S03]  /*90960*/  IMAD.MOV.U32 R9, RZ, RZ, R118 ;  /* 0x000000ffff097224 */ /* 0x000fc600078e0076 */
[----:B------:R-:W3:Y:S01]  /*90970*/  LDL.LU R222, [R1+0xa89c] ;  /* 0x00a89c0001de7983 */ /* 0x000ee20000300800 */
[----:B------:R-:W-:Y:S03]  /*90980*/  HMMA.1688.F32.TF32 R116, R232, R50, R172 ;  /* 0x00000032e874723c */ /* 0x000fe600000810ac */
[----:B------:R-:W3:Y:S04]  /*90990*/  LDL.LU R223, [R1+0xa898] ;  /* 0x00a8980001df7983 */ /* 0x000ee80000300800 */
        /* <DEDUP_REMOVED lines=15> */
[----:B------:R-:W3:Y:S01]  /*90a90*/  LDL.LU R175, [R1+0x13c] ;  /* 0x00013c0001af7983 */ /* 0x000ee20000300800 */
[----:B------:R-:W-:-:S03]  /*90aa0*/  IMAD.MOV.U32 R28, RZ, RZ, R116 ;  /* 0x000000ffff1c7224 */ /* 0x000fc600078e0074 */
[----:B------:R-:W3:Y:S01]  /*90ab0*/  LDL.LU R120, [R1+0x150] ;  /* 0x0001500001787983 */ /* 0x000ee20000300800 */
[----:B------:R-:W-:-:S03]  /*90ac0*/  IMAD.MOV.U32 R29, RZ, RZ, R117 ;  /* 0x000000ffff1d7224 */ /* 0x000fc600078e0075 */
[----:B------:R-:W3:Y:S01]  /*90ad0*/  LDL.LU R121, [R1+0x154] ;  /* 0x0001540001797983 */ /* 0x000ee20000300800 */
[----:B------:R-:W-:-:S03]  /*90ae0*/  IMAD.MOV.U32 R32, RZ, RZ, R118 ;  /* 0x000000ffff207224 */ /* 0x000fc600078e0076 */
[----:B------:R-:W3:Y:S01]  /*90af0*/  LDL.LU R122, [R1+0x158] ;  /* 0x00015800017a7983 */ /* 0x000ee20000300800 */
[----:B------:R-:W-:-:S03]  /*90b00*/  MOV R33, R119 ;  /* 0x0000007700217202 */ /* 0x000fc60000000f00 */
        /* <DEDUP_REMOVED lines=13> */
[----:B-1----:R-:W-:-:S03]  /*90be0*/  IMAD.MOV.U32 R84, RZ, RZ, R216 ;  /* 0x000000ffff547224 */ /* 0x002fc600078e00d8 */
[----:B------:R-:W3:Y:S01]  /*90bf0*/  LDL.LU R96, [R1+0x2a0] ;  /* 0x0002a00001607983 */ /* 0x000ee20000300800 */
[----:B------:R-:W-:-:S03]  /*90c00*/  IMAD.MOV.U32 R85, RZ, RZ, R217 ;  /* 0x000000ffff557224 */ /* 0x000fc600078e00d9 */
[----:B------:R-:W3:Y:S01]  /*90c10*/  LDL.LU R97, [R1+0x2a4] ;  /* 0x0002a40001617983 */ /* 0x000ee20000300800 */
[----:B--2---:R-:W-:-:S03]  /*90c20*/  IMAD.MOV.U32 R86, RZ, RZ, R218 ;  /* 0x000000ffff567224 */ /* 0x004fc600078e00da */
[----:B------:R-:W2:Y:S01]  /*90c30*/  LDL.LU R98, [R1+0x2a8] ;  /* 0x0002a80001627983 */ /* 0x000ea20000300800 */
[----:B------:R-:W-:-:S03]  /*90c40*/  MOV R87, R208 ;  /* 0x000000d000577202 */ /* 0x000fc60000000f00 */
[----:B------:R-:W2:Y:S04]  /*90c50*/  LDL.LU R99, [R1+0x2ac] ;  /* 0x0002ac0001637983 */ /* 0x000ea80000300800 */
[----:B------:R-:W2:Y:S04]  /*90c60*/  LDL.LU R216, [R1+0xa894] ;  /* 0x00a8940001d87983 */ /* 0x000ea80000300800 */
[----:B------:R-:W2:Y:S04]  /*90c70*/  LDL.LU R217, [R1+0xa890] ;  /* 0x00a8900001d97983 */ /* 0x000ea80000300800 */
[----:B------:R-:W2:Y:S04]  /*90c80*/  LDL.LU R218, [R1+0xa88c] ;  /* 0x00a88c0001da7983 */ /* 0x000ea80000300800 */
[----:B------:R-:W2:Y:S04]  /*90c90*/  LDL.LU R208, [R1+0xa888] ;  /* 0x00a8880001d07983 */ /* 0x000ea80000300800 */
[----:B------:R-:W2:Y:S04]  /*90ca0*/  LDL.LU R209, [R1+0xa884] ;  /* 0x00a8840001d17983 */ /* 0x000ea80000300800 */
[----:B------:R-:W2:Y:S04]  /*90cb0*/  LDL.LU R210, [R1+0xa880] ;  /* 0x00a8800001d27983 */ /* 0x000ea80000300800 */
[----:B------:R-:W2:Y:S01]  /*90cc0*/  LDL.LU R211, [R1+0xa87c] ;  /* 0x00a87c0001d37983 */ /* 0x000ea20000300800 */
[----:B----4-:R-:W-:-:S02]  /*90cd0*/  IMAD.MOV.U32 R72, RZ, RZ, R212 ;  /* 0x000000ffff487224 */ /* 0x010fc400078e00d4 */
[----:B------:R-:W-:Y:S01]  /*90ce0*/  IMAD.MOV.U32 R73, RZ, RZ, R213 ;  /* 0x000000ffff497224 */ /* 0x000fe200078e00d5 */
[----:B------:R-:W4:Y:S01]  /*90cf0*/  LDL.LU R219, [R1+0xa878] ;  /* 0x00a8780001db7983 */ /* 0x000f220000300800 */
[----:B------:R-:W-:Y:S01]  /*90d00*/  IMAD.MOV.U32 R74, RZ, RZ, R214 ;  /* 0x000000ffff4a7224 */ /* 0x000fe200078e00d6 */
[----:B------:R-:W-:Y:S02]  /*90d10*/  MOV R75, R215 ;  /* 0x000000d7004b7202 */ /* 0x000fe40000000f00 */
[----:B------:R-:W4:Y:S04]  /*90d20*/  LDL.LU R212, [R1+0xa874] ;  /* 0x00a8740001d47983 */ /* 0x000f280000300800 */
[----:B------:R-:W4:Y:S04]  /*90d30*/  LDL.LU R213, [R1+0xa870] ;  /* 0x00a8700001d57983 */ /* 0x000f280000300800 */
[----:B------:R-:W4:Y:S04]  /*90d40*/  LDL.LU R214, [R1+0xa86c] ;  /* 0x00a86c0001d67983 */ /* 0x000f280000300800 */
[----:B------:R-:W4:Y:S01]  /*90d50*/  LDL.LU R215, [R1+0xa868] ;  /* 0x00a8680001d77983 */ /* 0x000f220000300800 */
[----:B------:R-:W-:-:S03]  /*90d60*/  LOP3.LUT R69, R3, 0x20, RZ, 0x3c, !PT ;  /* 0x0000002003457812 */ /* 0x000fc600078e3cff */
[----:B------:R-:W-:Y:S04]  /*90d70*/  LDS R176, [R3+UR10+0x4100] ;  /* 0x0041000a03b07984 */ /* 0x000fe80008000800 */
[----:B------:R-:W-:Y:S04]  /*90d80*/  LDS R178, [R3+UR10+0x6100] ;  /* 0x0061000a03b27984 */ /* 0x000fe80008000800 */
[----:B------:R-:W-:Y:S04]  /*90d90*/  LDS R177, [R69+UR10+0x4100] ;  /* 0x0041000a45b17984 */ /* 0x000fe80008000800 */
[----:B------:R-:W1:Y:S04]  /*90da0*/  LDS R179, [R69+UR10+0x6100] ;  /* 0x0061000a45b37984 */ /* 0x000e680008000800 */
[----:B------:R-:W-:Y:S04]  /*90db0*/  LDS R204, [R3+UR10+0x4180] ;  /* 0x0041800a03cc7984 */ /* 0x000fe80008000800 */
[----:B------:R-:W-:Y:S04]  /*90dc0*/  LDS R206, [R3+UR10+0x6180] ;  /* 0x0061800a03ce7984 */ /* 0x000fe80008000800 */
[----:B------:R-:W-:Y:S04]  /*90dd0*/  LDS R205, [R69+UR10+0x4180] ;  /* 0x0041800a45cd7984 */ /* 0x000fe80008000800 */
[----:B------:R-:W2:Y:S01]  /*90de0*/  LDS R207, [R69+UR10+0x6180] ;  /* 0x0061800a45cf7984 */ /* 0x000ea20008000800 */
[----:B-1----:R-:W-:Y:S08]  /*90df0*/  HMMA.1688.F32.TF32 R72, R176, R58, R72 ;  /* 0x0000003ab048723c */ /* 0x002ff00000081048 */
[C---:B---3--:R-:W-:Y:S08]  /*90e00*/  HMMA.1688.F32.TF32 R92, R228.reuse, R26, R92 ;  /* 0x0000001ae45c723c */ /* 0x048ff0000008105c */
[C---:B------:R-:W-:Y:S08]  /*90e10*/  HMMA.1688.F32.TF32 R100, R228.reuse, R30, R100 ;  /* 0x0000001ee464723c */ /* 0x040ff00000081064 */
[C---:B------:R-:W-:Y:S08]  /*90e20*/  HMMA.1688.F32.TF32 R120, R228.reuse, R58, R120 ;  /* 0x0000003ae478723c */ /* 0x040ff00000081078 */
[C---:B------:R-:W-:Y:S08]  /*90e30*/  HMMA.1688.F32.TF32 R104, R228.reuse, R34, R104 ;  /* 0x00000022e468723c */ /* 0x040ff00000081068 */
[C---:B--2---:R-:W-:Y:S01]  /*90e40*/  HMMA.1688.F32.TF32 R124, R228.reuse, R62, R208 ;  /* 0x0000003ee47c723c */ /* 0x044fe200000810d0 */
[----:B------:R-:W-:Y:S04]  /*90e50*/  LDS R208, [R3+UR10+0x4200] ;  /* 0x0042000a03d07984 */ /* 0x000fe80008000800 */
[----:B------:R-:W-:Y:S03]  /*90e60*/  LDS R210, [R3+UR10+0x6200] ;  /* 0x0062000a03d27984 */ /* 0x000fe60008000800 */
[C---:B------:R-:W-:Y:S01]  /*90e70*/  HMMA.1688.F32.TF32 R96, R228.reuse, R10, R96 ;  /* 0x0000000ae460723c */ /* 0x040fe20000081060 */
[----:B------:R-:W-:Y:S04]  /*90e80*/  LDS R209, [R69+UR10+0x4200] ;  /* 0x0042000a45d17984 */ /* 0x000fe80008000800 */
[----:B------:R-:W1:Y:S06]  /*90e90*/  LDS R211, [R69+UR10+0x6200] ;  /* 0x0062000a45d37984 */ /* 0x000e6c0008000800 */
[----:B------:R-:W-:Y:S04]  /*90ea0*/  STL.64 [R1+0x1f80], R124 ;  /* 0x001f807c01007387 */ /* 0x000fe80000100a00 */
[----:B------:R2:W-:Y:S04]  /*90eb0*/  STL.64 [R1+0x1f88], R126 ;  /* 0x001f887e01007387 */ /* 0x0005e80000100a00 */
[----:B------:R-:W-:Y:S04]  /*90ec0*/  STL.64 [R1+0x2010], R120 ;  /* 0x0020107801007387 */ /* 0x000fe80000100a00 */
[----:B------:R3:W-:Y:S01]  /*90ed0*/  STL.64 [R1+0x2018], R122 ;  /* 0x0020187a01007387 */ /* 0x0007e20000100a00 */
[C---:B--2---:R-:W-:Y:S08]  /*90ee0*/  HMMA.1688.F32.TF32 R124, R228.reuse, R54, R116 ;  /* 0x00000036e47c723c */ /* 0x044ff00000081074 */
[C---:B---3--:R-:W-:Y:S08]  /*90ef0*/  HMMA.1688.F32.TF32 R120, R228.reuse, R50, R172 ;  /* 0x00000032e478723c */ /* 0x048ff000000810ac */
[C---:B------:R-:W-:Y:S08]  /*90f00*/  HMMA.1688.F32.TF32 R116, R228.reuse, R46, R112 ;  /* 0x0000002ee474723c */ /* 0x040ff00000081070 */
[C---:B------:R-:W-:Y:S08]  /*90f10*/  HMMA.1688.F32.TF32 R112, R228.reuse, R42, R108 ;  /* 0x0000002ae470723c */ /* 0x040ff0000008106c */
        /* <DEDUP_REMOVED lines=16> */
[----:B------:R3:W-:Y:S01]  /*91020*/  STL.64 [R1+0x2058], R98 ;  /* 0x0020586201007387 */ /* 0x0007e20000100a00 */
[C---:B--2---:R-:W-:Y:S03]  /*91030*/  HMMA.1688.F32.TF32 R100, R228.reuse, R18, R216 ;  /* 0x00000012e464723c */ /* 0x044fe600000810d8 */
[----:B------:R-:W-:Y:S04]  /*91040*/  STL.64 [R1+0x2040], R92 ;  /* 0x0020405c01007387 */ /* 0x000fe80000100a00 */
[----:B------:R2:W-:Y:S01]  /*91050*/  STL.64 [R1+0x2048], R94 ;  /* 0x0020485e01007387 */ /* 0x0005e20000100a00 */
[C---:B---3--:R-:W-:Y:S08]  /*91060*/  HMMA.1688.F32.TF32 R96, R228.reuse, R22, R220 ;  /* 0x00000016e460723c */ /* 0x048ff000000810dc */
[----:B--2---:R-:W-:Y:S03]  /*91070*/  HMMA.1688.F32.TF32 R92, R228, R14, R224 ;  /* 0x0000000ee45c723c */ /* 0x004fe600000810e0 */
[----:B------:R-:W-:Y:S04]  /*91080*/  STL.64 [R1+0x2030], R100 ;  /* 0x0020306401007387 */ /* 0x000fe80000100a00 */
[----:B------:R-:W-:Y:S04]  /*91090*/  STL.64 [R1+0x2038], R102 ;  /* 0x0020386601007387 */ /* 0x000fe80000100a00 */
[----:B------:R-:W-:Y:S04]  /*910a0*/  STL.64 [R1+0x2020], R96 ;  /* 0x0020206001007387 */ /* 0x000fe80000100a00 */
[----:B------:R-:W-:Y:S04]  /*910b0*/  STL.64 [R1+0x2028], R98 ;  /* 0x0020286201007387 */ /* 0x000fe80000100a00 */
[----:B------:R-:W-:Y:S04]  /*910c0*/  STL.64 [R1+0x1fb0], R92 ;  /* 0x001fb05c01007387 */ /* 0x000fe80000100a00 */
[----:B------:R2:W-:Y:S02]  /*910d0*/  STL.64 [R1+0x1fb8], R94 ;  /* 0x001fb85e01007387 */ /* 0x0005e40000100a00 */
[C---:B--2---:R-:W-:Y:S08]  /*910e0*/  HMMA.1688.F32.TF32 R92, R176.reuse, R70, R88 ;  /* 0x00000046b05c723c */ /* 0x044ff00000081058 */
[C---:B------:R-:W-:Y:S08]  /*910f0*/  HMMA.1688.F32.TF32 R88, R176.reuse, R66, R84 ;  /* 0x00000042b058723c */ /* 0x040ff00000081054 */
[C---:B------:R-:W-:Y:S03]  /*91100*/  HMMA.1688.F32.TF32 R84, R176.reuse, R62, R76 ;  /* 0x0000003eb054723c */ /* 0x040fe6000008104c */
[----:B------:R-:W-:Y:S04]  /*91110*/  STL.64 [R1+0x20e0], R92 ;  /* 0x0020e05c01007387 */ /* 0x000fe80000100a00 */
[----:B------:R-:W-:Y:S04]  /*91120*/  STL.64 [R1+0x20e8], R94 ;  /* 0x0020e85e01007387 */ /* 0x000fe80000100a00 */
[----:B------:R-:W-:Y:S04]  /*91130*/  STL.64 [R1+0x20d0], R88 ;  /* 0x0020d05801007387 */ /* 0x000fe80000100a00 */
[----:B------:R-:W-:Y:S04]  /*91140*/  STL.64 [R1+0x20d8], R90 ;  /* 0x0020d85a01007387 */ /* 0x000fe80000100a00 */
[----:B------:R-:W2:Y:S04]  /*91150*/  LDL.LU R76, [R1+0x270] ;  /* 0x00027000014c7983 */ /* 0x000ea80000300800 */
[----:B------:R3:W-:Y:S04]  /*91160*/  STL.64 [R1+0x20c0], R84 ;  /* 0x0020c05401007387 */ /* 0x0007e80000100a00 */
[----:B------:R4:W-:Y:S04]  /*91170*/  STL.64 [R1+0x20c8], R86 ;  /* 0x0020c85601007387 */ /* 0x0009e80000100a00 */
[----:B------:R1:W-:Y:S04]  /*91180*/  STL.64 [R1+0x20b0], R72 ;  /* 0x0020b04801007387 */ /* 0x0003e80000100a00 */
[----:B------:R1:W-:Y:S04]  /*91190*/  STL.64 [R1+0x20b8], R74 ;  /* 0x0020b84a01007387 */ /* 0x0003e80000100a00 */
[----:B------:R-:W2:Y:S04]  /*911a0*/  LDL.LU R77, [R1+0x274] ;  /* 0x00027400014d7983 */ /* 0x000ea80000300800 */
[----:B------:R-:W2:Y:S04]  /*911b0*/  LDL.LU R78, [R1+0x278] ;  /* 0x00027800014e7983 */ /* 0x000ea80000300800 */
[----:B------:R-:W2:Y:S04]  /*911c0*/  LDL.LU R79, [R1+0x27c] ;  /* 0x00027c00014f7983 */ /* 0x000ea80000300800 */
[----:B---3--:R-:W3:Y:S04]  /*911d0*/  LDL.LU R84, [R1+0x280] ;  /* 0x0002800001547983 */ /* 0x008ee80000300800 */
[----:B------:R-:W3:Y:S04]  /*911e0*/  LDL.LU R85, [R1+0x284] ;  /* 0x0002840001557983 */ /* 0x000ee80000300800 */
[----:B----4-:R-:W3:Y:S04]  /*911f0*/  LDL.LU R86, [R1+0x288] ;  /* 0x0002880001567983 */ /* 0x010ee80000300800 */
[----:B------:R-:W3:Y:S04]  /*91200*/  LDL.LU R87, [R1+0x28c] ;  /* 0x00028c0001577983 */ /* 0x000ee80000300800 */
[----:B------:R-:W4:Y:S04]  /*91210*/  LDL.LU R88, [R1+0x290] ;  /* 0x0002900001587983 */ /* 0x000f280000300800 */
[----:B------:R-:W4:Y:S04]  /*91220*/  LDL.LU R89, [R1+0x294] ;  /* 0x0002940001597983 */ /* 0x000f280000300800 */
[----:B------:R-:W4:Y:S04]  /*91230*/  LDL.LU R90, [R1+0x298] ;  /* 0x00029800015a7983 */ /* 0x000f280000300800 */
[----:B------:R-:W4:Y:S04]  /*91240*/  LDL.LU R91, [R1+0x29c] ;  /* 0x00029c00015b7983 */ /* 0x000f280000300800 */
[----:B------:R-:W2:Y:S04]  /*91250*/  LDL.LU R96, [R1+0x760] ;  /* 0x0007600001607983 */ /* 0x000ea80000300800 */
        /* <DEDUP_REMOVED lines=59> */
[----:B------:R-:W3:Y:S04]  /*91610*/  LDL.LU R220, [R1+0xd40] ;  /* 0x000d400001dc7983 */ /* 0x000ee80000300800 */
[----:B------:R-:W3:Y:S04]  /*91620*/  LDL.LU R221, [R1+0xd44] ;  /* 0x000d440001dd7983 */ /* 0x000ee80000300800 */
        /* <DEDUP_REMOVED lines=46> */
[----:B-1----:R-:W4:Y:S04]  /*91910*/  LDL.LU R72, [R1+0x260] ;  /* 0x0002600001487983 */ /* 0x002f280000300800 */
[----:B------:R-:W4:Y:S04]  /*91920*/  LDL.LU R73, [R1+0x264] ;  /* 0x0002640001497983 */ /* 0x000f280000300800 */
[----:B------:R-:W4:Y:S04]  /*91930*/  LDL.LU R74, [R1+0x268] ;  /* 0x00026800014a7983 */ /* 0x000f280000300800 */
[----:B------:R-:W4:Y:S01]  /*91940*/  LDL.LU R75, [R1+0x26c] ;  /* 0x00026c00014b7983 */ /* 0x000f220000300800 */
[C---:B--2---:R-:W-:Y:S08]  /*91950*/  HMMA.1688.F32.TF32 R212, R176.reuse, R10, R212 ;  /* 0x0000000ab0d4723c */ /* 0x044ff000000810d4 */
[C---:B---3--:R-:W-:Y:S08]  /*91960*/  HMMA.1688.F32.TF32 R220, R176.reuse, R34, R220 ;  /* 0x00000022b0dc723c */ /* 0x048ff000000810dc */
[C---:B----4-:R-:W-:Y:S08]  /*91970*/  HMMA.1688.F32.TF32 R224, R176.reuse, R38, R224 ;  /* 0x00000026b0e0723c */ /* 0x050ff000000810e0 */
[C---:B------:R-:W-:Y:S08]  /*91980*/  HMMA.1688.F32.TF32 R228, R176.reuse, R42, R228 ;  /* 0x0000002ab0e4723c */ /* 0x040ff000000810e4 */
[C---:B------:R-:W-:Y:S08]  /*91990*/  HMMA.1688.F32.TF32 R160, R176.reuse, R50, R160 ;  /* 0x00000032b0a0723c */ /* 0x040ff000000810a0 */
[C---:B------:R-:W-:Y:S08]  /*919a0*/  HMMA.1688.F32.TF32 R164, R176.reuse, R54, R164 ;  /* 0x00000036b0a4723c */ /* 0x040ff000000810a4 */
[C---:B------:R-:W-:Y:S11]  /*919b0*/  HMMA.1688.F32.TF32 R156, R176.reuse, R46, R156 ;  /* 0x0000002eb09c723c */ /* 0x040ff6000008109c */
[----:B------:R-:W-:Y:S04]  /*919c0*/  STL.64 [R1+0x20a0], R164 ;  /* 0x0020a0a401007387 */ /* 0x000fe80000100a00 */
[----:B------:R1:W-:Y:S01]  /*919d0*/  STL.64 [R1+0x20a8], R166 ;  /* 0x0020a8a601007387 */ /* 0x0003e20000100a00 */
[C---:B------:R-:W-:Y:S03]  /*919e0*/  HMMA.1688.F32.TF32 R216, R176.reuse, R30, R216 ;  /* 0x0000001eb0d8723c */ /* 0x040fe600000810d8 */
[----:B-1----:R-:W2:Y:S04]  /*919f0*/  LDL.LU.64 R166, [R1+0xa860] ;  /* 0x00a8600001a67983 */ /* 0x002ea80000300a00 */
[----:B------:R-:W2:Y:S04]  /*91a00*/  LDL.LU.64 R164, [R1+0xa858] ;  /* 0x00a8580001a47983 */ /* 0x000ea80000300a00 */
[----:B------:R-:W-:Y:S04]  /*91a10*/  STL.64 [R1+0x2090], R160 ;  /* 0x002090a001007387 */ /* 0x000fe80000100a00 */
[----:B------:R1:W-:Y:S04]  /*91a20*/  STL.64 [R1+0x2098], R162 ;  /* 0x002098a201007387 */ /* 0x0003e80000100a00 */
[----:B-1----:R-:W3:Y:S04]  /*91a30*/  LDL.LU.64 R162, [R1+0xa850] ;  /* 0x00a8500001a27983 */ /* 0x002ee80000300a00 */
[----:B------:R-:W3:Y:S04]  /*91a40*/  LDL.LU.64 R160, [R1+0xa848] ;  /* 0x00a8480001a07983 */ /* 0x000ee80000300a00 */
[----:B------:R-:W-:Y:S04]  /*91a50*/  STL.64 [R1+0x2080], R156 ;  /* 0x0020809c01007387 */ /* 0x000fe80000100a00 */
[----:B------:R1:W-:Y:S04]  /*91a60*/  STL.64 [R1+0x2088], R158 ;  /* 0x0020889e01007387 */ /* 0x0003e80000100a00 */
[----:B-1----:R-:W4:Y:S04]  /*91a70*/  LDL.LU.64 R158, [R1+0xa840] ;  /* 0x00a84000019e7983 */ /* 0x002f280000300a00 */
[----:B------:R-:W4:Y:S04]  /*91a80*/  LDL.LU.64 R156, [R1+0xa838] ;  /* 0x00a83800019c7983 */ /* 0x000f280000300a00 */
[----:B------:R-:W-:Y:S04]  /*91a90*/  STL.64 [R1+0xd90], R228 ;  /* 0x000d90e401007387 */ /* 0x000fe80000100a00 */
[----:B------:R-:W-:Y:S04]  /*91aa0*/  STL.64 [R1+0xd98], R230 ;  /* 0x000d98e601007387 */ /* 0x000fe80000100a00 */
[----:B------:R-:W-:Y:S04]  /*91ab0*/  STL.64 [R1+0xd80], R224 ;  /* 0x000d80e001007387 */ /* 0x000fe80000100a00 */
[----:B------:R-:W-:Y:S04]  /*91ac0*/  STL.64 [R1+0xd88], R226 ;  /* 0x000d88e201007387 */ /* 0x000fe80000100a00 */
[----:B------:R-:W-:Y:S04]  /*91ad0*/  STL.64 [R1+0xd70], R220 ;  /* 0x000d70dc01007387 */ /* 0x000fe80000100a00 */
[----:B------:R1:W-:Y:S04]  /*91ae0*/  STL.64 [R1+0xd78], R222 ;  /* 0x000d78de01007387 */ /* 0x0003e80000100a00 */
[----:B------:R-:W-:Y:S04]  /*91af0*/  STL.64 [R1+0xd60], R216 ;  /* 0x000d60d801007387 */ /* 0x000fe80000100a00 */
[----:B------:R1:W-:Y:S02]  /*91b00*/  STL.64 [R1+0xd68], R218 ;  /* 0x000d68da01007387 */ /* 0x0003e40000100a00 */
[C---:B-1----:R-:W-:Y:S02]  /*91b10*/  HMMA.1688.F32.TF32 R220, R176.reuse, R26, R232 ;  /* 0x0000001ab0dc723c */ /* 0x042fe400000810e8 */
[----:B------:R-:W-:Y:S04]  /*91b20*/  STL.64 [R1+0xd50], R212 ;  /* 0x000d50d401007387 */ /* 0x000fe80000100a00 */
[----:B------:R1:W-:Y:S02]  /*91b30*/  STL.64 [R1+0xd58], R214 ;  /* 0x000d58d601007387 */ /* 0x0003e40000100a00 */
[C---:B------:R-:W-:Y:S08]  /*91b40*/  HMMA.1688.F32.TF32 R216, R176.reuse, R18, R236 ;  /* 0x00000012b0d8723c */ /* 0x040ff000000810ec */
[C---:B-1----:R-:W-:Y:S08]  /*91b50*/  HMMA.1688.F32.TF32 R212, R176.reuse, R22, R152 ;  /* 0x00000016b0d4723c */ /* 0x042ff00000081098 */
[----:B------:R-:W-:Y:S08]  /*91b60*/  HMMA.1688.F32.TF32 R176, R176, R14, R148 ;  /* 0x0000000eb0b0723c */ /* 0x000ff00000081094 */
        /* <DEDUP_REMOVED lines=61> */
[----:B------:R-:W2:Y:S04]  /*91f40*/  LDL.LU R72, [R1+0xc10] ;  /* 0x000c100001487983 */ /* 0x000ea80000300800 */
[----:B------:R-:W-:Y:S04]  /*91f50*/  STL.64 [R1+0x21f0], R84 ;  /* 0x0021f05401007387 */ /* 0x000fe80000100a00 */
[----:B------:R-:W-:Y:S04]  /*91f60*/  STL.64 [R1+0x21f8], R86 ;  /* 0x0021f85601007387 */ /* 0x000fe80000100a00 */
[----:B------:R1:W-:Y:S04]  /*91f70*/  STL.64 [R1+0x21e0], R76 ;  /* 0x0021e04c01007387 */ /* 0x0003e80000100a00 */
[----:B------:R1:W-:Y:S04]  /*91f80*/  STL.64 [R1+0x21e8], R78 ;  /* 0x0021e84e01007387 */ /* 0x0003e80000100a00 */
[----:B------:R-:W2:Y:S04]  /*91f90*/  LDL.LU R73, [R1+0xc14] ;  /* 0x000c140001497983 */ /* 0x000ea80000300800 */
[----:B------:R-:W2:Y:S04]  /*91fa0*/  LDL.LU R74, [R1+0xc18] ;  /* 0x000c1800014a7983 */ /* 0x000ea80000300800 */
[----:B------:R-:W2:Y:S04]  /*91fb0*/  LDL.LU R75, [R1+0xc1c] ;  /* 0x000c1c00014b7983 */ /* 0x000ea80000300800 */
[----:B-1----:R-:W2:Y:S04]  /*91fc0*/  LDL.LU R76, [R1+0xc20] ;  /* 0x000c2000014c7983 */ /* 0x002ea80000300800 */
        /* <DEDUP_REMOVED lines=79> */
[----:B------:R-:W-:Y:S04]  /*924c0*/  LDS R204, [R3+UR10+0x4280] ;  /* 0x0042800a03cc7984 */ /* 0x000fe80008000800 */
[----:B------:R-:W-:Y:S04]  /*924d0*/  LDS R206, [R3+UR10+0x6280] ;  /* 0x0062800a03ce7984 */ /* 0x000fe80008000800 */
[----:B------:R-:W-:Y:S04]  /*924e0*/  LDS R205, [R69+UR10+0x4280] ;  /* 0x0042800a45cd7984 */ /* 0x000fe80008000800 */
[----:B------:R-:W1:Y:S04]  /*924f0*/  LDS R207, [R69+UR10+0x6280] ;  /* 0x0062800a45cf7984 */ /* 0x000e680008000800 */
[----:B------:R-:W-:Y:S04]  /*92500*/  LDS R176, [R3+UR10+0x4300] ;  /* 0x0043000a03b07984 */ /* 0x000fe80008000800 */
[----:B------:R-:W-:Y:S04]  /*92510*/  LDS R178, [R3+UR10+0x6300] ;  /* 0x0063000a03b27984 */ /* 0x000fe80008000800 */
[----:B------:R-:W-:Y:S04]  /*92520*/  LDS R177, [R69+UR10+0x4300] ;  /* 0x0043000a45b17984 */ /* 0x000fe80008000800 */
[----:B------:R-:W3:Y:S01]  /*92530*/  LDS R179, [R69+UR10+0x6300] ;  /* 0x0063000a45b37984 */ /* 0x000ee20008000800 */
[----:B--2---:R-:W-:Y:S08]  /*92540*/  HMMA.1688.F32.TF32 R108, R208, R14, R108 ;  /* 0x0000000ed06c723c */ /* 0x004ff0000008106c */
[----:B-1----:R-:W-:Y:S08]  /*92550*/  HMMA.1688.F32.TF32 R96, R204, R62, R96 ;  /* 0x0000003ecc60723c */ /* 0x002ff00000081060 */
[C---:B---3--:R-:W-:Y:S08]  /*92560*/  HMMA.1688.F32.TF32 R112, R208.reuse, R22, R112 ;  /* 0x00000016d070723c */ /* 0x048ff00000081070 */
[C---:B----4-:R-:W-:Y:S08]  /*92570*/  HMMA.1688.F32.TF32 R132, R208.reuse, R38, R132 ;  /* 0x00000026d084723c */ /* 0x050ff00000081084 */
[C---:B------:R-:W-:Y:S08]  /*92580*/  HMMA.1688.F32.TF32 R136, R208.reuse, R42, R136 ;  /* 0x0000002ad088723c */ /* 0x040ff00000081088 */
[C---:B------:R-:W-:Y:S08]  /*92590*/  HMMA.1688.F32.TF32 R140, R208.reuse, R46, R140 ;  /* 0x0000002ed08c723c */ /* 0x040ff0000008108c */
[C---:B------:R-:W-:Y:S08]  /*925a0*/  HMMA.1688.F32.TF32 R148, R208.reuse, R54, R148 ;  /* 0x00000036d094723c */ /* 0x040ff00000081094 */
[C---:B------:R-:W-:Y:S08]  /*925b0*/  HMMA.1688.F32.TF32 R152, R208.reuse, R58, R152 ;  /* 0x0000003ad098723c */ /* 0x040ff00000081098 */
[C---:B------:R-:W-:Y:S11]  /*925c0*/  HMMA.1688.F32.TF32 R144, R208.reuse, R50, R144 ;  /* 0x00000032d090723c */ /* 0x040ff60000081090 */
        /* <DEDUP_REMOVED lines=11> */
[----:B------:R1:W-:Y:S02]  /*92680*/  STL.64 [R1+0x6f8], R134 ;  /* 0x0006f88601007387 */ /* 0x0003e40000100a00 */
[C---:B-1----:R-:W-:Y:S08]  /*92690*/  HMMA.1688.F32.TF32 R132, R208.reuse, R34, R128 ;  /* 0x00000022d084723c */ /* 0x042ff00000081080 */
[C---:B------:R-:W-:Y:S08]  /*926a0*/  HMMA.1688.F32.TF32 R128, R208.reuse, R30, R124 ;  /* 0x0000001ed080723c */ /* 0x040ff0000008107c */
[C---:B------:R-:W-:Y:S08]  /*926b0*/  HMMA.1688.F32.TF32 R124, R208.reuse, R10, R120 ;  /* 0x0000000ad07c723c */ /* 0x040ff00000081078 */
[C---:B------:R-:W-:Y:S08]  /*926c0*/  HMMA.1688.F32.TF32 R120, R208.reuse, R26, R116 ;  /* 0x0000001ad078723c */ /* 0x040ff00000081074 */
[----:B------:R-:W-:Y:S01]  /*926d0*/  HMMA.1688.F32.TF32 R116, R208, R18, R172 ;  /* 0x00000012d074723c */ /* 0x000fe200000810ac */
        /* <DEDUP_REMOVED lines=33> */
[----:B------:R-:W-:Y:S04]  /*928f0*/  LDS R208, [R3+UR10+0x4380] ;  /* 0x0043800a03d07984 */ /* 0x000fe80008000800 */
[----:B-1----:R-:W3:Y:S04]  /*92900*/  LDL.LU R84, [R1+0x230] ;  /* 0x0002300001547983 */ /* 0x002ee80000300800 */
[----:B------:R1:W-:Y:S04]  /*92910*/  STL.64 [R1+0x2330], R76 ;  /* 0x0023304c01007387 */ /* 0x0003e80000100a00 */
[----:B------:R4:W-:Y:S04]  /*92920*/  STL.64 [R1+0x2338], R78 ;  /* 0x0023384e01007387 */ /* 0x0009e80000100a00 */
[----:B------:R1:W-:Y:S04]  /*92930*/  STL.64 [R1+0x2320], R72 ;  /* 0x0023204801007387 */ /* 0x0003e80000100a00 */
[----:B------:R1:W-:Y:S04]  /*92940*/  STL.64 [R1+0x2328], R74 ;  /* 0x0023284a01007387 */ /* 0x0003e80000100a00 */
[----:B------:R-:W3:Y:S04]  /*92950*/  LDL.LU R85, [R1+0x234] ;  /* 0x0002340001557983 */ /* 0x000ee80000300800 */
[----:B--2---:R-:W3:Y:S04]  /*92960*/  LDL.LU R86, [R1+0x238] ;  /* 0x0002380001567983 */ /* 0x004ee80000300800 */
[----:B------:R-:W3:Y:S04]  /*92970*/  LDL.LU R87, [R1+0x23c] ;  /* 0x00023c0001577983 */ /* 0x000ee80000300800 */
        /* <DEDUP_REMOVED lines=100> */
[----:B-1----:R-:W3:Y:S04]  /*92fc0*/  LDL.LU R76, [R1+0x220] ;  /* 0x00022000014c7983 */ /* 0x002ee80000300800 */
[----:B------:R-:W3:Y:S04]  /*92fd0*/  LDL.LU R77, [R1+0x224] ;  /* 0x00022400014d7983 */ /* 0x000ee80000300800 */
[----:B----4-:R-:W4:Y:S04]  /*92fe0*/  LDL.LU R78, [R1+0x228] ;  /* 0x00022800014e7983 */ /* 0x010f280000300800 */
[----:B------:R-:W4:Y:S04]  /*92ff0*/  LDL.LU R79, [R1+0x22c] ;  /* 0x00022c00014f7983 */ /* 0x000f280000300800 */
[----:B------:R-:W4:Y:S04]  /*93000*/  LDL.LU R72, [R1+0x5d0] ;  /* 0x0005d00001487983 */ /* 0x000f280000300800 */
[----:B------:R-:W4:Y:S04]  /*93010*/  LDL.LU R73, [R1+0x5d4] ;  /* 0x0005d40001497983 */ /* 0x000f280000300800 */
[----:B------:R-:W4:Y:S04]  /*93020*/  LDL.LU R74, [R1+0x5d8] ;  /* 0x0005d800014a7983 */ /* 0x000f280000300800 */
[----:B------:R-:W4:Y:S04]  /*93030*/  LDL.LU R75, [R1+0x5dc] ;  /* 0x0005dc00014b7983 */ /* 0x000f280000300800 */
[----:B------:R-:W-:Y:S04]  /*93040*/  LDS R210, [R3+UR10+0x6380] ;  /* 0x0063800a03d27984 */ /* 0x000fe80008000800 */
[----:B------:R-:W-:Y:S04]  /*93050*/  LDS R209, [R69+UR10+0x4380] ;  /* 0x0043800a45d17984 */ /* 0x000fe80008000800 */
[----:B------:R-:W1:Y:S01]  /*93060*/  LDS R211, [R69+UR10+0x6380] ;  /* 0x0063800a45d37984 */ /* 0x000e620008000800 */
[C---:B--2---:R-:W-:Y:S08]  /*93070*/  HMMA.1688.F32.TF32 R108, R176.reuse, R10, R108 ;  /* 0x0000000ab06c723c */ /* 0x044ff0000008106c */
[C---:B------:R-:W-:Y:S08]  /*93080*/  HMMA.1688.F32.TF32 R104, R176.reuse, R26, R104 ;  /* 0x0000001ab068723c */ /* 0x040ff00000081068 */
[C---:B------:R-:W-:Y:S08]  /*93090*/  HMMA.1688.F32.TF32 R100, R176.reuse, R18, R100 ;  /* 0x00000012b064723c */ /* 0x040ff00000081064 */
[----:B------:R-:W-:Y:S08]  /*930a0*/  HMMA.1688.F32.TF32 R92, R176, R14, R92 ;  /* 0x0000000eb05c723c */ /* 0x000ff0000008105c */
[C---:B-1----:R-:W-:Y:S08]  /*930b0*/  HMMA.1688.F32.TF32 R88, R208.reuse, R70, R88 ;  /* 0x00000046d058723c */ /* 0x042ff00000081058 */
[----:B---3--:R-:W-:Y:S08]  /*930c0*/  HMMA.1688.F32.TF32 R84, R208, R66, R84 ;  /* 0x00000042d054723c */ /* 0x008ff00000081054 */
[C---:B------:R-:W-:Y:S08]  /*930d0*/  HMMA.1688.F32.TF32 R228, R204.reuse, R34, R228 ;  /* 0x00000022cce4723c */ /* 0x040ff000000810e4 */
[C---:B------:R-:W-:Y:S08]  /*930e0*/  HMMA.1688.F32.TF32 R152, R204.reuse, R38, R152 ;  /* 0x00000026cc98723c */ /* 0x040ff00000081098 */
[C---:B------:R-:W-:Y:S11]  /*930f0*/  HMMA.1688.F32.TF32 R224, R204.reuse, R30, R224 ;  /* 0x0000001ecce0723c */ /* 0x040ff600000810e0 */
[----:B------:R-:W-:Y:S04]  /*93100*/  STL.64 [R1+0x2310], R152 ;  /* 0x0023109801007387 */ /* 0x000fe80000100a00 */
[----:B------:R1:W-:Y:S04]  /*93110*/  STL.64 [R1+0x2318], R154 ;  /* 0x0023189a01007387 */ /* 0x0003e80000100a00 */
[----:B-1----:R-:W2:Y:S04]  /*93120*/  LDL.LU.64 R154, [R1+0xa830] ;  /* 0x00a83000019a7983 */ /* 0x002ea80000300a00 */
[----:B------:R-:W2:Y:S04]  /*93130*/  LDL.LU.64 R152, [R1+0xa828] ;  /* 0x00a8280001987983 */ /* 0x000ea80000300a00 */
[----:B------:R-:W-:Y:S04]  /*93140*/  STL.64 [R1+0x2300], R228 ;  /* 0x002300e401007387 */ /* 0x000fe80000100a00 */
[----:B------:R1:W-:Y:S04]  /*93150*/  STL.64 [R1+0x2308], R230 ;  /* 0x002308e601007387 */ /* 0x0003e80000100a00 */
[----:B------:R-:W-:Y:S04]  /*93160*/  STL.64 [R1+0x22f0], R224 ;  /* 0x0022f0e001007387 */ /* 0x000fe80000100a00 */
[----:B------:R3:W-:Y:S01]  /*93170*/  STL.64 [R1+0x22f8], R226 ;  /* 0x0022f8e201007387 */ /* 0x0007e20000100a00 */
[C---:B-1----:R-:W-:Y:S08]  /*93180*/  HMMA.1688.F32.TF32 R228, R204.reuse, R10, R220 ;  /* 0x0000000acce4723c */ /* 0x042ff000000810dc */
[C---:B---3--:R-:W-:Y:S08]  /*93190*/  HMMA.1688.F32.TF32 R224, R204.reuse, R26, R216 ;  /* 0x0000001acce0723c */ /* 0x048ff000000810d8 */
[C---:B------:R-:W-:Y:S08]  /*931a0*/  HMMA.1688.F32.TF32 R220, R204.reuse, R18, R212 ;  /* 0x00000012ccdc723c */ /* 0x040ff000000810d4 */
[C---:B------:R-:W-:Y:S08]  /*931b0*/  HMMA.1688.F32.TF32 R216, R204.reuse, R22, R232 ;  /* 0x00000016ccd8723c */ /* 0x040ff000000810e8 */
[----:B------:R-:W-:Y:S08]  /*931c0*/  HMMA.1688.F32.TF32 R212, R204, R14, R236 ;  /* 0x0000000eccd4723c */ /* 0x000ff000000810ec */
        /* <DEDUP_REMOVED lines=28> */
[----:B------:R-:W-:Y:S01]  /*93390*/  STL.64 [R1+0x23f8], R142 ;  /* 0x0023f88e01007387 */ /* 0x000fe20000100a00 */
[----:B------:R-:W-:Y:S03]  /*933a0*/  HMMA.1688.F32.TF32 R96, R176, R22, R96 ;  /* 0x00000016b060723c */ /* 0x000fe60000081060 */
[----:B------:R-:W-:Y:S04]  /*933b0*/  STL.64 [R1+0x23e0], R136 ;  /* 0x0023e08801007387 */ /* 0x000fe80000100a00 */
[----:B------:R-:W-:Y:S04]  /*933c0*/  STL.64 [R1+0x23e8], R138 ;  /* 0x0023e88a01007387 */ /* 0x000fe80000100a00 */
[----:B------:R-:W-:Y:S04]  /*933d0*/  STL.64 [R1+0x23d0], R132 ;  /* 0x0023d08401007387 */ /* 0x000fe80000100a00 */
[----:B------:R-:W-:Y:S04]  /*933e0*/  STL.64 [R1+0x23d8], R134 ;  /* 0x0023d88601007387 */ /* 0x000fe80000100a00 */
[----:B------:R-:W-:Y:S04]  /*933f0*/  STL.64 [R1+0x23c0], R128 ;  /* 0x0023c08001007387 */ /* 0x000fe80000100a00 */
[----:B------:R-:W-:Y:S01]  /*93400*/  STL.64 [R1+0x23c8], R130 ;  /* 0x0023c88201007387 */ /* 0x000fe20000100a00 */
[C---:B----4-:R-:W-:Y:S03]  /*93410*/  HMMA.1688.F32.TF32 R76, R208.reuse, R62, R76 ;  /* 0x0000003ed04c723c */ /* 0x050fe6000008104c */
        /* <DEDUP_REMOVED lines=26> */
[----:B-1----:R-:W4:Y:S04]  /*935c0*/  LDL.LU R76, [R1+0xab0] ;  /* 0x000ab000014c7983 */ /* 0x002f280000300800 */
[----:B------:R1:W-:Y:S04]  /*935d0*/  STL.64 [R1+0x24c0], R72 ;  /* 0x0024c04801007387 */ /* 0x0003e80000100a00 */
[----:B------:R1:W-:Y:S04]  /*935e0*/  STL.64 [R1+0x24c8], R74 ;  /* 0x0024c84a01007387 */ /* 0x0003e80000100a00 */
[----:B------:R-:W4:Y:S04]  /*935f0*/  LDL.LU R77, [R1+0xab4] ;  /* 0x000ab400014d7983 */ /* 0x000f280000300800 */
[----:B---3--:R-:W4:Y:S04]  /*93600*/  LDL.LU R78, [R1+0xab8] ;  /* 0x000ab800014e7983 */ /* 0x008f280000300800 */
[----:B------:R-:W4:Y:S04]  /*93610*/  LDL.LU R79, [R1+0xabc] ;  /* 0x000abc00014f7983 */ /* 0x000f280000300800 */
[----:B------:R-:W3:Y:S04]  /*93620*/  LDL.LU R84, [R1+0xac0] ;  /* 0x000ac00001547983 */ /* 0x000ee80000300800 */
[----:B------:R-:W3:Y:S04]  /*93630*/  LDL.LU R85, [R1+0xac4] ;  /* 0x000ac40001557983 */ /* 0x000ee80000300800 */
[----:B------:R-:W3:Y:S04]  /*93640*/  LDL.LU R86, [R1+0xac8] ;  /* 0x000ac80001567983 */ /* 0x000ee80000300800 */
        /* <DEDUP_REMOVED lines=80> */
[----:B------:R-:W4:Y:S04]  /*93b50*/  LDL.LU R75, [R1+0xaac] ;  /* 0x000aac00014b7983 */ /* 0x000f280000300800 */
[----:B------:R-:W-:Y:S04]  /*93b60*/  LDS R206, [R3+UR10+0x6400] ;  /* 0x0064000a03ce7984 */ /* 0x000fe80008000800 */
[----:B------:R-:W-:Y:S04]  /*93b70*/  LDS R205, [R69+UR10+0x4400] ;  /* 0x0044000a45cd7984 */ /* 0x000fe80008000800 */
[----:B------:R-:W2:Y:S02]  /*93b80*/  LDS R207, [R69+UR10+0x6400] ;  /* 0x0064000a45cf7984 */ /* 0x000ea40008000800 */
[C---:B--2---:R-:W-:Y:S08]  /*93b90*/  HMMA.1688.F32.TF32 R104, R204.reuse, R62, R104 ;  /* 0x0000003ecc68723c */ /* 0x044ff00000081068 */
[C---:B------:R-:W-:Y:S08]  /*93ba0*/  HMMA.1688.F32.TF32 R100, R204.reuse, R58, R100 ;  /* 0x0000003acc64723c */ /* 0x040ff00000081064 */
[C---:B------:R-:W-:Y:S08]  /*93bb0*/  HMMA.1688.F32.TF32 R96, R204.reuse, R54, R96 ;  /* 0x00000036cc60723c */ /* 0x040ff00000081060 */
[----:B------:R-:W-:Y:S08]  /*93bc0*/  HMMA.1688.F32.TF32 R88, R204, R46, R88 ;  /* 0x0000002ecc58723c */ /* 0x000ff00000081058 */
[C---:B---3--:R-:W-:Y:S08]  /*93bd0*/  HMMA.1688.F32.TF32 R140, R208.reuse, R38, R140 ;  /* 0x00000026d08c723c */ /* 0x048ff0000008108c */
[C---:B----4-:R-:W-:Y:S08]  /*93be0*/  HMMA.1688.F32.TF32 R144, R208.reuse, R42, R144 ;  /* 0x0000002ad090723c */ /* 0x050ff00000081090 */
[C---:B------:R-:W-:Y:S08]  /*93bf0*/  HMMA.1688.F32.TF32 R148, R208.reuse, R46, R148 ;  /* 0x0000002ed094723c */ /* 0x040ff00000081094 */
[C---:B------:R-:W-:Y:S08]  /*93c00*/  HMMA.1688.F32.TF32 R212, R208.reuse, R54, R232 ;  /* 0x00000036d0d4723c */ /* 0x040ff000000810e8 */
[----:B------:R-:W-:Y:S11]  /*93c10*/  HMMA.1688.F32.TF32 R176, R208, R50, R236 ;  /* 0x00000032d0b0723c */ /* 0x000ff600000810ec */
        /* <DEDUP_REMOVED lines=9> */
[----:B------:R1:W-:Y:S01]  /*93cb0*/  STL.64 [R1+0x2478], R142 ;  /* 0x0024788e01007387 */ /* 0x0003e20000100a00 */
[----:B------:R-:W-:Y:S03]  /*93cc0*/  HMMA.1688.F32.TF32 R84, R204, R42, R84 ;  /* 0x0000002acc54723c */ /* 0x000fe60000081054 */
[----:B------:R-:W-:Y:S04]  /*93cd0*/  LDS R176, [R3+UR10+0x4480] ;  /* 0x0044800a03b07984 */ /* 0x000fe80008000800 */
[----:B------:R-:W-:Y:S01]  /*93ce0*/  LDS R178, [R3+UR10+0x6480] ;  /* 0x0064800a03b27984 */ /* 0x000fe20008000800 */
[C---:B-1----:R-:W-:Y:S03]  /*93cf0*/  HMMA.1688.F32.TF32 R140, R208.reuse, R34, R136 ;  /* 0x00000022d08c723c */ /* 0x042fe60000081088 */
[----:B------:R-:W-:Y:S04]  /*93d00*/  LDS R177, [R69+UR10+0x4480] ;  /* 0x0044800a45b17984 */ /* 0x000fe80008000800 */
[----:B------:R-:W1:Y:S01]  /*93d10*/  LDS R179, [R69+UR10+0x6480] ;  /* 0x0064800a45b37984 */ /* 0x000e620008000800 */
[C---:B------:R-:W-:Y:S08]  /*93d20*/  HMMA.1688.F32.TF32 R136, R208.reuse, R30, R132 ;  /* 0x0000001ed088723c */ /* 0x040ff00000081084 */
[C---:B------:R-:W-:Y:S08]  /*93d30*/  HMMA.1688.F32.TF32 R132, R208.reuse, R10, R128 ;  /* 0x0000000ad084723c */ /* 0x040ff00000081080 */
[C---:B------:R-:W-:Y:S08]  /*93d40*/  HMMA.1688.F32.TF32 R128, R208.reuse, R26, R124 ;  /* 0x0000001ad080723c */ /* 0x040ff0000008107c */
[C---:B------:R-:W-:Y:S08]  /*93d50*/  HMMA.1688.F32.TF32 R124, R208.reuse, R18, R120 ;  /* 0x00000012d07c723c */ /* 0x040ff00000081078 */
[C---:B------:R-:W-:Y:S01]  /*93d60*/  HMMA.1688.F32.TF32 R120, R208.reuse, R22, R116 ;  /* 0x00000016d078723c */ /* 0x040fe20000081074 */
[----:B------:R-:W-:Y:S07]  /*93d70*/  STL.64 [R1+0x2520], R140 ;  /* 0x0025208c01007387 */ /* 0x000fee0000100a00 */
        /* <DEDUP_REMOVED lines=9> */
[----:B------:R-:W-:Y:S04]  /*93e10*/  STL.64 [R1+0x24f0], R128 ;  /* 0x0024f08001007387 */ /* 0x000fe80000100a00 */
[----:B------:R-:W-:Y:S04]  /*93e20*/  STL.64 [R1+0x24f8], R130 ;  /* 0x0024f88201007387 */ /* 0x000fe80000100a00 */
[----:B------:R-:W-:Y:S01]  /*93e30*/  STL.64 [R1+0x24e0], R124 ;  /* 0x0024e07c01007387 */ /* 0x000fe20000100a00 */
[C---:B------:R-:W-:Y:S03]  /*93e40*/  HMMA.1688.F32.TF32 R76, R204.reuse, R38, R76 ;  /* 0x00000026cc4c723c */ /* 0x040fe6000008104c */
        /* <DEDUP_REMOVED lines=23> */
[----:B--2---:R-:W2:Y:S04]  /*93fc0*/  LDL.LU R84, [R1+0x1e0] ;  /* 0x0001e00001547983 */ /* 0x004ea80000300800 */
[----:B------:R4:W-:Y:S04]  /*93fd0*/  STL.64 [R1+0x2620], R76 ;  /* 0x0026204c01007387 */ /* 0x0009e80000100a00 */
[----:B------:R1:W-:Y:S04]  /*93fe0*/  STL.64 [R1+0x2628], R78 ;  /* 0x0026284e01007387 */ /* 0x0003e80000100a00 */
[----:B------:R1:W-:Y:S04]  /*93ff0*/  STL.64 [R1+0x2610], R72 ;  /* 0x0026104801007387 */ /* 0x0003e80000100a00 */
[----:B------:R1:W-:Y:S04]  /*94000*/  STL.64 [R1+0x2618], R74 ;  /* 0x0026184a01007387 */ /* 0x0003e80000100a00 */
[----:B------:R-:W2:Y:S04]  /*94010*/  LDL.LU R85, [R1+0x1e4] ;  /* 0x0001e40001557983 */ /* 0x000ea80000300800 */
[----:B---3--:R-:W2:Y:S04]  /*94020*/  LDL.LU R86, [R1+0x1e8] ;  /* 0x0001e80001567983 */ /* 0x008ea80000300800 */
[----:B------:R-:W2:Y:S04]  /*94030*/  LDL.LU R87, [R1+0x1ec] ;  /* 0x0001ec0001577983 */ /* 0x000ea80000300800 */
        /* <DEDUP_REMOVED lines=96> */
[----:B----4-:R-:W4:Y:S04]  /*94640*/  LDL.LU R76, [R1+0x460] ;  /* 0x00046000014c7983 */ /* 0x010f280000300800 */
[----:B------:R-:W4:Y:S04]  /*94650*/  LDL.LU R77, [R1+0x464] ;  /* 0x00046400014d7983 */ /* 0x000f280000300800 */
[----:B-1----:R-:W4:Y:S04]  /*94660*/  LDL.LU R78, [R1+0x468] ;  /* 0x00046800014e7983 */ /* 0x002f280000300800 */
[----:B------:R-:W4:Y:S04]  /*94670*/  LDL.LU R79, [R1+0x46c] ;  /* 0x00046c00014f7983 */ /* 0x000f280000300800 */
[----:B------:R-:W4:Y:S04]  /*94680*/  LDL.LU R72, [R1+0x450] ;  /* 0x0004500001487983 */ /* 0x000f280000300800 */
[----:B------:R-:W4:Y:S04]  /*94690*/  LDL.LU R73, [R1+0x454] ;  /* 0x0004540001497983 */ /* 0x000f280000300800 */
[----:B------:R-:W4:Y:S04]  /*946a0*/  LDL.LU R74, [R1+0x458] ;  /* 0x00045800014a7983 */ /* 0x000f280000300800 */
[----:B------:R-:W4:Y:S04]  /*946b0*/  LDL.LU R75, [R1+0x45c] ;  /* 0x00045c00014b7983 */ /* 0x000f280000300800 */
[----:B------:R-:W-:Y:S04]  /*946c0*/  LDS R210, [R3+UR10+0x6500] ;  /* 0x0065000a03d27984 */ /* 0x000fe80008000800 */
[----:B------:R-:W-:Y:S04]  /*946d0*/  LDS R209, [R69+UR10+0x4500] ;  /* 0x0045000a45d17984 */ /* 0x000fe80008000800 */
[----:B------:R-:W3:Y:S01]  /*946e0*/  LDS R211, [R69+UR10+0x6500] ;  /* 0x0065000a45d37984 */ /* 0x000ee20008000800 */
[C---:B--2---:R-:W-:Y:S08]  /*946f0*/  HMMA.1688.F32.TF32 R112, R176.reuse, R10, R112 ;  /* 0x0000000ab070723c */ /* 0x044ff00000081070 */
[C---:B------:R-:W-:Y:S08]  /*94700*/  HMMA.1688.F32.TF32 R104, R176.reuse, R18, R104 ;  /* 0x00000012b068723c */ /* 0x040ff00000081068 */
[C---:B------:R-:W-:Y:S08]  /*94710*/  HMMA.1688.F32.TF32 R100, R176.reuse, R22, R100 ;  /* 0x00000016b064723c */ /* 0x040ff00000081064 */
[----:B------:R-:W-:Y:S08]  /*94720*/  HMMA.1688.F32.TF32 R96, R176, R14, R96 ;  /* 0x0000000eb060723c */ /* 0x000ff00000081060 */
[C---:B---3--:R-:W-:Y:S08]  /*94730*/  HMMA.1688.F32.TF32 R88, R208.reuse, R66, R88 ;  /* 0x00000042d058723c */ /* 0x048ff00000081058 */
[----:B------:R-:W-:Y:S08]  /*94740*/  HMMA.1688.F32.TF32 R84, R208, R62, R84 ;  /* 0x0000003ed054723c */ /* 0x000ff00000081054 */
[C---:B------:R-:W-:Y:S08]  /*94750*/  HMMA.1688.F32.TF32 R228, R204.reuse, R10, R228 ;  /* 0x0000000acce4723c */ /* 0x040ff000000810e4 */
[----:B------:R-:W-:-:S15]  /*94760*/  HMMA.1688.F32.TF32 R148, R204, R30, R148 ;  /* 0x0000001ecc94723c */ /* 0x000fde0000081094 */
[----:B------:R-:W-:-:S04]  /*94770*/  NOP ;  /* 0x0000000000007918 */ /* 0x000fc80000000000 */
        /* <DEDUP_REMOVED lines=19> */
[----:B------:R1:W-:Y:S02]  /*948b0*/  STL.64 [R1+0x25a8], R206 ;  /* 0x0025a8ce01007387 */ /* 0x0003e40000100a00 */
[C---:B-1----:R-:W-:Y:S08]  /*948c0*/  HMMA.1688.F32.TF32 R204, R176.reuse, R62, R144 ;  /* 0x0000003eb0cc723c */ /* 0x042ff00000081090 */
        /* <DEDUP_REMOVED lines=15> */
[----:B------:R-:W-:Y:S01]  /*949c0*/  HMMA.1688.F32.TF32 R108, R176, R26, R108 ;  /* 0x0000001ab06c723c */ /* 0x000fe2000008106c */
        /* <DEDUP_REMOVED lines=133> */
[----:B------:R-:W1:Y:S01]  /*95220*/  LDS R207, [R69+UR10+0x6580] ;  /* 0x0065800a45cf7984 */ /* 0x000e620008000800 */
[C---:B--2---:R-:W-:Y:S08]  /*95230*/  HMMA.1688.F32.TF32 R124, R208.reuse, R22, R124 ;  /* 0x00000016d07c723c */ /* 0x044ff0000008107c */
[C---:B---3--:R-:W-:Y:S08]  /*95240*/  HMMA.1688.F32.TF32 R128, R208.reuse, R18, R128 ;  /* 0x00000012d080723c */ /* 0x048ff00000081080 */
[C---:B----4-:R-:W-:Y:S08]  /*95250*/  HMMA.1688.F32.TF32 R132, R208.reuse, R26, R132 ;  /* 0x0000001ad084723c */ /* 0x050ff00000081084 */
[C---:B------:R-:W-:Y:S08]  /*95260*/  HMMA.1688.F32.TF32 R140, R208.reuse, R30, R140 ;  /* 0x0000001ed08c723c */ /* 0x040ff0000008108c */
[C---:B------:R-:W-:Y:S08]  /*95270*/  HMMA.1688.F32.TF32 R176, R208.reuse, R46, R212 ;  /* 0x0000002ed0b0723c */ /* 0x040ff000000810d4 */
[C---:B------:R-:W-:Y:S08]  /*95280*/  HMMA.1688.F32.TF32 R212, R208.reuse, R38, R236 ;  /* 0x00000026d0d4723c */ /* 0x040ff000000810ec */
[C---:B------:R-:W-:Y:S08]  /*95290*/  HMMA.1688.F32.TF32 R220, R208.reuse, R50, R216 ;  /* 0x00000032d0dc723c */ /* 0x040ff000000810d8 */
[C---:B------:R-:W-:Y:S11]  /*952a0*/  HMMA.1688.F32.TF32 R216, R208.reuse, R42, R232 ;  /* 0x0000002ad0d8723c */ /* 0x040ff600000810e8 */
[----:B------:R-:W-:Y:S01]  /*952b0*/  STL.64 [R1+0x2a80], R220 ;  /* 0x002a80dc01007387 */ /* 0x000fe20000100a00 */
[C---:B------:R-:W-:Y:S03]  /*952c0*/  HMMA.1688.F32.TF32 R144, R208.reuse, R34, R144 ;  /* 0x00000022d090723c */ /* 0x040fe60000081090 */
[----:B------:R-:W-:Y:S04]  /*952d0*/  STL.64 [R1+0x2a88], R222 ;  /* 0x002a88de01007387 */ /* 0x000fe80000100a00 */
[----:B------:R-:W-:Y:S01]  /*952e0*/  STL.64 [R1+0x2a70], R176 ;  /* 0x002a70b001007387 */ /* 0x000fe20000100a00 */
[C---:B------:R-:W-:Y:S03]  /*952f0*/  HMMA.1688.F32.TF32 R136, R208.reuse, R10, R136 ;  /* 0x0000000ad088723c */ /* 0x040fe60000081088 */
        /* <DEDUP_REMOVED lines=20> */
[C---:B-1----:R-:W-:Y:S03]  /*95440*/  HMMA.1688.F32.TF32 R112, R204.reuse, R62, R112 ;  /* 0x0000003ecc70723c */ /* 0x042fe60000081070 */
[----:B------:R-:W-:Y:S04]  /*95450*/  LDS R176, [R3+UR10+0x4600] ;  /* 0x0046000a03b07984 */ /* 0x000fe80008000800 */
[----:B------:R-:W-:Y:S01]  /*95460*/  LDS R178, [R3+UR10+0x6600] ;  /* 0x0066000a03b27984 */ /* 0x000fe20008000800 */
[C---:B--2---:R-:W-:Y:S03]  /*95470*/  HMMA.1688.F32.TF32 R120, R204.reuse, R70, R116 ;  /* 0x00000046cc78723c */ /* 0x044fe60000081074 */
[----:B------:R-:W-:Y:S04]  /*95480*/  LDS R177, [R69+UR10+0x4600] ;  /* 0x0046000a45b17984 */ /* 0x000fe80008000800 */
[----:B------:R-:W1:Y:S01]  /*95490*/  LDS R179, [R69+UR10+0x6600] ;  /* 0x0066000a45b37984 */ /* 0x000e620008000800 */
[C---:B------:R-:W-:Y:S03]  /*954a0*/  HMMA.1688.F32.TF32 R116, R204.reuse, R66, R172 ;  /* 0x00000042cc74723c */ /* 0x040fe600000810ac */
[----:B------:R-:W-:Y:S04]  /*954b0*/  LDS R208, [R3+UR10+0x4680] ;  /* 0x0046800a03d07984 */ /* 0x000fe80008000800 */
[----:B------:R-:W-:Y:S01]  /*954c0*/  LDS R210, [R3+UR10+0x6680] ;  /* 0x0066800a03d27984 */ /* 0x000fe20008000800 */
[C---:B------:R-:W-:Y:S03]  /*954d0*/  HMMA.1688.F32.TF32 R108, R204.reuse, R58, R108 ;  /* 0x0000003acc6c723c */ /* 0x040fe6000008106c */
[----:B------:R-:W-:Y:S05]  /*954e0*/  LDS R209, [R69+UR10+0x4680] ;  /* 0x0046800a45d17984 */ /* 0x000fea0008000800 */
        /* <DEDUP_REMOVED lines=26> */
[----:B------:R-:W-:Y:S04]  /*95690*/  STL.64 [R1+0x2c70], R84 ;  /* 0x002c705401007387 */ /* 0x000fe80000100a00 */
[----:B------:R-:W-:Y:S04]  /*956a0*/  STL.64 [R1+0x2c78], R86 ;  /* 0x002c785601007387 */ /* 0x000fe80000100a00 */
        /* <DEDUP_REMOVED lines=36> */
[----:B----4-:R-:W4:Y:S04]  /*958f0*/  LDL.LU R76, [R1+0x350] ;  /* 0x00035000014c7983 */ /* 0x010f280000300800 */
[----:B------:R-:W4:Y:S04]  /*95900*/  LDL.LU R77, [R1+0x354] ;  /* 0x00035400014d7983 */ /* 0x000f280000300800 */
[----:B-1----:R-:W4:Y:S04]  /*95910*/  LDL.LU R78, [R1+0x358] ;  /* 0x00035800014e7983 */ /* 0x002f280000300800 */
[----:B------:R-:W4:Y:S04]  /*95920*/  LDL.LU R79, [R1+0x35c] ;  /* 0x00035c00014f7983 */ /* 0x000f280000300800 */
        /* <DEDUP_REMOVED lines=68> */
[----:B------:R-:W1:Y:S01]  /*95d70*/  LDS R211, [R69+UR10+0x6680] ;  /* 0x0066800a45d37984 */ /* 0x000e620008000800 */
[C---:B----4-:R-:W-:Y:S08]  /*95d80*/  HMMA.1688.F32.TF32 R76, R176.reuse, R34, R76 ;  /* 0x00000022b04c723c */ /* 0x050ff0000008104c */
[C---:B--2---:R-:W-:Y:S08]  /*95d90*/  HMMA.1688.F32.TF32 R100, R176.reuse, R38, R100 ;  /* 0x00000026b064723c */ /* 0x044ff00000081064 */
[----:B---3--:R-:W-:Y:S08]  /*95da0*/  HMMA.1688.F32.TF32 R104, R176, R42, R104 ;  /* 0x0000002ab068723c */ /* 0x008ff00000081068 */
[C---:B------:R-:W-:Y:S08]  /*95db0*/  HMMA.1688.F32.TF32 R140, R204.reuse, R18, R140 ;  /* 0x00000012cc8c723c */ /* 0x040ff0000008108c */
[C---:B------:R-:W-:Y:S08]  /*95dc0*/  HMMA.1688.F32.TF32 R144, R204.reuse, R26, R144 ;  /* 0x0000001acc90723c */ /* 0x040ff00000081090 */
[C---:B------:R-:W-:Y:S11]  /*95dd0*/  HMMA.1688.F32.TF32 R136, R204.reuse, R22, R136 ;  /* 0x00000016cc88723c */ /* 0x040ff60000081088 */
[----:B------:R-:W-:Y:S01]  /*95de0*/  STL.64 [R1+0x2c40], R144 ;  /* 0x002c409001007387 */ /* 0x000fe20000100a00 */
[----:B------:R-:W-:Y:S03]  /*95df0*/  HMMA.1688.F32.TF32 R204, R204, R14, R132 ;  /* 0x0000000ecccc723c */ /* 0x000fe60000081084 */
        /* <DEDUP_REMOVED lines=8> */
[----:B------:R4:W-:Y:S04]  /*95e80*/  STL.64 [R1+0x2c28], R138 ;  /* 0x002c288a01007387 */ /* 0x0009e80000100a00 */
[----:B----4-:R-:W4:Y:S04]  /*95e90*/  LDL.LU.64 R138, [R1+0xa7f0] ;  /* 0x00a7f000018a7983 */ /* 0x010f280000300a00 */
[----:B------:R-:W4:Y:S04]  /*95ea0*/  LDL.LU.64 R136, [R1+0xa7e8] ;  /* 0x00a7e80001887983 */ /* 0x000f280000300a00 */
[----:B------:R-:W2:Y:S04]  /*95eb0*/  LDL.LU.64 R134, [R1+0xa7e0] ;  /* 0x00a7e00001867983 */ /* 0x000ea80000300a00 */
[----:B------:R-:W2:Y:S04]  /*95ec0*/  LDL.LU.64 R132, [R1+0xa7d8] ;  /* 0x00a7d80001847983 */ /* 0x000ea80000300a00 */
[----:B------:R1:W-:Y:S04]  /*95ed0*/  STL.64 [R1+0x2c00], R204 ;  /* 0x002c00cc01007387 */ /* 0x0003e80000100a00 */
[----:B------:R1:W-:Y:S04]  /*95ee0*/  STL.64 [R1+0x2c08], R206 ;  /* 0x002c08ce01007387 */ /* 0x0003e80000100a00 */
[----:B-1----:R-:W2:Y:S04]  /*95ef0*/  LDL.LU R204, [R1+0x330] ;  /* 0x0003300001cc7983 */ /* 0x002ea80000300800 */
[----:B------:R-:W2:Y:S04]  /*95f00*/  LDL.LU R205, [R1+0x334] ;  /* 0x0003340001cd7983 */ /* 0x000ea80000300800 */
[----:B------:R-:W2:Y:S04]  /*95f10*/  LDL.LU R206, [R1+0x338] ;  /* 0x0003380001ce7983 */ /* 0x000ea80000300800 */
[----:B------:R-:W2:Y:S01]  /*95f20*/  LDL.LU R207, [R1+0x33c] ;  /* 0x00033c0001cf7983 */ /* 0x000ea20000300800 */
[C---:B------:R-:W-:Y:S08]  /*95f30*/  HMMA.1688.F32.TF32 R128, R176.reuse, R70, R128 ;  /* 0x00000046b080723c */ /* 0x040ff00000081080 */
[C---:B------:R-:W-:Y:S08]  /*95f40*/  HMMA.1688.F32.TF32 R124, R176.reuse, R66, R124 ;  /* 0x00000042b07c723c */ /* 0x040ff0000008107c */
[C---:B------:R-:W-:Y:S08]  /*95f50*/  HMMA.1688.F32.TF32 R120, R176.reuse, R62, R120 ;  /* 0x0000003eb078723c */ /* 0x040ff00000081078 */
[C---:B------:R-:W-:Y:S01]  /*95f60*/  HMMA.1688.F32.TF32 R116, R176.reuse, R58, R116 ;  /* 0x0000003ab074723c */ /* 0x040fe20000081074 */
[----:B------:R-:W-:Y:S07]  /*95f70*/  STL.64 [R1+0x2d20], R128 ;  /* 0x002d208001007387 */ /* 0x000fee0000100a00 */
[C---:B------:R-:W-:Y:S01]  /*95f80*/  HMMA.1688.F32.TF32 R172, R176.reuse, R54, R172 ;  /* 0x00000036b0ac723c */ /* 0x040fe200000810ac */
[----:B------:R1:W-:Y:S07]  /*95f90*/  STL.64 [R1+0x2d28], R130 ;  /* 0x002d288201007387 */ /* 0x0003ee0000100a00 */
[C---:B------:R-:W-:Y:S01]  /*95fa0*/  HMMA.1688.F32.TF32 R112, R176.reuse, R50, R112 ;  /* 0x00000032b070723c */ /* 0x040fe20000081070 */
[----:B-1----:R-:W3:Y:S04]  /*95fb0*/  LDL.LU.64 R130, [R1+0xa7d0] ;  /* 0x00a7d00001827983 */ /* 0x002ee80000300a00 */
[----:B------:R-:W3:Y:S03]  /*95fc0*/  LDL.LU.64 R128, [R1+0xa7c8] ;  /* 0x00a7c80001807983 */ /* 0x000ee60000300a00 */
[C---:B------:R-:W-:Y:S01]  /*95fd0*/  HMMA.1688.F32.TF32 R108, R176.reuse, R46, R108 ;  /* 0x0000002eb06c723c */ /* 0x040fe2000008106c */
[----:B------:R-:W-:Y:S04]  /*95fe0*/  STL.64 [R1+0x2d10], R124 ;  /* 0x002d107c01007387 */ /* 0x000fe80000100a00 */
[----:B------:R1:W-:Y:S04]  /*95ff0*/  STL.64 [R1+0x2d18], R126 ;  /* 0x002d187e01007387 */ /* 0x0003e80000100a00 */
[----:B-1----:R-:W3:Y:S04]  /*96000*/  LDL.LU.64 R126, [R1+0xa7c0] ;  /* 0x00a7c000017e7983 */ /* 0x002ee80000300a00 */
[----:B------:R-:W3:Y:S04]  /*96010*/  LDL.LU.64 R124, [R1+0xa7b8] ;  /* 0x00a7b800017c7983 */ /* 0x000ee80000300a00 */
        /* <DEDUP_REMOVED lines=13> */
[----:B------:R1:W-:Y:S01]  /*960f0*/  STL.64 [R1+0x2bd8], R114 ;  /* 0x002bd87201007387 */ /* 0x0003e20000100a00 */
[C---:B------:R-:W-:Y:S03]  /*96100*/  HMMA.1688.F32.TF32 R72, R176.reuse, R30, R72 ;  /* 0x0000001eb048723c */ /* 0x040fe60000081048 */
        /* <DEDUP_REMOVED lines=17> */
[----:B------:R-:W4:Y:S04]  /*96220*/  LDL.LU.64 R76, [R1+0xa738] ;  /* 0x00a73800014c7983 */ /* 0x000f280000300a00 */
[----:B------:R-:W-:Y:S04]  /*96230*/  STL.64 [R1+0x2b80], R72 ;  /* 0x002b804801007387 */ /* 0x000fe80000100a00 */
[----:B------:R1:W-:Y:S04]  /*96240*/  STL.64 [R1+0x2b88], R74 ;  /* 0x002b884a01007387 */ /* 0x0003e80000100a00 */
[----:B-1----:R-:W4:Y:S04]  /*96250*/  LDL.LU.64 R74, [R1+0xa730] ;  /* 0x00a73000014a7983 */ /* 0x002f280000300a00 */
[----:B------:R-:W4:Y:S01]  /*96260*/  LDL.LU.64 R72, [R1+0xa728] ;  /* 0x00a7280001487983 */ /* 0x000f220000300a00 */
[----:B--2---:R-:W-:-:S15]  /*96270*/  HMMA.1688.F32.TF32 R204, R176, R10, R204 ;  /* 0x0000000ab0cc723c */ /* 0x004fde00000810cc */
[----:B------:R-:W-:-:S04]  /*96280*/  NOP ;  /* 0x0000000000007918 */ /* 0x000fc80000000000 */
[----:B------:R-:W-:Y:S04]  /*96290*/  STL.64 [R1+0x2b70], R204 ;  /* 0x002b70cc01007387 */ /* 0x000fe80000100a00 */
[----:B------:R1:W-:Y:S02]  /*962a0*/  STL.64 [R1+0x2b78], R206 ;  /* 0x002b78ce01007387 */ /* 0x0003e40000100a00 */
[C---:B-1----:R-:W-:Y:S08]  /*962b0*/  HMMA.1688.F32.TF32 R204, R176.reuse, R26, R228 ;  /* 0x0000001ab0cc723c */ /* 0x042ff000000810e4 */
[C---:B------:R-:W-:Y:S08]  /*962c0*/  HMMA.1688.F32.TF32 R224, R176.reuse, R18, R224 ;  /* 0x00000012b0e0723c */ /* 0x040ff000000810e0 */
[C---:B------:R-:W-:Y:S03]  /*962d0*/  HMMA.1688.F32.TF32 R220, R176.reuse, R22, R220 ;  /* 0x00000016b0dc723c */ /* 0x040fe600000810dc */
[----:B------:R-:W-:Y:S04]  /*962e0*/  STL.64 [R1+0x2b60], R204 ;  /* 0x002b60cc01007387 */ /* 0x000fe80000100a00 */
[----:B------:R1:W-:Y:S02]  /*962f0*/  STL.64 [R1+0x2b68], R206 ;  /* 0x002b68ce01007387 */ /* 0x0003e40000100a00 */
[----:B-1----:R-:W-:Y:S02]  /*96300*/  HMMA.1688.F32.TF32 R204, R176, R14, R216 ;  /* 0x0000000eb0cc723c */ /* 0x002fe400000810d8 */
[----:B------:R-:W-:Y:S04]  /*96310*/  STL.64 [R1+0x2b50], R224 ;  /* 0x002b50e001007387 */ /* 0x000fe80000100a00 */
[----:B------:R-:W-:Y:S02]  /*96320*/  STL.64 [R1+0x2b58], R226 ;  /* 0x002b58e201007387 */ /* 0x000fe40000100a00 */
[C---:B------:R-:W-:Y:S02]  /*96330*/  HMMA.1688.F32.TF32 R176, R208.reuse, R70, R212 ;  /* 0x00000046d0b0723c */ /* 0x040fe400000810d4 */
[----:B------:R-:W-:Y:S04]  /*96340*/  STL.64 [R1+0x2b40], R220 ;  /* 0x002b40dc01007387 */ /* 0x000fe80000100a00 */
[----:B------:R-:W-:Y:S02]  /*96350*/  STL.64 [R1+0x2b48], R222 ;  /* 0x002b48de01007387 */ /* 0x000fe40000100a00 */
[C---:B------:R-:W-:Y:S03]  /*96360*/  HMMA.1688.F32.TF32 R212, R208.reuse, R66, R232 ;  /* 0x00000042d0d4723c */ /* 0x040fe600000810e8 */
[----:B------:R-:W-:Y:S04]  /*96370*/  STL.64 [R1+0x2b30], R204 ;  /* 0x002b30cc01007387 */ /* 0x000fe80000100a00 */
[----:B------:R1:W-:Y:S01]  /*96380*/  STL.64 [R1+0x2b38], R206 ;  /* 0x002b38ce01007387 */ /* 0x0003e20000100a00 */
[C---:B------:R-:W-:Y:S08]  /*96390*/  HMMA.1688.F32.TF32 R96, R208.reuse, R58, R96 ;  /* 0x0000003ad060723c */ /* 0x040ff00000081060 */
[C---:B-1----:R-:W-:Y:S08]  /*963a0*/  HMMA.1688.F32.TF32 R204, R208.reuse, R62, R236 ;  /* 0x0000003ed0cc723c */ /* 0x042ff000000810ec */
[C---:B------:R-:W-:Y:S08]  /*963b0*/  HMMA.1688.F32.TF32 R92, R208.reuse, R54, R92 ;  /* 0x00000036d05c723c */ /* 0x040ff0000008105c */
[C---:B------:R-:W-:Y:S01]  /*963c0*/  HMMA.1688.F32.TF32 R88, R208.reuse, R50, R88 ;  /* 0x00000032d058723c */ /* 0x040fe20000081058 */
[----:B------:R-:W-:Y:S07]  /*963d0*/  STL.64 [R1+0x2b20], R176 ;  /* 0x002b20b001007387 */ /* 0x000fee0000100a00 */
[----:B------:R-:W-:Y:S01]  /*963e0*/  HMMA.1688.F32.TF32 R84, R208, R46, R84 ;  /* 0x0000002ed054723c */ /* 0x000fe20000081054 */
[----:B------:R-:W-:Y:S04]  /*963f0*/  STL.64 [R1+0x2b28], R178 ;  /* 0x002b28b201007387 */ /* 0x000fe80000100a00 */
        /* <DEDUP_REMOVED lines=10> */
[----:B------:R-:W-:Y:S04]  /*964a0*/  LDS R176, [R3+UR10+0x4700] ;  /* 0x0047000a03b07984 */ /* 0x000fe80008000800 */
[----:B------:R-:W-:Y:S04]  /*964b0*/  LDS R178, [R3+UR10+0x6700] ;  /* 0x0067000a03b27984 */ /* 0x000fe80008000800 */
[----:B------:R-:W-:Y:S04]  /*964c0*/  LDS R177, [R69+UR10+0x4700] ;  /* 0x0047000a45b17984 */ /* 0x000fe80008000800 */
[----:B------:R-:W2:Y:S01]  /*964d0*/  LDS R179, [R69+UR10+0x6700] ;  /* 0x0067000a45b37984 */ /* 0x000ea20008000800 */
[----:B---3--:R-:W-:-:S02]  /*964e0*/  IMAD.MOV.U32 R213, RZ, RZ, R78 ;  /* 0x000000ffffd57224 */ /* 0x008fc400078e004e */
[----:B----4-:R-:W-:Y:S02]  /*964f0*/  IMAD.MOV.U32 R212, RZ, RZ, R76 ;  /* 0x000000ffffd47224 */ /* 0x010fe400078e004c */
[----:B------:R-:W3:Y:S01]  /*96500*/  LDL.LU R76, [R1+0xa724] ;  /* 0x00a72400014c7983 */ /* 0x000ee20000300800 */
[----:B-1----:R-:W-:-:S03]  /*96510*/  IMAD.MOV.U32 R214, RZ, RZ, R79 ;  /* 0x000000ffffd67224 */ /* 0x002fc600078e004f */
[----:B------:R1:W-:Y:S01]  /*96520*/  STL.64 [R1+0x29c0], R84 ;  /* 0x0029c05401007387 */ /* 0x0003e20000100a00 */
[----:B------:R-:W-:-:S03]  /*96530*/  MOV R215, R77 ;  /* 0x0000004d00d77202 */ /* 0x000fc60000000f00 */
[----:B------:R4:W-:Y:S04]  /*96540*/  STL.64 [R1+0x29c8], R86 ;  /* 0x0029c85601007387 */ /* 0x0009e80000100a00 */
[----:B------:R-:W2:Y:S04]  /*96550*/  LDL.LU R78, [R1+0xa720] ;  /* 0x00a72000014e7983 */ /* 0x000ea80000300800 */
[----:B------:R-:W2:Y:S04]  /*96560*/  LDL.LU R79, [R1+0xa71c] ;  /* 0x00a71c00014f7983 */ /* 0x000ea80000300800 */
[----:B------:R-:W2:Y:S01]  /*96570*/  LDL.LU R77, [R1+0xa718] ;  /* 0x00a71800014d7983 */ /* 0x000ea20000300800 */
[----:B------:R-:W-:-:S02]  /*96580*/  IMAD.MOV.U32 R216, RZ, RZ, R75 ;  /* 0x000000ffffd87224 */ /* 0x000fc400078e004b */
[----:B------:R-:W-:Y:S01]  /*96590*/  IMAD.MOV.U32 R217, RZ, RZ, R74 ;  /* 0x000000ffffd97224 */ /* 0x000fe200078e004a */
[----:B------:R-:W2:Y:S01]  /*965a0*/  LDL.LU R75, [R1+0xa714] ;  /* 0x00a71400014b7983 */ /* 0x000ea20000300800 */
[----:B------:R-:W-:Y:S01]  /*965b0*/  IMAD.MOV.U32 R218, RZ, RZ, R73 ;  /* 0x000000ffffda7224 */ /* 0x000fe200078e0049 */
[----:B------:R-:W-:Y:S02]  /*965c0*/  MOV R219, R72 ;  /* 0x0000004800db7202 */ /* 0x000fe40000000f00 */
[----:B------:R-:W2:Y:S04]  /*965d0*/  LDL.LU R74, [R1+0xa710] ;  /* 0x00a71000014a7983 */ /* 0x000ea80000300800 */
[----:B------:R-:W2:Y:S04]  /*965e0*/  LDL.LU R73, [R1+0xa70c] ;  /* 0x00a70c0001497983 */ /* 0x000ea80000300800 */
[----:B------:R-:W2:Y:S04]  /*965f0*/  LDL.LU R72, [R1+0xa708] ;  /* 0x00a7080001487983 */ /* 0x000ea80000300800 */
[----:B-1----:R-:W2:Y:S04]  /*96600*/  LDL.LU R84, [R1+0x8c0] ;  /* 0x0008c00001547983 */ /* 0x002ea80000300800 */
[----:B------:R-:W2:Y:S04]  /*96610*/  LDL.LU R85, [R1+0x8c4] ;  /* 0x0008c40001557983 */ /* 0x000ea80000300800 */
[----:B----4-:R-:W4:Y:S04]  /*96620*/  LDL.LU R86, [R1+0x8c8] ;  /* 0x0008c80001567983 */ /* 0x010f280000300800 */
        /* <DEDUP_REMOVED lines=17> */
[----:B---3--:R-:W-:-:S03]  /*96740*/  MOV R223, R76 ;  /* 0x0000004c00df7202 */ /* 0x008fc60000000f00 */
[----:B------:R-:W3:Y:S01]  /*96750*/  LDL.LU R76, [R1+0x8b0] ;  /* 0x0008b000014c7983 */ /* 0x000ee20000300800 */
[----:B--2---:R-:W-:Y:S02]  /*96760*/  IMAD.MOV.U32 R221, RZ, RZ, R78 ;  /* 0x000000ffffdd7224 */ /* 0x004fe400078e004e */
[----:B------:R-:W-:Y:S02]  /*96770*/  IMAD.MOV.U32 R220, RZ, RZ, R79 ;  /* 0x000000ffffdc7224 */ /* 0x000fe400078e004f */
[----:B------:R-:W-:Y:S02]  /*96780*/  IMAD.MOV.U32 R222, RZ, RZ, R77 ;  /* 0x000000ffffde7224 */ /* 0x000fe400078e004d */
[----:B------:R-:W3:Y:S04]  /*96790*/  LDL.LU R77, [R1+0x8b4] ;  /* 0x0008b400014d7983 */ /* 0x000ee80000300800 */
[----:B------:R-:W3:Y:S04]  /*967a0*/  LDL.LU R78, [R1+0x8b8] ;  /* 0x0008b800014e7983 */ /* 0x000ee80000300800 */
[----:B------:R-:W3:Y:S04]  /*967b0*/  LDL.LU R79, [R1+0x8bc] ;  /* 0x0008bc00014f7983 */ /* 0x000ee80000300800 */
[----:B------:R-:W2:Y:S04]  /*967c0*/  LDL.LU R236, [R1+0x880] ;  /* 0x0008800001ec7983 */ /* 0x000ea80000300800 */
[----:B------:R-:W2:Y:S04]  /*967d0*/  LDL.LU R237, [R1+0x884] ;  /* 0x0008840001ed7983 */ /* 0x000ea80000300800 */
[----:B------:R-:W2:Y:S04]  /*967e0*/  LDL.LU R238, [R1+0x888] ;  /* 0x0008880001ee7983 */ /* 0x000ea80000300800 */
[----:B------:R-:W2:Y:S01]  /*967f0*/  LDL.LU R239, [R1+0x88c] ;  /* 0x00088c0001ef7983 */ /* 0x000ea20000300800 */
[----:B------:R-:W-:-:S03]  /*96800*/  IMAD.MOV.U32 R224, RZ, RZ, R72 ;  /* 0x000000ffffe07224 */ /* 0x000fc600078e0048 */
[----:B------:R-:W2:Y:S01]  /*96810*/  LDL.LU R228, [R1+0x870] ;  /* 0x0008700001e47983 */ /* 0x000ea20000300800 */
[----:B------:R-:W-:-:S03]  /*96820*/  IMAD.MOV.U32 R225, RZ, RZ, R73 ;  /* 0x000000ffffe17224 */ /* 0x000fc600078e0049 */
[----:B------:R-:W2:Y:S01]  /*96830*/  LDL.LU R229, [R1+0x874] ;  /* 0x0008740001e57983 */ /* 0x000ea20000300800 */
[----:B------:R-:W-:-:S03]  /*96840*/  IMAD.MOV.U32 R226, RZ, RZ, R74 ;  /* 0x000000ffffe27224 */ /* 0x000fc600078e004a */
[----:B------:R-:W2:Y:S01]  /*96850*/  LDL.LU R230, [R1+0x878] ;  /* 0x0008780001e67983 */ /* 0x000ea20000300800 */
[----:B------:R-:W-:-:S03]  /*96860*/  MOV R227, R75 ;  /* 0x0000004b00e37202 */ /* 0x000fc60000000f00 */
[----:B------:R-:W2:Y:S04]  /*96870*/  LDL.LU R231, [R1+0x87c] ;  /* 0x00087c0001e77983 */ /* 0x000ea80000300800 */
[----:B------:R-:W2:Y:S04]  /*96880*/  LDL.LU R72, [R1+0xa704] ;  /* 0x00a7040001487983 */ /* 0x000ea80000300800 */
[----:B------:R-:W2:Y:S04]  /*96890*/  LDL.LU R73, [R1+0xa700] ;  /* 0x00a7000001497983 */ /* 0x000ea80000300800 */
[----:B------:R-:W2:Y:S04]  /*968a0*/  LDL.LU R74, [R1+0xa6fc] ;  /* 0x00a6fc00014a7983 */ /* 0x000ea80000300800 */
[----:B------:R-:W2:Y:S01]  /*968b0*/  LDL.LU R75, [R1+0xa6f8] ;  /* 0x00a6f800014b7983 */ /* 0x000ea20000300800 */
[C---:B----4-:R-:W-:Y:S03]  /*968c0*/  HMMA.1688.F32.TF32 R204, R208.reuse, R42, R204 ;  /* 0x0000002ad0cc723c */ /* 0x050fe600000810cc */
[----:B------:R-:W4:Y:S04]  /*968d0*/  LDL.LU R232, [R1+0x160] ;  /* 0x0001600001e87983 */ /* 0x000f280000300800 */
[----:B------:R-:W4:Y:S04]  /*968e0*/  LDL.LU R233, [R1+0x164] ;  /* 0x0001640001e97983 */ /* 0x000f280000300800 */
[----:B------:R-:W4:Y:S04]  /*968f0*/  LDL.LU R234, [R1+0x168] ;  /* 0x0001680001ea7983 */ /* 0x000f280000300800 */
[----:B------:R-:W4:Y:S04]  /*96900*/  LDL.LU R235, [R1+0x16c] ;  /* 0x00016c0001eb7983 */ /* 0x000f280000300800 */
[----:B------:R-:W-:Y:S04]  /*96910*/  STL.64 [R1+0x29b0], R204 ;  /* 0x0029b0cc01007387 */ /* 0x000fe80000100a00 */
[----:B------:R2:W-:Y:S01]  /*96920*/  STL.64 [R1+0x29b8], R206 ;  /* 0x0029b8ce01007387 */ /* 0x0005e20000100a00 */
[C---:B------:R-:W-:Y:S08]  /*96930*/  HMMA.1688.F32.TF32 R96, R208.reuse, R34, R96 ;  /* 0x00000022d060723c */ /* 0x040ff00000081060 */
[C---:B------:R-:W-:Y:S08]  /*96940*/  HMMA.1688.F32.TF32 R88, R208.reuse, R10, R88 ;  /* 0x0000000ad058723c */ /* 0x040ff00000081058 */
[C---:B------:R-:W-:Y:S08]  /*96950*/  HMMA.1688.F32.TF32 R92, R208.reuse, R30, R92 ;  /* 0x0000001ed05c723c */ /* 0x040ff0000008105c */
[C---:B------:R-:W-:Y:S08]  /*96960*/  HMMA.1688.F32.TF32 R84, R208.reuse, R26, R84 ;  /* 0x0000001ad054723c */ /* 0x040ff00000081054 */
[C---:B---3--:R-:W-:Y:S08]  /*96970*/  HMMA.1688.F32.TF32 R76, R208.reuse, R18, R76 ;  /* 0x00000012d04c723c */ /* 0x048ff0000008104c */
[----:B--2---:R-:W-:Y:S01]  /*96980*/  HMMA.1688.F32.TF32 R204, R208, R38, R72 ;  /* 0x00000026d0cc723c */ /* 0x004fe20000081048 */
[----:B------:R-:W2:-:S15]  /*96990*/  LDL.LU R72, [R1+0x8a0] ;  /* 0x0008a00001487983 */ /* 0x000e9e0000300800 */
[----:B------:R-:W-:-:S03]  /*969a0*/  NOP ;  /* 0x0000000000007918 */ /* 0x000fc60000000000 */
[----:B------:R-:W-:Y:S04]  /*969b0*/  STL.64 [R1+0x29a0], R204 ;  /* 0x0029a0cc01007387 */ /* 0x000fe80000100a00 */
[----:B------:R-:W-:Y:S04]  /*969c0*/  STL.64 [R1+0x29a8], R206 ;  /* 0x0029a8ce01007387 */ /* 0x000fe80000100a00 */
[----:B------:R-:W2:Y:S04]  /*969d0*/  LDL.LU R73, [R1+0x8a4] ;  /* 0x0008a40001497983 */ /* 0x000ea80000300800 */
[----:B------:R-:W2:Y:S04]  /*969e0*/  LDL.LU R74, [R1+0x8a8] ;  /* 0x0008a800014a7983 */ /* 0x000ea80000300800 */
[----:B------:R-:W2:Y:S04]  /*969f0*/  LDL.LU R75, [R1+0x8ac] ;  /* 0x0008ac00014b7983 */ /* 0x000ea80000300800 */
[----:B------:R-:W-:Y:S04]  /*96a00*/  STL.64 [R1+0x2990], R96 ;  /* 0x0029906001007387 */ /* 0x000fe80000100a00 */
[----:B------:R1:W-:Y:S01]  /*96a10*/  STL.64 [R1+0x2998], R98 ;  /* 0x0029986201007387 */ /* 0x0003e20000100a00 */
[C---:B------:R-:W-:Y:S03]  /*96a20*/  HMMA.1688.F32.TF32 R228, R176.reuse, R62, R228 ;  /* 0x0000003eb0e4723c */ /* 0x040fe600000810e4 */
[----:B------:R-:W-:Y:S04]  /*96a30*/  LDS R204, [R3+UR10+0x4780] ;  /* 0x0047800a03cc7984 */ /* 0x000fe80008000800 */
[----:B------:R-:W-:Y:S04]  /*96a40*/  LDS R206, [R3+UR10+0x6780] ;  /* 0x0067800a03ce7984 */ /* 0x000fe80008000800 */
[----:B-1----:R-:W3:Y:S04]  /*96a50*/  LDL.LU.64 R98, [R1+0xa6f0] ;  /* 0x00a6f00001627983 */ /* 0x002ee80000300a00 */
[----:B------:R-:W3:Y:S04]  /*96a60*/  LDL.LU.64 R96, [R1+0xa6e8] ;  /* 0x00a6e80001607983 */ /* 0x000ee80000300a00 */
[----:B------:R-:W-:Y:S04]  /*96a70*/  STL.64 [R1+0x2980], R92 ;  /* 0x0029805c01007387 */ /* 0x000fe80000100a00 */
[----:B------:R1:W-:Y:S01]  /*96a80*/  STL.64 [R1+0x2988], R94 ;  /* 0x0029885e01007387 */ /* 0x0003e20000100a00 */
[----:B------:R-:W-:Y:S03]  /*96a90*/  HMMA.1688.F32.TF32 R216, R176, R50, R216 ;  /* 0x00000032b0d8723c */ /* 0x000fe600000810d8 */
[----:B------:R-:W-:Y:S04]  /*96aa0*/  LDS R205, [R69+UR10+0x4780] ;  /* 0x0047800a45cd7984 */ /* 0x000fe80008000800 */
[----:B------:R-:W2:Y:S04]  /*96ab0*/  LDS R207, [R69+UR10+0x6780] ;  /* 0x0067800a45cf7984 */ /* 0x000ea80008000800 */
        /* <DEDUP_REMOVED lines=13> */
[----:B------:R-:W3:Y:S01]  /*96b90*/  LDL.LU.64 R76, [R1+0xa6a8] ;  /* 0x00a6a800014c7983 */ /* 0x000ee20000300a00 */
[----:B--2---:R-:W-:-:S15]  /*96ba0*/  HMMA.1688.F32.TF32 R72, R208, R22, R72 ;  /* 0x00000016d048723c */ /* 0x004fde0000081048 */
[----:B------:R-:W-:-:S04]  /*96bb0*/  NOP ;  /* 0x0000000000007918 */ /* 0x000fc80000000000 */
[----:B------:R-:W-:Y:S04]  /*96bc0*/  STL.64 [R1+0x2940], R72 ;  /* 0x0029404801007387 */ /* 0x000fe80000100a00 */
[----:B------:R3:W-:Y:S02]  /*96bd0*/  STL.64 [R1+0x2948], R74 ;  /* 0x0029484a01007387 */ /* 0x0007e40000100a00 */
[----:B---3--:R-:W-:Y:S02]  /*96be0*/  HMMA.1688.F32.TF32 R72, R208, R14, R76 ;  /* 0x0000000ed048723c */ /* 0x008fe4000008104c */
[----:B------:R-:W2:-:S15]  /*96bf0*/  LDL.LU R76, [R1+0x890] ;  /* 0x00089000014c7983 */ /* 0x000e9e0000300800 */
[----:B------:R-:W-:Y:S02]  /*96c00*/  NOP ;  /* 0x0000000000007918 */ /* 0x000fe40000000000 */
[----:B------:R-:W-:Y:S04]  /*96c10*/  STL.64 [R1+0x2930], R72 ;  /* 0x0029304801007387 */ /* 0x000fe80000100a00 */
[----:B------:R-:W-:Y:S04]  /*96c20*/  STL.64 [R1+0x2938], R74 ;  /* 0x0029384a01007387 */ /* 0x000fe80000100a00 */
[----:B------:R-:W2:Y:S04]  /*96c30*/  LDL.LU R77, [R1+0x894] ;  /* 0x00089400014d7983 */ /* 0x000ea80000300800 */
[----:B------:R-:W2:Y:S04]  /*96c40*/  LDL.LU R78, [R1+0x898] ;  /* 0x00089800014e7983 */ /* 0x000ea80000300800 */
[----:B------:R-:W2:Y:S02]  /*96c50*/  LDL.LU R79, [R1+0x89c] ;  /* 0x00089c00014f7983 */ /* 0x000ea40000300800 */
[C---:B--2---:R-:W-:Y:S08]  /*96c60*/  HMMA.1688.F32.TF32 R208, R176.reuse, R70, R76 ;  /* 0x00000046b0d0723c */ /* 0x044ff0000008104c */
[----:B------:R-:W-:Y:S01]  /*96c70*/  HMMA.1688.F32.TF32 R76, R176, R66, R236 ;  /* 0x00000042b04c723c */ /* 0x000fe200000810ec */
[----:B------:R-:W-:-:S02]  /*96c80*/  IMAD.MOV.U32 R236, RZ, RZ, R80 ;  /* 0x000000ffffec7224 */ /* 0x000fc400078e0050 */
[----:B------:R-:W-:Y:S01]  /*96c90*/  IMAD.MOV.U32 R237, RZ, RZ, R81 ;  /* 0x000000ffffed7224 */ /* 0x000fe200078e0051 */
[----:B------:R-:W-:Y:S01]  /*96ca0*/  MOV R239, R83 ;  /* 0x0000005300ef7202 */ /* 0x000fe20000000f00 */
[----:B------:R-:W-:-:S06]  /*96cb0*/  IMAD.MOV.U32 R238, RZ, RZ, R82 ;  /* 0x000000ffffee7224 */ /* 0x000fcc00078e0052 */
[----:B------:R-:W-:Y:S04]  /*96cc0*/  STL.64 [R1+0x2920], R208 ;  /* 0x002920d001007387 */ /* 0x000fe80000100a00 */
[----:B------:R-:W-:Y:S04]  /*96cd0*/  STL.64 [R1+0x2928], R210 ;  /* 0x002928d201007387 */ /* 0x000fe80000100a00 */
[----:B------:R-:W2:Y:S04]  /*96ce0*/  LDL.LU R80, [R1+0xa6a0] ;  /* 0x00a6a00001507983 */ /* 0x000ea80000300800 */
[----:B------:R-:W-:Y:S04]  /*96cf0*/  STL.64 [R1+0x2910], R76 ;  /* 0x0029104c01007387 */ /* 0x000fe80000100a00 */
[----:B------:R1:W-:Y:S04]  /*96d00*/  STL.64 [R1+0x2918], R78 ;  /* 0x0029184e01007387 */ /* 0x0003e80000100a00 */
[----:B------:R-:W2:Y:S04]  /*96d10*/  LDL.LU R81, [R1+0xa69c] ;  /* 0x00a69c0001517983 */ /* 0x000ea80000300800 */
[----:B------:R-:W2:Y:S04]  /*96d20*/  LDL.LU R82, [R1+0xa698] ;  /* 0x00a6980001527983 */ /* 0x000ea80000300800 */
[----:B------:R-:W2:Y:S01]  /*96d30*/  LDL.LU R83, [R1+0xa694] ;  /* 0x00a6940001537983 */ /* 0x000ea20000300800 */
[C---:B-1----:R-:W-:Y:S03]  /*96d40*/  HMMA.1688.F32.TF32 R76, R176.reuse, R58, R224 ;  /* 0x0000003ab04c723c */ /* 0x042fe600000810e0 */
[----:B------:R-:W-:Y:S04]  /*96d50*/  STL.64 [R1+0x2900], R228 ;  /* 0x002900e401007387 */ /* 0x000fe80000100a00 */
[----:B------:R-:W-:Y:S01]  /*96d60*/  STL.64 [R1+0x2908], R230 ;  /* 0x002908e601007387 */ /* 0x000fe20000100a00 */
[C---:B------:R-:W-:Y:S11]  /*96d70*/  HMMA.1688.F32.TF32 R208, R176.reuse, R54, R220 ;  /* 0x00000036b0d0723c */ /* 0x040ff600000810dc */
[----:B------:R-:W-:Y:S04]  /*96d80*/  STL.64 [R1+0x28f0], R76 ;  /* 0x0028f04c01007387 */ /* 0x000fe80000100a00 */
[----:B------:R1:W-:Y:S02]  /*96d90*/  STL.64 [R1+0x28f8], R78 ;  /* 0x0028f84e01007387 */ /* 0x0003e40000100a00 */
[C---:B-1----:R-:W-:Y:S02]  /*96da0*/  HMMA.1688.F32.TF32 R76, R176.reuse, R46, R212 ;  /* 0x0000002eb04c723c */ /* 0x042fe400000810d4 */
[----:B------:R-:W-:Y:S04]  /*96db0*/  STL.64 [R1+0x27f0], R208 ;  /* 0x0027f0d001007387 */ /* 0x000fe80000100a00 */
[----:B------:R4:W-:Y:S04]  /*96dc0*/  STL.64 [R1+0x27f8], R210 ;  /* 0x0027f8d201007387 */ /* 0x0009e80000100a00 */
[----:B------:R-:W-:Y:S04]  /*96dd0*/  STL.64 [R1+0x27d0], R216 ;  /* 0x0027d0d801007387 */ /* 0x000fe80000100a00 */
[----:B------:R-:W-:Y:S01]  /*96de0*/  STL.64 [R1+0x27d8], R218 ;  /* 0x0027d8da01007387 */ /* 0x000fe20000100a00 */
[C---:B----4-:R-:W-:Y:S04]  /*96df0*/  HMMA.1688.F32.TF32 R208, R176.reuse, R42, R232 ;  /* 0x0000002ab0d0723c */ /* 0x050fe800000810e8 */
[----:B------:R-:W-:Y:S04]  /*96e00*/  STL.64 [R1+0x27c0], R76 ;  /* 0x0027c04c01007387 */ /* 0x000fe80000100a00 */
[----:B------:R1:W-:Y:S02]  /*96e10*/  STL.64 [R1+0x27c8], R78 ;  /* 0x0027c84e01007387 */ /* 0x0003e40000100a00 */
[C---:B-1----:R-:W-:Y:S09]  /*96e20*/  HMMA.1688.F32.TF32 R76, R176.reuse, R34, R84 ;  /* 0x00000022b04c723c */ /* 0x042ff20000081054 */
[----:B------:R-:W-:Y:S04]  /*96e30*/  STL.64 [R1+0x27b0], R208 ;  /* 0x0027b0d001007387 */ /* 0x000fe80000100a00 */
[----:B------:R-:W-:Y:S01]  /*96e40*/  STL.64 [R1+0x27b8], R210 ;  /* 0x0027b8d201007387 */ /* 0x000fe20000100a00 */
[----:B------:R-:W-:Y:S01]  /*96e50*/  HMMA.1688.F32.TF32 R84, R176, R30, R88 ;  /* 0x0000001eb054723c */ /* 0x000fe20000081058 */
[----:B------:R-:W-:-:S02]  /*96e60*/  LOP3.LUT R68, R3, 0x40, RZ, 0x3c, !PT ;  /* 0x0000004003447812 */ /* 0x000fc400078e3cff */
[----:B------:R-:W-:-:S03]  /*96e70*/  LOP3.LUT R69, R3, 0x60, RZ, 0x3c, !PT ;  /* 0x0000006003457812 */ /* 0x000fc600078e3cff */
[----:B------:R-:W-:Y:S04]  /*96e80*/  LDS R72, [R68+UR10+0x4000] ;  /* 0x0040000a44487984 */ /* 0x000fe80008000800 */
[----:B------:R-:W-:Y:S04]  /*96e90*/  LDS R74, [R68+UR10+0x6000] ;  /* 0x0060000a444a7984 */ /* 0x000fe80008000800 */
[----:B------:R-:W-:Y:S04]  /*96ea0*/  LDS R73, [R69+UR10+0x4000] ;  /* 0x0040000a45497984 */ /* 0x000fe80008000800 */
[----:B------:R-:W1:Y:S01]  /*96eb0*/  LDS R75, [R69+UR10+0x6000] ;  /* 0x0060000a454b7984 */ /* 0x000e620008000800 */
[----:B--2---:R-:W-:-:S15]  /*96ec0*/  HMMA.1688.F32.TF32 R80, R176, R38, R80 ;  /* 0x00000026b050723c */ /* 0x004fde0000081050 */
[----:B------:R-:W-:-:S04]  /*96ed0*/  NOP ;  /* 0x0000000000007918 */ /* 0x000fc80000000000 */
[----:B------:R-:W-:Y:S04]  /*96ee0*/  STL.64 [R1+0x27a0], R80 ;  /* 0x0027a05001007387 */ /* 0x000fe80000100a00 */
[----:B------:R2:W-:Y:S04]  /*96ef0*/  STL.64 [R1+0x27a8], R82 ;  /* 0x0027a85201007387 */ /* 0x0005e80000100a00 */
[----:B------:R-:W-:Y:S04]  /*96f00*/  STL.64 [R1+0x2790], R76 ;  /* 0x0027904c01007387 */ /* 0x000fe80000100a00 */
[----:B------:R3:W-:Y:S01]  /*96f10*/  STL.64 [R1+0x2798], R78 ;  /* 0x0027984e01007387 */ /* 0x0007e20000100a00 */
[C---:B--2---:R-:W-:Y:S08]  /*96f20*/  HMMA.1688.F32.TF32 R80, R176.reuse, R10, R92 ;  /* 0x0000000ab050723c */ /* 0x044ff0000008105c */
[C---:B---3--:R-:W-:Y:S01]  /*96f30*/  HMMA.1688.F32.TF32 R76, R176.reuse, R26, R96 ;  /* 0x0000001ab04c723c */ /* 0x048fe20000081060 */
[----:B------:R-:W-:Y:S04]  /*96f40*/  STL.64 [R1+0x2780], R84 ;  /* 0x0027805401007387 */ /* 0x000fe80000100a00 */
[----:B------:R2:W-:Y:S06]  /*96f50*/  STL.64 [R1+0x2788], R86 ;  /* 0x0027885601007387 */ /* 0x0005ec0000100a00 */
        /* <DEDUP_REMOVED lines=15> */
[C---:B--2---:R-:W-:Y:S03]  /*97050*/  HMMA.1688.F32.TF32 R76, R204.reuse, R62, R116 ;  /* 0x0000003ecc4c723c */ /* 0x044fe60000081074 */
        /* <DEDUP_REMOVED lines=34> */
[C---:B---3--:R-:W-:Y:S01]  /*97280*/  HMMA.1688.F32.TF32 R80, R204.reuse, R18, R160 ;  /* 0x00000012cc50723c */ /* 0x048fe200000810a0 */
[----:B------:R-:W-:Y:S01]  /*97290*/  IMAD.MOV.U32 R215, RZ, RZ, R200 ;  /* 0x000000ffffd77224 */ /* 0x000fe200078e00c8 */
[----:B------:R-:W-:Y:S01]  /*972a0*/  MOV R233, R202 ;  /* 0x000000ca00e97202 */ /* 0x000fe20000000f00 */
[----:B------:R-:W-:Y:S01]  /*972b0*/  IMAD.MOV.U32 R232, RZ, RZ, R201 ;  /* 0x000000ffffe87224 */ /* 0x000fe200078e00c9 */
[----:B------:R-:W-:Y:S04]  /*972c0*/  LDS R160, [R68+UR10+0x4280] ;  /* 0x0042800a44a07984 */ /* 0x000fe80008000800 */
[----:B--2---:R-:W-:Y:S03]  /*972d0*/  HMMA.1688.F32.TF32 R76, R204, R22, R164 ;  /* 0x00000016cc4c723c */ /* 0x004fe600000810a4 */
[----:B------:R-:W-:Y:S04]  /*972e0*/  STL.64 [R1+0x2560], R84 ;  /* 0x0025605401007387 */ /* 0x000fe80000100a00 */
[----:B------:R2:W-:Y:S01]  /*972f0*/  STL.64 [R1+0x2568], R86 ;  /* 0x0025685601007387 */ /* 0x0005e20000100a00 */
[----:B------:R-:W-:-:S03]  /*97300*/  IMAD.MOV.U32 R234, RZ, RZ, R203 ;  /* 0x000000ffffea7224 */ /* 0x000fc600078e00cb */
[----:B------:R-:W-:Y:S04]  /*97310*/  LDS R162, [R68+UR10+0x6280] ;  /* 0x0062800a44a27984 */ /* 0x000fe80008000800 */
[----:B------:R-:W-:Y:S01]  /*97320*/  STL.64 [R1+0x2550], R80 ;  /* 0x0025505001007387 */ /* 0x000fe20000100a00 */
[----:B--2---:R-:W-:Y:S03]  /*97330*/  HMMA.1688.F32.TF32 R84, R204, R14, R168 ;  /* 0x0000000ecc54723c */ /* 0x004fe600000810a8 */
[----:B------:R1:W-:Y:S04]  /*97340*/  STL.64 [R1+0x2558], R82 ;  /* 0x0025585201007387 */ /* 0x0003e80000100a00 */
[----:B------:R-:W-:Y:S04]  /*97350*/  STL.64 [R1+0x2540], R76 ;  /* 0x0025404c01007387 */ /* 0x000fe80000100a00 */
[----:B------:R2:W-:Y:S01]  /*97360*/  STL.64 [R1+0x2548], R78 ;  /* 0x0025484e01007387 */ /* 0x0005e20000100a00 */
[C---:B-1----:R-:W-:Y:S03]  /*97370*/  HMMA.1688.F32.TF32 R80, R72.reuse, R70, R236 ;  /* 0x000000464850723c */ /* 0x042fe600000810ec */
[----:B------:R-:W-:Y:S04]  /*97380*/  LDS R161, [R69+UR10+0x4280] ;  /* 0x0042800a45a17984 */ /* 0x000fe80008000800 */
[----:B------:R-:W-:Y:S01]  /*97390*/  LDS R163, [R69+UR10+0x6280] ;  /* 0x0062800a45a37984 */ /* 0x000fe20008000800 */
[C---:B--2---:R-:W-:Y:S03]  /*973a0*/  HMMA.1688.F32.TF32 R76, R72.reuse, R66, R248 ;  /* 0x00000042484c723c */ /* 0x044fe600000810f8 */
[----:B------:R-:W-:Y:S04]  /*973b0*/  STL.64 [R1+0x2530], R84 ;  /* 0x0025305401007387 */ /* 0x000fe80000100a00 */
[----:B------:R1:W-:Y:S04]  /*973c0*/  STL.64 [R1+0x2538], R86 ;  /* 0x0025385601007387 */ /* 0x0003e80000100a00 */
[----:B------:R-:W-:Y:S04]  /*973d0*/  STL.64 [R1+0x450], R80 ;  /* 0x0004505001007387 */ /* 0x000fe80000100a00 */
[----:B------:R-:W-:Y:S04]  /*973e0*/  STL.64 [R1+0x458], R82 ;  /* 0x0004585201007387 */ /* 0x000fe80000100a00 */
[----:B------:R-:W-:Y:S01]  /*973f0*/  IMAD.MOV.U32 R7, RZ, RZ, R76 ;  /* 0x000000ffff077224 */ /* 0x000fe200078e004c */
[----:B------:R2:W-:Y:S01]  /*97400*/  STL.64 [R1+0x448], R78 ;  /* 0x0004484e01007387 */ /* 0x0005e20000100a00 */
[----:B------:R-:W-:Y:S01]  /*97410*/  IMAD.MOV.U32 R6, RZ, RZ, R77 ;  /* 0x000000ffff067224 */ /* 0x000fe200078e004d */
[----:B-1----:R-:W-:Y:S01]  /*97420*/  HMMA.1688.F32.TF32 R84, R72, R54, R180 ;  /* 0x000000364854723c */ /* 0x002fe200000810b4 */
[----:B------:R-:W-:-:S02]  /*97430*/  IMAD.MOV.U32 R236, RZ, RZ, R199 ;  /* 0x000000ffffec7224 */ /* 0x000fc400078e00c7 */
[----:B------:R-:W-:Y:S01]  /*97440*/  IMAD.MOV.U32 R237, RZ, RZ, R198 ;  /* 0x000000ffffed7224 */ /* 0x000fe200078e00c6 */
[----:B------:R-:W-:Y:S01]  /*97450*/  MOV R239, R196 ;  /* 0x000000c400ef7202 */ /* 0x000fe20000000f00 */
[----:B------:R-:W-:Y:S01]  /*97460*/  IMAD.MOV.U32 R238, RZ, RZ, R197 ;  /* 0x000000ffffee7224 */ /* 0x000fe200078e00c5 */
[----:B------:R-:W-:Y:S02]  /*97470*/  LDS R80, [R68+UR10+0x4080] ;  /* 0x0040800a44507984 */ /* 0x000fe40008000800 */
[C---:B--2---:R-:W-:Y:S02]  /*97480*/  HMMA.1688.F32.TF32 R76, R72.reuse, R62, R244 ;  /* 0x0000003e484c723c */ /* 0x044fe400000810f4 */
[----:B------:R-:W-:Y:S04]  /*97490*/  STL [R1+0xa60c], R7 ;  /* 0x00a60c0701007387 */ /* 0x000fe80000100800 */
[----:B------:R-:W-:Y:S04]  /*974a0*/  STL [R1+0xa608], R6 ;  /* 0x00a6080601007387 */ /* 0x000fe80000100800 */
[----:B------:R-:W-:Y:S04]  /*974b0*/  LDS R82, [R68+UR10+0x6080] ;  /* 0x0060800a44527984 */ /* 0x000fe80008000800 */
[----:B------:R-:W-:Y:S04]  /*974c0*/  LDS R81, [R69+UR10+0x4080] ;  /* 0x0040800a45517984 */ /* 0x000fe80008000800 */
[----:B------:R-:W1:Y:S04]  /*974d0*/  LDS R83, [R69+UR10+0x6080] ;  /* 0x0060800a45537984 */ /* 0x000e680008000800 */
[----:B------:R-:W-:Y:S04]  /*974e0*/  STL.64 [R1+0x430], R76 ;  /* 0x0004304c01007387 */ /* 0x000fe80000100a00 */
[----:B------:R2:W-:Y:S02]  /*974f0*/  STL.64 [R1+0x438], R78 ;  /* 0x0004384e01007387 */ /* 0x0005e40000100a00 */
[----:B--2---:R-:W-:-:S15]  /*97500*/  HMMA.1688.F32.TF32 R76, R72, R58, R240 ;  /* 0x0000003a484c723c */ /* 0x004fde00000810f0 */
[----:B------:R-:W-:-:S04]  /*97510*/  NOP ;  /* 0x0000000000007918 */ /* 0x000fc80000000000 */
[----:B------:R-:W-:Y:S01]  /*97520*/  IMAD.MOV.U32 R7, RZ, RZ, R78 ;  /* 0x000000ffff077224 */ /* 0x000fe200078e004e */
[----:B------:R2:W-:Y:S01]  /*97530*/  STL.64 [R1+0x420], R76 ;  /* 0x0004204c01007387 */ /* 0x0005e20000100a00 */
[----:B------:R-:W-:Y:S02]  /*97540*/  MOV R6, R79 ;  /* 0x0000004f00067202 */ /* 0x000fe40000000f00 */
[C---:B--2---:R-:W-:Y:S01]  /*97550*/  HMMA.1688.F32.TF32 R76, R72.reuse, R50, R184 ;  /* 0x00000032484c723c */ /* 0x044fe200000810b8 */
[----:B------:R2:W-:Y:S04]  /*97560*/  STL [R1+0xa614], R7 ;  /* 0x00a6140701007387 */ /* 0x0005e80000100800 */
[----:B------:R3:W-:Y:S04]  /*97570*/  STL [R1+0xa610], R6 ;  /* 0x00a6100601007387 */ /* 0x0007e80000100800 */
[----:B------:R-:W-:Y:S04]  /*97580*/  STL.64 [R1+0x410], R84 ;  /* 0x0004105401007387 */ /* 0x000fe80000100a00 */
[----:B------:R4:W-:Y:S06]  /*97590*/  STL.64 [R1+0x418], R86 ;  /* 0x0004185601007387 */ /* 0x0009ec0000100a00 */
[----:B--2---:R-:W-:Y:S01]  /*975a0*/  IMAD.MOV.U32 R7, RZ, RZ, R76 ;  /* 0x000000ffff077224 */ /* 0x004fe200078e004c */
[----:B------:R2:W-:Y:S01]  /*975b0*/  STL.64 [R1+0x408], R78 ;  /* 0x0004084e01007387 */ /* 0x0005e20000100a00 */
[----:B---3--:R-:W-:Y:S01]  /*975c0*/  IMAD.MOV.U32 R6, RZ, RZ, R77 ;  /* 0x000000ffff067224 */ /* 0x008fe200078e004d */
[C---:B----4-:R-:W-:Y:S08]  /*975d0*/  HMMA.1688.F32.TF32 R84, R72.reuse, R46, R188 ;  /* 0x0000002e4854723c */ /* 0x050ff000000810bc */
[----:B--2---:R-:W-:Y:S01]  /*975e0*/  HMMA.1688.F32.TF32 R76, R72, R42, R192 ;  /* 0x0000002a484c723c */ /* 0x004fe200000810c0 */
[----:B------:R-:W-:Y:S04]  /*975f0*/  STL [R1+0xa61c], R7 ;  /* 0x00a61c0701007387 */ /* 0x000fe80000100800 */
[----:B------:R-:W-:Y:S06]  /*97600*/  STL [R1+0xa618], R6 ;  /* 0x00a6180601007387 */ /* 0x000fec0000100800 */
[----:B------:R2:W-:Y:S04]  /*97610*/  STL.64 [R1+0x2e0], R84 ;  /* 0x0002e05401007387 */ /* 0x0005e80000100a00 */
[----:B------:R3:W-:Y:S04]  /*97620*/  STL.64 [R1+0x2e8], R86 ;  /* 0x0002e85601007387 */ /* 0x0007e80000100a00 */
[----:B------:R-:W-:Y:S04]  /*97630*/  STL.64 [R1+0x280], R76 ;  /* 0x0002804c01007387 */ /* 0x000fe80000100a00 */
[----:B------:R-:W4:Y:S04]  /*97640*/  LDL.LU R199, [R1+0xa690] ;  /* 0x00a6900001c77983 */ /* 0x000f280000300800 */
[----:B------:R-:W4:Y:S04]  /*97650*/  LDL.LU R198, [R1+0xa68c] ;  /* 0x00a68c0001c67983 */ /* 0x000f280000300800 */
[----:B------:R-:W4:Y:S04]  /*97660*/  LDL.LU R197, [R1+0xa688] ;  /* 0x00a6880001c57983 */ /* 0x000f280000300800 */
[----:B------:R-:W4:Y:S04]  /*97670*/  LDL.LU R196, [R1+0xa684] ;  /* 0x00a6840001c47983 */ /* 0x000f280000300800 */
[----:B------:R-:W1:Y:S04]  /*97680*/  LDL.LU R212, [R1+0xe70] ;  /* 0x000e700001d47983 */ /* 0x000e680000300800 */
[----:B------:R-:W1:Y:S04]  /*97690*/  LDL.LU R213, [R1+0xe74] ;  /* 0x000e740001d57983 */ /* 0x000e680000300800 */
[----:B------:R-:W1:Y:S04]  /*976a0*/  LDL.LU R214, [R1+0xe78] ;  /* 0x000e780001d67983 */ /* 0x000e680000300800 */
[----:B------:R-:W4:Y:S04]  /*976b0*/  LDL.LU R200, [R1+0xa680] ;  /* 0x00a6800001c87983 */ /* 0x000f280000300800 */
[----:B------:R-:W4:Y:S04]  /*976c0*/  LDL.LU R220, [R1+0xe40] ;  /* 0x000e400001dc7983 */ /* 0x000f280000300800 */
[----:B------:R-:W4:Y:S04]  /*976d0*/  LDL.LU R221, [R1+0xe44] ;  /* 0x000e440001dd7983 */ /* 0x000f280000300800 */
[----:B------:R-:W4:Y:S04]  /*976e0*/  LDL.LU R222, [R1+0xe48] ;  /* 0x000e480001de7983 */ /* 0x000f280000300800 */
[----:B------:R-:W4:Y:S04]  /*976f0*/  LDL.LU R223, [R1+0xe4c] ;  /* 0x000e4c0001df7983 */ /* 0x000f280000300800 */
[----:B--2---:R-:W2:Y:S04]  /*97700*/  LDL.LU R84, [R1+0xe10] ;  /* 0x000e100001547983 */ /* 0x004ea80000300800 */
[----:B------:R-:W2:Y:S04]  /*97710*/  LDL.LU R85, [R1+0xe14] ;  /* 0x000e140001557983 */ /* 0x000ea80000300800 */
[----:B---3--:R-:W2:Y:S04]  /*97720*/  LDL.LU R86, [R1+0xe18] ;  /* 0x000e180001567983 */ /* 0x008ea80000300800 */
        /* <DEDUP_REMOVED lines=16> */
[----:B------:R-:W-:Y:S01]  /*97830*/  IMAD.MOV.U32 R7, RZ, RZ, R78 ;  /* 0x000000ffff077224 */ /* 0x000fe200078e004e */
[----:B------:R-:W-:-:S02]  /*97840*/  MOV R6, R79 ;  /* 0x0000004f00067202 */ /* 0x000fc40000000f00 */
[----:B------:R-:W-:Y:S04]  /*97850*/  LDS R76, [R68+UR10+0x4100] ;  /* 0x0041000a444c7984 */ /* 0x000fe80008000800 */
[----:B------:R-:W-:Y:S04]  /*97860*/  LDS R78, [R68+UR10+0x6100] ;  /* 0x0061000a444e7984 */ /* 0x000fe80008000800 */
[----:B------:R-:W-:Y:S04]  /*97870*/  LDS R77, [R69+UR10+0x4100] ;  /* 0x0041000a454d7984 */ /* 0x000fe80008000800 */
[----:B------:R-:W1:Y:S01]  /*97880*/  LDS R79, [R69+UR10+0x6100] ;  /* 0x0061000a454f7984 */ /* 0x000e620008000800 */
[----:B----4-:R-:W-:-:S02]  /*97890*/  IMAD.MOV.U32 R219, RZ, RZ, R199 ;  /* 0x000000ffffdb7224 */ /* 0x010fc400078e00c7 */
[----:B------:R-:W-:Y:S01]  /*978a0*/  IMAD.MOV.U32 R218, RZ, RZ, R198 ;  /* 0x000000ffffda7224 */ /* 0x000fe200078e00c6 */
[----:B------:R-:W-:Y:S01]  /*978b0*/  MOV R217, R197 ;  /* 0x000000c500d97202 */ /* 0x000fe20000000f00 */
[----:B------:R-:W-:Y:S02]  /*978c0*/  IMAD.MOV.U32 R216, RZ, RZ, R196 ;  /* 0x000000ffffd87224 */ /* 0x000fe400078e00c4 */
[----:B------:R-:W-:Y:S02]  /*978d0*/  IMAD.MOV.U32 R227, RZ, RZ, R200 ;  /* 0x000000ffffe37224 */ /* 0x000fe400078e00c8 */
        /* <DEDUP_REMOVED lines=9> */
[----:B------:R-:W-:Y:S04]  /*97970*/  STL [R1+0xa624], R7 ;  /* 0x00a6240701007387 */ /* 0x000fe80000100800 */
[----:B------:R-:W-:Y:S01]  /*97980*/  STL [R1+0xa620], R6 ;  /* 0x00a6200601007387 */ /* 0x000fe20000100800 */
[C---:B--2---:R-:W-:Y:S08]  /*97990*/  HMMA.1688.F32.TF32 R84, R72.reuse, R10, R84 ;  /* 0x0000000a4854723c */ /* 0x044ff00000081054 */
[C---:B---3--:R-:W-:Y:S08]  /*979a0*/  HMMA.1688.F32.TF32 R88, R72.reuse, R30, R88 ;  /* 0x0000001e4858723c */ /* 0x048ff00000081058 */
[----:B----4-:R-:W-:-:S15]  /*979b0*/  HMMA.1688.F32.TF32 R92, R72, R38, R196 ;  /* 0x00000026485c723c */ /* 0x010fde00000810c4 */
[----:B------:R-:W-:-:S04]  /*979c0*/  NOP ;  /* 0x0000000000007918 */ /* 0x000fc80000000000 */
[----:B------:R-:W-:Y:S04]  /*979d0*/  STL.64 [R1+0x130], R92 ;  /* 0x0001305c01007387 */ /* 0x000fe80000100a00 */
[----:B------:R2:W-:Y:S02]  /*979e0*/  STL.64 [R1+0x138], R94 ;  /* 0x0001385e01007387 */ /* 0x0005e40000100a00 */
[----:B--2---:R-:W-:-:S15]  /*979f0*/  HMMA.1688.F32.TF32 R92, R72, R34, R200 ;  /* 0x00000022485c723c */ /* 0x004fde00000810c8 */
[----:B------:R-:W-:-:S04]  /*97a00*/  NOP ;  /* 0x0000000000007918 */ /* 0x000fc80000000000 */
[----:B------:R-:W-:Y:S02]  /*97a10*/  IMAD.MOV.U32 R7, RZ, RZ, R92 ;  /* 0x000000ffff077224 */ /* 0x000fe400078e005c */
[----:B------:R-:W-:Y:S01]  /*97a20*/  IMAD.MOV.U32 R6, RZ, RZ, R93 ;  /* 0x000000ffff067224 */ /* 0x000fe200078e005d */
[----:B------:R-:W-:Y:S04]  /*97a30*/  STL.64 [R1+0x128], R94 ;  /* 0x0001285e01007387 */ /* 0x000fe80000100a00 */
[----:B------:R2:W-:Y:S04]  /*97a40*/  STL [R1+0xa62c], R7 ;  /* 0x00a62c0701007387 */ /* 0x0005e80000100800 */
[----:B------:R3:W-:Y:S04]  /*97a50*/  STL [R1+0xa628], R6 ;  /* 0x00a6280601007387 */ /* 0x0007e80000100800 */
[----:B------:R-:W-:Y:S04]  /*97a60*/  STL.64 [R1+0x110], R88 ;  /* 0x0001105801007387 */ /* 0x000fe80000100a00 */
[----:B------:R4:W-:Y:S01]  /*97a70*/  STL.64 [R1+0x118], R90 ;  /* 0x0001185a01007387 */ /* 0x0009e20000100a00 */
[----:B--2---:R-:W-:Y:S01]  /*97a80*/  MOV R7, R86 ;  /* 0x0000005600077202 */ /* 0x004fe20000000f00 */
[----:B---3--:R-:W-:-:S02]  /*97a90*/  IMAD.MOV.U32 R6, RZ, RZ, R87 ;  /* 0x000000ffff067224 */ /* 0x008fc400078e0057 */
[----:B------:R2:W-:Y:S01]  /*97aa0*/  STL.64 [R1+0x100], R84 ;  /* 0x0001005401007387 */ /* 0x0005e20000100a00 */
[C---:B----4-:R-:W-:Y:S08]  /*97ab0*/  HMMA.1688.F32.TF32 R88, R72.reuse, R26, R208 ;  /* 0x0000001a4858723c */ /* 0x050ff000000810d0 */
[C---:B--2---:R-:W-:Y:S01]  /*97ac0*/  HMMA.1688.F32.TF32 R84, R72.reuse, R18, R228 ;  /* 0x000000124854723c */ /* 0x044fe200000810e4 */
[----:B------:R2:W-:Y:S04]  /*97ad0*/  STL [R1+0xa634], R7 ;  /* 0x00a6340701007387 */ /* 0x0005e80000100800 */
[----:B------:R3:W-:Y:S06]  /*97ae0*/  STL [R1+0xa630], R6 ;  /* 0x00a6300601007387 */ /* 0x0007ec0000100800 */
[----:B------:R-:W-:Y:S04]  /*97af0*/  STL.64 [R1+0xf0], R88 ;  /* 0x0000f05801007387 */ /* 0x000fe80000100a00 */
[----:B------:R4:W-:Y:S04]  /*97b00*/  STL.64 [R1+0xf8], R90 ;  /* 0x0000f85a01007387 */ /* 0x0009e80000100a00 */
[----:B--2---:R-:W-:Y:S01]  /*97b10*/  IMAD.MOV.U32 R7, RZ, RZ, R84 ;  /* 0x000000ffff077224 */ /* 0x004fe200078e0054 */
[----:B------:R2:W-:Y:S01]  /*97b20*/  STL.64 [R1+0xe8], R86 ;  /* 0x0000e85601007387 */ /* 0x0005e20000100a00 */
[----:B---3--:R-:W-:Y:S01]  /*97b30*/  IMAD.MOV.U32 R6, RZ, RZ, R85 ;  /* 0x000000ffff067224 */ /* 0x008fe200078e0055 */
[C---:B----4-:R-:W-:Y:S08]  /*97b40*/  HMMA.1688.F32.TF32 R88, R72.reuse, R22, R224 ;  /* 0x000000164858723c */ /* 0x050ff000000810e0 */
[----:B--2---:R-:W-:Y:S01]  /*97b50*/  HMMA.1688.F32.TF32 R84, R72, R14, R220 ;  /* 0x0000000e4854723c */ /* 0x004fe200000810dc */
[----:B------:R-:W-:Y:S04]  /*97b60*/  LDS R72, [R68+UR10+0x4180] ;  /* 0x0041800a44487984 */ /* 0x000fe80008000800 */
[----:B------:R-:W-:Y:S03]  /*97b70*/  LDS R74, [R68+UR10+0x6180] ;  /* 0x0061800a444a7984 */ /* 0x000fe60008000800 */
[C---:B-1----:R-:W-:Y:S01]  /*97b80*/  HMMA.1688.F32.TF32 R92, R80.reuse, R66, R212 ;  /* 0x00000042505c723c */ /* 0x042fe200000810d4 */
[----:B------:R-:W-:Y:S04]  /*97b90*/  LDS R73, [R69+UR10+0x4180] ;  /* 0x0041800a45497984 */ /* 0x000fe80008000800 */
[----:B------:R-:W-:Y:S04]  /*97ba0*/  STL.64 [R1+0xd0], R88 ;  /* 0x0000d05801007387 */ /* 0x000fe80000100a00 */
[----:B------:R-:W-:Y:S04]  /*97bb0*/  STL.64 [R1+0xd8], R90 ;  /* 0x0000d85a01007387 */ /* 0x000fe80000100a00 */
[----:B------:R-:W-:Y:S04]  /*97bc0*/  STL.64 [R1+0xc0], R84 ;  /* 0x0000c05401007387 */ /* 0x000fe80000100a00 */
[----:B------:R1:W-:Y:S04]  /*97bd0*/  STL.64 [R1+0xc8], R86 ;  /* 0x0000c85601007387 */ /* 0x0003e80000100a00 */
[----:B------:R-:W2:Y:S01]  /*97be0*/  LDS R75, [R69+UR10+0x6180] ;  /* 0x0061800a454b7984 */ /* 0x000ea20008000800 */
[C---:B-1----:R-:W-:Y:S08]  /*97bf0*/  HMMA.1688.F32.TF32 R84, R80.reuse, R70, R216 ;  /* 0x000000465054723c */ /* 0x042ff000000810d8 */
[C---:B------:R-:W-:Y:S11]  /*97c00*/  HMMA.1688.F32.TF32 R88, R80.reuse, R62, R232 ;  /* 0x0000003e5058723c */ /* 0x040ff600000810e8 */
[----:B------:R-:W-:Y:S04]  /*97c10*/  STL.64 [R1+0x270], R84 ;  /* 0x0002705401007387 */ /* 0x000fe80000100a00 */
[----:B------:R1:W-:Y:S02]  /*97c20*/  STL.64 [R1+0x278], R86 ;  /* 0x0002785601007387 */ /* 0x0003e40000100a00 */
[C---:B-1----:R-:W-:Y:S02]  /*97c30*/  HMMA.1688.F32.TF32 R84, R80.reuse, R58, R236 ;  /* 0x0000003a5054723c */ /* 0x042fe400000810ec */
[----:B------:R-:W-:Y:S04]  /*97c40*/  STL.64 [R1+0x260], R92 ;  /* 0x0002605c01007387 */ /* 0x000fe80000100a00 */
[----:B------:R-:W-:Y:S04]  /*97c50*/  STL.64 [R1+0x268], R94 ;  /* 0x0002685e01007387 */ /* 0x000fe80000100a00 */
[----:B------:R-:W3:Y:S04]  /*97c60*/  LDL.LU R232, [R1+0xfb0] ;  /* 0x000fb00001e87983 */ /* 0x000ee80000300800 */
[----:B------:R1:W-:Y:S04]  /*97c70*/  STL.64 [R1+0x250], R88 ;  /* 0x0002505801007387 */ /* 0x0003e80000100a00 */
[----:B------:R4:W-:Y:S04]  /*97c80*/  STL.64 [R1+0x258], R90 ;  /* 0x0002585a01007387 */ /* 0x0009e80000100a00 */
[----:B------:R1:W-:Y:S04]  /*97c90*/  STL.64 [R1+0x240], R84 ;  /* 0x0002405401007387 */ /* 0x0003e80000100a00 */
[----:B------:R1:W-:Y:S04]  /*97ca0*/  STL.64 [R1+0x248], R86 ;  /* 0x0002485601007387 */ /* 0x0003e80000100a00 */
        /* <DEDUP_REMOVED lines=23> */
[----:B-1----:R-:W2:Y:S04]  /*97e20*/  LDL.LU R88, [R1+0xf30] ;  /* 0x000f300001587983 */ /* 0x002ea80000300800 */
[----:B------:R-:W2:Y:S04]  /*97e30*/  LDL.LU R89, [R1+0xf34] ;  /* 0x000f340001597983 */ /* 0x000ea80000300800 */
[----:B----4-:R-:W2:Y:S04]  /*97e40*/  LDL.LU R90, [R1+0xf38] ;  /* 0x000f3800015a7983 */ /* 0x010ea80000300800 */
[----:B------:R-:W2:Y:S04]  /*97e50*/  LDL.LU R91, [R1+0xf3c] ;  /* 0x000f3c00015b7983 */ /* 0x000ea80000300800 */
        /* <DEDUP_REMOVED lines=48> */
[C---:B--2---:R-:W-:Y:S08]  /*98160*/  HMMA.1688.F32.TF32 R120, R80.reuse, R54, R116 ;  /* 0x000000365078723c */ /* 0x044ff00000081074 */
[----:B------:R-:W-:-:S15]  /*98170*/  HMMA.1688.F32.TF32 R116, R80, R50, R172 ;  /* 0x000000325074723c */ /* 0x000fde00000810ac */
[----:B------:R-:W-:-:S04]  /*98180*/  NOP ;  /* 0x0000000000007918 */ /* 0x000fc80000000000 */
[----:B------:R-:W-:Y:S01]  /*98190*/  MOV R17, R116 ;  /* 0x0000007400117202 */ /* 0x000fe20000000f00 */
[----:B------:R-:W-:Y:S02]  /*981a0*/  IMAD.MOV.U32 R16, RZ, RZ, R117 ;  /* 0x000000ffff107224 */ /* 0x000fe400078e0075 */
[----:B------:R-:W-:Y:S02]  /*981b0*/  IMAD.MOV.U32 R13, RZ, RZ, R118 ;  /* 0x000000ffff0d7224 */ /* 0x000fe400078e0076 */
[----:B------:R-:W-:Y:S01]  /*981c0*/  IMAD.MOV.U32 R12, RZ, RZ, R119 ;  /* 0x000000ffff0c7224 */ /* 0x000fe200078e0077 */
[----:B------:R-:W-:Y:S01]  /*981d0*/  STL.64 [R1+0x230], R120 ;  /* 0x0002307801007387 */ /* 0x000fe20000100a00 */
[C---:B---3--:R-:W-:Y:S08]  /*981e0*/  HMMA.1688.F32.TF32 R116, R80.reuse, R46, R112 ;  /* 0x0000002e5074723c */ /* 0x048ff00000081070 */
[----:B------:R-:W-:Y:S01]  /*981f0*/  HMMA.1688.F32.TF32 R112, R80, R42, R176 ;  /* 0x0000002a5070723c */ /* 0x000fe200000810b0 */
[----:B------:R-:W-:Y:S04]  /*98200*/  STL.64 [R1+0x238], R122 ;  /* 0x0002387a01007387 */ /* 0x000fe80000100a00 */
[----:B------:R1:W-:Y:S04]  /*98210*/  STL [R1+0xa5c4], R12 ;  /* 0x00a5c40c01007387 */ /* 0x0003e80000100800 */
[----:B------:R2:W-:Y:S04]  /*98220*/  STL [R1+0xa5c0], R13 ;  /* 0x00a5c00d01007387 */ /* 0x0005e80000100800 */
[----:B------:R3:W-:Y:S04]  /*98230*/  STL [R1+0xa5bc], R16 ;  /* 0x00a5bc1001007387 */ /* 0x0007e80000100800 */
[----:B------:R4:W-:Y:S02]  /*98240*/  STL [R1+0xa5b8], R17 ;  /* 0x00a5b81101007387 */ /* 0x0009e40000100800 */
[----:B-1----:R-:W-:Y:S01]  /*98250*/  MOV R12, R112 ;  /* 0x00000070000c7202 */ /* 0x002fe20000000f00 */
[----:B--2---:R-:W-:-:S02]  /*98260*/  IMAD.MOV.U32 R13, RZ, RZ, R113 ;  /* 0x000000ffff0d7224 */ /* 0x004fc400078e0071 */
[----:B---3--:R-:W-:Y:S02]  /*98270*/  IMAD.MOV.U32 R16, RZ, RZ, R114 ;  /* 0x000000ffff107224 */ /* 0x008fe400078e0072 */
[----:B----4-:R-:W-:Y:S02]  /*98280*/  IMAD.MOV.U32 R17, RZ, RZ, R115 ;  /* 0x000000ffff117224 */ /* 0x010fe400078e0073 */
        /* <DEDUP_REMOVED lines=10> */
[----:B------:R-:W-:Y:S01]  /*98330*/  HMMA.1688.F32.TF32 R84, R80, R14, R208 ;  /* 0x0000000e5054723c */ /* 0x000fe200000810d0 */
[----:B------:R-:W-:Y:S07]  /*98340*/  STL.64 [R1+0x1f8], R114 ;  /* 0x0001f87201007387 */ /* 0x000fee0000100a00 */
        /* <DEDUP_REMOVED lines=15> */
[C---:B-1----:R-:W-:Y:S03]  /*98440*/  HMMA.1688.F32.TF32 R88, R76.reuse, R66, R224 ;  /* 0x000000424c58723c */ /* 0x042fe600000810e0 */
[----:B------:R-:W-:Y:S04]  /*98450*/  STL.64 [R1+0x170], R80 ;  /* 0x0001705001007387 */ /* 0x000fe80000100a00 */
[----:B------:R1:W-:Y:S01]  /*98460*/  STL.64 [R1+0x178], R82 ;  /* 0x0001785201007387 */ /* 0x0003e20000100a00 */
[C---:B--2---:R-:W-:Y:S08]  /*98470*/  HMMA.1688.F32.TF32 R84, R76.reuse, R62, R220 ;  /* 0x0000003e4c54723c */ /* 0x044ff000000810dc */
[C---:B-1----:R-:W-:Y:S03]  /*98480*/  HMMA.1688.F32.TF32 R80, R76.reuse, R58, R216 ;  /* 0x0000003a4c50723c */ /* 0x042fe600000810d8 */
        /* <DEDUP_REMOVED lines=8> */
[----:B-1----:R-:W-:Y:S03]  /*98510*/  HMMA.1688.F32.TF32 R80, R76, R46, R236 ;  /* 0x0000002e4c50723c */ /* 0x002fe600000810ec */
[----:B------:R1:W-:Y:S04]  /*98520*/  STL.64 [R1+0x2c0], R88 ;  /* 0x0002c05801007387 */ /* 0x0003e80000100a00 */
[----:B------:R2:W-:Y:S04]  /*98530*/  STL.64 [R1+0x2c8], R90 ;  /* 0x0002c85a01007387 */ /* 0x0005e80000100a00 */
[----:B------:R-:W3:Y:S04]  /*98540*/  LDL.LU R232, [R1+0x1120] ;  /* 0x0011200001e87983 */ /* 0x000ee80000300800 */
[----:B------:R4:W-:Y:S04]  /*98550*/  STL.64 [R1+0x2b0], R84 ;  /* 0x0002b05401007387 */ /* 0x0009e80000100a00 */
[----:B------:R1:W-:Y:S04]  /*98560*/  STL.64 [R1+0x2b8], R86 ;  /* 0x0002b85601007387 */ /* 0x0003e80000100a00 */
[----:B------:R-:W-:Y:S04]  /*98570*/  STL.64 [R1+0x2a0], R80 ;  /* 0x0002a05001007387 */ /* 0x000fe80000100a00 */
[----:B------:R1:W-:Y:S04]  /*98580*/  STL.64 [R1+0x2a8], R82 ;  /* 0x0002a85201007387 */ /* 0x0003e80000100a00 */
        /* <DEDUP_REMOVED lines=91> */
[----:B--2---:R-:W-:Y:S08]  /*98b40*/  HMMA.1688.F32.TF32 R104, R72, R70, R104 ;  /* 0x000000464868723c */ /* 0x004ff00000081068 */
[C---:B---3--:R-:W-:Y:S08]  /*98b50*/  HMMA.1688.F32.TF32 R80, R76.reuse, R38, R128 ;  /* 0x000000264c50723c */ /* 0x048ff00000081080 */
[C---:B------:R-:W-:Y:S08]  /*98b60*/  HMMA.1688.F32.TF32 R132, R76.reuse, R42, R132 ;  /* 0x0000002a4c84723c */ /* 0x040ff00000081084 */
[C---:B------:R-:W-:Y:S08]  /*98b70*/  HMMA.1688.F32.TF32 R120, R76.reuse, R30, R120 ;  /* 0x0000001e4c78723c */ /* 0x040ff00000081078 */
[C---:B------:R-:W-:Y:S03]  /*98b80*/  HMMA.1688.F32.TF32 R124, R76.reuse, R34, R124 ;  /* 0x000000224c7c723c */ /* 0x040fe6000008107c */
[----:B------:R-:W-:Y:S04]  /*98b90*/  STL.64 [R1+0x290], R132 ;  /* 0x0002908401007387 */ /* 0x000fe80000100a00 */
[----:B------:R-:W-:Y:S04]  /*98ba0*/  STL.64 [R1+0x298], R134 ;  /* 0x0002988601007387 */ /* 0x000fe80000100a00 */
[----:B------:R-:W-:Y:S04]  /*98bb0*/  STL.64 [R1+0x140], R80 ;  /* 0x0001405001007387 */ /* 0x000fe80000100a00 */
[----:B------:R1:W-:Y:S02]  /*98bc0*/  STL.64 [R1+0x148], R82 ;  /* 0x0001485201007387 */ /* 0x0003e40000100a00 */
[C---:B-1----:R-:W-:Y:S02]  /*98bd0*/  HMMA.1688.F32.TF32 R80, R76.reuse, R10, R116 ;  /* 0x0000000a4c50723c */ /* 0x042fe40000081074 */
[----:B------:R-:W-:Y:S04]  /*98be0*/  STL.64 [R1+0x3f0], R124 ;  /* 0x0003f07c01007387 */ /* 0x000fe80000100a00 */
[----:B------:R-:W-:Y:S02]  /*98bf0*/  STL.64 [R1+0x3f8], R126 ;  /* 0x0003f87e01007387 */ /* 0x000fe40000100a00 */
[C---:B------:R-:W-:Y:S02]  /*98c00*/  HMMA.1688.F32.TF32 R116, R76.reuse, R26, R172 ;  /* 0x0000001a4c74723c */ /* 0x040fe400000810ac */
[----:B------:R-:W-:Y:S04]  /*98c10*/  STL.64 [R1+0x3e0], R120 ;  /* 0x0003e07801007387 */ /* 0x000fe80000100a00 */
[----:B------:R-:W-:Y:S02]  /*98c20*/  STL.64 [R1+0x3e8], R122 ;  /* 0x0003e87a01007387 */ /* 0x000fe40000100a00 */
[C---:B------:R-:W-:Y:S03]  /*98c30*/  HMMA.1688.F32.TF32 R112, R76.reuse, R18, R112 ;  /* 0x000000124c70723c */ /* 0x040fe60000081070 */
[----:B------:R-:W-:Y:S04]  /*98c40*/  STL.64 [R1+0x3d0], R80 ;  /* 0x0003d05001007387 */ /* 0x000fe80000100a00 */
[----:B------:R1:W-:Y:S02]  /*98c50*/  STL.64 [R1+0x3d8], R82 ;  /* 0x0003d85201007387 */ /* 0x0003e40000100a00 */
[C---:B-1----:R-:W-:Y:S08]  /*98c60*/  HMMA.1688.F32.TF32 R80, R76.reuse, R22, R176 ;  /* 0x000000164c50723c */ /* 0x042ff000000810b0 */
[----:B------:R-:W-:Y:S01]  /*98c70*/  HMMA.1688.F32.TF32 R76, R76, R14, R108 ;  /* 0x0000000e4c4c723c */ /* 0x000fe2000008106c */
        /* <DEDUP_REMOVED lines=8> */
[C---:B-1----:R-:W-:Y:S08]  /*98d00*/  HMMA.1688.F32.TF32 R80, R72.reuse, R66, R100 ;  /* 0x000000424850723c */ /* 0x042ff00000081064 */
[C---:B--2---:R-:W-:Y:S01]  /*98d10*/  HMMA.1688.F32.TF32 R76, R72.reuse, R62, R96 ;  /* 0x0000003e484c723c */ /* 0x044fe20000081060 */
[----:B------:R-:W-:Y:S04]  /*98d20*/  STL.64 [R1+0x3c0], R104 ;  /* 0x0003c06801007387 */ /* 0x000fe80000100a00 */
[----:B------:R-:W-:Y:S04]  /*98d30*/  STL.64 [R1+0x3c8], R106 ;  /* 0x0003c86a01007387 */ /* 0x000fe80000100a00 */
[----:B------:R-:W-:Y:S04]  /*98d40*/  LDS R96, [R68+UR10+0x4200] ;  /* 0x0042000a44607984 */ /* 0x000fe80008000800 */
[----:B------:R-:W-:Y:S04]  /*98d50*/  STL.64 [R1+0x3b0], R80 ;  /* 0x0003b05001007387 */ /* 0x000fe80000100a00 */
[----:B------:R-:W-:Y:S04]  /*98d60*/  STL.64 [R1+0x3b8], R82 ;  /* 0x0003b85201007387 */ /* 0x000fe80000100a00 */
[----:B------:R-:W-:Y:S04]  /*98d70*/  STL.64 [R1+0x3a0], R76 ;  /* 0x0003a04c01007387 */ /* 0x000fe80000100a00 */
[----:B------:R1:W-:Y:S04]  /*98d80*/  STL.64 [R1+0x3a8], R78 ;  /* 0x0003a84e01007387 */ /* 0x0003e80000100a00 */
[----:B------:R-:W-:Y:S04]  /*98d90*/  LDS R98, [R68+UR10+0x6200] ;  /* 0x0062000a44627984 */ /* 0x000fe80008000800 */
[----:B------:R-:W-:Y:S01]  /*98da0*/  LDS R97, [R69+UR10+0x4200] ;  /* 0x0042000a45617984 */ /* 0x000fe20008000800 */
[C---:B-1----:R-:W-:Y:S03]  /*98db0*/  HMMA.1688.F32.TF32 R76, R72.reuse, R58, R92 ;  /* 0x0000003a484c723c */ /* 0x042fe6000008105c */
[----:B------:R-:W1:Y:S05]  /*98dc0*/  LDS R99, [R69+UR10+0x6200] ;  /* 0x0062000a45637984 */ /* 0x000e6a0008000800 */
[C---:B------:R-:W-:Y:S11]  /*98dd0*/  HMMA.1688.F32.TF32 R80, R72.reuse, R54, R88 ;  /* 0x000000364850723c */ /* 0x040ff60000081058 */
[----:B------:R-:W-:Y:S04]  /*98de0*/  STL.64 [R1+0x390], R76 ;  /* 0x0003904c01007387 */ /* 0x000fe80000100a00 */
[----:B------:R4:W-:Y:S02]  /*98df0*/  STL.64 [R1+0x398], R78 ;  /* 0x0003984e01007387 */ /* 0x0009e40000100a00 */
[C---:B----4-:R-:W-:Y:S02]  /*98e00*/  HMMA.1688.F32.TF32 R76, R72.reuse, R50, R84 ;  /* 0x00000032484c723c */ /* 0x050fe40000081054 */
[----:B------:R-:W-:Y:S04]  /*98e10*/  STL.64 [R1+0x380], R80 ;  /* 0x0003805001007387 */ /* 0x000fe80000100a00 */
[----:B------:R2:W-:Y:S02]  /*98e20*/  STL.64 [R1+0x388], R82 ;  /* 0x0003885201007387 */ /* 0x0005e40000100a00 */
[C---:B------:R-:W-:Y:S08]  /*98e30*/  HMMA.1688.F32.TF32 R84, R72.reuse, R46, R208 ;  /* 0x0000002e4854723c */ /* 0x040ff000000810d0 */
[C---:B--2---:R-:W-:Y:S03]  /*98e40*/  HMMA.1688.F32.TF32 R80, R72.reuse, R42, R228 ;  /* 0x0000002a4850723c */ /* 0x044fe600000810e4 */
[----:B------:R-:W-:Y:S04]  /*98e50*/  STL.64 [R1+0x370], R76 ;  /* 0x0003704c01007387 */ /* 0x000fe80000100a00 */
[----:B------:R2:W-:Y:S02]  /*98e60*/  STL.64 [R1+0x378], R78 ;  /* 0x0003784e01007387 */ /* 0x0005e40000100a00 */
[C---:B--2---:R-:W-:Y:S02]  /*98e70*/  HMMA.1688.F32.TF32 R76, R72.reuse, R38, R224 ;  /* 0x00000026484c723c */ /* 0x044fe400000810e0 */
[----:B------:R-:W-:Y:S04]  /*98e80*/  STL.64 [R1+0x360], R84 ;  /* 0x0003605401007387 */ /* 0x000fe80000100a00 */
[----:B------:R-:W-:Y:S04]  /*98e90*/  STL.64 [R1+0x368], R86 ;  /* 0x0003685601007387 */ /* 0x000fe80000100a00 */
[----:B------:R-:W-:Y:S04]  /*98ea0*/  STL.64 [R1+0x350], R80 ;  /* 0x0003505001007387 */ /* 0x000fe80000100a00 */
[----:B------:R2:W-:Y:S05]  /*98eb0*/  STL.64 [R1+0x358], R82 ;  /* 0x0003585201007387 */ /* 0x0005ea0000100a00 */
[----:B------:R-:W-:Y:S04]  /*98ec0*/  STL.64 [R1+0x340], R76 ;  /* 0x0003404c01007387 */ /* 0x000fe80000100a00 */
[----:B------:R3:W-:Y:S01]  /*98ed0*/  STL.64 [R1+0x348], R78 ;  /* 0x0003484e01007387 */ /* 0x0007e20000100a00 */
[C---:B--2---:R-:W-:Y:S08]  /*98ee0*/  HMMA.1688.F32.TF32 R80, R72.reuse, R34, R220 ;  /* 0x000000224850723c */ /* 0x044ff000000810dc */
[C---:B---3--:R-:W-:Y:S08]  /*98ef0*/  HMMA.1688.F32.TF32 R76, R72.reuse, R30, R216 ;  /* 0x0000001e484c723c */ /* 0x048ff000000810d8 */
[C---:B------:R-:W-:Y:S03]  /*98f00*/  HMMA.1688.F32.TF32 R84, R72.reuse, R10, R212 ;  /* 0x0000000a4854723c */ /* 0x040fe600000810d4 */
[----:B------:R-:W-:Y:S04]  /*98f10*/  STL.64 [R1+0x330], R80 ;  /* 0x0003305001007387 */ /* 0x000fe80000100a00 */
[----:B------:R2:W-:Y:S04]  /*98f20*/  STL.64 [R1+0x338], R82 ;  /* 0x0003385201007387 */ /* 0x0005e80000100a00 */
[----:B------:R-:W-:Y:S04]  /*98f30*/  STL.64 [R1+0xb0], R76 ;  /* 0x0000b04c01007387 */ /* 0x000fe80000100a00 */
[----:B------:R3:W-:Y:S01]  /*98f40*/  STL.64 [R1+0xb8], R78 ;  /* 0x0000b84e01007387 */ /* 0x0007e20000100a00 */
[C---:B--2---:R-:W-:Y:S08]  /*98f50*/  HMMA.1688.F32.TF32 R80, R72.reuse, R26, R232 ;  /* 0x0000001a4850723c */ /* 0x044ff000000810e8 */
[----:B---3--:R-:W-:Y:S01]  /*98f60*/  HMMA.1688.F32.TF32 R76, R72, R18, R236 ;  /* 0x00000012484c723c */ /* 0x008fe200000810ec */
[----:B------:R2:W-:Y:S04]  /*98f70*/  STL.64 [R1+0xa0], R84 ;  /* 0x0000a05401007387 */ /* 0x0005e80000100a00 */
[----:B------:R3:W-:Y:S04]  /*98f80*/  STL.64 [R1+0xa8], R86 ;  /* 0x0000a85601007387 */ /* 0x0007e80000100a00 */
[----:B------:R-:W4:Y:S04]  /*98f90*/  LDL.LU R216, [R1+0x11f0] ;  /* 0x0011f00001d87983 */ /* 0x000f280000300800 */
[----:B------:R-:W-:Y:S04]  /*98fa0*/  STL.64 [R1+0x90], R80 ;  /* 0x0000905001007387 */ /* 0x000fe80000100a00 */
[----:B------:R-:W-:Y:S04]  /*98fb0*/  STL.64 [R1+0x98], R82 ;  /* 0x0000985201007387 */ /* 0x000fe80000100a00 */
[----:B------:R-:W-:Y:S04]  /*98fc0*/  STL.64 [R1+0x80], R76 ;  /* 0x0000804c01007387 */ /* 0x000fe80000100a00 */
[----:B------:R1:W-:Y:S04]  /*98fd0*/  STL.64 [R1+0x88], R78 ;  /* 0x0000884e01007387 */ /* 0x0003e80000100a00 */
[----:B------:R-:W4:Y:S04]  /*98fe0*/  LDL.LU R217, [R1+0x11f4] ;  /* 0x0011f40001d97983 */ /* 0x000f280000300800 */
[----:B------:R-:W4:Y:S04]  /*98ff0*/  LDL.LU R218, [R1+0x11f8] ;  /* 0x0011f80001da7983 */ /* 0x000f280000300800 */
[----:B------:R-:W4:Y:S04]  /*99000*/  LDL.LU R219, [R1+0x11fc] ;  /* 0x0011fc0001db7983 */ /* 0x000f280000300800 */
[----:B------:R-:W1:Y:S04]  /*99010*/  LDL.LU R208, [R1+0x11c0] ;  /* 0x0011c00001d07983 */ /* 0x000e680000300800 */
[----:B------:R-:W1:Y:S04]  /*99020*/  LDL.LU R209, [R1+0x11c4] ;  /* 0x0011c40001d17983 */ /* 0x000e680000300800 */
[----:B------:R-:W1:Y:S04]  /*99030*/  LDL.LU R210, [R1+0x11c8] ;  /* 0x0011c80001d27983 */ /* 0x000e680000300800 */
[----:B------:R-:W1:Y:S04]  /*99040*/  LDL.LU R211, [R1+0x11cc] ;  /* 0x0011cc0001d37983 */ /* 0x000e680000300800 */
        /* <DEDUP_REMOVED lines=52> */
[----:B-1----:R-:W-:Y:S08]  /*99390*/  HMMA.1688.F32.TF32 R248, R96, R46, R208 ;  /* 0x0000002e60f8723c */ /* 0x002ff000000810d0 */
[C---:B--2---:R-:W-:Y:S08]  /*993a0*/  HMMA.1688.F32.TF32 R76, R72.reuse, R22, R176 ;  /* 0x00000016484c723c */ /* 0x044ff000000810b0 */
[----:B------:R-:W-:Y:S01]  /*993b0*/  HMMA.1688.F32.TF32 R72, R72, R14, R220 ;  /* 0x0000000e4848723c */ /* 0x000fe200000810dc */
[----:B------:R-:W-:Y:S04]  /*993c0*/  LDS R220, [R68+UR10+0x4300] ;  /* 0x0043000a44dc7984 */ /* 0x000fe80008000800 */
[----:B------:R-:W-:Y:S04]  /*993d0*/  LDS R222, [R68+UR10+0x6300] ;  /* 0x0063000a44de7984 */ /* 0x000fe80008000800 */
[----:B------:R-:W-:Y:S04]  /*993e0*/  LDS R221, [R69+UR10+0x4300] ;  /* 0x0043000a45dd7984 */ /* 0x000fe80008000800 */
[----:B------:R-:W-:Y:S04]  /*993f0*/  STL.64 [R1+0x70], R76 ;  /* 0x0000704c01007387 */ /* 0x000fe80000100a00 */
[----:B------:R1:W-:Y:S04]  /*99400*/  STL.64 [R1+0x78], R78 ;  /* 0x0000784e01007387 */ /* 0x0003e80000100a00 */
[----:B------:R-:W-:Y:S01]  /*99410*/  STL.64 [R1+0x60], R72 ;  /* 0x0000604801007387 */ /* 0x000fe20000100a00 */
[C---:B---3--:R-:W-:Y:S03]  /*99420*/  HMMA.1688.F32.TF32 R80, R96.reuse, R70, R108 ;  /* 0x000000466050723c */ /* 0x048fe6000008106c */
[----:B------:R2:W-:Y:S04]  /*99430*/  STL.64 [R1+0x68], R74 ;  /* 0x0000684a01007387 */ /* 0x0005e80000100a00 */
[----:B------:R-:W3:Y:S01]  /*99440*/  LDS R223, [R69+UR10+0x6300] ;  /* 0x0063000a45df7984 */ /* 0x000ee20008000800 */
[C---:B-1----:R-:W-:Y:S08]  /*99450*/  HMMA.1688.F32.TF32 R76, R96.reuse, R66, R104 ;  /* 0x00000042604c723c */ /* 0x042ff00000081068 */
[C---:B--2---:R-:W-:Y:S03]  /*99460*/  HMMA.1688.F32.TF32 R72, R96.reuse, R62, R100 ;  /* 0x0000003e6048723c */ /* 0x044fe60000081064 */
[----:B------:R-:W-:Y:S04]  /*99470*/  STL.64 [R1+0x50], R80 ;  /* 0x0000505001007387 */ /* 0x000fe80000100a00 */
[----:B------:R1:W-:Y:S04]  /*99480*/  STL.64 [R1+0x58], R82 ;  /* 0x0000585201007387 */ /* 0x0003e80000100a00 */
[----:B------:R-:W-:Y:S04]  /*99490*/  STL.64 [R1+0x40], R76 ;  /* 0x0000404c01007387 */ /* 0x000fe80000100a00 */
[----:B------:R4:W-:Y:S01]  /*994a0*/  STL.64 [R1+0x48], R78 ;  /* 0x0000484e01007387 */ /* 0x0009e20000100a00 */
[C---:B-1----:R-:W-:Y:S03]  /*994b0*/  HMMA.1688.F32.TF32 R80, R96.reuse, R58, R92 ;  /* 0x0000003a6050723c */ /* 0x042fe6000008105c */
[----:B------:R-:W-:Y:S04]  /*994c0*/  STL.64 [R1+0x30], R72 ;  /* 0x0000304801007387 */ /* 0x000fe80000100a00 */
[----:B------:R1:W-:Y:S01]  /*994d0*/  STL.64 [R1+0x38], R74 ;  /* 0x0000384a01007387 */ /* 0x0003e20000100a00 */
[C---:B----4-:R-:W-:Y:S08]  /*994e0*/  HMMA.1688.F32.TF32 R76, R96.reuse, R54, R88 ;  /* 0x00000036604c723c */ /* 0x050ff00000081058 */
[C---:B-1----:R-:W-:Y:S03]  /*994f0*/  HMMA.1688.F32.TF32 R72, R96.reuse, R50, R84 ;  /* 0x000000326048723c */ /* 0x042fe60000081054 */
[----:B------:R-:W-:Y:S04]  /*99500*/  STL.64 [R1+0x20], R80 ;  /* 0x0000205001007387 */ /* 0x000fe80000100a00 */
[----:B------:R1:W-:Y:S01]  /*99510*/  STL.64 [R1+0x28], R82 ;  /* 0x0000285201007387 */ /* 0x0003e20000100a00 */
[C---:B------:R-:W-:Y:S03]  /*99520*/  HMMA.1688.F32.TF32 R244, R96.reuse, R42, R228 ;  /* 0x0000002a60f4723c */ /* 0x040fe600000810e4 */
[----:B------:R-:W-:Y:S04]  /*99530*/  STL.64 [R1+0x10], R76 ;  /* 0x0000104c01007387 */ /* 0x000fe80000100a00 */
[----:B------:R2:W-:Y:S01]  /*99540*/  STL.64 [R1+0x18], R78 ;  /* 0x0000184e01007387 */ /* 0x0005e20000100a00 */
[C---:B------:R-:W-:Y:S03]  /*99550*/  HMMA.1688.F32.TF32 R240, R96.reuse, R38, R224 ;  /* 0x0000002660f0723c */ /* 0x040fe600000810e0 */
[----:B------:R-:W-:Y:S04]  /*99560*/  STL.64 [R1+0xa450], R250 ;  /* 0x00a450fa01007387 */ /* 0x000fe80000100a00 */
[----:B------:R-:W-:Y:S01]  /*99570*/  STL.64 [R1], R72 ;  /* 0x0000004801007387 */ /* 0x000fe20000100a00 */
[C---:B-1----:R-:W-:Y:S03]  /*99580*/  HMMA.1688.F32.TF32 R80, R96.reuse, R34, R216 ;  /* 0x000000226050723c */ /* 0x042fe600000810d8 */
[----:B------:R1:W-:Y:S05]  /*99590*/  STL.64 [R1+0x8], R74 ;  /* 0x0000084a01007387 */ /* 0x0003ea0000100a00 */
[C---:B--2---:R-:W-:Y:S08]  /*995a0*/  HMMA.1688.F32.TF32 R76, R96.reuse, R10, R232 ;  /* 0x0000000a604c723c */ /* 0x044ff000000810e8 */
[C---:B-1----:R-:W-:Y:S01]  /*995b0*/  HMMA.1688.F32.TF32 R72, R96.reuse, R30, R212 ;  /* 0x0000001e6048723c */ /* 0x042fe200000810d4 */
[----:B------:R-:W-:Y:S04]  /*995c0*/  STL.64 [R1+0xa448], R248 ;  /* 0x00a448f801007387 */ /* 0x000fe80000100a00 */
[----:B------:R-:W-:Y:S04]  /*995d0*/  STL.64 [R1+0xa460], R246 ;  /* 0x00a460f601007387 */ /* 0x000fe80000100a00 */
[----:B------:R1:W-:Y:S04]  /*995e0*/  STL.64 [R1+0xa458], R244 ;  /* 0x00a458f401007387 */ /* 0x0003e80000100a00 */
[----:B------:R-:W-:Y:S04]  /*995f0*/  STL.64 [R1+0xa470], R242 ;  /* 0x00a470f201007387 */ /* 0x000fe80000100a00 */
[----:B------:R2:W-:Y:S04]  /*99600*/  STL.64 [R1+0xa468], R240 ;  /* 0x00a468f001007387 */ /* 0x0005e80000100a00 */
[----:B------:R-:W-:Y:S04]  /*99610*/  STL.64 [R1+0xa480], R82 ;  /* 0x00a4805201007387 */ /* 0x000fe80000100a00 */
[----:B------:R4:W-:Y:S04]  /*99620*/  STL.64 [R1+0xa478], R80 ;  /* 0x00a4785001007387 */ /* 0x0009e80000100a00 */
[----:B------:R-:W-:Y:S04]  /*99630*/  STL.64 [R1+0xa490], R74 ;  /* 0x00a4904a01007387 */ /* 0x000fe80000100a00 */
[----:B------:R-:W-:Y:S04]  /*99640*/  STL.64 [R1+0xa488], R72 ;  /* 0x00a4884801007387 */ /* 0x000fe80000100a00 */
[----:B------:R-:W-:Y:S04]  /*99650*/  STL.64 [R1+0xa4a0], R78 ;  /* 0x00a4a04e01007387 */ /* 0x000fe80000100a00 */
[----:B------:R1:W-:Y:S04]  /*99660*/  STL.64 [R1+0xa498], R76 ;  /* 0x00a4984c01007387 */ /* 0x0003e80000100a00 */
        /* <DEDUP_REMOVED lines=40> */
[----:B------:R-:W-:Y:S03]  /*998f0*/  HMMA.1688.F32.TF32 R84, R96, R26, R236 ;  /* 0x0000001a6054723c */ /* 0x000fe600000810ec */
[----:B------:R-:W4:Y:S04]  /*99900*/  LDL.LU R236, [R1+0x12d0] ;  /* 0x0012d00001ec7983 */ /* 0x000f280000300800 */
[----:B------:R-:W4:Y:S04]  /*99910*/  LDL.LU R237, [R1+0x12d4] ;  /* 0x0012d40001ed7983 */ /* 0x000f280000300800 */
[----:B------:R-:W4:Y:S04]  /*99920*/  LDL.LU R238, [R1+0x12d8] ;  /* 0x0012d80001ee7983 */ /* 0x000f280000300800 */
[----:B------:R-:W4:Y:S04]  /*99930*/  LDL.LU R239, [R1+0x12dc] ;  /* 0x0012dc0001ef7983 */ /* 0x000f280000300800 */
[----:B------:R-:W-:Y:S04]  /*99940*/  STL.64 [R1+0xa4b0], R86 ;  /* 0x00a4b05601007387 */ /* 0x000fe80000100a00 */
[----:B------:R1:W-:Y:S01]  /*99950*/  STL.64 [R1+0xa4a8], R84 ;  /* 0x00a4a85401007387 */ /* 0x0003e20000100a00 */
[C---:B--2---:R-:W-:Y:S08]  /*99960*/  HMMA.1688.F32.TF32 R124, R160.reuse, R46, R232 ;  /* 0x0000002ea07c723c */ /* 0x044ff000000810e8 */
[----:B---3--:R-:W-:Y:S08]  /*99970*/  HMMA.1688.F32.TF32 R108, R160, R62, R228 ;  /* 0x0000003ea06c723c */ /* 0x008ff000000810e4 */
[C---:B----4-:R-:W-:Y:S08]  /*99980*/  HMMA.1688.F32.TF32 R92, R96.reuse, R22, R92 ;  /* 0x00000016605c723c */ /* 0x050ff0000008105c */
[C---:B------:R-:W-:Y:S08]  /*99990*/  HMMA.1688.F32.TF32 R88, R96.reuse, R18, R88 ;  /* 0x000000126058723c */ /* 0x040ff00000081058 */
[----:B------:R-:W-:Y:S11]  /*999a0*/  HMMA.1688.F32.TF32 R96, R96, R14, R104 ;  /* 0x0000000e6060723c */ /* 0x000ff60000081068 */
[----:B------:R-:W-:Y:S01]  /*999b0*/  STL.64 [R1+0xa4c0], R90 ;  /* 0x00a4c05a01007387 */ /* 0x000fe20000100a00 */
[C---:B------:R-:W-:Y:S03]  /*999c0*/  HMMA.1688.F32.TF32 R100, R160.reuse, R70, R100 ;  /* 0x00000046a064723c */ /* 0x040fe60000081064 */
[----:B------:R2:W-:Y:S05]  /*999d0*/  STL.64 [R1+0xa4b8], R88 ;  /* 0x00a4b85801007387 */ /* 0x0005ea0000100a00 */
[C---:B------:R-:W-:Y:S01]  /*999e0*/  HMMA.1688.F32.TF32 R104, R160.reuse, R66, R208 ;  /* 0x00000042a068723c */ /* 0x040fe200000810d0 */
[----:B------:R-:W-:Y:S04]  /*999f0*/  STL.64 [R1+0xa4d0], R94 ;  /* 0x00a4d05e01007387 */ /* 0x000fe80000100a00 */
[----:B------:R-:W-:Y:S03]  /*99a00*/  STL.64 [R1+0xa4c8], R92 ;  /* 0x00a4c85c01007387 */ /* 0x000fe60000100a00 */
[C---:B------:R-:W-:Y:S01]  /*99a10*/  HMMA.1688.F32.TF32 R112, R160.reuse, R58, R224 ;  /* 0x0000003aa070723c */ /* 0x040fe200000810e0 */
[----:B------:R-:W-:Y:S04]  /*99a20*/  STL.64 [R1+0xa4e0], R98 ;  /* 0x00a4e06201007387 */ /* 0x000fe80000100a00 */
[----:B------:R3:W-:Y:S03]  /*99a30*/  STL.64 [R1+0xa4d8], R96 ;  /* 0x00a4d86001007387 */ /* 0x0007e60000100a00 */
[C---:B------:R-:W-:Y:S01]  /*99a40*/  HMMA.1688.F32.TF32 R116, R160.reuse, R54, R216 ;  /* 0x00000036a074723c */ /* 0x040fe200000810d8 */
[----:B------:R-:W-:Y:S04]  /*99a50*/  STL.64 [R1+0xa3e0], R102 ;  /* 0x00a3e06601007387 */ /* 0x000fe80000100a00 */
[----:B------:R4:W-:Y:S03]  /*99a60*/  STL.64 [R1+0xa3d8], R100 ;  /* 0x00a3d86401007387 */ /* 0x0009e60000100a00 */
[C---:B------:R-:W-:Y:S01]  /*99a70*/  HMMA.1688.F32.TF32 R120, R160.reuse, R50, R212 ;  /* 0x00000032a078723c */ /* 0x040fe200000810d4 */
        /* <DEDUP_REMOVED lines=8> */
[----:B------:R-:W-:Y:S04]  /*99b00*/  STL.64 [R1+0xa430], R122 ;  /* 0x00a4307a01007387 */ /* 0x000fe80000100a00 */
[----:B------:R1:W-:Y:S04]  /*99b10*/  STL.64 [R1+0xa428], R120 ;  /* 0x00a4287801007387 */ /* 0x0003e80000100a00 */
[----:B------:R-:W-:Y:S04]  /*99b20*/  STL.64 [R1+0xa440], R126 ;  /* 0x00a4407e01007387 */ /* 0x000fe80000100a00 */
[----:B------:R1:W-:Y:S04]  /*99b30*/  STL.64 [R1+0xa438], R124 ;  /* 0x00a4387c01007387 */ /* 0x0003e80000100a00 */
        /* <DEDUP_REMOVED lines=40> */
[C---:B------:R-:W-:Y:S03]  /*99dc0*/  HMMA.1688.F32.TF32 R128, R160.reuse, R42, R236 ;  /* 0x0000002aa080723c */ /* 0x040fe600000810ec */
[----:B------:R-:W4:Y:S04]  /*99dd0*/  LDL.LU R236, [R1+0x1380] ;  /* 0x0013800001ec7983 */ /* 0x000f280000300800 */
[----:B------:R-:W4:Y:S04]  /*99de0*/  LDL.LU R237, [R1+0x1384] ;  /* 0x0013840001ed7983 */ /* 0x000f280000300800 */
[----:B------:R-:W4:Y:S04]  /*99df0*/  LDL.LU R238, [R1+0x1388] ;  /* 0x0013880001ee7983 */ /* 0x000f280000300800 */
[----:B------:R-:W4:Y:S04]  /*99e00*/  LDL.LU R239, [R1+0x138c] ;  /* 0x00138c0001ef7983 */ /* 0x000f280000300800 */
[----:B------:R-:W-:Y:S04]  /*99e10*/  STL.64 [R1+0xa4f0], R130 ;  /* 0x00a4f08201007387 */ /* 0x000fe80000100a00 */
[----:B------:R-:W-:Y:S01]  /*99e20*/  STL.64 [R1+0xa4e8], R128 ;  /* 0x00a4e88001007387 */ /* 0x000fe20000100a00 */
[C---:B--2---:R-:W-:Y:S08]  /*99e30*/  HMMA.1688.F32.TF32 R152, R160.reuse, R18, R228 ;  /* 0x00000012a098723c */ /* 0x044ff000000810e4 */
[C---:B---3--:R-:W-:Y:S08]  /*99e40*/  HMMA.1688.F32.TF32 R136, R160.reuse, R34, R136 ;  /* 0x00000022a088723c */ /* 0x048ff00000081088 */
[C---:B----4-:R-:W-:Y:S08]  /*99e50*/  HMMA.1688.F32.TF32 R132, R160.reuse, R38, R132 ;  /* 0x00000026a084723c */ /* 0x050ff00000081084 */
[C---:B------:R-:W-:Y:S11]  /*99e60*/  HMMA.1688.F32.TF32 R140, R160.reuse, R30, R172 ;  /* 0x0000001ea08c723c */ /* 0x040ff600000810ac */
[----:B------:R-:W-:Y:S01]  /*99e70*/  STL.64 [R1+0xa500], R134 ;  /* 0x00a5008601007387 */ /* 0x000fe20000100a00 */
[C---:B------:R-:W-:Y:S03]  /*99e80*/  HMMA.1688.F32.TF32 R144, R160.reuse, R10, R176 ;  /* 0x0000000aa090723c */ /* 0x040fe600000810b0 */
[----:B------:R2:W-:Y:S05]  /*99e90*/  STL.64 [R1+0xa4f8], R132 ;  /* 0x00a4f88401007387 */ /* 0x0005ea0000100a00 */
[C---:B------:R-:W-:Y:S01]  /*99ea0*/  HMMA.1688.F32.TF32 R148, R160.reuse, R26, R208 ;  /* 0x0000001aa094723c */ /* 0x040fe200000810d0 */
[----:B------:R-:W-:Y:S04]  /*99eb0*/  STL.64 [R1+0xa510], R138 ;  /* 0x00a5108a01007387 */ /* 0x000fe80000100a00 */
[----:B------:R3:W-:Y:S03]  /*99ec0*/  STL.64 [R1+0xa508], R136 ;  /* 0x00a5088801007387 */ /* 0x0007e60000100a00 */
[----:B------:R-:W-:Y:S01]  /*99ed0*/  HMMA.1688.F32.TF32 R156, R160, R22, R224 ;  /* 0x00000016a09c723c */ /* 0x000fe200000810e0 */
[----:B------:R-:W-:Y:S07]  /*99ee0*/  STL.64 [R1+0xa520], R142 ;  /* 0x00a5208e01007387 */ /* 0x000fee0000100a00 */
[----:B------:R-:W-:Y:S08]  /*99ef0*/  HMMA.1688.F32.TF32 R224, R220, R66, R232 ;  /* 0x00000042dce0723c */ /* 0x000ff000000810e8 */
[----:B------:R-:W-:Y:S01]  /*99f00*/  HMMA.1688.F32.TF32 R160, R160, R14, R216 ;  /* 0x0000000ea0a0723c */ /* 0x000fe200000810d8 */
[----:B------:R4:W-:Y:S04]  /*99f10*/  STL.64 [R1+0xa518], R140 ;  /* 0x00a5188c01007387 */ /* 0x0009e80000100a00 */
[----:B------:R-:W-:Y:S03]  /*99f20*/  STL.64 [R1+0xa530], R146 ;  /* 0x00a5309201007387 */ /* 0x000fe60000100a00 */
[C---:B------:R-:W-:Y:S01]  /*99f30*/  HMMA.1688.F32.TF32 R164, R220.reuse, R70, R212 ;  /* 0x00000046dca4723c */ /* 0x040fe200000810d4 */
        /* <DEDUP_REMOVED lines=8> */
[----:B------:R-:W-:Y:S01]  /*99fc0*/  STL.64 [R1+0xa568], R160 ;  /* 0x00a568a001007387 */ /* 0x000fe20000100a00 */
[C---:B------:R-:W-:Y:S03]  /*99fd0*/  HMMA.1688.F32.TF32 R168, R220.reuse, R62, R236 ;  /* 0x0000003edca8723c */ /* 0x040fe600000810ec */
[----:B------:R-:W-:Y:S04]  /*99fe0*/  STL.64 [R1+0xa3c0], R166 ;  /* 0x00a3c0a601007387 */ /* 0x000fe80000100a00 */
[----:B------:R1:W-:Y:S04]  /*99ff0*/  STL.64 [R1+0xa3b8], R164 ;  /* 0x00a3b8a401007387 */ /* 0x0003e80000100a00 */
[----:B------:R-:W-:Y:S04]  /*9a000*/  STL.64 [R1+0xa3d0], R226 ;  /* 0x00a3d0e201007387 */ /* 0x000fe80000100a00 */
[----:B------:R-:W-:Y:S04]  /*9a010*/  STL.64 [R1+0xa3c8], R224 ;  /* 0x00a3c8e001007387 */ /* 0x000fe80000100a00 */
        /* <DEDUP_REMOVED lines=53> */
[C---:B------:R-:W-:Y:S03]  /*9a370*/  HMMA.1688.F32.TF32 R180, R220.reuse, R50, R180 ;  /* 0x00000032dcb4723c */ /* 0x040fe600000810b4 */
[----:B------:R-:W-:Y:S05]  /*9a380*/  STL.64 [R1+0xa580], R174 ;  /* 0x00a580ae01007387 */ /* 0x000fea0000100a00 */
        /* <DEDUP_REMOVED lines=16> */
[----:B-1----:R-:W2:Y:S04]  /*9a490*/  LDL.LU R244, [R1+0x15e0] ;  /* 0x0015e00001f47983 */ /* 0x002ea80000300800 */
        /* <DEDUP_REMOVED lines=64> */
[C---:B------:R-:W-:Y:S03]  /*9a8a0*/  HMMA.1688.F32.TF32 R200, R220.reuse, R30, R204 ;  /* 0x0000001edcc8723c */ /* 0x040fe600000810cc */
        /* <DEDUP_REMOVED lines=8> */
[----:B------:R-:W-:Y:S03]  /*9a930*/  HMMA.1688.F32.TF32 R216, R220, R22, R236 ;  /* 0x00000016dcd8723c */ /* 0x000fe600000810ec */
        /* <DEDUP_REMOVED lines=37> */
[----:B------:R-:W-:-:S02]  /*9ab90*/  LOP3.LUT R114, R3, 0x40, RZ, 0x3c, !PT ;  /* 0x0000004003727812 */ /* 0x000fc400078e3cff */
[----:B------:R-:W-:-:S03]  /*9aba0*/  LOP3.LUT R115, R3, 0x60, RZ, 0x3c, !PT ;  /* 0x0000006003737812 */ /* 0x000fc600078e3cff */
[----:B------:R-:W-:Y:S04]  /*9abb0*/  LDS R228, [R114+UR10+0x4380] ;  /* 0x0043800a72e47984 */ /* 0x000fe80008000800 */
[----:B------:R-:W-:Y:S04]  /*9abc0*/  LDS R230, [R114+UR10+0x6380] ;  /* 0x0063800a72e67984 */ /* 0x000fe80008000800 */
[----:B------:R-:W-:Y:S04]  /*9abd0*/  LDS R229, [R115+UR10+0x4380] ;  /* 0x0043800a73e57984 */ /* 0x000fe80008000800 */
[----:B------:R-:W2:Y:S04]  /*9abe0*/  LDS R231, [R115+UR10+0x6380] ;  /* 0x0063800a73e77984 */ /* 0x000ea80008000800 */
[----:B------:R-:W-:Y:S04]  /*9abf0*/  LDS R232, [R114+UR10+0x4400] ;  /* 0x0044000a72e87984 */ /* 0x000fe80008000800 */
[----:B------:R-:W-:Y:S04]  /*9ac00*/  LDS R234, [R114+UR10+0x6400] ;  /* 0x0064000a72ea7984 */ /* 0x000fe80008000800 */
[----:B------:R-:W-:Y:S04]  /*9ac10*/  LDS R233, [R115+UR10+0x4400] ;  /* 0x0044000a73e97984 */ /* 0x000fe80008000800 */
[----:B------:R-:W1:Y:S01]  /*9ac20*/  LDS R235, [R115+UR10+0x6400] ;  /* 0x0064000a73eb7984 */ /* 0x000e620008000800 */
[C---:B--2---:R-:W-:Y:S08]  /*9ac30*/  HMMA.1688.F32.TF32 R168, R228.reuse, R70, R164 ;  /* 0x00000046e4a8723c */ /* 0x044ff000000810a4 */
[C---:B---3--:R-:W-:Y:S08]  /*9ac40*/  HMMA.1688.F32.TF32 R164, R228.reuse, R66, R160 ;  /* 0x00000042e4a4723c */ /* 0x048ff000000810a0 */
        /* <DEDUP_REMOVED lines=31> */
[C---:B-1----:R-:W-:Y:S01]  /*9ae40*/  HMMA.1688.F32.TF32 R100, R232.reuse, R70, R96 ;  /* 0x00000046e864723c */ /* 0x042fe20000081060 */
        /* <DEDUP_REMOVED lines=37> */
[----:B------:R-:W-:Y:S04]  /*9b0a0*/  LDS R228, [R114+UR10+0x4500] ;  /* 0x0045000a72e47984 */ /* 0x000fe80008000800 */
[----:B------:R-:W-:Y:S01]  /*9b0b0*/  LDS R230, [R114+UR10+0x6500] ;  /* 0x0065000a72e67984 */ /* 0x000fe20008000800 */
[----:B--2---:R-:W-:Y:S03]  /*9b0c0*/  HMMA.1688.F32.TF32 R72, R232, R34, R248 ;  /* 0x00000022e848723c */ /* 0x004fe600000810f8 */
        /* <DEDUP_REMOVED lines=48> */
[----:B---3--:R-:W3:Y:S04]  /*9b3d0*/  LDL.LU R74, [R1+0x16b8] ;  /* 0x0016b800014a7983 */ /* 0x008ee80000300800 */
        /* <DEDUP_REMOVED lines=21> */
[C---:B------:R-:W-:Y:S03]  /*9b530*/  HMMA.1688.F32.TF32 R212, R220.reuse, R18, R212 ;  /* 0x00000012dcd4723c */ /* 0x040fe600000810d4 */
[----:B------:R-:W-:Y:S04]  /*9b540*/  LDS R229, [R115+UR10+0x4500] ;  /* 0x0045000a73e57984 */ /* 0x000fe80008000800 */
[----:B------:R-:W-:Y:S01]  /*9b550*/  LDS R231, [R115+UR10+0x6500] ;  /* 0x0065000a73e77984 */ /* 0x000fe20008000800 */
[----:B------:R-:W-:Y:S03]  /*9b560*/  HMMA.1688.F32.TF32 R220, R220, R14, R236 ;  /* 0x0000000edcdc723c */ /* 0x000fe600000810ec */
[----:B------:R-:W-:Y:S04]  /*9b570*/  LDS R236, [R114+UR10+0x4480] ;  /* 0x0044800a72ec7984 */ /* 0x000fe80008000800 */
[----:B------:R-:W-:Y:S04]  /*9b580*/  LDS R238, [R114+UR10+0x6480] ;  /* 0x0064800a72ee7984 */ /* 0x000fe80008000800 */
[----:B------:R-:W-:Y:S04]  /*9b590*/  LDS R237, [R115+UR10+0x4480] ;  /* 0x0044800a73ed7984 */ /* 0x000fe80008000800 */
[----:B------:R-:W4:Y:S02]  /*9b5a0*/  LDS R239, [R115+UR10+0x6480] ;  /* 0x0064800a73ef7984 */ /* 0x000f240008000800 */
[C---:B----4-:R-:W-:Y:S08]  /*9b5b0*/  HMMA.1688.F32.TF32 R88, R236.reuse, R62, R88 ;  /* 0x0000003eec58723c */ /* 0x050ff00000081058 */
[----:B--2---:R-:W-:Y:S08]  /*9b5c0*/  HMMA.1688.F32.TF32 R92, R236, R66, R92 ;  /* 0x00000042ec5c723c */ /* 0x004ff0000008105c */
[C---:B------:R-:W-:Y:S08]  /*9b5d0*/  HMMA.1688.F32.TF32 R100, R232.reuse, R14, R100 ;  /* 0x0000000ee864723c */ /* 0x040ff00000081064 */
[C---:B------:R-:W-:Y:S08]  /*9b5e0*/  HMMA.1688.F32.TF32 R104, R232.reuse, R22, R104 ;  /* 0x00000016e868723c */ /* 0x040ff00000081068 */
[C---:B------:R-:W-:Y:S08]  /*9b5f0*/  HMMA.1688.F32.TF32 R108, R232.reuse, R18, R108 ;  /* 0x00000012e86c723c */ /* 0x040ff0000008106c */
[C---:B------:R-:W-:Y:S08]  /*9b600*/  HMMA.1688.F32.TF32 R120, R232.reuse, R10, R120 ;  /* 0x0000000ae878723c */ /* 0x040ff00000081078 */
[C---:B------:R-:W-:Y:S08]  /*9b610*/  HMMA.1688.F32.TF32 R124, R232.reuse, R30, R124 ;  /* 0x0000001ee87c723c */ /* 0x040ff0000008107c */
[----:B------:R-:W-:Y:S08]  /*9b620*/  HMMA.1688.F32.TF32 R116, R232, R26, R116 ;  /* 0x0000001ae874723c */ /* 0x000ff00000081074 */
[C---:B------:R-:W-:Y:S03]  /*9b630*/  HMMA.1688.F32.TF32 R96, R236.reuse, R70, R96 ;  /* 0x00000046ec60723c */ /* 0x040fe60000081060 */
[----:B------:R-:W-:Y:S04]  /*9b640*/  STL.64 [R1+0xbc0], R124 ;  /* 0x000bc07c01007387 */ /* 0x000fe80000100a00 */
[----:B------:R-:W-:Y:S04]  /*9b650*/  STL.64 [R1+0xbc8], R126 ;  /* 0x000bc87e01007387 */ /* 0x000fe80000100a00 */
[----:B------:R-:W-:Y:S04]  /*9b660*/  STL.64 [R1+0xbe0], R120 ;  /* 0x000be07801007387 */ /* 0x000fe80000100a00 */
[----:B------:R-:W-:Y:S04]  /*9b670*/  STL.64 [R1+0xbe8], R122 ;  /* 0x000be87a01007387 */ /* 0x000fe80000100a00 */
[----:B------:R-:W-:Y:S04]  /*9b680*/  STL.64 [R1+0xc00], R116 ;  /* 0x000c007401007387 */ /* 0x000fe80000100a00 */
[----:B------:R-:W-:Y:S04]  /*9b690*/  STL.64 [R1+0xc08], R118 ;  /* 0x000c087601007387 */ /* 0x000fe80000100a00 */
[----:B------:R-:W-:Y:S01]  /*9b6a0*/  STL.64 [R1+0xc10], R108 ;  /* 0x000c106c01007387 */ /* 0x000fe20000100a00 */
[----:B---3--:R-:W-:Y:S03]  /*9b6b0*/  HMMA.1688.F32.TF32 R84, R236, R58, R84 ;  /* 0x0000003aec54723c */ /* 0x008fe60000081054 */
[----:B------:R-:W-:Y:S04]  /*9b6c0*/  STL.64 [R1+0xc18], R110 ;  /* 0x000c186e01007387 */ /* 0x000fe80000100a00 */
[----:B------:R-:W-:Y:S01]  /*9b6d0*/  STL.64 [R1+0xd30], R104 ;  /* 0x000d306801007387 */ /* 0x000fe20000100a00 */
[----:B------:R-:W-:-:S03]  /*9b6e0*/  IMAD.MOV.U32 R25, RZ, RZ, R89 ;  /* 0x000000ffff197224 */ /* 0x000fc600078e0059 */
[----:B------:R-:W-:Y:S01]  /*9b6f0*/  STL.64 [R1+0xd38], R106 ;  /* 0x000d386a01007387 */ /* 0x000fe20000100a00 */
[----:B------:R-:W-:Y:S03]  /*9b700*/  HMMA.1688.F32.TF32 R76, R236, R54, R76 ;  /* 0x00000036ec4c723c */ /* 0x000fe6000008104c */
[----:B------:R-:W-:Y:S01]  /*9b710*/  STL.64 [R1+0xd20], R100 ;  /* 0x000d206401007387 */ /* 0x000fe20000100a00 */
[----:B------:R-:W-:-:S03]  /*9b720*/  MOV R24, R88 ;  /* 0x0000005800187202 */ /* 0x000fc60000000f00 */
[----:B------:R-:W-:Y:S04]  /*9b730*/  STL.64 [R1+0xd28], R102 ;  /* 0x000d286601007387 */ /* 0x000fe80000100a00 */
        /* <DEDUP_REMOVED lines=11> */
[----:B------:R-:W-:Y:S04]  /*9b7f0*/  STL [R1+0xde0], R76 ;  /* 0x000de04c01007387 */ /* 0x000fe80000100800 */
[----:B------:R1:W-:Y:S04]  /*9b800*/  STL [R1+0xdec], R79 ;  /* 0x000dec4f01007387 */ /* 0x0003e80000100800 */
[----:B------:R-:W-:Y:S04]  /*9b810*/  LDS R232, [R114+UR10+0x4580] ;  /* 0x0045800a72e87984 */ /* 0x000fe80008000800 */
[----:B------:R-:W-:Y:S01]  /*9b820*/  LDS R234, [R114+UR10+0x6580] ;  /* 0x0065800a72ea7984 */ /* 0x000fe20008000800 */
[C---:B-1----:R-:W-:Y:S03]  /*9b830*/  HMMA.1688.F32.TF32 R76, R236.reuse, R50, R72 ;  /* 0x00000032ec4c723c */ /* 0x042fe60000081048 */
[----:B------:R-:W-:Y:S04]  /*9b840*/  LDS R233, [R115+UR10+0x4580] ;  /* 0x0045800a73e97984 */ /* 0x000fe80008000800 */
[----:B------:R-:W1:Y:S01]  /*9b850*/  LDS R235, [R115+UR10+0x6580] ;  /* 0x0065800a73eb7984 */ /* 0x000e620008000800 */
[C---:B------:R-:W-:Y:S11]  /*9b860*/  HMMA.1688.F32.TF32 R72, R236.reuse, R46, R80 ;  /* 0x0000002eec48723c */ /* 0x040ff60000081050 */
[----:B------:R-:W-:Y:S04]  /*9b870*/  STL.64 [R1+0xdf0], R76 ;  /* 0x000df04c01007387 */ /* 0x000fe80000100a00 */
[----:B------:R2:W-:Y:S04]  /*9b880*/  STL.64 [R1+0xdf8], R78 ;  /* 0x000df84e01007387 */ /* 0x0005e80000100a00 */
[----:B------:R-:W-:Y:S01]  /*9b890*/  MOV R40, R72 ;  /* 0x0000004800287202 */ /* 0x000fe20000000f00 */
[----:B------:R3:W-:Y:S01]  /*9b8a0*/  STL.64 [R1+0xe08], R74 ;  /* 0x000e084a01007387 */ /* 0x0007e20000100a00 */
[----:B------:R-:W-:Y:S01]  /*9b8b0*/  IMAD.MOV.U32 R41, RZ, RZ, R73 ;  /* 0x000000ffff297224 */ /* 0x000fe200078e0049 */
[C---:B--2---:R-:W-:Y:S08]  /*9b8c0*/  HMMA.1688.F32.TF32 R76, R236.reuse, R42, R240 ;  /* 0x0000002aec4c723c */ /* 0x044ff000000810f0 */
[C---:B---3--:R-:W-:Y:S11]  /*9b8d0*/  HMMA.1688.F32.TF32 R72, R236.reuse, R38, R244 ;  /* 0x00000026ec48723c */ /* 0x048ff600000810f4 */
[----:B------:R-:W-:Y:S04]  /*9b8e0*/  STL.64 [R1+0xe10], R76 ;  /* 0x000e104c01007387 */ /* 0x000fe80000100a00 */
[----:B------:R-:W-:Y:S04]  /*9b8f0*/  STL.64 [R1+0xe18], R78 ;  /* 0x000e184e01007387 */ /* 0x000fe80000100a00 */
[----:B------:R-:W-:Y:S04]  /*9b900*/  STL.64 [R1+0xe20], R72 ;  /* 0x000e204801007387 */ /* 0x000fe80000100a00 */
[----:B------:R2:W-:Y:S02]  /*9b910*/  STL.64 [R1+0xe28], R74 ;  /* 0x000e284a01007387 */ /* 0x0005e40000100a00 */
[----:B--2---:R-:W-:-:S15]  /*9b920*/  HMMA.1688.F32.TF32 R72, R236, R34, R248 ;  /* 0x00000022ec48723c */ /* 0x004fde00000810f8 */
[----:B------:R-:W-:-:S04]  /*9b930*/  NOP ;  /* 0x0000000000007918 */ /* 0x000fc80000000000 */
[----:B------:R2:W-:Y:S04]  /*9b940*/  STL.64 [R1+0xe38], R74 ;  /* 0x000e384a01007387 */ /* 0x0005e80000100a00 */
[----:B------:R-:W3:Y:S04]  /*9b950*/  LDL.LU R248, [R1+0x1830] ;  /* 0x0018300001f87983 */ /* 0x000ee80000300800 */
[----:B------:R-:W3:Y:S04]  /*9b960*/  LDL.LU R249, [R1+0x1834] ;  /* 0x0018340001f97983 */ /* 0x000ee80000300800 */
[----:B------:R-:W3:Y:S04]  /*9b970*/  LDL.LU R250, [R1+0x1838] ;  /* 0x0018380001fa7983 */ /* 0x000ee80000300800 */
[----:B------:R-:W3:Y:S04]  /*9b980*/  LDL.LU R251, [R1+0x183c] ;  /* 0x00183c0001fb7983 */ /* 0x000ee80000300800 */
[----:B------:R-:W4:Y:S04]  /*9b990*/  LDL.LU R244, [R1+0x1820] ;  /* 0x0018200001f47983 */ /* 0x000f280000300800 */
[----:B------:R-:W4:Y:S04]  /*9b9a0*/  LDL.LU R245, [R1+0x1824] ;  /* 0x0018240001f57983 */ /* 0x000f280000300800 */
[----:B------:R-:W4:Y:S04]  /*9b9b0*/  LDL.LU R246, [R1+0x1828] ;  /* 0x0018280001f67983 */ /* 0x000f280000300800 */
[----:B------:R-:W4:Y:S01]  /*9b9c0*/  LDL.LU R247, [R1+0x182c] ;  /* 0x00182c0001f77983 */ /* 0x000f220000300800 */
[----:B------:R-:W-:-:S03]  /*9b9d0*/  IMAD.MOV.U32 R52, RZ, RZ, R72 ;  /* 0x000000ffff347224 */ /* 0x000fc600078e0048 */
[----:B------:R-:W3:Y:S01]  /*9b9e0*/  LDL.LU R80, [R1+0x1800] ;  /* 0x0018000001507983 */ /* 0x000ee20000300800 */
[----:B------:R-:W-:-:S03]  /*9b9f0*/  IMAD.MOV.U32 R53, RZ, RZ, R73 ;  /* 0x000000ffff357224 */ /* 0x000fc600078e0049 */
[----:B------:R-:W3:Y:S04]  /*9ba00*/  LDL.LU R81, [R1+0x1804] ;  /* 0x0018040001517983 */ /* 0x000ee80000300800 */
[----:B------:R-:W3:Y:S04]  /*9ba10*/  LDL.LU R82, [R1+0x1808] ;  /* 0x0018080001527983 */ /* 0x000ee80000300800 */
[----:B------:R-:W3:Y:S04]  /*9ba20*/  LDL.LU R83, [R1+0x180c] ;  /* 0x00180c0001537983 */ /* 0x000ee80000300800 */
[----:B------:R-:W3:Y:S04]  /*9ba30*/  LDL.LU R72, [R1+0x17f0] ;  /* 0x0017f00001487983 */ /* 0x000ee80000300800 */
        /* <DEDUP_REMOVED lines=68> */
[C---:B---3--:R-:W-:Y:S08]  /*9be80*/  HMMA.1688.F32.TF32 R140, R236.reuse, R30, R140 ;  /* 0x0000001eec8c723c */ /* 0x048ff0000008108c */
[C---:B----4-:R-:W-:Y:S08]  /*9be90*/  HMMA.1688.F32.TF32 R136, R236.reuse, R10, R136 ;  /* 0x0000000aec88723c */ /* 0x050ff00000081088 */
[C---:B------:R-:W-:Y:S08]  /*9bea0*/  HMMA.1688.F32.TF32 R132, R236.reuse, R26, R132 ;  /* 0x0000001aec84723c */ /* 0x040ff00000081084 */
[C---:B------:R-:W-:Y:S01]  /*9beb0*/  HMMA.1688.F32.TF32 R128, R236.reuse, R18, R128 ;  /* 0x00000012ec80723c */ /* 0x040fe20000081080 */
[----:B------:R-:W-:Y:S07]  /*9bec0*/  STL.64 [R1+0xe48], R142 ;  /* 0x000e488e01007387 */ /* 0x000fee0000100a00 */
[----:B------:R-:W-:Y:S01]  /*9bed0*/  HMMA.1688.F32.TF32 R120, R236, R14, R120 ;  /* 0x0000000eec78723c */ /* 0x000fe20000081078 */
[----:B------:R-:W-:Y:S04]  /*9bee0*/  STL.64 [R1+0xe58], R138 ;  /* 0x000e588a01007387 */ /* 0x000fe80000100a00 */
[----:B------:R-:W-:Y:S06]  /*9bef0*/  STL.64 [R1+0xe68], R134 ;  /* 0x000e688601007387 */ /* 0x000fec0000100a00 */
[----:B------:R-:W-:Y:S04]  /*9bf00*/  STL.64 [R1+0xe78], R130 ;  /* 0x000e788201007387 */ /* 0x000fe80000100a00 */
[----:B------:R-:W-:Y:S04]  /*9bf10*/  STL.64 [R1+0xea0], R124 ;  /* 0x000ea07c01007387 */ /* 0x000fe80000100a00 */
[----:B------:R-:W-:Y:S04]  /*9bf20*/  STL.64 [R1+0xea8], R126 ;  /* 0x000ea87e01007387 */ /* 0x000fe80000100a00 */
[----:B------:R-:W-:Y:S04]  /*9bf30*/  STL.64 [R1+0xe90], R120 ;  /* 0x000e907801007387 */ /* 0x000fe80000100a00 */
[----:B------:R2:W-:Y:S01]  /*9bf40*/  STL.64 [R1+0xe98], R122 ;  /* 0x000e987a01007387 */ /* 0x0005e20000100a00 */
[----:B------:R-:W-:-:S02]  /*9bf50*/  IMAD.MOV.U32 R60, RZ, RZ, R136 ;  /* 0x000000ffff3c7224 */ /* 0x000fc400078e0088 */
[----:B------:R-:W-:Y:S01]  /*9bf60*/  IMAD.MOV.U32 R61, RZ, RZ, R137 ;  /* 0x000000ffff3d7224 */ /* 0x000fe200078e0089 */
[----:B------:R-:W-:Y:S01]  /*9bf70*/  MOV R56, R140 ;  /* 0x0000008c00387202 */ /* 0x000fe20000000f00 */
[----:B------:R-:W-:Y:S01]  /*9bf80*/  IMAD.MOV.U32 R57, RZ, RZ, R141 ;  /* 0x000000ffff397224 */ /* 0x000fe200078e008d */
[----:B------:R-:W-:Y:S01]  /*9bf90*/  MOV R64, R132 ;  /* 0x0000008400407202 */ /* 0x000fe20000000f00 */
[----:B------:R-:W-:Y:S01]  /*9bfa0*/  IMAD.MOV.U32 R65, RZ, RZ, R133 ;  /* 0x000000ffff417224 */ /* 0x000fe200078e0085 */
[----:B------:R-:W-:Y:S01]  /*9bfb0*/  LDS R236, [R114+UR10+0x4600] ;  /* 0x0046000a72ec7984 */ /* 0x000fe20008000800 */
[----:B--2---:R-:W-:Y:S01]  /*9bfc0*/  HMMA.1688.F32.TF32 R120, R228, R70, R116 ;  /* 0x00000046e478723c */ /* 0x004fe20000081074 */
[----:B------:R-:W-:Y:S02]  /*9bfd0*/  IMAD.MOV.U32 R68, RZ, RZ, R128 ;  /* 0x000000ffff447224 */ /* 0x000fe400078e0080 */
[----:B------:R-:W-:Y:S01]  /*9bfe0*/  LDS R238, [R114+UR10+0x6600] ;  /* 0x0066000a72ee7984 */ /* 0x000fe20008000800 */
[----:B------:R-:W-:-:S03]  /*9bff0*/  IMAD.MOV.U32 R69, RZ, RZ, R129 ;  /* 0x000000ffff457224 */ /* 0x000fc600078e0081 */
[----:B------:R-:W-:Y:S01]  /*9c000*/  LDS R237, [R115+UR10+0x4600] ;  /* 0x0046000a73ed7984 */ /* 0x000fe20008000800 */
[C---:B------:R-:W-:Y:S03]  /*9c010*/  HMMA.1688.F32.TF32 R116, R228.reuse, R66, R108 ;  /* 0x00000042e474723c */ /* 0x040fe6000008106c */
[----:B------:R-:W2:Y:S05]  /*9c020*/  LDS R239, [R115+UR10+0x6600] ;  /* 0x0066000a73ef7984 */ /* 0x000eaa0008000800 */
        /* <DEDUP_REMOVED lines=32> */
[C---:B---3--:R-:W-:Y:S08]  /*9c230*/  HMMA.1688.F32.TF32 R76, R228.reuse, R26, R244 ;  /* 0x0000001ae44c723c */ /* 0x048ff000000810f4 */
[----:B----4-:R-:W-:Y:S01]  /*9c240*/  HMMA.1688.F32.TF32 R72, R228, R18, R248 ;  /* 0x00000012e448723c */ /* 0x010fe200000810f8 */
[----:B------:R3:W-:Y:S04]  /*9c250*/  STL.64 [R1+0x1360], R80 ;  /* 0x0013605001007387 */ /* 0x0007e80000100a00 */
[----:B------:R4:W-:Y:S04]  /*9c260*/  STL.64 [R1+0x1368], R82 ;  /* 0x0013685201007387 */ /* 0x0009e80000100a00 */
        /* <DEDUP_REMOVED lines=12> */
[----:B-1----:R-:W2:Y:S04]  /*9c330*/  LDL.LU R76, [R1+0x1960] ;  /* 0x00196000014c7983 */ /* 0x002ea80000300800 */
        /* <DEDUP_REMOVED lines=84> */
[----:B------:R-:W-:Y:S01]  /*9c880*/  MOV R249, R252 ;  /* 0x000000fc00f97202 */ /* 0x000fe20000000f00 */
[----:B------:R-:W-:-:S02]  /*9c890*/  IMAD.MOV.U32 R250, RZ, RZ, R2 ;  /* 0x000000fffffa7224 */ /* 0x000fc400078e0002 */
[----:B------:R-:W-:Y:S01]  /*9c8a0*/  IMAD.MOV.U32 R251, RZ, RZ, R0 ;  /* 0x000000fffffb7224 */ /* 0x000fe200078e0000 */
[C---:B--2---:R-:W-:Y:S08]  /*9c8b0*/  HMMA.1688.F32.TF32 R136, R232.reuse, R58, R136 ;  /* 0x0000003ae888723c */ /* 0x044ff00000081088 */
[C---:B---3--:R-:W-:Y:S08]  /*9c8c0*/  HMMA.1688.F32.TF32 R140, R232.reuse, R62, R140 ;  /* 0x0000003ee88c723c */ /* 0x048ff0000008108c */
[----:B----4-:R-:W-:Y:S08]  /*9c8d0*/  HMMA.1688.F32.TF32 R144, R232, R66, R144 ;  /* 0x00000042e890723c */ /* 0x010ff00000081090 */
[C---:B------:R-:W-:Y:S08]  /*9c8e0*/  HMMA.1688.F32.TF32 R152, R228.reuse, R14, R152 ;  /* 0x0000000ee498723c */ /* 0x040ff00000081098 */
[----:B------:R-:W-:Y:S08]  /*9c8f0*/  HMMA.1688.F32.TF32 R156, R228, R22, R156 ;  /* 0x00000016e49c723c */ /* 0x000ff0000008109c */
[----:B------:R-:W-:Y:S01]  /*9c900*/  HMMA.1688.F32.TF32 R148, R232, R70, R148 ;  /* 0x00000046e894723c */ /* 0x000fe20000081094 */
[----:B------:R-:W-:Y:S01]  /*9c910*/  IMAD.MOV.U32 R252, RZ, RZ, R137 ;  /* 0x000000fffffc7224 */ /* 0x000fe200078e0089 */
[----:B------:R-:W-:-:S09]  /*9c920*/  MOV R2, R138 ;  /* 0x0000008a00027202 */ /* 0x000fd20000000f00 */
[----:B------:R-:W-:Y:S04]  /*9c930*/  STL.64 [R1+0x13d0], R156 ;  /* 0x0013d09c01007387 */ /* 0x000fe80000100a00 */
[----:B------:R-:W-:Y:S04]  /*9c940*/  STL.64 [R1+0x13d8], R158 ;  /* 0x0013d89e01007387 */ /* 0x000fe80000100a00 */
[----:B------:R-:W-:Y:S04]  /*9c950*/  STL.64 [R1+0x13c0], R152 ;  /* 0x0013c09801007387 */ /* 0x000fe80000100a00 */
[----:B------:R-:W-:Y:S04]  /*9c960*/  STL.64 [R1+0x13c8], R154 ;  /* 0x0013c89a01007387 */ /* 0x000fe80000100a00 */
[----:B------:R-:W-:Y:S04]  /*9c970*/  STL.64 [R1+0x1c20], R148 ;  /* 0x001c209401007387 */ /* 0x000fe80000100a00 */
[----:B------:R-:W-:Y:S04]  /*9c980*/  STL.64 [R1+0x1c28], R150 ;  /* 0x001c289601007387 */ /* 0x000fe80000100a00 */
[----:B------:R-:W-:Y:S01]  /*9c990*/  STL.64 [R1+0x1c10], R144 ;  /* 0x001c109001007387 */ /* 0x000fe20000100a00 */
[----:B------:R-:W-:-:S03]  /*9c9a0*/  IMAD.MOV.U32 R0, RZ, RZ, R139 ;  /* 0x000000ffff007224 */ /* 0x000fc600078e008b */
[----:B------:R-:W-:Y:S04]  /*9c9b0*/  STL.64 [R1+0x1c18], R146 ;  /* 0x001c189201007387 */ /* 0x000fe80000100a00 */
[----:B------:R-:W-:Y:S04]  /*9c9c0*/  STL.64 [R1+0x1c00], R140 ;  /* 0x001c008c01007387 */ /* 0x000fe80000100a00 */
[----:B------:R-:W-:Y:S04]  /*9c9d0*/  STL.64 [R1+0x1c08], R142 ;  /* 0x001c088e01007387 */ /* 0x000fe80000100a00 */
[----:B------:R1:W-:Y:S04]  /*9c9e0*/  STL [R1+0x1bf0], R136 ;  /* 0x001bf08801007387 */ /* 0x0003e80000100800 */
[----:B------:R-:W-:Y:S04]  /*9c9f0*/  LDS R228, [R114+UR10+0x4700] ;  /* 0x0047000a72e47984 */ /* 0x000fe80008000800 */
[----:B------:R-:W-:Y:S01]  /*9ca00*/  LDS R230, [R114+UR10+0x6700] ;  /* 0x0067000a72e67984 */ /* 0x000fe20008000800 */
[C---:B-1----:R-:W-:Y:S03]  /*9ca10*/  HMMA.1688.F32.TF32 R136, R232.reuse, R54, R132 ;  /* 0x00000036e888723c */ /* 0x042fe60000081084 */
[----:B------:R-:W-:Y:S04]  /*9ca20*/  LDS R229, [R115+UR10+0x4700] ;  /* 0x0047000a73e57984 */ /* 0x000fe80008000800 */
[----:B------:R-:W-:Y:S01]  /*9ca30*/  LDS R231, [R115+UR10+0x6700] ;  /* 0x0067000a73e77984 */ /* 0x000fe20008000800 */
        /* <DEDUP_REMOVED lines=52> */
[----:B------:R-:W3:Y:S01]  /*9cd80*/  LDL.LU R244, [R1+0x1c30] ;  /* 0x001c300001f47983 */ /* 0x000ee20000300800 */
[----:B--2---:R-:W-:Y:S03]  /*9cd90*/  HMMA.1688.F32.TF32 R72, R236, R50, R248 ;  /* 0x00000032ec48723c */ /* 0x004fe600000810f8 */
[----:B------:R2:W-:Y:S04]  /*9cda0*/  STL.64 [R1+0x1840], R76 ;  /* 0x0018404c01007387 */ /* 0x0005e80000100a00 */
[----:B------:R4:W-:-:S12]  /*9cdb0*/  STL.64 [R1+0x1848], R78 ;  /* 0x0018484e01007387 */ /* 0x0009d80000100a00 */
[----:B------:R1:W-:Y:S04]  /*9cdc0*/  STL.64 [R1+0x1830], R72 ;  /* 0x0018304801007387 */ /* 0x0003e80000100a00 */
        /* <DEDUP_REMOVED lines=12> */
[----:B--2---:R-:W2:Y:S04]  /*9ce90*/  LDL.LU R76, [R1+0x1b10] ;  /* 0x001b1000014c7983 */ /* 0x004ea80000300800 */
        /* <DEDUP_REMOVED lines=91> */
[----:B------:R-:W-:Y:S03]  /*9d450*/  HMMA.1688.F32.TF32 R128, R236, R26, R128 ;  /* 0x0000001aec80723c */ /* 0x000fe60000081080 */
[----:B------:R-:W-:Y:S04]  /*9d460*/  LDS R236, [R114+UR10+0x4780] ;  /* 0x0047800a72ec7984 */ /* 0x000fe80008000800 */
[----:B------:R-:W-:Y:S04]  /*9d470*/  LDS R238, [R114+UR10+0x6780] ;  /* 0x0067800a72ee7984 */ /* 0x000fe80008000800 */
[----:B------:R-:W-:Y:S04]  /*9d480*/  LDS R237, [R115+UR10+0x4780] ;  /* 0x0047800a73ed7984 */ /* 0x000fe80008000800 */
[----:B------:R1:W2:Y:S04]  /*9d490*/  LDS R239, [R115+UR10+0x6780] ;  /* 0x0067800a73ef7984 */ /* 0x0002a80008000800 */
[----:B------:R-:W-:Y:S04]  /*9d4a0*/  STL.64 [R1+0x1818], R150 ;  /* 0x0018189601007387 */ /* 0x000fe80000100a00 */
[----:B------:R-:W-:Y:S04]  /*9d4b0*/  STL.64 [R1+0x1800], R144 ;  /* 0x0018009001007387 */ /* 0x000fe80000100a00 */
[----:B------:R-:W-:Y:S01]  /*9d4c0*/  STL.64 [R1+0x1808], R146 ;  /* 0x0018089201007387 */ /* 0x000fe20000100a00 */
[C---:B-1----:R-:W-:Y:S03]  /*9d4d0*/  HMMA.1688.F32.TF32 R112, R232.reuse, R70, R108 ;  /* 0x00000046e870723c */ /* 0x042fe6000008106c */
        /* <DEDUP_REMOVED lines=45> */
[-C--:B---3--:R-:W-:Y:S01]  /*9d7b0*/  HMMA.1688.F32.TF32 R72, R232, R26.reuse, R248 ;  /* 0x0000001ae848723c */ /* 0x088fe200000810f8 */
[----:B------:R1:W-:Y:S04]  /*9d7c0*/  STL.64 [R1+0x1a30], R80 ;  /* 0x001a305001007387 */ /* 0x0003e80000100a00 */
[----:B------:R3:W-:Y:S04]  /*9d7d0*/  STL.64 [R1+0x1a38], R82 ;  /* 0x001a385201007387 */ /* 0x0007e80000100a00 */
[----:B------:R-:W4:Y:S04]  /*9d7e0*/  LDL.LU R244, [R1+0x1e10] ;  /* 0x001e100001f47983 */ /* 0x000f280000300800 */
[----:B------:R1:W-:Y:S04]  /*9d7f0*/  STL.64 [R1+0x1a20], R76 ;  /* 0x001a204c01007387 */ /* 0x0003e80000100a00 */
[----:B------:R1:W-:Y:S04]  /*9d800*/  STL.64 [R1+0x1a28], R78 ;  /* 0x001a284e01007387 */ /* 0x0003e80000100a00 */
[----:B------:R1:W-:Y:S04]  /*9d810*/  STL.64 [R1+0x1a10], R72 ;  /* 0x001a104801007387 */ /* 0x0003e80000100a00 */
[----:B------:R1:W-:Y:S04]  /*9d820*/  STL.64 [R1+0x1a18], R74 ;  /* 0x001a184a01007387 */ /* 0x0003e80000100a00 */
[----:B------:R-:W4:Y:S04]  /*9d830*/  LDL.LU R245, [R1+0x1e14] ;  /* 0x001e140001f57983 */ /* 0x000f280000300800 */
[----:B------:R-:W4:Y:S04]  /*9d840*/  LDL.LU R246, [R1+0x1e18] ;  /* 0x001e180001f67983 */ /* 0x000f280000300800 */
[----:B------:R-:W4:Y:S04]  /*9d850*/  LDL.LU R247, [R1+0x1e1c] ;  /* 0x001e1c0001f77983 */ /* 0x000f280000300800 */
        /* <DEDUP_REMOVED lines=118> */
[C---:B------:R-:W-:Y:S08]  /*9dfc0*/  HMMA.1688.F32.TF32 R112, R228.reuse, R18, R112 ;  /* 0x00000012e470723c */ /* 0x040ff00000081070 */
[C---:B----4-:R-:W-:Y:S08]  /*9dfd0*/  HMMA.1688.F32.TF32 R128, R228.reuse, R34, R128 ;  /* 0x00000022e480723c */ /* 0x050ff00000081080 */
[C---:B------:R-:W-:Y:S08]  /*9dfe0*/  HMMA.1688.F32.TF32 R132, R228.reuse, R38, R132 ;  /* 0x00000026e484723c */ /* 0x040ff00000081084 */
[C---:B------:R-:W-:Y:S08]  /*9dff0*/  HMMA.1688.F32.TF32 R140, R228.reuse, R46, R140 ;  /* 0x0000002ee48c723c */ /* 0x040ff0000008108c */
[C---:B------:R-:W-:Y:S08]  /*9e000*/  HMMA.1688.F32.TF32 R144, R228.reuse, R50, R144 ;  /* 0x00000032e490723c */ /* 0x040ff00000081090 */
[C---:B------:R-:W-:Y:S08]  /*9e010*/  HMMA.1688.F32.TF32 R148, R228.reuse, R54, R148 ;  /* 0x00000036e494723c */ /* 0x040ff00000081094 */
[C---:B------:R-:W-:Y:S08]  /*9e020*/  HMMA.1688.F32.TF32 R156, R228.reuse, R62, R156 ;  /* 0x0000003ee49c723c */ /* 0x040ff0000008109c */
[C---:B------:R-:W-:Y:S08]  /*9e030*/  HMMA.1688.F32.TF32 R160, R228.reuse, R66, R160 ;  /* 0x00000042e4a0723c */ /* 0x040ff000000810a0 */
[----:B------:R-:W-:Y:S08]  /*9e040*/  HMMA.1688.F32.TF32 R164, R228, R70, R164 ;  /* 0x00000046e4a4723c */ /* 0x000ff000000810a4 */
[C---:B------:R-:W-:Y:S08]  /*9e050*/  HMMA.1688.F32.TF32 R176, R232.reuse, R18, R172 ;  /* 0x00000012e8b0723c */ /* 0x040ff000000810ac */
[C---:B------:R-:W-:Y:S08]  /*9e060*/  HMMA.1688.F32.TF32 R172, R232.reuse, R22, R168 ;  /* 0x00000016e8ac723c */ /* 0x040ff000000810a8 */
[----:B------:R-:W-:Y:S03]  /*9e070*/  HMMA.1688.F32.TF32 R168, R232, R14, R224 ;  /* 0x0000000ee8a8723c */ /* 0x000fe600000810e0 */
        /* <DEDUP_REMOVED lines=56> */
[C---:B------:R-:W-:Y:S02]  /*9e400*/  HMMA.1688.F32.TF32 R72, R236.reuse, R46, R72 ;  /* 0x0000002eec48723c */ /* 0x040fe40000081048 */
[----:B------:R-:W-:Y:S04]  /*9e410*/  STL.64 [R1+0x1740], R88 ;  /* 0x0017405801007387 */ /* 0x000fe80000100a00 */
[----:B------:R-:W-:Y:S04]  /*9e420*/  STL.64 [R1+0x1748], R90 ;  /* 0x0017485a01007387 */ /* 0x000fe80000100a00 */
[----:B------:R-:W-:Y:S04]  /*9e430*/  STL.64 [R1+0x1710], R60 ;  /* 0x0017103c01007387 */ /* 0x000fe80000100a00 */
[----:B------:R1:W-:Y:S02]  /*9e440*/  STL.64 [R1+0x1718], R62 ;  /* 0x0017183e01007387 */ /* 0x0003e40000100a00 */
[C---:B-1----:R-:W-:Y:S02]  /*9e450*/  HMMA.1688.F32.TF32 R60, R236.reuse, R42, R80 ;  /* 0x0000002aec3c723c */ /* 0x042fe40000081050 */
[----:B------:R-:W-:Y:S04]  /*9e460*/  STL.64 [R1+0x16e0], R76 ;  /* 0x0016e04c01007387 */ /* 0x000fe80000100a00 */
[----:B------:R1:W-:Y:S04]  /*9e470*/  STL.64 [R1+0x16e8], R78 ;  /* 0x0016e84e01007387 */ /* 0x0003e80000100a00 */
[----:B------:R-:W-:Y:S04]  /*9e480*/  STL.64 [R1+0x16b0], R72 ;  /* 0x0016b04801007387 */ /* 0x000fe80000100a00 */
[----:B------:R2:W-:Y:S01]  /*9e490*/  STL.64 [R1+0x16b8], R74 ;  /* 0x0016b84a01007387 */ /* 0x0005e20000100a00 */
[C---:B-1----:R-:W-:Y:S04]  /*9e4a0*/  HMMA.1688.F32.TF32 R76, R236.reuse, R38, R240 ;  /* 0x00000026ec4c723c */ /* 0x042fe800000810f0 */
[----:B------:R-:W-:Y:S04]  /*9e4b0*/  STL.64 [R1+0x1690], R60 ;  /* 0x0016903c01007387 */ /* 0x000fe80000100a00 */
[----:B------:R1:W-:Y:S01]  /*9e4c0*/  STL.64 [R1+0x1698], R62 ;  /* 0x0016983e01007387 */ /* 0x0003e20000100a00 */
[C---:B--2---:R-:W-:Y:S08]  /*9e4d0*/  HMMA.1688.F32.TF32 R72, R236.reuse, R34, R244 ;  /* 0x00000022ec48723c */ /* 0x044ff000000810f4 */
[----:B-1----:R-:W-:Y:S02]  /*9e4e0*/  HMMA.1688.F32.TF32 R60, R236, R30, R248 ;  /* 0x0000001eec3c723c */ /* 0x002fe400000810f8 */
[----:B------:R-:W-:Y:S01]  /*9e4f0*/  STL.64 [R1+0x1660], R76 ;  /* 0x0016604c01007387 */ /* 0x000fe20000100a00 */
[----:B------:R-:W-:-:S03]  /*9e500*/  IMAD.MOV.U32 R248, RZ, RZ, R28 ;  /* 0x000000fffff87224 */ /* 0x000fc600078e001c */
[----:B------:R1:W-:Y:S05]  /*9e510*/  STL.64 [R1+0x1668], R78 ;  /* 0x0016684e01007387 */ /* 0x0003ea0000100a00 */
[----:B------:R-:W-:Y:S01]  /*9e520*/  STL.64 [R1+0x1630], R72 ;  /* 0x0016304801007387 */ /* 0x000fe20000100a00 */
[----:B------:R-:W-:-:S03]  /*9e530*/  IMAD.MOV.U32 R249, RZ, RZ, R29 ;  /* 0x000000fffff97224 */ /* 0x000fc600078e001d */
[----:B------:R-:W-:Y:S01]  /*9e540*/  STL.64 [R1+0x1638], R74 ;  /* 0x0016384a01007387 */ /* 0x000fe20000100a00 */
[----:B------:R-:W-:-:S03]  /*9e550*/  MOV R250, R32 ;  /* 0x0000002000fa7202 */ /* 0x000fc60000000f00 */
[----:B------:R-:W2:Y:S01]  /*9e560*/  LDL.LU R28, [R1+0xa65c] ;  /* 0x00a65c00011c7983 */ /* 0x000ea20000300800 */
[----:B------:R-:W-:-:S03]  /*9e570*/  IMAD.MOV.U32 R251, RZ, RZ, R33 ;  /* 0x000000fffffb7224 */ /* 0x000fc600078e0021 */
[----:B------:R-:W-:Y:S01]  /*9e580*/  STL.64 [R1+0x1600], R60 ;  /* 0x0016003c01007387 */ /* 0x000fe20000100a00 */
[----:B------:R-:W-:-:S03]  /*9e590*/  IMAD.MOV.U32 R244, RZ, RZ, R5 ;  /* 0x000000fffff47224 */ /* 0x000fc600078e0005 */
[----:B------:R-:W-:Y:S01]  /*9e5a0*/  STL.64 [R1+0x1608], R62 ;  /* 0x0016083e01007387 */ /* 0x000fe20000100a00 */
[----:B------:R-:W-:-:S03]  /*9e5b0*/  IMAD.MOV.U32 R245, RZ, RZ, R8 ;  /* 0x000000fffff57224 */ /* 0x000fc600078e0008 */
[----:B------:R-:W3:Y:S01]  /*9e5c0*/  LDL.LU R29, [R1+0xa658] ;  /* 0x00a65800011d7983 */ /* 0x000ee20000300800 */
[----:B------:R-:W-:-:S03]  /*9e5d0*/  MOV R246, R9 ;  /* 0x0000000900f67202 */ /* 0x000fc60000000f00 */
[----:B------:R-:W4:Y:S01]  /*9e5e0*/  LDL.LU R32, [R1+0xa654] ;  /* 0x00a6540001207983 */ /* 0x000f220000300800 */
[----:B------:R-:W-:-:S03]  /*9e5f0*/  IMAD.MOV.U32 R247, RZ, RZ, R20 ;  /* 0x000000fffff77224 */ /* 0x000fc600078e0014 */
[----:B------:R-:W2:Y:S01]  /*9e600*/  LDL.LU R33, [R1+0xa650] ;  /* 0x00a6500001217983 */ /* 0x000ea20000300800 */
[----:B------:R-:W-:-:S03]  /*9e610*/  IMAD.MOV.U32 R240, RZ, RZ, R21 ;  /* 0x000000fffff07224 */ /* 0x000fc600078e0015 */
[----:B------:R-:W1:Y:S01]  /*9e620*/  LDL.LU R5, [R1+0xa64c] ;  /* 0x00a64c0001057983 */ /* 0x000e620000300800 */
[----:B------:R-:W-:-:S03]  /*9e630*/  IMAD.MOV.U32 R241, RZ, RZ, R4 ;  /* 0x000000fffff17224 */ /* 0x000fc600078e0004 */
[----:B------:R-:W2:Y:S04]  /*9e640*/  LDL.LU R8, [R1+0xa648] ;  /* 0x00a6480001087983 */ /* 0x000ea80000300800 */
[----:B------:R-:W2:Y:S04]  /*9e650*/  LDL.LU R9, [R1+0xa644] ;  /* 0x00a6440001097983 */ /* 0x000ea80000300800 */
[----:B------:R-:W2:Y:S04]  /*9e660*/  LDL.LU R20, [R1+0xa640] ;  /* 0x00a6400001147983 */ /* 0x000ea80000300800 */
[----:B------:R-:W2:Y:S04]  /*9e670*/  LDL.LU R21, [R1+0xa63c] ;  /* 0x00a63c0001157983 */ /* 0x000ea80000300800 */
[----:B------:R-:W2:Y:S01]  /*9e680*/  LDL.LU R4, [R1+0xa638] ;  /* 0x00a6380001047983 */ /* 0x000ea20000300800 */
[----:B------:R-:W-:Y:S01]  /*9e690*/  MOV R82, R37 ;  /* 0x0000002500527202 */ /* 0x000fe20000000f00 */
[----:B------:R-:W-:-:S02]  /*9e6a0*/  IMAD.MOV.U32 R83, RZ, RZ, R36 ;  /* 0x000000ffff537224 */ /* 0x000fc400078e0024 */
[----:B------:R-:W-:Y:S02]  /*9e6b0*/  IMAD.MOV.U32 R80, RZ, RZ, R45 ;  /* 0x000000ffff507224 */ /* 0x000fe400078e002d */
[----:B------:R-:W-:Y:S01]  /*9e6c0*/  IMAD.MOV.U32 R81, RZ, RZ, R44 ;  /* 0x000000ffff517224 */ /* 0x000fe200078e002c */
[----:B------:R-:W-:Y:S01]  /*9e6d0*/  MOV R242, R49 ;  /* 0x0000003100f27202 */ /* 0x000fe20000000f00 */
[----:B------:R-:W-:Y:S01]  /*9e6e0*/  IMAD.MOV.U32 R243, RZ, RZ, R48 ;  /* 0x000000fffff37224 */ /* 0x000fe200078e0030 */
[----:B------:R-:W-:Y:S01]  /*9e6f0*/  LOP3.LUT R71, R3, 0x20, RZ, 0x3c, !PT ;  /* 0x0000002003477812 */ /* 0x000fe200078e3cff */
[----:B------:R-:W-:Y:S04]  /*9e700*/  LDS R30, [R3+UR10+0xa000] ;  /* 0x00a0000a031e7984 */ /* 0x000fe80008000800 */
[----:B------:R-:W-:Y:S01]  /*9e710*/  LDS R31, [R71+UR10+0xa000] ;  /* 0x00a0000a471f7984 */ /* 0x000fe20008000800 */
[----:B-1----:R-:W-:Y:S01]  /*9e720*/  IMAD.MOV.U32 R79, RZ, RZ, R5 ;  /* 0x000000ffff4f7224 */ /* 0x002fe200078e0005 */
[----:B--2---:R-:W-:-:S05]  /*9e730*/  LOP3.LUT R5, R4, 0x40, RZ, 0x3c, !PT ;  /* 0x0000004004057812 */ /* 0x004fca00078e3cff */
[----:B------:R-:W1:Y:S04]  /*9e740*/  LDSM.16.M88.4 R36, [R5+UR11+0x81000] ;  /* 0x0810000b0524783b */ /* 0x000e680008000200 */
[----:B------:R-:W2:Y:S04]  /*9e750*/  LDSM.16.M88.4 R228, [R5+UR11+0x80000] ;  /* 0x0800000b05e4783b */ /* 0x000ea80008000200 */
[----:B------:R-:W2:Y:S01]  /*9e760*/  LDSM.16.M88.4 R124, [R5+UR11+0x82000] ;  /* 0x0820000b057c783b */ /* 0x000ea20008000200 */
[----:B------:R-:W-:-:S03]  /*9e770*/  IMAD.MOV.U32 R76, RZ, RZ, R20 ;  /* 0x000000ffff4c7224 */ /* 0x000fc600078e0014 */
[----:B------:R-:W2:Y:S01]  /*9e780*/  LDSM.16.M88.4 R116, [R5+UR11+0x83000] ;  /* 0x0830000b0574783b */ /* 0x000ea20008000200 */
[----:B------:R-:W-:-:S03]  /*9e790*/  IMAD.MOV.U32 R77, RZ, RZ, R9 ;  /* 0x000000ffff4d7224 */ /* 0x000fc600078e0009 */
[----:B------:R-:W-:Y:S04]  /*9e7a0*/  STL [R1+0xa218], R4 ;  /* 0x00a2180401007387 */ /* 0x000fe80000100800 */
[----:B------:R-:W3:Y:S04]  /*9e7b0*/  LDSM.16.M88.4 R108, [R5+UR11+0x84000] ;  /* 0x0840000b056c783b */ /* 0x000ee80008000200 */
[----:B------:R-:W-:Y:S04]  /*9e7c0*/  LDSM.16.M88.4 R100, [R5+UR11+0x86000] ;  /* 0x0860000b0564783b */ /* 0x000fe80008000200 */
[----:B------:R-:W-:Y:S04]  /*9e7d0*/  LDSM.16.M88.4 R60, [R5+UR11+0x89000] ;  /* 0x0890000b053c783b */ /* 0x000fe80008000200 */
[----:B------:R-:W-:Y:S04]  /*9e7e0*/  LDSM.16.M88.4 R44, [R5+UR11+0x87000] ;  /* 0x0870000b052c783b */ /* 0x000fe80008000200 */
[----:B------:R-:W-:Y:S04]  /*9e7f0*/  LDSM.16.M88.4 R224, [R5+UR11+0x8a000] ;  /* 0x08a0000b05e0783b */ /* 0x000fe80008000200 */
[----:B-1----:R-:W-:Y:S01]  /*9e800*/  STL.64 [R1+0x730], R36 ;  /* 0x0007302401007387 */ /* 0x002fe20000100a00 */
[----:B------:R-:W-:-:S02]  /*9e810*/  IMAD.MOV.U32 R20, RZ, RZ, R36 ;  /* 0x000000ffff147224 */ /* 0x000fc400078e0024 */
[----:B------:R-:W-:Y:S01]  /*9e820*/  IMAD.MOV.U32 R9, RZ, RZ, R37 ;  /* 0x000000ffff097224 */ /* 0x000fe200078e0025 */
[----:B------:R-:W-:Y:S04]  /*9e830*/  STL.64 [R1+0x738], R38 ;  /* 0x0007382601007387 */ /* 0x000fe80000100a00 */
[----:B------:R-:W1:Y:S04]  /*9e840*/  LDSM.16.M88.4 R36, [R5+UR11+0x85000] ;  /* 0x0850000b0524783b */ /* 0x000e680008000200 */
[----:B--2---:R-:W-:Y:S04]  /*9e850*/  STL.64 [R1+0x720], R228 ;  /* 0x000720e401007387 */ /* 0x004fe80000100a00 */
[----:B------:R-:W-:Y:S04]  /*9e860*/  STL.64 [R1+0x728], R230 ;  /* 0x000728e601007387 */ /* 0x000fe80000100a00 */
[----:B------:R-:W-:Y:S04]  /*9e870*/  STL.64 [R1+0x740], R124 ;  /* 0x0007407c01007387 */ /* 0x000fe80000100a00 */
[----:B------:R-:W-:Y:S04]  /*9e880*/  STL.64 [R1+0x748], R126 ;  /* 0x0007487e01007387 */ /* 0x000fe80000100a00 */
[----:B------:R-:W-:Y:S04]  /*9e890*/  STL.64 [R1+0x750], R116 ;  /* 0x0007507401007387 */ /* 0x000fe80000100a00 */
[----:B------:R-:W-:Y:S04]  /*9e8a0*/  STL.64 [R1+0x758], R118 ;  /* 0x0007587601007387 */ /* 0x000fe80000100a00 */
[----:B---3--:R-:W-:Y:S04]  /*9e8b0*/  STL.64 [R1+0x760], R108 ;  /* 0x0007606c01007387 */ /* 0x008fe80000100a00 */
[----:B------:R-:W-:Y:S04]  /*9e8c0*/  STL.64 [R1+0x768], R110 ;  /* 0x0007686e01007387 */ /* 0x000fe80000100a00 */
[----:B------:R-:W2:Y:S04]  /*9e8d0*/  LDSM.16.M88.4 R48, [R5+UR11+0x88000] ;  /* 0x0880000b0530783b */ /* 0x000ea80008000200 */
[----:B-1----:R-:W-:Y:S04]  /*9e8e0*/  STL.64 [R1+0x770], R36 ;  /* 0x0007702401007387 */ /* 0x002fe80000100a00 */
[----:B------:R-:W-:Y:S04]  /*9e8f0*/  STL.64 [R1+0x780], R100 ;  /* 0x0007806401007387 */ /* 0x000fe80000100a00 */
[----:B------:R-:W-:Y:S04]  /*9e900*/  STL.64 [R1+0x788], R102 ;  /* 0x0007886601007387 */ /* 0x000fe80000100a00 */
[----:B------:R-:W-:Y:S04]  /*9e910*/  STL.64 [R1+0x778], R38 ;  /* 0x0007782601007387 */ /* 0x000fe80000100a00 */
[----:B------:R-:W-:Y:S04]  /*9e920*/  STL.64 [R1+0x7b0], R60 ;  /* 0x0007b03c01007387 */ /* 0x000fe80000100a00 */
[----:B------:R-:W-:Y:S04]  /*9e930*/  STL.64 [R1+0x7b8], R62 ;  /* 0x0007b83e01007387 */ /* 0x000fe80000100a00 */
        /* <DEDUP_REMOVED lines=19> */
[----:B------:R-:W1:Y:S04]  /*9ea70*/  LDSM.16.M88.4 R164, [R5+UR11+0x8b000] ;  /* 0x08b0000b05a4783b */ /* 0x000e680008000200 */
[----:B------:R-:W1:Y:S04]  /*9ea80*/  LDSM.16.M88.4 R232, [R5+UR11+0x8c000] ;  /* 0x08c0000b05e8783b */ /* 0x000e680008000200 */
[----:B------:R-:W1:Y:S01]  /*9ea90*/  LDSM.16.M88.4 R168, [R5+UR11+0x8d000] ;  /* 0x08d0000b05a8783b */ /* 0x000e620008000200 */
[----:B------:R-:W-:Y:S01]  /*9eaa0*/  MOV R78, R8 ;  /* 0x00000008004e7202 */ /* 0x000fe20000000f00 */
[----:B------:R-:W-:-:S02]  /*9eab0*/  IMAD.MOV.U32 R4, RZ, RZ, R61 ;  /* 0x000000ffff047224 */ /* 0x000fc400078e003d */
[----:B------:R-:W1:Y:S01]  /*9eac0*/  LDSM.16.M88.4 R176, [R5+UR11+0x8e000] ;  /* 0x08e0000b05b0783b */ /* 0x000e620008000200 */
[----:B------:R-:W-:-:S03]  /*9ead0*/  MOV R8, R60 ;  /* 0x0000003c00087202 */ /* 0x000fc60000000f00 */
[----:B------:R-:W4:Y:S01]  /*9eae0*/  LDSM.16.M88.4 R60, [R5+UR11+0x8f000] ;  /* 0x08f0000b053c783b */ /* 0x000f220008000200 */
[----:B------:R-:W-:Y:S01]  /*9eaf0*/  MOV R74, R29 ;  /* 0x0000001d004a7202 */ /* 0x000fe20000000f00 */
[----:B------:R-:W-:Y:S02]  /*9eb00*/  IMAD.MOV.U32 R75, RZ, RZ, R28 ;  /* 0x000000ffff4b7224 */ /* 0x000fe400078e001c */
[----:B------:R-:W-:Y:S04]  /*9eb10*/  LDS R28, [R3+UR10+0x8000] ;  /* 0x0080000a031c7984 */ /* 0x000fe80008000800 */
[----:B------:R-:W3:Y:S01]  /*9eb20*/  LDS R29, [R71+UR10+0x8000] ;  /* 0x0080000a471d7984 */ /* 0x000ee20008000800 */
[----:B------:R-:W-:-:S03]  /*9eb30*/  IMAD.MOV.U32 R87, RZ, RZ, R21 ;  /* 0x000000ffff577224 */ /* 0x000fc600078e0015 */
[----:B------:R-:W-:Y:S04]  /*9eb40*/  STL.64 [R1+0x790], R44 ;  /* 0x0007902c01007387 */ /* 0x000fe80000100a00 */
[----:B------:R-:W-:Y:S04]  /*9eb50*/  STL.64 [R1+0x798], R46 ;  /* 0x0007982e01007387 */ /* 0x000fe80000100a00 */
[----:B------:R-:W-:Y:S04]  /*9eb60*/  STL.64 [R1+0x7c0], R224 ;  /* 0x0007c0e001007387 */ /* 0x000fe80000100a00 */
[----:B------:R-:W-:Y:S04]  /*9eb70*/  STL.64 [R1+0x7c8], R226 ;  /* 0x0007c8e201007387 */ /* 0x000fe80000100a00 */
[----:B--2---:R-:W-:Y:S04]  /*9eb80*/  STL.64 [R1+0x7a0], R48 ;  /* 0x0007a03001007387 */ /* 0x004fe80000100a00 */
[----:B------:R-:W-:Y:S04]  /*9eb90*/  STL.64 [R1+0x7a8], R50 ;  /* 0x0007a83201007387 */ /* 0x000fe80000100a00 */
[----:B-1----:R-:W-:Y:S04]  /*9eba0*/  STL.64 [R1+0x7d0], R164 ;  /* 0x0007d0a401007387 */ /* 0x002fe80000100a00 */
        /* <DEDUP_REMOVED lines=8> */
[----:B----4-:R-:W-:Y:S04]  /*9ec30*/  STL.64 [R1+0x810], R60 ;  /* 0x0008103c01007387 */ /* 0x010fe80000100a00 */
[----:B------:R-:W-:Y:S01]  /*9ec40*/  STL.64 [R1+0x818], R62 ;  /* 0x0008183e01007387 */ /* 0x000fe20000100a00 */
[----:B------:R-:W-:-:S02]  /*9ec50*/  IMAD.MOV.U32 R72, RZ, RZ, R33 ;  /* 0x000000ffff487224 */ /* 0x000fc400078e0021 */
[----:B------:R-:W-:Y:S02]  /*9ec60*/  IMAD.MOV.U32 R73, RZ, RZ, R32 ;  /* 0x000000ffff497224 */ /* 0x000fe400078e0020 */
[----:B------:R-:W-:Y:S01]  /*9ec70*/  IMAD.MOV.U32 R21, RZ, RZ, R9 ;  /* 0x000000ffff157224 */ /* 0x000fe200078e0009 */
[C---:B------:R-:W-:Y:S01]  /*9ec80*/  LOP3.LUT R67, R3.reuse, 0x40, RZ, 0x3c, !PT ;  /* 0x0000004003437812 */ /* 0x040fe200078e3cff */
[----:B------:R-:W-:Y:S01]  /*9ec90*/  LDS R9, [R71+UR10+0x8080] ;  /* 0x0080800a47097984 */ /* 0x000fe20008000800 */
[----:B------:R-:W-:-:S03]  /*9eca0*/  LOP3.LUT R70, R3, 0x60, RZ, 0x3c, !PT ;  /* 0x0000006003467812 */ /* 0x000fc600078e3cff */
[----:B------:R-:W-:Y:S04]  /*9ecb0*/  LDS R32, [R67+UR10+0x8000] ;  /* 0x0080000a43207984 */ /* 0x000fe80008000800 */
[----:B------:R-:W-:Y:S04]  /*9ecc0*/  LDS R34, [R67+UR10+0xa000] ;  /* 0x00a0000a43227984 */ /* 0x000fe80008000800 */
[----:B------:R-:W-:Y:S04]  /*9ecd0*/  LDS R33, [R70+UR10+0x8000] ;  /* 0x0080000a46217984 */ /* 0x000fe80008000800 */
[----:B------:R-:W1:Y:S01]  /*9ece0*/  LDS R35, [R70+UR10+0xa000] ;  /* 0x00a0000a46237984 */ /* 0x000e620008000800 */
[C---:B---3--:R-:W-:Y:S08]  /*9ecf0*/  HMMA.1688.F32.TF32 R88, R236.reuse, R22, R88 ;  /* 0x00000016ec58723c */ /* 0x048ff00000081058 */
[C---:B------:R-:W-:Y:S08]  /*9ed00*/  HMMA.1688.F32.TF32 R96, R236.reuse, R26, R96 ;  /* 0x0000001aec60723c */ /* 0x040ff00000081060 */
[C---:B------:R-:W-:Y:S01]  /*9ed10*/  HMMA.1688.F32.TF32 R104, R236.reuse, R10, R104 ;  /* 0x0000000aec68723c */ /* 0x040fe20000081068 */
[----:B------:R-:W-:Y:S04]  /*9ed20*/  LDS R10, [R3+UR10+0xa080] ;  /* 0x00a0800a030a7984 */ /* 0x000fe80008000800 */
[----:B------:R-:W-:Y:S03]  /*9ed30*/  LDS R11, [R71+UR10+0xa080] ;  /* 0x00a0800a470b7984 */ /* 0x000fe60008000800 */
[C---:B------:R-:W-:Y:S01]  /*9ed40*/  HMMA.1688.F32.TF32 R92, R236.reuse, R18, R92 ;  /* 0x00000012ec5c723c */ /* 0x040fe2000008105c */
[----:B------:R-:W-:Y:S07]  /*9ed50*/  LDS R18, [R67+UR10+0xa080] ;  /* 0x00a0800a43127984 */ /* 0x000fee0008000800 */
        /* <DEDUP_REMOVED lines=11> */
[----:B------:R-:W-:Y:S01]  /*9ee10*/  LDS R19, [R70+UR10+0xa080] ;  /* 0x00a0800a46137984 */ /* 0x000fe20008000800 */
[C---:B--2---:R-:W-:Y:S08]  /*9ee20*/  HMMA.1688.F32.TF32 R84, R28.reuse, R228, R76 ;  /* 0x000000e41c54723c */ /* 0x044ff0000008104c */
[C---:B------:R-:W-:Y:S08]  /*9ee30*/  HMMA.1688.F32.TF32 R76, R28.reuse, R20, R72 ;  /* 0x000000141c4c723c */ /* 0x040ff00000081048 */
[C---:B------:R-:W-:Y:S03]  /*9ee40*/  HMMA.1688.F32.TF32 R72, R28.reuse, R124, R80 ;  /* 0x0000007c1c48723c */ /* 0x040fe60000081050 */
[----:B------:R-:W-:Y:S04]  /*9ee50*/  STL.64 [R1+0x1420], R84 ;  /* 0x0014205401007387 */ /* 0x000fe80000100a00 */
[----:B------:R-:W-:Y:S01]  /*9ee60*/  STL.64 [R1+0x1428], R86 ;  /* 0x0014285601007387 */ /* 0x000fe20000100a00 */
[C---:B------:R-:W-:Y:S03]  /*9ee70*/  HMMA.1688.F32.TF32 R80, R28.reuse, R116, R240 ;  /* 0x000000741c50723c */ /* 0x040fe600000810f0 */
[----:B------:R-:W-:Y:S04]  /*9ee80*/  STL.64 [R1+0x1530], R76 ;  /* 0x0015304c01007387 */ /* 0x000fe80000100a00 */
[----:B------:R2:W-:Y:S04]  /*9ee90*/  STL.64 [R1+0x1538], R78 ;  /* 0x0015384e01007387 */ /* 0x0005e80000100a00 */
[----:B------:R-:W-:Y:S04]  /*9eea0*/  STL.64 [R1+0x1540], R72 ;  /* 0x0015404801007387 */ /* 0x000fe80000100a00 */
[----:B------:R3:W-:Y:S01]  /*9eeb0*/  STL.64 [R1+0x1548], R74 ;  /* 0x0015484a01007387 */ /* 0x0007e20000100a00 */
[C---:B--2---:R-:W-:Y:S08]  /*9eec0*/  HMMA.1688.F32.TF32 R76, R28.reuse, R108, R244 ;  /* 0x0000006c1c4c723c */ /* 0x044ff000000810f4 */
[----:B---3--:R-:W-:Y:S01]  /*9eed0*/  HMMA.1688.F32.TF32 R72, R28, R36, R248 ;  /* 0x000000241c48723c */ /* 0x008fe200000810f8 */
        /* <DEDUP_REMOVED lines=10> */
[----:B------:R-:W2:Y:S04]  /*9ef80*/  LDL.LU R240, [R1+0x1fa0] ;  /* 0x001fa00001f07983 */ /* 0x000ea80000300800 */
[----:B------:R-:W2:Y:S04]  /*9ef90*/  LDL.LU R241, [R1+0x1fa4] ;  /* 0x001fa40001f17983 */ /* 0x000ea80000300800 */
[----:B------:R-:W2:Y:S04]  /*9efa0*/  LDL.LU R242, [R1+0x1fa8] ;  /* 0x001fa80001f27983 */ /* 0x000ea80000300800 */
[----:B------:R-:W2:Y:S01]  /*9efb0*/  LDL.LU R243, [R1+0x1fac] ;  /* 0x001fac0001f37983 */ /* 0x000ea20000300800 */
[----:B---3--:R-:W-:-:S03]  /*9efc0*/  IMAD.MOV.U32 R76, RZ, RZ, R7 ;  /* 0x000000ffff4c7224 */ /* 0x008fc600078e0007 */
[----:B------:R-:W3:Y:S01]  /*9efd0*/  LDL.LU R80, [R1+0xc0] ;  /* 0x0000c00001507983 */ /* 0x000ee20000300800 */
[----:B------:R-:W-:-:S03]  /*9efe0*/  IMAD.MOV.U32 R77, RZ, RZ, R6 ;  /* 0x000000ffff4d7224 */ /* 0x000fc600078e0006 */
[----:B------:R-:W3:Y:S04]  /*9eff0*/  LDL.LU R81, [R1+0xc4] ;  /* 0x0000c40001517983 */ /* 0x000ee80000300800 */
[----:B------:R-:W3:Y:S04]  /*9f000*/  LDL.LU R82, [R1+0xc8] ;  /* 0x0000c80001527983 */ /* 0x000ee80000300800 */
[----:B------:R-:W3:Y:S04]  /*9f010*/  LDL.LU R83, [R1+0xcc] ;  /* 0x0000cc0001537983 */ /* 0x000ee80000300800 */
[----:B------:R-:W2:Y:S04]  /*9f020*/  LDL.LU R7, [R1+0xa634] ;  /* 0x00a6340001077983 */ /* 0x000ea80000300800 */
[----:B------:R-:W3:Y:S04]  /*9f030*/  LDL.LU R6, [R1+0xa630] ;  /* 0x00a6300001067983 */ /* 0x000ee80000300800 */
[----:B----4-:R-:W4:Y:S04]  /*9f040*/  LDL.LU R78, [R1+0xe8] ;  /* 0x0000e800014e7983 */ /* 0x010f280000300800 */
[----:B------:R-:W4:Y:S04]  /*9f050*/  LDL.LU R79, [R1+0xec] ;  /* 0x0000ec00014f7983 */ /* 0x000f280000300800 */
[----:B------:R-:W4:Y:S04]  /*9f060*/  LDL.LU R88, [R1+0x100] ;  /* 0x0001000001587983 */ /* 0x000f280000300800 */
[----:B------:R-:W4:Y:S01]  /*9f070*/  LDL.LU R89, [R1+0x104] ;  /* 0x0001040001597983 */ /* 0x000f220000300800 */
[----:B--2---:R-:W-:-:S03]  /*9f080*/  MOV R90, R7 ;  /* 0x00000007005a7202 */ /* 0x004fc60000000f00 */
[----:B------:R-:W2:Y:S01]  /*9f090*/  LDL.LU R7, [R1+0xa62c] ;  /* 0x00a62c0001077983 */ /* 0x000ea20000300800 */
[----:B---3--:R-:W-:-:S03]  /*9f0a0*/  IMAD.MOV.U32 R91, RZ, RZ, R6 ;  /* 0x000000ffff5b7224 */ /* 0x008fc600078e0006 */
[----:B------:R-:W3:Y:S04]  /*9f0b0*/  LDL.LU R6, [R1+0xa628] ;  /* 0x00a6280001067983 */ /* 0x000ee80000300800 */
[----:B------:R-:W4:Y:S04]  /*9f0c0*/  LDL.LU R92, [R1+0x110] ;  /* 0x00011000015c7983 */ /* 0x000f280000300800 */
[----:B------:R-:W4:Y:S04]  /*9f0d0*/  LDL.LU R93, [R1+0x114] ;  /* 0x00011400015d7983 */ /* 0x000f280000300800 */
[----:B------:R-:W4:Y:S04]  /*9f0e0*/  LDL.LU R94, [R1+0x118] ;  /* 0x00011800015e7983 */ /* 0x000f280000300800 */
[----:B------:R-:W4:Y:S01]  /*9f0f0*/  LDL.LU R95, [R1+0x11c] ;  /* 0x00011c00015f7983 */ /* 0x000f220000300800 */
[----:B--2---:R-:W-:-:S03]  /*9f100*/  IMAD.MOV.U32 R96, RZ, RZ, R7 ;  /* 0x000000ffff607224 */ /* 0x004fc600078e0007 */
[----:B------:R-:W2:Y:S01]  /*9f110*/  LDL.LU R7, [R1+0xa624] ;  /* 0x00a6240001077983 */ /* 0x000ea20000300800 */
[----:B---3--:R-:W-:-:S03]  /*9f120*/  IMAD.MOV.U32 R97, RZ, RZ, R6 ;  /* 0x000000ffff617224 */ /* 0x008fc600078e0006 */
[----:B------:R-:W3:Y:S04]  /*9f130*/  LDL.LU R6, [R1+0xa620] ;  /* 0x00a6200001067983 */ /* 0x000ee80000300800 */
[----:B------:R-:W4:Y:S04]  /*9f140*/  LDL.LU R98, [R1+0x128] ;  /* 0x0001280001627983 */ /* 0x000f280000300800 */
        /* <DEDUP_REMOVED lines=42> */
[----:B------:R-:W4:Y:S04]  /*9f3f0*/  LDL.LU R159, [R1+0x1e9c] ;  /* 0x001e9c00019f7983 */ /* 0x000f280000300800 */
[----:B------:R-:W4:Y:S04]  /*9f400*/  LDL.LU R160, [R1+0x1ea0] ;  /* 0x001ea00001a07983 */ /* 0x000f280000300800 */
[----:B------:R-:W4:Y:S01]  /*9f410*/  LDL.LU R161, [R1+0x1ea4] ;  /* 0x001ea40001a17983 */ /* 0x000f220000300800 */
[----:B--2---:R-:W-:-:S02]  /*9f420*/  IMAD.MOV.U32 R163, RZ, RZ, R7 ;  /* 0x000000ffffa37224 */ /* 0x004fc400078e0007 */
[----:B---3--:R-:W-:Y:S02]  /*9f430*/  IMAD.MOV.U32 R162, RZ, RZ, R6 ;  /* 0x000000ffffa27224 */ /* 0x008fe400078e0006 */
[----:B------:R-:W2:Y:S04]  /*9f440*/  LDL.LU R6, [R1+0xa5f4] ;  /* 0x00a5f40001067983 */ /* 0x000ea80000300800 */
[----:B------:R-:W3:Y:S04]  /*9f450*/  LDL.LU R7, [R1+0xa5f0] ;  /* 0x00a5f00001077983 */ /* 0x000ee80000300800 */
[----:B------:R-:W4:Y:S04]  /*9f460*/  LDL.LU R180, [R1+0x1ec0] ;  /* 0x001ec00001b47983 */ /* 0x000f280000300800 */
[----:B------:R-:W4:Y:S04]  /*9f470*/  LDL.LU R181, [R1+0x1ec4] ;  /* 0x001ec40001b57983 */ /* 0x000f280000300800 */
[----:B------:R-:W4:Y:S04]  /*9f480*/  LDL.LU R182, [R1+0x1ec8] ;  /* 0x001ec80001b67983 */ /* 0x000f280000300800 */
[----:B------:R-:W4:Y:S04]  /*9f490*/  LDL.LU R183, [R1+0x1ecc] ;  /* 0x001ecc0001b77983 */ /* 0x000f280000300800 */
[----:B------:R-:W4:Y:S04]  /*9f4a0*/  LDL.LU R184, [R1+0x1ed0] ;  /* 0x001ed00001b87983 */ /* 0x000f280000300800 */
[----:B------:R-:W4:Y:S01]  /*9f4b0*/  LDL.LU R185, [R1+0x1ed4] ;  /* 0x001ed40001b97983 */ /* 0x000f220000300800 */
[----:B------:R-:W-:-:S02]  /*9f4c0*/  IMAD.MOV.U32 R237, RZ, RZ, R4 ;  /* 0x000000ffffed7224 */ /* 0x000fc400078e0004 */
[----:B--2---:R-:W-:Y:S01]  /*9f4d0*/  IMAD.MOV.U32 R187, RZ, RZ, R6 ;  /* 0x000000ffffbb7224 */ /* 0x004fe200078e0006 */
[----:B---3--:R-:W-:Y:S02]  /*9f4e0*/  MOV R186, R7 ;  /* 0x0000000700ba7202 */ /* 0x008fe40000000f00 */
[----:B------:R-:W2:Y:S04]  /*9f4f0*/  LDL.LU R7, [R1+0xa5ec] ;  /* 0x00a5ec0001077983 */ /* 0x000ea80000300800 */
        /* <DEDUP_REMOVED lines=37> */
[----:B------:R-:W3:Y:S04]  /*9f750*/  LDL.LU R74, [R1+0xd8] ;  /* 0x0000d800014a7983 */ /* 0x000ee80000300800 */
[----:B------:R-:W3:Y:S04]  /*9f760*/  LDL.LU R75, [R1+0xdc] ;  /* 0x0000dc00014b7983 */ /* 0x000ee80000300800 */
[----:B------:R-:W3:Y:S04]  /*9f770*/  LDL.LU R248, [R1+0x1f80] ;  /* 0x001f800001f87983 */ /* 0x000ee80000300800 */
[----:B------:R-:W3:Y:S04]  /*9f780*/  LDL.LU R249, [R1+0x1f84] ;  /* 0x001f840001f97983 */ /* 0x000ee80000300800 */
[----:B------:R-:W3:Y:S04]  /*9f790*/  LDL.LU R250, [R1+0x1f88] ;  /* 0x001f880001fa7983 */ /* 0x000ee80000300800 */
[----:B------:R-:W3:Y:S01]  /*9f7a0*/  LDL.LU R251, [R1+0x1f8c] ;  /* 0x001f8c0001fb7983 */ /* 0x000ee20000300800 */
[----:B------:R-:W-:Y:S01]  /*9f7b0*/  MOV R236, R8 ;  /* 0x0000000800ec7202 */ /* 0x000fe20000000f00 */
[C---:B----4-:R-:W-:Y:S02]  /*9f7c0*/  HMMA.1688.F32.TF32 R180, R28.reuse, R164, R180 ;  /* 0x000000a41cb4723c */ /* 0x050fe400000810b4 */
[----:B------:R-:W1:Y:S06]  /*9f7d0*/  LDS R8, [R3+UR10+0x8080] ;  /* 0x0080800a03087984 */ /* 0x000e6c0008000800 */
[----:B------:R-:W-:Y:S08]  /*9f7e0*/  HMMA.1688.F32.TF32 R156, R28, R176, R156 ;  /* 0x000000b01c9c723c */ /* 0x000ff0000008109c */
[C---:B------:R-:W-:Y:S08]  /*9f7f0*/  HMMA.1688.F32.TF32 R144, R32.reuse, R20, R144 ;  /* 0x000000142090723c */ /* 0x040ff00000081090 */
[-C--:B------:R-:W-:Y:S08]  /*9f800*/  HMMA.1688.F32.TF32 R112, R32, R44.reuse, R112 ;  /* 0x0000002c2070723c */ /* 0x080ff00000081070 */
[C---:B--2---:R-:W-:Y:S08]  /*9f810*/  HMMA.1688.F32.TF32 R192, R28.reuse, R44, R192 ;  /* 0x0000002c1cc0723c */ /* 0x044ff000000810c0 */
[C---:B---3--:R-:W-:Y:S08]  /*9f820*/  HMMA.1688.F32.TF32 R196, R28.reuse, R100, R196 ;  /* 0x000000641cc4723c */ /* 0x048ff000000810c4 */
[C---:B------:R-:W-:Y:S11]  /*9f830*/  HMMA.1688.F32.TF32 R4, R28.reuse, R48, R4 ;  /* 0x000000301c04723c */ /* 0x040ff60000081004 */
[----:B------:R-:W-:Y:S04]  /*9f840*/  STL.64 [R1+0x1620], R196 ;  /* 0x001620c401007387 */ /* 0x000fe80000100a00 */
[----:B------:R2:W-:Y:S01]  /*9f850*/  STL.64 [R1+0x1628], R198 ;  /* 0x001628c601007387 */ /* 0x0005e20000100a00 */
[C---:B------:R-:W-:Y:S03]  /*9f860*/  HMMA.1688.F32.TF32 R188, R28.reuse, R236, R188 ;  /* 0x000000ec1cbc723c */ /* 0x040fe600000810bc */
[----:B--2---:R-:W2:Y:S04]  /*9f870*/  LDL.LU.64 R198, [R1+0xa5e0] ;  /* 0x00a5e00001c67983 */ /* 0x004ea80000300a00 */
[----:B------:R-:W2:Y:S04]  /*9f880*/  LDL.LU.64 R196, [R1+0xa5d8] ;  /* 0x00a5d80001c47983 */ /* 0x000ea80000300a00 */
[----:B------:R-:W-:Y:S04]  /*9f890*/  STL.64 [R1+0x1650], R192 ;  /* 0x001650c001007387 */ /* 0x000fe80000100a00 */
[----:B------:R3:W-:Y:S04]  /*9f8a0*/  STL.64 [R1+0x1658], R194 ;  /* 0x001658c201007387 */ /* 0x0007e80000100a00 */
[----:B---3--:R-:W3:Y:S04]  /*9f8b0*/  LDL.LU.64 R194, [R1+0xa5d0] ;  /* 0x00a5d00001c27983 */ /* 0x008ee80000300a00 */
[----:B------:R-:W3:Y:S04]  /*9f8c0*/  LDL.LU.64 R192, [R1+0xa5c8] ;  /* 0x00a5c80001c07983 */ /* 0x000ee80000300a00 */
[----:B------:R-:W-:Y:S04]  /*9f8d0*/  STL.64 [R1+0x1680], R4 ;  /* 0x0016800401007387 */ /* 0x000fe80000100a00 */
[----:B------:R4:W-:Y:S02]  /*9f8e0*/  STL.64 [R1+0x1688], R6 ;  /* 0x0016880601007387 */ /* 0x0009e40000100a00 */
[C---:B----4-:R-:W-:Y:S02]  /*9f8f0*/  HMMA.1688.F32.TF32 R4, R28.reuse, R224, R184 ;  /* 0x000000e01c04723c */ /* 0x050fe400000810b8 */
[----:B------:R-:W-:Y:S04]  /*9f900*/  STL.64 [R1+0x16d0], R188 ;  /* 0x0016d0bc01007387 */ /* 0x000fe80000100a00 */
[----:B------:R-:W-:Y:S02]  /*9f910*/  STL.64 [R1+0x16d8], R190 ;  /* 0x0016d8be01007387 */ /* 0x000fe40000100a00 */
[C---:B------:R-:W-:Y:S11]  /*9f920*/  HMMA.1688.F32.TF32 R172, R28.reuse, R232, R172 ;  /* 0x000000e81cac723c */ /* 0x040ff600000810ac */
[----:B------:R-:W-:Y:S04]  /*9f930*/  STL.64 [R1+0x1700], R4 ;  /* 0x0017000401007387 */ /* 0x000fe80000100a00 */
[----:B------:R4:W-:Y:S02]  /*9f940*/  STL.64 [R1+0x1708], R6 ;  /* 0x0017080601007387 */ /* 0x0009e40000100a00 */
[C---:B----4-:R-:W-:Y:S08]  /*9f950*/  HMMA.1688.F32.TF32 R4, R28.reuse, R168, R160 ;  /* 0x000000a81c04723c */ /* 0x050ff000000810a0 */
        /* <DEDUP_REMOVED lines=8> */
[----:B------:R-:W-:Y:S01]  /*9f9e0*/  STL.64 [R1+0x1968], R158 ;  /* 0x0019689e01007387 */ /* 0x000fe20000100a00 */
[C---:B----4-:R-:W-:Y:S03]  /*9f9f0*/  HMMA.1688.F32.TF32 R4, R32.reuse, R228, R148 ;  /* 0x000000e42004723c */ /* 0x050fe60000081094 */
[----:B------:R-:W-:Y:S04]  /*9fa00*/  STL.64 [R1+0x1950], R28 ;  /* 0x0019501c01007387 */ /* 0x000fe80000100a00 */
[----:B------:R4:W-:Y:S02]  /*9fa10*/  STL.64 [R1+0x1958], R30 ;  /* 0x0019581e01007387 */ /* 0x0009e40000100a00 */
[C---:B----4-:R-:W-:Y:S10]  /*9fa20*/  HMMA.1688.F32.TF32 R28, R32.reuse, R124, R140 ;  /* 0x0000007c201c723c */ /* 0x050ff4000008108c */
[----:B------:R-:W-:Y:S04]  /*9fa30*/  STL.64 [R1+0x1ae0], R4 ;  /* 0x001ae00401007387 */ /* 0x000fe80000100a00 */
[----:B------:R4:W-:Y:S01]  /*9fa40*/  STL.64 [R1+0x1ae8], R6 ;  /* 0x001ae80601007387 */ /* 0x0009e20000100a00 */
[C---:B------:R-:W-:Y:S03]  /*9fa50*/  HMMA.1688.F32.TF32 R132, R32.reuse, R108, R132 ;  /* 0x0000006c2084723c */ /* 0x040fe60000081084 */
[----:B------:R-:W-:Y:S04]  /*9fa60*/  STL.64 [R1+0x1940], R144 ;  /* 0x0019409001007387 */ /* 0x000fe80000100a00 */
[----:B------:R-:W-:Y:S01]  /*9fa70*/  STL.64 [R1+0x1948], R146 ;  /* 0x0019489201007387 */ /* 0x000fe20000100a00 */
[C---:B----4-:R-:W-:Y:S03]  /*9fa80*/  HMMA.1688.F32.TF32 R4, R32.reuse, R116, R136 ;  /* 0x000000742004723c */ /* 0x050fe60000081088 */
[----:B------:R-:W-:Y:S04]  /*9fa90*/  STL.64 [R1+0x18d0], R28 ;  /* 0x0018d01c01007387 */ /* 0x000fe80000100a00 */
[----:B------:R4:W-:Y:S02]  /*9faa0*/  STL.64 [R1+0x18d8], R30 ;  /* 0x0018d81e01007387 */ /* 0x0009e40000100a00 */
[C---:B----4-:R-:W-:Y:S10]  /*9fab0*/  HMMA.1688.F32.TF32 R28, R32.reuse, R36, R128 ;  /* 0x00000024201c723c */ /* 0x050ff40000081080 */
        /* <DEDUP_REMOVED lines=16> */
[----:B----4-:R-:W-:Y:S10]  /*9fbc0*/  HMMA.1688.F32.TF32 R28, R32, R164, R88 ;  /* 0x000000a4201c723c */ /* 0x010ff40000081058 */
[----:B------:R-:W-:Y:S04]  /*9fbd0*/  STL.64 [R1+0x1640], R4 ;  /* 0x0016400401007387 */ /* 0x000fe80000100a00 */
[----:B------:R4:W-:Y:S04]  /*9fbe0*/  STL.64 [R1+0x1648], R6 ;  /* 0x0016480601007387 */ /* 0x0009e80000100a00 */
[----:B------:R-:W-:Y:S04]  /*9fbf0*/  STL.64 [R1+0x1610], R92 ;  /* 0x0016105c01007387 */ /* 0x000fe80000100a00 */
[----:B------:R-:W-:Y:S01]  /*9fc00*/  STL.64 [R1+0x1618], R94 ;  /* 0x0016185e01007387 */ /* 0x000fe20000100a00 */
[----:B----4-:R-:W-:-:S03]  /*9fc10*/  IMAD.MOV.U32 R7, RZ, RZ, R30 ;  /* 0x000000ffff077224 */ /* 0x010fc600078e001e */
[----:B------:R4:W-:Y:S01]  /*9fc20*/  STL.64 [R1+0x15e0], R28 ;  /* 0x0015e01c01007387 */ /* 0x0009e20000100a00 */
[----:B------:R-:W-:Y:S02]  /*9fc30*/  IMAD.MOV.U32 R6, RZ, RZ, R31 ;  /* 0x000000ffff067224 */ /* 0x000fe400078e001f */
[C---:B----4-:R-:W-:Y:S08]  /*9fc40*/  HMMA.1688.F32.TF32 R28, R32.reuse, R232, R84 ;  /* 0x000000e8201c723c */ /* 0x050ff00000081054 */
[C---:B------:R-:W-:Y:S08]  /*9fc50*/  HMMA.1688.F32.TF32 R84, R32.reuse, R168, R76 ;  /* 0x000000a82054723c */ /* 0x040ff0000008104c */
[C---:B------:R-:W-:Y:S03]  /*9fc60*/  HMMA.1688.F32.TF32 R76, R32.reuse, R176, R72 ;  /* 0x000000b0204c723c */ /* 0x040fe60000081048 */
[----:B------:R-:W-:Y:S04]  /*9fc70*/  STL.64 [R1+0x15b0], R28 ;  /* 0x0015b01c01007387 */ /* 0x000fe80000100a00 */
[----:B------:R4:W-:Y:S02]  /*9fc80*/  STL.64 [R1+0x15b8], R30 ;  /* 0x0015b81e01007387 */ /* 0x0009e40000100a00 */
[----:B----4-:R-:W-:Y:S02]  /*9fc90*/  HMMA.1688.F32.TF32 R28, R32, R60, R80 ;  /* 0x0000003c201c723c */ /* 0x010fe40000081050 */
[----:B------:R-:W-:Y:S04]  /*9fca0*/  STL.64 [R1+0x1580], R84 ;  /* 0x0015805401007387 */ /* 0x000fe80000100a00 */
[----:B------:R-:W-:Y:S02]  /*9fcb0*/  STL.64 [R1+0x1588], R86 ;  /* 0x0015885601007387 */ /* 0x000fe40000100a00 */
[C---:B-1----:R-:W-:Y:S02]  /*9fcc0*/  HMMA.1688.F32.TF32 R72, R8.reuse, R228, R240 ;  /* 0x000000e40848723c */ /* 0x042fe400000810f0 */
[----:B------:R-:W-:Y:S04]  /*9fcd0*/  STL.64 [R1+0x1560], R76 ;  /* 0x0015604c01007387 */ /* 0x000fe80000100a00 */
[----:B------:R-:W-:Y:S02]  /*9fce0*/  STL.64 [R1+0x1568], R78 ;  /* 0x0015684e01007387 */ /* 0x000fe40000100a00 */
[C---:B------:R-:W-:Y:S03]  /*9fcf0*/  HMMA.1688.F32.TF32 R32, R8.reuse, R20, R244 ;  /* 0x000000140820723c */ /* 0x040fe600000810f4 */
[----:B------:R-:W-:Y:S04]  /*9fd00*/  STL.64 [R1+0x1520], R28 ;  /* 0x0015201c01007387 */ /* 0x000fe80000100a00 */
[----:B------:R1:W-:Y:S02]  /*9fd10*/  STL.64 [R1+0x1528], R30 ;  /* 0x0015281e01007387 */ /* 0x0003e40000100a00 */
[----:B-1----:R-:W-:Y:S02]  /*9fd20*/  HMMA.1688.F32.TF32 R28, R8, R124, R248 ;  /* 0x0000007c081c723c */ /* 0x002fe400000810f8 */
[----:B------:R1:W-:Y:S01]  /*9fd30*/  STL.64 [R1+0x1510], R72 ;  /* 0x0015104801007387 */ /* 0x0003e20000100a00 */
[----:B------:R-:W-:-:S03]  /*9fd40*/  MOV R248, R12 ;  /* 0x0000000c00f87202 */ /* 0x000fc60000000f00 */
[----:B------:R4:W-:Y:S04]  /*9fd50*/  STL.64 [R1+0x1518], R74 ;  /* 0x0015184a01007387 */ /* 0x0009e80000100a00 */
[----:B------:R-:W-:Y:S01]  /*9fd60*/  STL.64 [R1+0x1500], R32 ;  /* 0x0015002001007387 */ /* 0x000fe20000100a00 */
[----:B------:R-:W-:-:S03]  /*9fd70*/  IMAD.MOV.U32 R249, RZ, RZ, R13 ;  /* 0x000000fffff97224 */ /* 0x000fc600078e000d */
[----:B------:R-:W-:Y:S01]  /*9fd80*/  STL.64 [R1+0x1508], R34 ;  /* 0x0015082201007387 */ /* 0x000fe20000100a00 */
[----:B------:R-:W-:-:S03]  /*9fd90*/  IMAD.MOV.U32 R250, RZ, RZ, R16 ;  /* 0x000000fffffa7224 */ /* 0x000fc600078e0010 */
[----:B------:R-:W2:Y:S01]  /*9fda0*/  LDL.LU R12, [R1+0xa5c4] ;  /* 0x00a5c400010c7983 */ /* 0x000ea20000300800 */
[----:B------:R-:W-:-:S03]  /*9fdb0*/  IMAD.MOV.U32 R251, RZ, RZ, R17 ;  /* 0x000000fffffb7224 */ /* 0x000fc600078e0011 */
[----:B------:R-:W-:Y:S04]  /*9fdc0*/  STL.64 [R1+0x14f0], R28 ;  /* 0x0014f01c01007387 */ /* 0x000fe80000100a00 */
[----:B------:R-:W-:Y:S04]  /*9fdd0*/  STL.64 [R1+0x14f8], R30 ;  /* 0x0014f81e01007387 */ /* 0x000fe80000100a00 */
        /* <DEDUP_REMOVED lines=13> */
[----:B----4-:R-:W3:Y:S04]  /*9feb0*/  LDL.LU R74, [R1+0x248] ;  /* 0x00024800014a7983 */ /* 0x010ee80000300800 */
[----:B------:R-:W3:Y:S04]  /*9fec0*/  LDL.LU R75, [R1+0x24c] ;  /* 0x00024c00014b7983 */ /* 0x000ee80000300800 */
[----:B------:R-:W4:Y:S04]  /*9fed0*/  LDL.LU R76, [R1+0x250] ;  /* 0x00025000014c7983 */ /* 0x000f280000300800 */
[----:B------:R-:W4:Y:S04]  /*9fee0*/  LDL.LU R77, [R1+0x254] ;  /* 0x00025400014d7983 */ /* 0x000f280000300800 */
[----:B------:R-:W4:Y:S04]  /*9fef0*/  LDL.LU R78, [R1+0x258] ;  /* 0x00025800014e7983 */ /* 0x000f280000300800 */
[----:B------:R-:W4:Y:S04]  /*9ff00*/  LDL.LU R79, [R1+0x25c] ;  /* 0x00025c00014f7983 */ /* 0x000f280000300800 */
        /* <DEDUP_REMOVED lines=60> */
[----:B--2---:R-:W-:-:S02]  /*a02d0*/  IMAD.MOV.U32 R242, RZ, RZ, R13 ;  /* 0x000000fffff27224 */ /* 0x004fc400078e000d */
[----:B------:R-:W-:Y:S01]  /*a02e0*/  IMAD.MOV.U32 R243, RZ, RZ, R12 ;  /* 0x000000fffff37224 */ /* 0x000fe200078e000c */
[----:B------:R-:W-:Y:S01]  /*a02f0*/  MOV R240, R17 ;  /* 0x0000001100f07202 */ /* 0x000fe20000000f00 */
[----:B------:R-:W-:Y:S01]  /*a0300*/  IMAD.MOV.U32 R241, RZ, RZ, R16 ;  /* 0x000000fffff17224 */ /* 0x000fe200078e0010 */
[----:B------:R-:W-:Y:S04]  /*a0310*/  LDS R17, [R70+UR10+0x8080] ;  /* 0x0080800a46117984 */ /* 0x000fe80008000800 */
[----:B------:R-:W4:Y:S02]  /*a0320*/  LDS R16, [R67+UR10+0x8080] ;  /* 0x0080800a43107984 */ /* 0x000f240008000800 */
[----:B----4-:R-:W-:Y:S08]  /*a0330*/  HMMA.1688.F32.TF32 R76, R16, R124, R76 ;  /* 0x0000007c104c723c */ /* 0x010ff0000008104c */
[C---:B---3--:R-:W-:Y:S08]  /*a0340*/  HMMA.1688.F32.TF32 R32, R8.reuse, R108, R152 ;  /* 0x0000006c0820723c */ /* 0x048ff00000081098 */
[C---:B------:R-:W-:Y:S08]  /*a0350*/  HMMA.1688.F32.TF32 R12, R8.reuse, R116, R156 ;  /* 0x00000074080c723c */ /* 0x040ff0000008109c */
[C---:B------:R-:W-:Y:S11]  /*a0360*/  HMMA.1688.F32.TF32 R28, R8.reuse, R36, R148 ;  /* 0x00000024081c723c */ /* 0x040ff60000081094 */
        /* <DEDUP_REMOVED lines=10> */
[----:B------:R-:W-:Y:S04]  /*a0410*/  STL.64 [R1+0x14b8], R14 ;  /* 0x0014b80e01007387 */ /* 0x000fe80000100a00 */
[----:B------:R-:W-:Y:S04]  /*a0420*/  STL.64 [R1+0x14a0], R32 ;  /* 0x0014a02001007387 */ /* 0x000fe80000100a00 */
[----:B------:R-:W-:Y:S01]  /*a0430*/  STL.64 [R1+0x14a8], R34 ;  /* 0x0014a82201007387 */ /* 0x000fe20000100a00 */
[C---:B------:R-:W-:Y:S03]  /*a0440*/  HMMA.1688.F32.TF32 R128, R8.reuse, R224, R128 ;  /* 0x000000e00880723c */ /* 0x040fe60000081080 */
[----:B------:R-:W-:Y:S04]  /*a0450*/  LDS R12, [R3+UR10+0x8100] ;  /* 0x0081000a030c7984 */ /* 0x000fe80008000800 */
[----:B------:R-:W-:Y:S04]  /*a0460*/  STL.64 [R1+0x1490], R28 ;  /* 0x0014901c01007387 */ /* 0x000fe80000100a00 */
[----:B------:R1:W-:Y:S01]  /*a0470*/  STL.64 [R1+0x1498], R30 ;  /* 0x0014981e01007387 */ /* 0x0003e20000100a00 */
[C---:B------:R-:W-:Y:S03]  /*a0480*/  HMMA.1688.F32.TF32 R104, R8.reuse, R168, R104 ;  /* 0x000000a80868723c */ /* 0x040fe60000081068 */
[----:B------:R-:W-:Y:S04]  /*a0490*/  LDS R14, [R3+UR10+0xa100] ;  /* 0x00a1000a030e7984 */ /* 0x000fe80008000800 */
[----:B------:R-:W-:Y:S01]  /*a04a0*/  LDS R13, [R71+UR10+0x8100] ;  /* 0x0081000a470d7984 */ /* 0x000fe20008000800 */
[C---:B-1----:R-:W-:Y:S03]  /*a04b0*/  HMMA.1688.F32.TF32 R28, R8.reuse, R236, R132 ;  /* 0x000000ec081c723c */ /* 0x042fe60000081084 */
[----:B------:R-:W1:Y:S05]  /*a04c0*/  LDS R15, [R71+UR10+0xa100] ;  /* 0x00a1000a470f7984 */ /* 0x000e6a0008000800 */
[C---:B------:R-:W-:Y:S11]  /*a04d0*/  HMMA.1688.F32.TF32 R32, R8.reuse, R164, R120 ;  /* 0x000000a40820723c */ /* 0x040ff60000081078 */
        /* <DEDUP_REMOVED lines=10> */
[----:B---3--:R-:W-:Y:S01]  /*a0580*/  HMMA.1688.F32.TF32 R28, R8, R60, R92 ;  /* 0x0000003c081c723c */ /* 0x008fe2000008105c */
[----:B------:R-:W-:Y:S04]  /*a0590*/  STL.64 [R1+0x1440], R104 ;  /* 0x0014406801007387 */ /* 0x000fe80000100a00 */
[----:B------:R-:W-:Y:S06]  /*a05a0*/  STL.64 [R1+0x1448], R106 ;  /* 0x0014486a01007387 */ /* 0x000fec0000100a00 */
[----:B------:R-:W-:Y:S04]  /*a05b0*/  STL.64 [R1+0x18c0], R32 ;  /* 0x0018c02001007387 */ /* 0x000fe80000100a00 */
[----:B------:R2:W-:Y:S04]  /*a05c0*/  STL.64 [R1+0x18c8], R34 ;  /* 0x0018c82201007387 */ /* 0x0005e80000100a00 */
[----:B------:R-:W-:Y:S04]  /*a05d0*/  LDS R8, [R67+UR10+0x8100] ;  /* 0x0081000a43087984 */ /* 0x000fe80008000800 */
[----:B------:R-:W-:Y:S01]  /*a05e0*/  STL.64 [R1+0x18b0], R28 ;  /* 0x0018b01c01007387 */ /* 0x000fe20000100a00 */
[C---:B--2---:R-:W-:Y:S03]  /*a05f0*/  HMMA.1688.F32.TF32 R32, R16.reuse, R228, R88 ;  /* 0x000000e41020723c */ /* 0x044fe60000081058 */
[----:B------:R2:W-:Y:S04]  /*a0600*/  STL.64 [R1+0x18b8], R30 ;  /* 0x0018b81e01007387 */ /* 0x0005e80000100a00 */
[----:B------:R-:W-:Y:S04]  /*a0610*/  LDS R10, [R67+UR10+0xa100] ;  /* 0x00a1000a430a7984 */ /* 0x000fe80008000800 */
[----:B------:R-:W-:Y:S01]  /*a0620*/  LDS R9, [R70+UR10+0x8100] ;  /* 0x0081000a46097984 */ /* 0x000fe20008000800 */
[C---:B--2---:R-:W-:Y:S03]  /*a0630*/  HMMA.1688.F32.TF32 R28, R16.reuse, R20, R84 ;  /* 0x00000014101c723c */ /* 0x044fe60000081054 */
[----:B------:R-:W2:Y:S04]  /*a0640*/  LDS R11, [R70+UR10+0xa100] ;  /* 0x00a1000a460b7984 */ /* 0x000ea80008000800 */
[----:B------:R-:W-:Y:S04]  /*a0650*/  STL.64 [R1+0x18a0], R32 ;  /* 0x0018a02001007387 */ /* 0x000fe80000100a00 */
[----:B------:R3:W-:Y:S08]  /*a0660*/  STL.64 [R1+0x18a8], R34 ;  /* 0x0018a82201007387 */ /* 0x0007f00000100a00 */
[----:B------:R-:W-:Y:S01]  /*a0670*/  STL.64 [R1+0x1410], R28 ;  /* 0x0014101c01007387 */ /* 0x000fe20000100a00 */
[C---:B---3--:R-:W-:Y:S03]  /*a0680*/  HMMA.1688.F32.TF32 R32, R16.reuse, R116, R72 ;  /* 0x000000741020723c */ /* 0x048fe60000081048 */
[----:B------:R3:W-:Y:S05]  /*a0690*/  STL.64 [R1+0x1418], R30 ;  /* 0x0014181e01007387 */ /* 0x0007ea0000100a00 */
[C---:B---3--:R-:W-:Y:S01]  /*a06a0*/  HMMA.1688.F32.TF32 R28, R16.reuse, R108, R80 ;  /* 0x0000006c101c723c */ /* 0x048fe20000081050 */
[----:B------:R-:W-:Y:S04]  /*a06b0*/  STL.64 [R1+0x1400], R76 ;  /* 0x0014004c01007387 */ /* 0x000fe80000100a00 */
[----:B------:R-:W-:Y:S03]  /*a06c0*/  STL.64 [R1+0x1408], R78 ;  /* 0x0014084e01007387 */ /* 0x000fe60000100a00 */
[C---:B------:R-:W-:Y:S03]  /*a06d0*/  HMMA.1688.F32.TF32 R72, R16.reuse, R36, R240 ;  /* 0x000000241048723c */ /* 0x040fe600000810f0 */
[----:B------:R-:W-:Y:S04]  /*a06e0*/  STL.64 [R1+0x13f0], R32 ;  /* 0x0013f02001007387 */ /* 0x000fe80000100a00 */
[----:B------:R3:W-:Y:S04]  /*a06f0*/  STL.64 [R1+0x13f8], R34 ;  /* 0x0013f82201007387 */ /* 0x0007e80000100a00 */
[----:B------:R-:W-:Y:S04]  /*a0700*/  STL.64 [R1+0x13e0], R28 ;  /* 0x0013e01c01007387 */ /* 0x000fe80000100a00 */
[----:B------:R4:W-:Y:S01]  /*a0710*/  STL.64 [R1+0x13e8], R30 ;  /* 0x0013e81e01007387 */ /* 0x0009e20000100a00 */
[C---:B---3--:R-:W-:Y:S08]  /*a0720*/  HMMA.1688.F32.TF32 R32, R16.reuse, R100, R244 ;  /* 0x000000641020723c */ /* 0x048ff000000810f4 */
[C---:B----4-:R-:W-:Y:S01]  /*a0730*/  HMMA.1688.F32.TF32 R28, R16.reuse, R44, R248 ;  /* 0x0000002c101c723c */ /* 0x050fe200000810f8 */
[----:B------:R3:W-:Y:S04]  /*a0740*/  STL.64 [R1+0x13b0], R72 ;  /* 0x0013b04801007387 */ /* 0x0007e80000100a00 */
[----:B------:R4:W-:Y:S04]  /*a0750*/  STL.64 [R1+0x13b8], R74 ;  /* 0x0013b84a01007387 */ /* 0x0009e80000100a00 */
        /* <DEDUP_REMOVED lines=119> */
[C---:B------:R-:W-:Y:S11]  /*a0ed0*/  HMMA.1688.F32.TF32 R32, R16.reuse, R224, R32 ;  /* 0x000000e01020723c */ /* 0x040ff60000081020 */
[----:B------:R-:W-:Y:S04]  /*a0ee0*/  STL.64 [R1+0x1350], R188 ;  /* 0x001350bc01007387 */ /* 0x000fe80000100a00 */
[----:B------:R1:W-:Y:S04]  /*a0ef0*/  STL.64 [R1+0x1358], R190 ;  /* 0x001358be01007387 */ /* 0x0003e80000100a00 */
[----:B-1----:R-:W2:Y:S04]  /*a0f00*/  LDL.LU.64 R190, [R1+0xa5b0] ;  /* 0x00a5b00001be7983 */ /* 0x002ea80000300a00 */
[----:B------:R-:W2:Y:S04]  /*a0f10*/  LDL.LU.64 R188, [R1+0xa5a8] ;  /* 0x00a5a80001bc7983 */ /* 0x000ea80000300a00 */
[----:B------:R-:W-:Y:S04]  /*a0f20*/  STL.64 [R1+0x1340], R184 ;  /* 0x001340b801007387 */ /* 0x000fe80000100a00 */
[----:B------:R1:W-:Y:S04]  /*a0f30*/  STL.64 [R1+0x1348], R186 ;  /* 0x001348ba01007387 */ /* 0x0003e80000100a00 */
[----:B-1----:R-:W3:Y:S04]  /*a0f40*/  LDL.LU.64 R186, [R1+0xa5a0] ;  /* 0x00a5a00001ba7983 */ /* 0x002ee80000300a00 */
[----:B------:R-:W3:Y:S04]  /*a0f50*/  LDL.LU.64 R184, [R1+0xa598] ;  /* 0x00a5980001b87983 */ /* 0x000ee80000300a00 */
[----:B------:R-:W-:Y:S04]  /*a0f60*/  STL.64 [R1+0x1320], R32 ;  /* 0x0013202001007387 */ /* 0x000fe80000100a00 */
[----:B------:R1:W-:Y:S02]  /*a0f70*/  STL.64 [R1+0x1328], R34 ;  /* 0x0013282201007387 */ /* 0x0003e40000100a00 */
[C---:B-1----:R-:W-:Y:S08]  /*a0f80*/  HMMA.1688.F32.TF32 R32, R16.reuse, R164, R28 ;  /* 0x000000a41020723c */ /* 0x042ff0000008101c */
[C---:B------:R-:W-:Y:S11]  /*a0f90*/  HMMA.1688.F32.TF32 R28, R16.reuse, R232, R180 ;  /* 0x000000e8101c723c */ /* 0x040ff600000810b4 */
[----:B------:R-:W-:Y:S04]  /*a0fa0*/  STL.64 [R1+0x1300], R32 ;  /* 0x0013002001007387 */ /* 0x000fe80000100a00 */
[----:B------:R1:W-:Y:S04]  /*a0fb0*/  STL.64 [R1+0x1308], R34 ;  /* 0x0013082201007387 */ /* 0x0003e80000100a00 */
[----:B------:R-:W-:Y:S04]  /*a0fc0*/  STL.64 [R1+0x12e0], R28 ;  /* 0x0012e01c01007387 */ /* 0x000fe80000100a00 */
[----:B------:R4:W-:Y:S01]  /*a0fd0*/  STL.64 [R1+0x12e8], R30 ;  /* 0x0012e81e01007387 */ /* 0x0009e20000100a00 */
[C---:B-1----:R-:W-:Y:S08]  /*a0fe0*/  HMMA.1688.F32.TF32 R32, R16.reuse, R176, R160 ;  /* 0x000000b01020723c */ /* 0x042ff000000810a0 */
[----:B----4-:R-:W-:Y:S08]  /*a0ff0*/  HMMA.1688.F32.TF32 R28, R16, R60, R156 ;  /* 0x0000003c101c723c */ /* 0x010ff0000008109c */
[C---:B------:R-:W-:Y:S01]  /*a1000*/  HMMA.1688.F32.TF32 R16, R12.reuse, R228, R152 ;  /* 0x000000e40c10723c */ /* 0x040fe20000081098 */
        /* <DEDUP_REMOVED lines=46> */
[----:B-1----:R-:W-:Y:S03]  /*a12f0*/  HMMA.1688.F32.TF32 R16, R12, R60, R72 ;  /* 0x0000003c0c10723c */ /* 0x002fe60000081048 */
[----:B------:R-:W-:Y:S04]  /*a1300*/  STL.64 [R1+0x11b0], R32 ;  /* 0x0011b02001007387 */ /* 0x000fe80000100a00 */
[----:B------:R-:W-:Y:S01]  /*a1310*/  STL.64 [R1+0x11b8], R34 ;  /* 0x0011b82201007387 */ /* 0x000fe20000100a00 */
[C---:B------:R-:W-:Y:S03]  /*a1320*/  HMMA.1688.F32.TF32 R12, R8.reuse, R228, R80 ;  /* 0x000000e4080c723c */ /* 0x040fe60000081050 */
[----:B------:R-:W-:Y:S04]  /*a1330*/  STL.64 [R1+0x11a0], R28 ;  /* 0x0011a01c01007387 */ /* 0x000fe80000100a00 */
[----:B------:R1:W-:Y:S04]  /*a1340*/  STL.64 [R1+0x11a8], R30 ;  /* 0x0011a81e01007387 */ /* 0x0003e80000100a00 */
[----:B------:R-:W-:Y:S04]  /*a1350*/  STL.64 [R1+0x1170], R16 ;  /* 0x0011701001007387 */ /* 0x000fe80000100a00 */
[----:B------:R4:W-:Y:S01]  /*a1360*/  STL.64 [R1+0x1178], R18 ;  /* 0x0011781201007387 */ /* 0x0009e20000100a00 */
[C---:B-1----:R-:W-:Y:S08]  /*a1370*/  HMMA.1688.F32.TF32 R28, R8.reuse, R20, R240 ;  /* 0x00000014081c723c */ /* 0x042ff000000810f0 */
[C---:B----4-:R-:W-:Y:S01]  /*a1380*/  HMMA.1688.F32.TF32 R16, R8.reuse, R124, R244 ;  /* 0x0000007c0810723c */ /* 0x050fe200000810f4 */
[----:B------:R-:W-:Y:S04]  /*a1390*/  STL.64 [R1+0x1150], R12 ;  /* 0x0011500c01007387 */ /* 0x000fe80000100a00 */
[----:B------:R-:W-:Y:S04]  /*a13a0*/  STL.64 [R1+0x1158], R14 ;  /* 0x0011580e01007387 */ /* 0x000fe80000100a00 */
[----:B------:R-:W-:Y:S04]  /*a13b0*/  LDS R12, [R3+UR10+0x8180] ;  /* 0x0081800a030c7984 */ /* 0x000fe80008000800 */
[----:B------:R-:W-:Y:S04]  /*a13c0*/  STL.64 [R1+0x1130], R28 ;  /* 0x0011301c01007387 */ /* 0x000fe80000100a00 */
[----:B------:R-:W-:Y:S04]  /*a13d0*/  STL.64 [R1+0x1138], R30 ;  /* 0x0011381e01007387 */ /* 0x000fe80000100a00 */
[----:B------:R-:W-:Y:S04]  /*a13e0*/  STL.64 [R1+0x1110], R16 ;  /* 0x0011101001007387 */ /* 0x000fe80000100a00 */
[----:B------:R1:W-:Y:S04]  /*a13f0*/  STL.64 [R1+0x1118], R18 ;  /* 0x0011181201007387 */ /* 0x0003e80000100a00 */
[----:B------:R-:W4:Y:S04]  /*a1400*/  LDL.LU R244, [R1+0x2150] ;  /* 0x0021500001f47983 */ /* 0x000f280000300800 */
[----:B------:R-:W-:Y:S01]  /*a1410*/  LDS R14, [R3+UR10+0xa180] ;  /* 0x00a1800a030e7984 */ /* 0x000fe20008000800 */
[----:B-1----:R-:W-:Y:S03]  /*a1420*/  HMMA.1688.F32.TF32 R16, R8, R116, R248 ;  /* 0x000000740810723c */ /* 0x002fe600000810f8 */
[----:B------:R-:W-:Y:S04]  /*a1430*/  LDS R13, [R71+UR10+0x8180] ;  /* 0x0081800a470d7984 */ /* 0x000fe80008000800 */
[----:B------:R-:W1:-:S12]  /*a1440*/  LDS R15, [R71+UR10+0xa180] ;  /* 0x00a1800a470f7984 */ /* 0x000e580008000800 */
[----:B------:R-:W-:Y:S04]  /*a1450*/  STL.64 [R1+0x10f0], R16 ;  /* 0x0010f01001007387 */ /* 0x000fe80000100a00 */
        /* <DEDUP_REMOVED lines=12> */
[----:B------:R-:W1:Y:S04]  /*a1520*/  LDL.LU R76, [R1+0x2190] ;  /* 0x00219000014c7983 */ /* 0x000e680000300800 */
[----:B------:R-:W1:Y:S04]  /*a1530*/  LDL.LU R77, [R1+0x2194] ;  /* 0x00219400014d7983 */ /* 0x000e680000300800 */
[----:B------:R-:W1:Y:S04]  /*a1540*/  LDL.LU R78, [R1+0x2198] ;  /* 0x00219800014e7983 */ /* 0x000e680000300800 */
[----:B------:R-:W1:Y:S04]  /*a1550*/  LDL.LU R79, [R1+0x219c] ;  /* 0x00219c00014f7983 */ /* 0x000e680000300800 */
        /* <DEDUP_REMOVED lines=72> */
[-C--:B-1----:R-:W-:Y:S08]  /*a19e0*/  HMMA.1688.F32.TF32 R76, R12, R108.reuse, R76 ;  /* 0x0000006c0c4c723c */ /* 0x082ff0000008104c */
[C---:B--2---:R-:W-:Y:S08]  /*a19f0*/  HMMA.1688.F32.TF32 R32, R8.reuse, R108, R160 ;  /* 0x0000006c0820723c */ /* 0x044ff000000810a0 */
[C---:B---3--:R-:W-:Y:S11]  /*a1a00*/  HMMA.1688.F32.TF32 R28, R8.reuse, R36, R156 ;  /* 0x00000024081c723c */ /* 0x048ff6000008109c */
[----:B------:R-:W-:Y:S04]  /*a1a10*/  STL.64 [R1+0x10e0], R32 ;  /* 0x0010e02001007387 */ /* 0x000fe80000100a00 */
[----:B------:R1:W-:Y:S01]  /*a1a20*/  STL.64 [R1+0x10e8], R34 ;  /* 0x0010e82201007387 */ /* 0x0003e20000100a00 */
[C---:B------:R-:W-:Y:S08]  /*a1a30*/  HMMA.1688.F32.TF32 R16, R8.reuse, R100, R152 ;  /* 0x000000640810723c */ /* 0x040ff00000081098 */
[C---:B-1----:R-:W-:Y:S01]  /*a1a40*/  HMMA.1688.F32.TF32 R32, R8.reuse, R44, R148 ;  /* 0x0000002c0820723c */ /* 0x042fe20000081094 */
[----:B------:R-:W-:Y:S04]  /*a1a50*/  STL.64 [R1+0x10d0], R28 ;  /* 0x0010d01c01007387 */ /* 0x000fe80000100a00 */
[----:B------:R1:W-:Y:S03]  /*a1a60*/  STL.64 [R1+0x10d8], R30 ;  /* 0x0010d81e01007387 */ /* 0x0003e60000100a00 */
[C---:B-1----:R-:W-:Y:S03]  /*a1a70*/  HMMA.1688.F32.TF32 R28, R8.reuse, R48, R144 ;  /* 0x00000030081c723c */ /* 0x042fe60000081090 */
[----:B------:R-:W-:Y:S04]  /*a1a80*/  STL.64 [R1+0x10c0], R16 ;  /* 0x0010c01001007387 */ /* 0x000fe80000100a00 */
[----:B------:R-:W-:Y:S04]  /*a1a90*/  STL.64 [R1+0x10c8], R18 ;  /* 0x0010c81201007387 */ /* 0x000fe80000100a00 */
[----:B------:R-:W-:Y:S04]  /*a1aa0*/  STL.64 [R1+0x10b0], R32 ;  /* 0x0010b02001007387 */ /* 0x000fe80000100a00 */
[----:B------:R-:W-:Y:S01]  /*a1ab0*/  STL.64 [R1+0x10b8], R34 ;  /* 0x0010b82201007387 */ /* 0x000fe20000100a00 */
[C---:B----4-:R-:W-:Y:S03]  /*a1ac0*/  HMMA.1688.F32.TF32 R136, R8.reuse, R224, R136 ;  /* 0x000000e00888723c */ /* 0x050fe60000081088 */
        /* <DEDUP_REMOVED lines=23> */
[----:B------:R-:W-:Y:S01]  /*a1c40*/  STL.64 [R1+0x1048], R34 ;  /* 0x0010482201007387 */ /* 0x000fe20000100a00 */
[C---:B------:R-:W-:Y:S03]  /*a1c50*/  HMMA.1688.F32.TF32 R92, R12.reuse, R20, R92 ;  /* 0x000000140c5c723c */ /* 0x040fe6000008105c */
[----:B------:R-:W-:Y:S04]  /*a1c60*/  LDS R8, [R3+UR10+0x8200] ;  /* 0x0082000a03087984 */ /* 0x000fe80008000800 */
[----:B------:R-:W-:Y:S04]  /*a1c70*/  STL.64 [R1+0xf50], R28 ;  /* 0x000f501c01007387 */ /* 0x000fe80000100a00 */
[----:B------:R2:W-:Y:S04]  /*a1c80*/  STL.64 [R1+0xf58], R30 ;  /* 0x000f581e01007387 */ /* 0x0005e80000100a00 */
[----:B------:R-:W-:Y:S04]  /*a1c90*/  LDS R10, [R3+UR10+0xa200] ;  /* 0x00a2000a030a7984 */ /* 0x000fe80008000800 */
[----:B------:R-:W-:Y:S01]  /*a1ca0*/  LDS R9, [R71+UR10+0x8200] ;  /* 0x0082000a47097984 */ /* 0x000fe20008000800 */
[C---:B--2---:R-:W-:Y:S03]  /*a1cb0*/  HMMA.1688.F32.TF32 R28, R12.reuse, R228, R96 ;  /* 0x000000e40c1c723c */ /* 0x044fe60000081060 */
[----:B------:R-:W2:Y:S05]  /*a1cc0*/  LDS R11, [R71+UR10+0xa200] ;  /* 0x00a2000a470b7984 */ /* 0x000eaa0008000800 */
[C---:B------:R-:W-:Y:S11]  /*a1cd0*/  HMMA.1688.F32.TF32 R32, R12.reuse, R124, R88 ;  /* 0x0000007c0c20723c */ /* 0x040ff60000081058 */
[----:B------:R-:W-:Y:S04]  /*a1ce0*/  STL.64 [R1+0xf40], R28 ;  /* 0x000f401c01007387 */ /* 0x000fe80000100a00 */
[----:B------:R3:W-:Y:S02]  /*a1cf0*/  STL.64 [R1+0xf48], R30 ;  /* 0x000f481e01007387 */ /* 0x0007e40000100a00 */
[C---:B---3--:R-:W-:Y:S02]  /*a1d00*/  HMMA.1688.F32.TF32 R28, R12.reuse, R116, R84 ;  /* 0x000000740c1c723c */ /* 0x048fe40000081054 */
[----:B------:R-:W-:Y:S04]  /*a1d10*/  STL.64 [R1+0xf30], R92 ;  /* 0x000f305c01007387 */ /* 0x000fe80000100a00 */
[----:B------:R-:W-:Y:S04]  /*a1d20*/  STL.64 [R1+0xf38], R94 ;  /* 0x000f385e01007387 */ /* 0x000fe80000100a00 */
[----:B------:R-:W-:Y:S04]  /*a1d30*/  STL.64 [R1+0xf20], R32 ;  /* 0x000f202001007387 */ /* 0x000fe80000100a00 */
[----:B------:R3:W-:Y:S05]  /*a1d40*/  STL.64 [R1+0xf28], R34 ;  /* 0x000f282201007387 */ /* 0x0007ea0000100a00 */
[----:B------:R-:W-:Y:S04]  /*a1d50*/  STL.64 [R1+0xfd0], R28 ;  /* 0x000fd01c01007387 */ /* 0x000fe80000100a00 */
[----:B------:R4:W-:Y:S01]  /*a1d60*/  STL.64 [R1+0xfd8], R30 ;  /* 0x000fd81e01007387 */ /* 0x0009e20000100a00 */
[C---:B---3--:R-:W-:Y:S08]  /*a1d70*/  HMMA.1688.F32.TF32 R32, R12.reuse, R36, R72 ;  /* 0x000000240c20723c */ /* 0x048ff00000081048 */
[C---:B----4-:R-:W-:Y:S01]  /*a1d80*/  HMMA.1688.F32.TF32 R28, R12.reuse, R100, R80 ;  /* 0x000000640c1c723c */ /* 0x050fe20000081050 */
        /* <DEDUP_REMOVED lines=9> */
[----:B------:R-:W-:Y:S04]  /*a1e20*/  STL.64 [R1+0xf90], R72 ;  /* 0x000f904801007387 */ /* 0x000fe80000100a00 */
[----:B------:R-:W-:Y:S04]  /*a1e30*/  STL.64 [R1+0xf98], R74 ;  /* 0x000f984a01007387 */ /* 0x000fe80000100a00 */
[----:B------:R-:W3:Y:S04]  /*a1e40*/  LDL.LU R240, [R1+0x21e0] ;  /* 0x0021e00001f07983 */ /* 0x000ee80000300800 */
[----:B------:R-:W-:Y:S04]  /*a1e50*/  STL.64 [R1+0xf80], R32 ;  /* 0x000f802001007387 */ /* 0x000fe80000100a00 */
[----:B------:R-:W-:Y:S04]  /*a1e60*/  STL.64 [R1+0xf88], R34 ;  /* 0x000f882201007387 */ /* 0x000fe80000100a00 */
        /* <DEDUP_REMOVED lines=109> */
[C---:B------:R-:W-:Y:S11]  /*a2540*/  HMMA.1688.F32.TF32 R160, R12.reuse, R232, R160 ;  /* 0x000000e80ca0723c */ /* 0x040ff600000810a0 */
[----:B------:R-:W-:Y:S04]  /*a2550*/  STL.64 [R1+0x1020], R180 ;  /* 0x001020b401007387 */ /* 0x000fe80000100a00 */
[----:B------:R1:W-:Y:S01]  /*a2560*/  STL.64 [R1+0x1028], R182 ;  /* 0x001028b601007387 */ /* 0x0003e20000100a00 */
[----:B------:R-:W-:Y:S03]  /*a2570*/  HMMA.1688.F32.TF32 R12, R12, R60, R148 ;  /* 0x0000003c0c0c723c */ /* 0x000fe60000081094 */
        /* <DEDUP_REMOVED lines=51> */
[C---:B-1----:R-:W-:Y:S02]  /*a28b0*/  HMMA.1688.F32.TF32 R12, R16.reuse, R100, R28 ;  /* 0x00000064100c723c */ /* 0x042fe4000008101c */
[----:B------:R-:W-:Y:S04]  /*a28c0*/  STL.64 [R1+0xed0], R32 ;  /* 0x000ed02001007387 */ /* 0x000fe80000100a00 */
[----:B------:R1:W-:Y:S02]  /*a28d0*/  STL.64 [R1+0xed8], R34 ;  /* 0x000ed82201007387 */ /* 0x0003e40000100a00 */
[C---:B------:R-:W-:Y:S08]  /*a28e0*/  HMMA.1688.F32.TF32 R28, R16.reuse, R48, R120 ;  /* 0x00000030101c723c */ /* 0x040ff00000081078 */
[C---:B-1----:R-:W-:Y:S03]  /*a28f0*/  HMMA.1688.F32.TF32 R32, R16.reuse, R44, R128 ;  /* 0x0000002c1020723c */ /* 0x042fe60000081080 */
[----:B------:R-:W-:Y:S04]  /*a2900*/  STL.64 [R1+0xec0], R12 ;  /* 0x000ec00c01007387 */ /* 0x000fe80000100a00 */
[----:B------:R1:W-:Y:S02]  /*a2910*/  STL.64 [R1+0xec8], R14 ;  /* 0x000ec80e01007387 */ /* 0x0003e40000100a00 */
[C---:B-1----:R-:W-:Y:S10]  /*a2920*/  HMMA.1688.F32.TF32 R12, R16.reuse, R236, R112 ;  /* 0x000000ec100c723c */ /* 0x042ff40000081070 */
        /* <DEDUP_REMOVED lines=26> */
[C---:B--2---:R-:W-:Y:S01]  /*a2ad0*/  HMMA.1688.F32.TF32 R12, R8.reuse, R124, R240 ;  /* 0x0000007c080c723c */ /* 0x044fe200000810f0 */
[----:B------:R-:W-:Y:S04]  /*a2ae0*/  STL.64 [R1+0xd00], R16 ;  /* 0x000d001001007387 */ /* 0x000fe80000100a00 */
[----:B------:R-:W-:Y:S06]  /*a2af0*/  STL.64 [R1+0xd08], R18 ;  /* 0x000d081201007387 */ /* 0x000fec0000100a00 */
[----:B------:R-:W-:Y:S04]  /*a2b00*/  STL.64 [R1+0xcf0], R28 ;  /* 0x000cf01c01007387 */ /* 0x000fe80000100a00 */
[----:B------:R1:W-:Y:S04]  /*a2b10*/  STL.64 [R1+0xcf8], R30 ;  /* 0x000cf81e01007387 */ /* 0x0003e80000100a00 */
[----:B------:R-:W-:Y:S04]  /*a2b20*/  LDS R16, [R67+UR10+0x8200] ;  /* 0x0082000a43107984 */ /* 0x000fe80008000800 */
[----:B------:R-:W-:Y:S01]  /*a2b30*/  STL.64 [R1+0xce0], R12 ;  /* 0x000ce00c01007387 */ /* 0x000fe20000100a00 */
[C---:B-1----:R-:W-:Y:S03]  /*a2b40*/  HMMA.1688.F32.TF32 R28, R8.reuse, R116, R244 ;  /* 0x00000074081c723c */ /* 0x042fe600000810f4 */
[----:B------:R1:W-:Y:S04]  /*a2b50*/  STL.64 [R1+0xce8], R14 ;  /* 0x000ce80e01007387 */ /* 0x0003e80000100a00 */
[----:B------:R-:W-:Y:S04]  /*a2b60*/  LDS R18, [R67+UR10+0xa200] ;  /* 0x00a2000a43127984 */ /* 0x000fe80008000800 */
[----:B------:R-:W-:Y:S01]  /*a2b70*/  LDS R17, [R70+UR10+0x8200] ;  /* 0x0082000a46117984 */ /* 0x000fe20008000800 */
[C---:B-1----:R-:W-:Y:S03]  /*a2b80*/  HMMA.1688.F32.TF32 R12, R8.reuse, R108, R248 ;  /* 0x0000006c080c723c */ /* 0x042fe600000810f8 */
[----:B------:R-:W1:Y:S04]  /*a2b90*/  LDS R19, [R70+UR10+0xa200] ;  /* 0x00a2000a46137984 */ /* 0x000e680008000800 */
[----:B------:R2:W-:Y:S04]  /*a2ba0*/  STL.64 [R1+0xcd0], R28 ;  /* 0x000cd01c01007387 */ /* 0x0005e80000100a00 */
[----:B------:R3:W-:Y:S04]  /*a2bb0*/  STL.64 [R1+0xcd8], R30 ;  /* 0x000cd81e01007387 */ /* 0x0007e80000100a00 */
[----:B--2---:R-:W2:Y:S04]  /*a2bc0*/  LDL.LU R28, [R1+0x30] ;  /* 0x00003000011c7983 */ /* 0x004ea80000300800 */
        /* <DEDUP_REMOVED lines=65> */
[----:B------:R-:W4:Y:S04]  /*a2fe0*/  LDL.LU R104, [R1] ;  /* 0x0000000001687983 */ /* 0x000f280000300800 */
        /* <DEDUP_REMOVED lines=16> */
[----:B------:R-:W-:Y:S01]  /*a30f0*/  STL.64 [R1+0xca0], R96 ;  /* 0x000ca06001007387 */ /* 0x000fe20000100a00 */
[C---:B------:R-:W-:Y:S03]  /*a3100*/  HMMA.1688.F32.TF32 R76, R8.reuse, R164, R76 ;  /* 0x000000a4084c723c */ /* 0x040fe6000008104c */
[----:B------:R1:W-:Y:S04]  /*a3110*/  STL.64 [R1+0xca8], R98 ;  /* 0x000ca86201007387 */ /* 0x0003e80000100a00 */
[----:B-1----:R-:W3:Y:S04]  /*a3120*/  LDL.LU.64 R98, [R1+0xa4e0] ;  /* 0x00a4e00001627983 */ /* 0x002ee80000300a00 */
[----:B------:R-:W3:Y:S04]  /*a3130*/  LDL.LU.64 R96, [R1+0xa4d8] ;  /* 0x00a4d80001607983 */ /* 0x000ee80000300a00 */
[----:B------:R-:W-:Y:S04]  /*a3140*/  STL.64 [R1+0xc90], R92 ;  /* 0x000c905c01007387 */ /* 0x000fe80000100a00 */
[----:B------:R1:W-:Y:S01]  /*a3150*/  STL.64 [R1+0xc98], R94 ;  /* 0x000c985e01007387 */ /* 0x0003e20000100a00 */
[----:B------:R-:W-:Y:S03]  /*a3160*/  HMMA.1688.F32.TF32 R8, R8, R60, R244 ;  /* 0x0000003c0808723c */ /* 0x000fe600000810f4 */
[----:B-1----:R-:W4:Y:S04]  /*a3170*/  LDL.LU.64 R94, [R1+0xa4d0] ;  /* 0x00a4d000015e7983 */ /* 0x002f280000300a00 */
[----:B------:R-:W4:Y:S04]  /*a3180*/  LDL.LU.64 R92, [R1+0xa4c8] ;  /* 0x00a4c800015c7983 */ /* 0x000f280000300a00 */
[----:B------:R-:W-:Y:S04]  /*a3190*/  STL.64 [R1+0xc80], R12 ;  /* 0x000c800c01007387 */ /* 0x000fe80000100a00 */
[----:B------:R-:W-:Y:S04]  /*a31a0*/  STL.64 [R1+0xc88], R14 ;  /* 0x000c880e01007387 */ /* 0x000fe80000100a00 */
[----:B------:R-:W-:Y:S04]  /*a31b0*/  STL.64 [R1+0xc70], R88 ;  /* 0x000c705801007387 */ /* 0x000fe80000100a00 */
[----:B------:R1:W-:Y:S01]  /*a31c0*/  STL.64 [R1+0xc78], R90 ;  /* 0x000c785a01007387 */ /* 0x0003e20000100a00 */
[----:B------:R-:W-:Y:S01]  /*a31d0*/  HMMA.1688.F32.TF32 R248, R16, R228, R248 ;  /* 0x000000e410f8723c */ /* 0x000fe200000810f8 */
[----:B------:R-:W-:Y:S01]  /*a31e0*/  MOV R5, R108 ;  /* 0x0000006c00057202 */ /* 0x000fe20000000f00 */
[----:B------:R-:W-:-:S02]  /*a31f0*/  IMAD.MOV.U32 R4, RZ, RZ, R109 ;  /* 0x000000ffff047224 */ /* 0x000fc400078e006d */
[----:B------:R-:W-:Y:S02]  /*a3200*/  IMAD.MOV.U32 R23, RZ, RZ, R116 ;  /* 0x000000ffff177224 */ /* 0x000fe400078e0074 */
[----:B------:R-:W-:Y:S01]  /*a3210*/  IMAD.MOV.U32 R22, RZ, RZ, R117 ;  /* 0x000000ffff167224 */ /* 0x000fe200078e0075 */
[----:B------:R-:W-:Y:S01]  /*a3220*/  MOV R27, R124 ;  /* 0x0000007c001b7202 */ /* 0x000fe20000000f00 */
[C---:B------:R-:W-:Y:S01]  /*a3230*/  HMMA.1688.F32.TF32 R32, R16.reuse, R20, R32 ;  /* 0x000000141020723c */ /* 0x040fe20000081020 */
[----:B------:R-:W-:Y:S01]  /*a3240*/  IMAD.MOV.U32 R26, RZ, RZ, R125 ;  /* 0x000000ffff1a7224 */ /* 0x000fe200078e007d */
[----:B------:R-:W-:Y:S04]  /*a3250*/  LDS R12, [R3+UR10+0x8280] ;  /* 0x0082800a030c7984 */ /* 0x000fe80008000800 */
[----:B-1----:R-:W2:Y:S04]  /*a3260*/  LDL.LU.64 R90, [R1+0xa4c0] ;  /* 0x00a4c000015a7983 */ /* 0x002ea80000300a00 */
[----:B------:R-:W2:Y:S04]  /*a3270*/  LDL.LU.64 R88, [R1+0xa4b8] ;  /* 0x00a4b80001587983 */ /* 0x000ea80000300a00 */
[----:B------:R-:W-:Y:S04]  /*a3280*/  STL.64 [R1+0xc60], R84 ;  /* 0x000c605401007387 */ /* 0x000fe80000100a00 */
[----:B------:R1:W-:Y:S01]  /*a3290*/  STL.64 [R1+0xc68], R86 ;  /* 0x000c685601007387 */ /* 0x0003e20000100a00 */
[C---:B------:R-:W-:Y:S03]  /*a32a0*/  HMMA.1688.F32.TF32 R28, R16.reuse, R124, R28 ;  /* 0x0000007c101c723c */ /* 0x040fe6000008101c */
[----:B------:R-:W-:Y:S04]  /*a32b0*/  LDS R14, [R3+UR10+0xa280] ;  /* 0x00a2800a030e7984 */ /* 0x000fe80008000800 */
[----:B------:R-:W-:Y:S04]  /*a32c0*/  LDS R13, [R71+UR10+0x8280] ;  /* 0x0082800a470d7984 */ /* 0x000fe80008000800 */
[----:B-1----:R-:W2:Y:S04]  /*a32d0*/  LDL.LU.64 R86, [R1+0xa4b0] ;  /* 0x00a4b00001567983 */ /* 0x002ea80000300a00 */
[----:B------:R-:W2:Y:S04]  /*a32e0*/  LDL.LU.64 R84, [R1+0xa4a8] ;  /* 0x00a4a80001547983 */ /* 0x000ea80000300a00 */
[----:B------:R-:W-:Y:S04]  /*a32f0*/  STL.64 [R1+0xc50], R76 ;  /* 0x000c504c01007387 */ /* 0x000fe80000100a00 */
[----:B------:R1:W-:Y:S04]  /*a3300*/  STL.64 [R1+0xc58], R78 ;  /* 0x000c584e01007387 */ /* 0x0003e80000100a00 */
[----:B------:R-:W2:Y:S04]  /*a3310*/  LDS R15, [R71+UR10+0xa280] ;  /* 0x00a2800a470f7984 */ /* 0x000ea80008000800 */
        /* <DEDUP_REMOVED lines=16> */
[----:B------:R-:W-:Y:S04]  /*a3420*/  STL.64 [R1+0xbf0], R8 ;  /* 0x000bf00801007387 */ /* 0x000fe80000100a00 */
[----:B------:R-:W-:Y:S04]  /*a3430*/  STL.64 [R1+0xbf8], R10 ;  /* 0x000bf80a01007387 */ /* 0x000fe80000100a00 */
[----:B------:R-:W-:Y:S04]  /*a3440*/  STL.64 [R1+0xbd0], R248 ;  /* 0x000bd0f801007387 */ /* 0x000fe80000100a00 */
[----:B------:R1:W-:Y:S04]  /*a3450*/  STL.64 [R1+0xbd8], R250 ;  /* 0x000bd8fa01007387 */ /* 0x0003e80000100a00 */
[----:B------:R-:W-:Y:S04]  /*a3460*/  LDS R8, [R67+UR10+0x8280] ;  /* 0x0082800a43087984 */ /* 0x000fe80008000800 */
[----:B------:R-:W-:Y:S04]  /*a3470*/  LDS R10, [R67+UR10+0xa280] ;  /* 0x00a2800a430a7984 */ /* 0x000fe80008000800 */
[----:B-1----:R-:W2:Y:S04]  /*a3480*/  LDL.LU.64 R250, [R1+0xa450] ;  /* 0x00a4500001fa7983 */ /* 0x002ea80000300a00 */
[----:B------:R-:W2:Y:S04]  /*a3490*/  LDL.LU.64 R248, [R1+0xa448] ;  /* 0x00a4480001f87983 */ /* 0x000ea80000300a00 */
[----:B------:R-:W-:Y:S04]  /*a34a0*/  STL.64 [R1+0xbb0], R32 ;  /* 0x000bb02001007387 */ /* 0x000fe80000100a00 */
[----:B------:R-:W-:Y:S04]  /*a34b0*/  STL.64 [R1+0xbb8], R34 ;  /* 0x000bb82201007387 */ /* 0x000fe80000100a00 */
[----:B------:R-:W-:Y:S04]  /*a34c0*/  STL.64 [R1+0xb90], R28 ;  /* 0x000b901c01007387 */ /* 0x000fe80000100a00 */
[----:B------:R1:W-:Y:S04]  /*a34d0*/  STL.64 [R1+0xb98], R30 ;  /* 0x000b981e01007387 */ /* 0x0003e80000100a00 */
[----:B------:R-:W-:Y:S04]  /*a34e0*/  LDS R9, [R70+UR10+0x8280] ;  /* 0x0082800a46097984 */ /* 0x000fe80008000800 */
[----:B------:R-:W2:Y:S01]  /*a34f0*/  LDS R11, [R70+UR10+0xa280] ;  /* 0x00a2800a460b7984 */ /* 0x000ea20008000800 */
[----:B-1----:R-:W-:-:S15]  /*a3500*/  HMMA.1688.F32.TF32 R28, R16, R116, R120 ;  /* 0x00000074101c723c */ /* 0x002fde0000081078 */
[----:B------:R-:W-:-:S04]  /*a3510*/  NOP ;  /* 0x0000000000007918 */ /* 0x000fc80000000000 */
[----:B------:R-:W-:Y:S04]  /*a3520*/  STL.64 [R1+0xb80], R28 ;  /* 0x000b801c01007387 */ /* 0x000fe80000100a00 */
[----:B------:R1:W-:Y:S02]  /*a3530*/  STL.64 [R1+0xb88], R30 ;  /* 0x000b881e01007387 */ /* 0x0003e40000100a00 */
[----:B-1----:R-:W-:-:S15]  /*a3540*/  HMMA.1688.F32.TF32 R28, R16, R108, R112 ;  /* 0x0000006c101c723c */ /* 0x002fde0000081070 */
[----:B------:R-:W-:-:S04]  /*a3550*/  NOP ;  /* 0x0000000000007918 */ /* 0x000fc80000000000 */
[----:B------:R-:W-:Y:S04]  /*a3560*/  STL.64 [R1+0xb60], R28 ;  /* 0x000b601c01007387 */ /* 0x000fe80000100a00 */
[----:B------:R1:W-:Y:S02]  /*a3570*/  STL.64 [R1+0xb68], R30 ;  /* 0x000b681e01007387 */ /* 0x0003e40000100a00 */
[----:B-1----:R-:W-:-:S15]  /*a3580*/  HMMA.1688.F32.TF32 R28, R16, R36, R104 ;  /* 0x00000024101c723c */ /* 0x002fde0000081068 */
[----:B------:R-:W-:-:S04]  /*a3590*/  NOP ;  /* 0x0000000000007918 */ /* 0x000fc80000000000 */
[----:B------:R-:W-:Y:S04]  /*a35a0*/  STL.64 [R1+0xb40], R28 ;  /* 0x000b401c01007387 */ /* 0x000fe80000100a00 */
[----:B------:R1:W-:Y:S01]  /*a35b0*/  STL.64 [R1+0xb48], R30 ;  /* 0x000b481e01007387 */ /* 0x0003e20000100a00 */
[C---:B----4-:R-:W-:Y:S08]  /*a35c0*/  HMMA.1688.F32.TF32 R92, R16.reuse, R176, R92 ;  /* 0x000000b0105c723c */ /* 0x050ff0000008105c */
[C---:B---3--:R-:W-:Y:S08]  /*a35d0*/  HMMA.1688.F32.TF32 R96, R16.reuse, R60, R96 ;  /* 0x0000003c1060723c */ /* 0x048ff00000081060 */
[C---:B--2---:R-:W-:Y:S08]  /*a35e0*/  HMMA.1688.F32.TF32 R88, R16.reuse, R168, R88 ;  /* 0x000000a81058723c */ /* 0x044ff00000081058 */
[C---:B------:R-:W-:Y:S08]  /*a35f0*/  HMMA.1688.F32.TF32 R84, R16.reuse, R232, R84 ;  /* 0x000000e81054723c */ /* 0x040ff00000081054 */
[C---:B------:R-:W-:Y:S08]  /*a3600*/  HMMA.1688.F32.TF32 R72, R16.reuse, R224, R72 ;  /* 0x000000e01048723c */ /* 0x040ff00000081048 */
[C---:B-1----:R-:W-:Y:S08]  /*a3610*/  HMMA.1688.F32.TF32 R28, R16.reuse, R48, R240 ;  /* 0x00000030101c723c */ /* 0x042ff000000810f0 */
[C---:B------:R-:W-:Y:S08]  /*a3620*/  HMMA.1688.F32.TF32 R104, R16.reuse, R44, R244 ;  /* 0x0000002c1068723c */ /* 0x040ff000000810f4 */
[----:B------:R-:W-:-:S15]  /*a3630*/  HMMA.1688.F32.TF32 R32, R16, R100, R248 ;  /* 0x000000641020723c */ /* 0x000fde00000810f8 */
[----:B------:R-:W-:-:S04]  /*a3640*/  NOP ;  /* 0x0000000000007918 */ /* 0x000fc80000000000 */
[----:B------:R1:W-:Y:S04]  /*a3650*/  STL.64 [R1+0xb20], R32 ;  /* 0x000b202001007387 */ /* 0x0003e80000100a00 */
[----:B------:R-:W-:Y:S04]  /*a3660*/  STL.64 [R1+0xb28], R34 ;  /* 0x000b282201007387 */ /* 0x000fe80000100a00 */
[----:B-1----:R-:W2:Y:S04]  /*a3670*/  LDL.LU R32, [R1+0x22b0] ;  /* 0x0022b00001207983 */ /* 0x002ea80000300800 */
[----:B------:R-:W-:Y:S04]  /*a3680*/  STL.64 [R1+0xaf0], R104 ;  /* 0x000af06801007387 */ /* 0x000fe80000100a00 */
[----:B------:R1:W-:Y:S04]  /*a3690*/  STL.64 [R1+0xaf8], R106 ;  /* 0x000af86a01007387 */ /* 0x0003e80000100a00 */
[----:B------:R3:W-:Y:S04]  /*a36a0*/  STL.64 [R1+0xad0], R28 ;  /* 0x000ad01c01007387 */ /* 0x0007e80000100a00 */
[----:B------:R4:W-:Y:S04]  /*a36b0*/  STL.64 [R1+0xad8], R30 ;  /* 0x000ad81e01007387 */ /* 0x0009e80000100a00 */
[----:B------:R-:W2:Y:S01]  /*a36c0*/  LDL.LU R33, [R1+0x22b4] ;  /* 0x0022b40001217983 */ /* 0x000ea20000300800 */
[C---:B-1----:R-:W-:Y:S03]  /*a36d0*/  HMMA.1688.F32.TF32 R104, R16.reuse, R236, R80 ;  /* 0x000000ec1068723c */ /* 0x042fe60000081050 */
        /* <DEDUP_REMOVED lines=19> */
[----:B------:R1:W-:Y:S04]  /*a3810*/  STL.64 [R1+0xac0], R104 ;  /* 0x000ac06801007387 */ /* 0x0003e80000100a00 */
[----:B------:R1:W-:Y:S04]  /*a3820*/  STL.64 [R1+0xac8], R106 ;  /* 0x000ac86a01007387 */ /* 0x0003e80000100a00 */
[----:B------:R-:W4:Y:S04]  /*a3830*/  LDL.LU R81, [R1+0x22f4] ;  /* 0x0022f40001517983 */ /* 0x000f280000300800 */
[----:B------:R-:W4:Y:S04]  /*a3840*/  LDL.LU R82, [R1+0x22f8] ;  /* 0x0022f80001527983 */ /* 0x000f280000300800 */
[----:B------:R-:W4:Y:S04]  /*a3850*/  LDL.LU R83, [R1+0x22fc] ;  /* 0x0022fc0001537983 */ /* 0x000f280000300800 */
[----:B-1----:R-:W2:Y:S04]  /*a3860*/  LDL.LU R104, [R1+0x2340] ;  /* 0x0023400001687983 */ /* 0x002ea80000300800 */
[----:B------:R1:W-:Y:S04]  /*a3870*/  STL.64 [R1+0xab0], R72 ;  /* 0x000ab04801007387 */ /* 0x0003e80000100a00 */
[----:B------:R1:W-:Y:S04]  /*a3880*/  STL.64 [R1+0xab8], R74 ;  /* 0x000ab84a01007387 */ /* 0x0003e80000100a00 */
[----:B------:R-:W2:Y:S04]  /*a3890*/  LDL.LU R105, [R1+0x2344] ;  /* 0x0023440001697983 */ /* 0x000ea80000300800 */
[----:B------:R-:W2:Y:S04]  /*a38a0*/  LDL.LU R106, [R1+0x2348] ;  /* 0x00234800016a7983 */ /* 0x000ea80000300800 */
[----:B------:R-:W2:Y:S04]  /*a38b0*/  LDL.LU R107, [R1+0x234c] ;  /* 0x00234c00016b7983 */ /* 0x000ea80000300800 */
[----:B------:R-:W3:Y:S04]  /*a38c0*/  LDL.LU R108, [R1+0x2350] ;  /* 0x00235000016c7983 */ /* 0x000ee80000300800 */
[----:B------:R-:W3:Y:S01]  /*a38d0*/  LDL.LU R109, [R1+0x2354] ;  /* 0x00235400016d7983 */ /* 0x000ee20000300800 */
[----:B------:R-:W-:Y:S03]  /*a38e0*/  HMMA.1688.F32.TF32 R76, R16, R164, R76 ;  /* 0x000000a4104c723c */ /* 0x000fe6000008104c */
        /* <DEDUP_REMOVED lines=22> */
[----:B------:R1:W-:Y:S04]  /*a3a50*/  STL.64 [R1+0xa80], R76 ;  /* 0x000a804c01007387 */ /* 0x0003e80000100a00 */
[----:B------:R1:W-:Y:S04]  /*a3a60*/  STL.64 [R1+0xa88], R78 ;  /* 0x000a884e01007387 */ /* 0x0003e80000100a00 */
        /* <DEDUP_REMOVED lines=11> */
[----:B------:R-:W-:Y:S04]  /*a3b20*/  STL.64 [R1+0xa58], R90 ;  /* 0x000a585a01007387 */ /* 0x000fe80000100a00 */
[----:B------:R1:W-:Y:S04]  /*a3b30*/  STL.64 [R1+0xa40], R92 ;  /* 0x000a405c01007387 */ /* 0x0003e80000100a00 */
[----:B------:R-:W-:Y:S04]  /*a3b40*/  STL.64 [R1+0xa48], R94 ;  /* 0x000a485e01007387 */ /* 0x000fe80000100a00 */
[----:B------:R-:W4:Y:S04]  /*a3b50*/  LDL.LU R16, [R1+0x2330] ;  /* 0x0023300001107983 */ /* 0x000f280000300800 */
[----:B------:R1:W-:Y:S04]  /*a3b60*/  STL.64 [R1+0x940], R96 ;  /* 0x0009406001007387 */ /* 0x0003e80000100a00 */
[----:B------:R-:W-:Y:S04]  /*a3b70*/  STL.64 [R1+0x948], R98 ;  /* 0x0009486201007387 */ /* 0x000fe80000100a00 */
[----:B------:R-:W4:Y:S04]  /*a3b80*/  LDL.LU R17, [R1+0x2334] ;  /* 0x0023340001117983 */ /* 0x000f280000300800 */
[----:B------:R-:W4:Y:S04]  /*a3b90*/  LDL.LU R18, [R1+0x2338] ;  /* 0x0023380001127983 */ /* 0x000f280000300800 */
[----:B------:R-:W4:Y:S01]  /*a3ba0*/  LDL.LU R19, [R1+0x233c] ;  /* 0x00233c0001137983 */ /* 0x000f220000300800 */
[----:B-1----:R-:W-:-:S02]  /*a3bb0*/  IMAD.MOV.U32 R88, RZ, RZ, R27 ;  /* 0x000000ffff587224 */ /* 0x002fc400078e001b */
[----:B------:R-:W-:Y:S01]  /*a3bc0*/  IMAD.MOV.U32 R89, RZ, RZ, R26 ;  /* 0x000000ffff597224 */ /* 0x000fe200078e001a */
[----:B------:R-:W-:Y:S01]  /*a3bd0*/  MOV R92, R23 ;  /* 0x00000017005c7202 */ /* 0x000fe20000000f00 */
[----:B------:R-:W-:Y:S02]  /*a3be0*/  IMAD.MOV.U32 R93, RZ, RZ, R22 ;  /* 0x000000ffff5d7224 */ /* 0x000fe400078e0016 */
[----:B------:R-:W-:Y:S02]  /*a3bf0*/  IMAD.MOV.U32 R96, RZ, RZ, R5 ;  /* 0x000000ffff607224 */ /* 0x000fe400078e0005 */
[----:B------:R-:W-:Y:S01]  /*a3c00*/  IMAD.MOV.U32 R97, RZ, RZ, R4 ;  /* 0x000000ffff617224 */ /* 0x000fe200078e0004 */
[----:B------:R-:W-:Y:S01]  /*a3c10*/  MOV R5, R100 ;  /* 0x0000006400057202 */ /* 0x000fe20000000f00 */
[----:B------:R-:W-:Y:S01]  /*a3c20*/  IMAD.MOV.U32 R4, RZ, RZ, R101 ;  /* 0x000000ffff047224 */ /* 0x000fe200078e0065 */
[C---:B--2---:R-:W-:Y:S08]  /*a3c30*/  HMMA.1688.F32.TF32 R104, R12.reuse, R36, R104 ;  /* 0x000000240c68723c */ /* 0x044ff00000081068 */
[C---:B---3--:R-:W-:Y:S08]  /*a3c40*/  HMMA.1688.F32.TF32 R108, R12.reuse, R96, R108 ;  /* 0x000000600c6c723c */ /* 0x048ff0000008106c */
[C---:B----4-:R-:W-:Y:S08]  /*a3c50*/  HMMA.1688.F32.TF32 R116, R12.reuse, R88, R116 ;  /* 0x000000580c74723c */ /* 0x050ff00000081074 */
        /* <DEDUP_REMOVED lines=19> */
[----:B------:R-:W-:Y:S01]  /*a3d90*/  STL.64 [R1+0x9f0], R108 ;  /* 0x0009f06c01007387 */ /* 0x000fe20000100a00 */
[C---:B------:R-:W-:Y:S03]  /*a3da0*/  HMMA.1688.F32.TF32 R16, R12.reuse, R100, R16 ;  /* 0x000000640c10723c */ /* 0x040fe60000081010 */
        /* <DEDUP_REMOVED lines=9> */
[----:B------:R-:W2:Y:S04]  /*a3e40*/  LDL.LU.64 R102, [R1+0xa3e0] ;  /* 0x00a3e00001667983 */ /* 0x000ea80000300a00 */
[----:B------:R-:W2:Y:S01]  /*a3e50*/  LDL.LU.64 R100, [R1+0xa3d8] ;  /* 0x00a3d80001647983 */ /* 0x000ea20000300a00 */
[C---:B-1----:R-:W-:Y:S08]  /*a3e60*/  HMMA.1688.F32.TF32 R16, R12.reuse, R44, R84 ;  /* 0x0000002c0c10723c */ /* 0x042ff00000081054 */
[C---:B------:R-:W-:Y:S08]  /*a3e70*/  HMMA.1688.F32.TF32 R76, R12.reuse, R48, R76 ;  /* 0x000000300c4c723c */ /* 0x040ff0000008104c */
[C---:B------:R-:W-:Y:S03]  /*a3e80*/  HMMA.1688.F32.TF32 R72, R12.reuse, R236, R72 ;  /* 0x000000ec0c48723c */ /* 0x040fe60000081048 */
[----:B------:R-:W-:Y:S04]  /*a3e90*/  STL.64 [R1+0x9c0], R16 ;  /* 0x0009c01001007387 */ /* 0x000fe80000100a00 */
[----:B------:R1:W-:Y:S02]  /*a3ea0*/  STL.64 [R1+0x9c8], R18 ;  /* 0x0009c81201007387 */ /* 0x0003e40000100a00 */
[C---:B-1----:R-:W-:Y:S02]  /*a3eb0*/  HMMA.1688.F32.TF32 R16, R12.reuse, R224, R80 ;  /* 0x000000e00c10723c */ /* 0x042fe40000081050 */
[----:B------:R-:W-:Y:S04]  /*a3ec0*/  STL.64 [R1+0x9b0], R76 ;  /* 0x0009b04c01007387 */ /* 0x000fe80000100a00 */
[----:B------:R1:W-:Y:S04]  /*a3ed0*/  STL.64 [R1+0x9b8], R78 ;  /* 0x0009b84e01007387 */ /* 0x0003e80000100a00 */
[----:B------:R-:W-:Y:S04]  /*a3ee0*/  STL.64 [R1+0x9a0], R72 ;  /* 0x0009a04801007387 */ /* 0x000fe80000100a00 */
[----:B------:R1:W-:Y:S02]  /*a3ef0*/  STL.64 [R1+0x9a8], R74 ;  /* 0x0009a84a01007387 */ /* 0x0003e40000100a00 */
[C---:B-1----:R-:W-:Y:S03]  /*a3f00*/  HMMA.1688.F32.TF32 R76, R12.reuse, R164, R240 ;  /* 0x000000a40c4c723c */ /* 0x042fe600000810f0 */
[----:B------:R-:W-:Y:S04]  /*a3f10*/  STL.64 [R1+0x990], R16 ;  /* 0x0009901001007387 */ /* 0x000fe80000100a00 */
[----:B------:R1:W-:Y:S01]  /*a3f20*/  STL.64 [R1+0x998], R18 ;  /* 0x0009981201007387 */ /* 0x0003e20000100a00 */
[C---:B------:R-:W-:Y:S08]  /*a3f30*/  HMMA.1688.F32.TF32 R72, R12.reuse, R232, R244 ;  /* 0x000000e80c48723c */ /* 0x040ff000000810f4 */
[C---:B-1----:R-:W-:Y:S03]  /*a3f40*/  HMMA.1688.F32.TF32 R16, R12.reuse, R168, R248 ;  /* 0x000000a80c10723c */ /* 0x042fe600000810f8 */
[----:B------:R-:W-:Y:S04]  /*a3f50*/  STL.64 [R1+0x980], R76 ;  /* 0x0009804c01007387 */ /* 0x000fe80000100a00 */
[----:B------:R-:W-:Y:S01]  /*a3f60*/  STL.64 [R1+0x988], R78 ;  /* 0x0009884e01007387 */ /* 0x000fe20000100a00 */
[C---:B------:R-:W-:Y:S03]  /*a3f70*/  HMMA.1688.F32.TF32 R32, R12.reuse, R176, R32 ;  /* 0x000000b00c20723c */ /* 0x040fe60000081020 */
[----:B------:R-:W-:Y:S04]  /*a3f80*/  STL.64 [R1+0x970], R72 ;  /* 0x0009704801007387 */ /* 0x000fe80000100a00 */
[----:B------:R1:W-:Y:S01]  /*a3f90*/  STL.64 [R1+0x978], R74 ;  /* 0x0009784a01007387 */ /* 0x0003e20000100a00 */
[----:B------:R-:W-:Y:S03]  /*a3fa0*/  HMMA.1688.F32.TF32 R28, R12, R60, R28 ;  /* 0x0000003c0c1c723c */ /* 0x000fe6000008101c */
[----:B------:R-:W-:Y:S04]  /*a3fb0*/  STL.64 [R1+0x960], R16 ;  /* 0x0009601001007387 */ /* 0x000fe80000100a00 */
[----:B------:R-:W-:Y:S04]  /*a3fc0*/  STL.64 [R1+0x968], R18 ;  /* 0x0009681201007387 */ /* 0x000fe80000100a00 */
[----:B------:R-:W-:Y:S04]  /*a3fd0*/  STL.64 [R1+0x950], R32 ;  /* 0x0009502001007387 */ /* 0x000fe80000100a00 */
[----:B------:R-:W-:Y:S04]  /*a3fe0*/  STL.64 [R1+0x958], R34 ;  /* 0x0009582201007387 */ /* 0x000fe80000100a00 */
[----:B------:R-:W-:Y:S04]  /*a3ff0*/  STL.64 [R1+0x930], R28 ;  /* 0x0009301c01007387 */ /* 0x000fe80000100a00 */
[----:B------:R3:W-:Y:S01]  /*a4000*/  STL.64 [R1+0x938], R30 ;  /* 0x0009381e01007387 */ /* 0x0007e20000100a00 */
[C---:B-1----:R-:W-:Y:S08]  /*a4010*/  HMMA.1688.F32.TF32 R72, R8.reuse, R224, R140 ;  /* 0x000000e00848723c */ /* 0x042ff0000008108c */
[C---:B---3--:R-:W-:Y:S08]  /*a4020*/  HMMA.1688.F32.TF32 R28, R8.reuse, R36, R120 ;  /* 0x00000024081c723c */ /* 0x048ff00000081078 */
[C---:B----4-:R-:W-:Y:S08]  /*a4030*/  HMMA.1688.F32.TF32 R32, R8.reuse, R96, R116 ;  /* 0x000000600820723c */ /* 0x050ff00000081074 */
[C---:B--2---:R-:W-:Y:S08]  /*a4040*/  HMMA.1688.F32.TF32 R12, R8.reuse, R20, R104 ;  /* 0x00000014080c723c */ /* 0x044ff00000081068 */
[----:B------:R-:W-:-:S15]  /*a4050*/  HMMA.1688.F32.TF32 R16, R8, R228, R100 ;  /* 0x000000e40810723c */ /* 0x000fde0000081064 */
[----:B------:R-:W-:-:S04]  /*a4060*/  NOP ;  /* 0x0000000000007918 */ /* 0x000fc80000000000 */
[----:B------:R-:W-:Y:S04]  /*a4070*/  STL.64 [R1+0x920], R16 ;  /* 0x0009201001007387 */ /* 0x000fe80000100a00 */
[----:B------:R-:W-:Y:S04]  /*a4080*/  STL.64 [R1+0x928], R18 ;  /* 0x0009281201007387 */ /* 0x000fe80000100a00 */
[----:B------:R-:W-:Y:S04]  /*a4090*/  STL.64 [R1+0x910], R12 ;  /* 0x0009100c01007387 */ /* 0x000fe80000100a00 */
[----:B------:R1:W-:Y:S01]  /*a40a0*/  STL.64 [R1+0x918], R14 ;  /* 0x0009180e01007387 */ /* 0x0003e20000100a00 */
[----:B------:R-:W-:-:S02]  /*a40b0*/  IMAD.MOV.U32 R104, RZ, RZ, R5 ;  /* 0x000000ffff687224 */ /* 0x000fc400078e0005 */
[----:B------:R-:W-:Y:S01]  /*a40c0*/  IMAD.MOV.U32 R105, RZ, RZ, R4 ;  /* 0x000000ffff697224 */ /* 0x000fe200078e0004 */
[----:B------:R-:W-:Y:S04]  /*a40d0*/  LDS R16, [R3+UR10+0x8300] ;  /* 0x0083000a03107984 */ /* 0x000fe80008000800 */
[----:B------:R-:W-:Y:S01]  /*a40e0*/  LDS R18, [R3+UR10+0xa300] ;  /* 0x00a3000a03127984 */ /* 0x000fe20008000800 */
[----:B-1----:R-:W-:Y:S03]  /*a40f0*/  HMMA.1688.F32.TF32 R12, R8, R88, R108 ;  /* 0x00000058080c723c */ /* 0x002fe6000008106c */
[----:B------:R-:W-:Y:S04]  /*a4100*/  LDS R17, [R71+UR10+0x8300] ;  /* 0x0083000a47117984 */ /* 0x000fe80008000800 */
[----:B------:R-:W1:-:S12]  /*a4110*/  LDS R19, [R71+UR10+0xa300] ;  /* 0x00a3000a47137984 */ /* 0x000e580008000800 */
[----:B------:R-:W-:Y:S04]  /*a4120*/  STL.64 [R1+0x900], R12 ;  /* 0x0009000c01007387 */ /* 0x000fe80000100a00 */
[----:B------:R2:W-:Y:S02]  /*a4130*/  STL.64 [R1+0x908], R14 ;  /* 0x0009080e01007387 */ /* 0x0005e40000100a00 */
[----:B--2---:R-:W-:-:S15]  /*a4140*/  HMMA.1688.F32.TF32 R12, R8, R92, R112 ;  /* 0x0000005c080c723c */ /* 0x004fde0000081070 */
[----:B------:R-:W-:-:S04]  /*a4150*/  NOP ;  /* 0x0000000000007918 */ /* 0x000fc80000000000 */
        /* <DEDUP_REMOVED lines=10> */
[----:B------:R-:W-:Y:S04]  /*a4200*/  STL.64 [R1+0x8c8], R14 ;  /* 0x0008c80e01007387 */ /* 0x000fe80000100a00 */
[----:B------:R-:W-:Y:S04]  /*a4210*/  STL.64 [R1+0x8b0], R32 ;  /* 0x0008b02001007387 */ /* 0x000fe80000100a00 */
[----:B------:R-:W-:Y:S01]  /*a4220*/  STL.64 [R1+0x8b8], R34 ;  /* 0x0008b82201007387 */ /* 0x000fe20000100a00 */
[----:B------:R-:W-:Y:S01]  /*a4230*/  HMMA.1688.F32.TF32 R140, R8, R168, R152 ;  /* 0x000000a8088c723c */ /* 0x000fe20000081098 */
[----:B------:R-:W-:-:S02]  /*a4240*/  IMAD.MOV.U32 R27, RZ, RZ, R164 ;  /* 0x000000ffff1b7224 */ /* 0x000fc400078e00a4 */
[----:B------:R-:W-:Y:S01]  /*a4250*/  IMAD.MOV.U32 R26, RZ, RZ, R165 ;  /* 0x000000ffff1a7224 */ /* 0x000fe200078e00a5 */
[----:B------:R-:W-:Y:S04]  /*a4260*/  STL.64 [R1+0x8a0], R28 ;  /* 0x0008a01c01007387 */ /* 0x000fe80000100a00 */
[----:B------:R2:W-:Y:S01]  /*a4270*/  STL.64 [R1+0x8a8], R30 ;  /* 0x0008a81e01007387 */ /* 0x0005e20000100a00 */
[----:B------:R-:W-:Y:S01]  /*a4280*/  HMMA.1688.F32.TF32 R132, R8, R60, R160 ;  /* 0x0000003c0884723c */ /* 0x000fe200000810a0 */
[----:B------:R-:W-:Y:S01]  /*a4290*/  MOV R23, R168 ;  /* 0x000000a800177202 */ /* 0x000fe20000000f00 */
[----:B------:R-:W-:Y:S01]  /*a42a0*/  IMAD.MOV.U32 R22, RZ, RZ, R169 ;  /* 0x000000ffff167224 */ /* 0x000fe200078e00a9 */
[----:B------:R-:W-:Y:S01]  /*a42b0*/  LDS R12, [R67+UR10+0x8300] ;  /* 0x0083000a430c7984 */ /* 0x000fe20008000800 */
[----:B------:R-:W-:-:S02]  /*a42c0*/  IMAD.MOV.U32 R5, RZ, RZ, R176 ;  /* 0x000000ffff057224 */ /* 0x000fc400078e00b0 */
[----:B------:R-:W-:Y:S01]  /*a42d0*/  IMAD.MOV.U32 R4, RZ, RZ, R177 ;  /* 0x000000ffff047224 */ /* 0x000fe200078e00b1 */
[----:B------:R-:W-:Y:S01]  /*a42e0*/  LDS R14, [R67+UR10+0xa300] ;  /* 0x00a3000a430e7984 */ /* 0x000fe20008000800 */
[C---:B--2---:R-:W-:Y:S03]  /*a42f0*/  HMMA.1688.F32.TF32 R28, R8.reuse, R236, R136 ;  /* 0x000000ec081c723c */ /* 0x044fe60000081088 */
[----:B------:R-:W-:Y:S04]  /*a4300*/  LDS R13, [R70+UR10+0x8300] ;  /* 0x0083000a460d7984 */ /* 0x000fe80008000800 */
[----:B------:R-:W2:Y:S01]  /*a4310*/  LDS R15, [R70+UR10+0xa300] ;  /* 0x00a3000a460f7984 */ /* 0x000ea20008000800 */
[C---:B------:R-:W-:Y:S11]  /*a4320*/  HMMA.1688.F32.TF32 R32, R8.reuse, R164, R144 ;  /* 0x000000a40820723c */ /* 0x040ff60000081090 */
[----:B------:R-:W-:Y:S04]  /*a4330*/  STL.64 [R1+0x890], R28 ;  /* 0x0008901c01007387 */ /* 0x000fe80000100a00 */
[----:B------:R3:W-:Y:S02]  /*a4340*/  STL.64 [R1+0x898], R30 ;  /* 0x0008981e01007387 */ /* 0x0007e40000100a00 */
[C---:B---3--:R-:W-:Y:S02]  /*a4350*/  HMMA.1688.F32.TF32 R28, R8.reuse, R232, R148 ;  /* 0x000000e8081c723c */ /* 0x048fe40000081094 */
        /* <DEDUP_REMOVED lines=80> */
[----:B------:R-:W1:Y:S01]  /*a4860*/  LDS R11, [R71+UR10+0xa380] ;  /* 0x00a3800a470b7984 */ /* 0x000e620008000800 */
[C---:B--2---:R-:W-:Y:S08]  /*a4870*/  HMMA.1688.F32.TF32 R132, R16.reuse, R228, R128 ;  /* 0x000000e41084723c */ /* 0x044ff00000081080 */
[C---:B------:R-:W-:Y:S08]  /*a4880*/  HMMA.1688.F32.TF32 R128, R16.reuse, R20, R124 ;  /* 0x000000141080723c */ /* 0x040ff0000008107c */
[C---:B------:R-:W-:Y:S08]  /*a4890*/  HMMA.1688.F32.TF32 R124, R16.reuse, R88, R120 ;  /* 0x00000058107c723c */ /* 0x040ff00000081078 */
[C---:B---3--:R-:W-:Y:S08]  /*a48a0*/  HMMA.1688.F32.TF32 R120, R16.reuse, R92, R116 ;  /* 0x0000005c1078723c */ /* 0x048ff00000081074 */
[C---:B------:R-:W-:Y:S08]  /*a48b0*/  HMMA.1688.F32.TF32 R116, R16.reuse, R96, R112 ;  /* 0x000000601074723c */ /* 0x040ff00000081070 */
[C---:B------:R-:W-:Y:S01]  /*a48c0*/  HMMA.1688.F32.TF32 R112, R16.reuse, R36, R108 ;  /* 0x000000241070723c */ /* 0x040fe2000008106c */
[----:B------:R-:W-:Y:S07]  /*a48d0*/  STL.64 [R1+0x5c0], R132 ;  /* 0x0005c08401007387 */ /* 0x000fee0000100a00 */
[C---:B------:R-:W-:Y:S01]  /*a48e0*/  HMMA.1688.F32.TF32 R108, R16.reuse, R104, R100 ;  /* 0x00000068106c723c */ /* 0x040fe20000081064 */
[----:B------:R-:W-:Y:S07]  /*a48f0*/  STL.64 [R1+0x5c8], R134 ;  /* 0x0005c88601007387 */ /* 0x000fee0000100a00 */
[C---:B----4-:R-:W-:Y:S01]  /*a4900*/  HMMA.1688.F32.TF32 R100, R16.reuse, R44, R84 ;  /* 0x0000002c1064723c */ /* 0x050fe20000081054 */
[----:B------:R-:W-:Y:S07]  /*a4910*/  STL.64 [R1+0x5b0], R128 ;  /* 0x0005b08001007387 */ /* 0x000fee0000100a00 */
        /* <DEDUP_REMOVED lines=22> */
[----:B------:R-:W-:Y:S01]  /*a4a80*/  MOV R29, R224 ;  /* 0x000000e0001d7202 */ /* 0x000fe20000000f00 */
[----:B------:R-:W-:-:S02]  /*a4a90*/  IMAD.MOV.U32 R28, RZ, RZ, R225 ;  /* 0x000000ffff1c7224 */ /* 0x000fc400078e00e1 */
[----:B------:R-:W4:Y:S01]  /*a4aa0*/  LDL.LU.64 R226, [R1+0xa3d0] ;  /* 0x00a3d00001e27983 */ /* 0x000f220000300a00 */
[C---:B--2---:R-:W-:Y:S03]  /*a4ab0*/  HMMA.1688.F32.TF32 R76, R16.reuse, R232, R240 ;  /* 0x000000e8104c723c */ /* 0x044fe600000810f0 */
[----:B------:R-:W4:Y:S05]  /*a4ac0*/  LDL.LU.64 R224, [R1+0xa3c8] ;  /* 0x00a3c80001e07983 */ /* 0x000f2a0000300a00 */
[----:B---3--:R-:W-:-:S15]  /*a4ad0*/  HMMA.1688.F32.TF32 R72, R16, R164, R80 ;  /* 0x000000a41048723c */ /* 0x008fde0000081050 */
[----:B------:R-:W-:-:S04]  /*a4ae0*/  NOP ;  /* 0x0000000000007918 */ /* 0x000fc80000000000 */
[----:B------:R-:W-:Y:S04]  /*a4af0*/  STL.64 [R1+0x6c0], R72 ;  /* 0x0006c04801007387 */ /* 0x000fe80000100a00 */
[----:B------:R2:W-:Y:S04]  /*a4b00*/  STL.64 [R1+0x6c8], R74 ;  /* 0x0006c84a01007387 */ /* 0x0005e80000100a00 */
[----:B------:R-:W3:Y:S04]  /*a4b10*/  LDL.LU.64 R166, [R1+0xa3c0] ;  /* 0x00a3c00001a67983 */ /* 0x000ee80000300a00 */
[----:B------:R-:W3:Y:S01]  /*a4b20*/  LDL.LU.64 R164, [R1+0xa3b8] ;  /* 0x00a3b80001a47983 */ /* 0x000ee20000300a00 */
[----:B--2---:R-:W-:Y:S03]  /*a4b30*/  HMMA.1688.F32.TF32 R72, R16, R168, R244 ;  /* 0x000000a81048723c */ /* 0x004fe600000810f4 */
[----:B------:R-:W-:Y:S04]  /*a4b40*/  STL.64 [R1+0x6b0], R76 ;  /* 0x0006b04c01007387 */ /* 0x000fe80000100a00 */
[----:B------:R-:W-:-:S12]  /*a4b50*/  STL.64 [R1+0x6b8], R78 ;  /* 0x0006b84e01007387 */ /* 0x000fd80000100a00 */
[----:B------:R-:W-:Y:S04]  /*a4b60*/  STL.64 [R1+0x6a0], R72 ;  /* 0x0006a04801007387 */ /* 0x000fe80000100a00 */
[----:B------:R2:W-:Y:S04]  /*a4b70*/  STL.64 [R1+0x6a8], R74 ;  /* 0x0006a84a01007387 */ /* 0x0005e80000100a00 */
[----:B------:R-:W3:Y:S04]  /*a4b80*/  LDL.LU.64 R170, [R1+0xa3b0] ;  /* 0x00a3b00001aa7983 */ /* 0x000ee80000300a00 */
[----:B------:R-:W3:Y:S01]  /*a4b90*/  LDL.LU.64 R168, [R1+0xa3a8] ;  /* 0x00a3a80001a87983 */ /* 0x000ee20000300a00 */
[----:B--2---:R-:W-:-:S15]  /*a4ba0*/  HMMA.1688.F32.TF32 R72, R16, R176, R248 ;  /* 0x000000b01048723c */ /* 0x004fde00000810f8 */
[----:B------:R-:W-:-:S04]  /*a4bb0*/  NOP ;  /* 0x0000000000007918 */ /* 0x000fc80000000000 */
[----:B------:R-:W-:Y:S04]  /*a4bc0*/  STL.64 [R1+0x690], R72 ;  /* 0x0006904801007387 */ /* 0x000fe80000100a00 */
[----:B------:R4:W-:Y:S04]  /*a4bd0*/  STL.64 [R1+0x698], R74 ;  /* 0x0006984a01007387 */ /* 0x0009e80000100a00 */
[----:B------:R-:W2:Y:S04]  /*a4be0*/  LDL.LU.64 R178, [R1+0xa3a0] ;  /* 0x00a3a00001b27983 */ /* 0x000ea80000300a00 */
[----:B------:R-:W2:Y:S01]  /*a4bf0*/  LDL.LU.64 R176, [R1+0xa398] ;  /* 0x00a3980001b07983 */ /* 0x000ea20000300a00 */
[----:B------:R-:W-:-:S15]  /*a4c00*/  HMMA.1688.F32.TF32 R32, R16, R60, R32 ;  /* 0x0000003c1020723c */ /* 0x000fde0000081020 */
[----:B------:R-:W-:-:S04]  /*a4c10*/  NOP ;  /* 0x0000000000007918 */ /* 0x000fc80000000000 */
[----:B------:R-:W-:Y:S04]  /*a4c20*/  STL.64 [R1+0x680], R32 ;  /* 0x0006802001007387 */ /* 0x000fe80000100a00 */
[----:B------:R1:W-:Y:S01]  /*a4c30*/  STL.64 [R1+0x688], R34 ;  /* 0x0006882201007387 */ /* 0x0003e20000100a00 */
[C---:B----4-:R-:W-:Y:S08]  /*a4c40*/  HMMA.1688.F32.TF32 R72, R12.reuse, R20, R224 ;  /* 0x000000140c48723c */ /* 0x050ff000000810e0 */
[----:B---3--:R-:W-:-:S15]  /*a4c50*/  HMMA.1688.F32.TF32 R16, R12, R228, R164 ;  /* 0x000000e40c10723c */ /* 0x008fde00000810a4 */
[----:B------:R-:W-:-:S04]  /*a4c60*/  NOP ;  /* 0x0000000000007918 */ /* 0x000fc80000000000 */
[----:B------:R-:W-:Y:S04]  /*a4c70*/  STL.64 [R1+0x670], R16 ;  /* 0x0006701001007387 */ /* 0x000fe80000100a00 */
[----:B------:R3:W-:Y:S01]  /*a4c80*/  STL.64 [R1+0x678], R18 ;  /* 0x0006781201007387 */ /* 0x0007e20000100a00 */
[C---:B-1----:R-:W-:Y:S08]  /*a4c90*/  HMMA.1688.F32.TF32 R32, R12.reuse, R88, R168 ;  /* 0x000000580c20723c */ /* 0x042ff000000810a8 */
[C---:B---3--:R-:W-:Y:S01]  /*a4ca0*/  HMMA.1688.F32.TF32 R16, R12.reuse, R92, R172 ;  /* 0x0000005c0c10723c */ /* 0x048fe200000810ac */
[----:B------:R-:W-:Y:S04]  /*a4cb0*/  STL.64 [R1+0x5f0], R72 ;  /* 0x0005f04801007387 */ /* 0x000fe80000100a00 */
[----:B------:R2:W-:Y:S06]  /*a4cc0*/  STL.64 [R1+0x5f8], R74 ;  /* 0x0005f84a01007387 */ /* 0x0005ec0000100a00 */
[----:B------:R-:W-:Y:S04]  /*a4cd0*/  STL.64 [R1+0x590], R32 ;  /* 0x0005902001007387 */ /* 0x000fe80000100a00 */
[----:B------:R1:W-:Y:S04]  /*a4ce0*/  STL.64 [R1+0x598], R34 ;  /* 0x0005982201007387 */ /* 0x0003e80000100a00 */
[----:B------:R-:W-:Y:S04]  /*a4cf0*/  STL.64 [R1+0x570], R16 ;  /* 0x0005701001007387 */ /* 0x000fe80000100a00 */
[----:B------:R3:W-:Y:S01]  /*a4d00*/  STL.64 [R1+0x578], R18 ;  /* 0x0005781201007387 */ /* 0x0007e20000100a00 */
[C---:B--2---:R-:W-:Y:S08]  /*a4d10*/  HMMA.1688.F32.TF32 R72, R12.reuse, R96, R176 ;  /* 0x000000600c48723c */ /* 0x044ff000000810b0 */
[C---:B-1----:R-:W-:Y:S08]  /*a4d20*/  HMMA.1688.F32.TF32 R32, R12.reuse, R36, R180 ;  /* 0x000000240c20723c */ /* 0x042ff000000810b4 */
[C---:B---3--:R-:W-:Y:S03]  /*a4d30*/  HMMA.1688.F32.TF32 R16, R12.reuse, R104, R184 ;  /* 0x000000680c10723c */ /* 0x048fe600000810b8 */
[----:B------:R-:W-:Y:S04]  /*a4d40*/  STL.64 [R1+0x550], R72 ;  /* 0x0005504801007387 */ /* 0x000fe80000100a00 */
[----:B------:R-:W-:Y:S04]  /*a4d50*/  STL.64 [R1+0x558], R74 ;  /* 0x0005584a01007387 */ /* 0x000fe80000100a00 */
[----:B------:R-:W-:Y:S04]  /*a4d60*/  STL.64 [R1+0x530], R32 ;  /* 0x0005302001007387 */ /* 0x000fe80000100a00 */
[----:B------:R-:W-:Y:S04]  /*a4d70*/  STL.64 [R1+0x538], R34 ;  /* 0x0005382201007387 */ /* 0x000fe80000100a00 */
[----:B------:R-:W-:Y:S04]  /*a4d80*/  STL.64 [R1+0x520], R16 ;  /* 0x0005201001007387 */ /* 0x000fe80000100a00 */
[----:B------:R1:W-:Y:S04]  /*a4d90*/  STL.64 [R1+0x528], R18 ;  /* 0x0005281201007387 */ /* 0x0003e80000100a00 */
[----:B------:R-:W2:Y:S01]  /*a4da0*/  LDL.LU R248, [R1+0x2480] ;  /* 0x0024800001f87983 */ /* 0x000ea20000300800 */
[----:B-1----:R-:W-:-:S15]  /*a4db0*/  HMMA.1688.F32.TF32 R16, R12, R44, R188 ;  /* 0x0000002c0c10723c */ /* 0x002fde00000810bc */
[----:B------:R-:W-:-:S04]  /*a4dc0*/  NOP ;  /* 0x0000000000007918 */ /* 0x000fc80000000000 */
[----:B------:R-:W-:Y:S04]  /*a4dd0*/  STL.64 [R1+0x510], R16 ;  /* 0x0005101001007387 */ /* 0x000fe80000100a00 */
[----:B------:R1:W-:Y:S04]  /*a4de0*/  STL.64 [R1+0x518], R18 ;  /* 0x0005181201007387 */ /* 0x0003e80000100a00 */
        /* <DEDUP_REMOVED lines=31> */
[----:B------:R-:W-:-:S03]  /*a4fe0*/  IMAD.MOV.U32 R185, RZ, RZ, R28 ;  /* 0x000000ffffb97224 */ /* 0x000fc600078e001c */
[----:B------:R-:W4:Y:S01]  /*a4ff0*/  LDL.LU R32, [R1+0x2470] ;  /* 0x0024700001207983 */ /* 0x000f220000300800 */
[----:B------:R-:W-:-:S03]  /*a5000*/  MOV R184, R29 ;  /* 0x0000001d00b87202 */ /* 0x000fc60000000f00 */
[----:B------:R-:W4:Y:S04]  /*a5010*/  LDL.LU R33, [R1+0x2474] ;  /* 0x0024740001217983 */ /* 0x000f280000300800 */
[----:B------:R-:W4:Y:S04]  /*a5020*/  LDL.LU R34, [R1+0x2478] ;  /* 0x0024780001227983 */ /* 0x000f280000300800 */
[----:B------:R-:W4:Y:S04]  /*a5030*/  LDL.LU R35, [R1+0x247c] ;  /* 0x00247c0001237983 */ /* 0x000f280000300800 */
[----:B------:R-:W4:Y:S04]  /*a5040*/  LDL.LU R28, [R1+0x2520] ;  /* 0x00252000011c7983 */ /* 0x000f280000300800 */
[----:B------:R-:W4:Y:S04]  /*a5050*/  LDL.LU R29, [R1+0x2524] ;  /* 0x00252400011d7983 */ /* 0x000f280000300800 */
[----:B------:R-:W4:Y:S04]  /*a5060*/  LDL.LU R30, [R1+0x2528] ;  /* 0x00252800011e7983 */ /* 0x000f280000300800 */
[----:B------:R-:W4:Y:S01]  /*a5070*/  LDL.LU R31, [R1+0x252c] ;  /* 0x00252c00011f7983 */ /* 0x000f220000300800 */
[C---:B------:R-:W-:Y:S08]  /*a5080*/  HMMA.1688.F32.TF32 R108, R12.reuse, R48, R192 ;  /* 0x000000300c6c723c */ /* 0x040ff000000810c0 */
[----:B-1----:R-:W-:Y:S01]  /*a5090*/  HMMA.1688.F32.TF32 R16, R12, R236, R196 ;  /* 0x000000ec0c10723c */ /* 0x002fe200000810c4 */
[----:B------:R-:W-:-:S02]  /*a50a0*/  IMAD.MOV.U32 R188, RZ, RZ, R27 ;  /* 0x000000ffffbc7224 */ /* 0x000fc400078e001b */
[----:B------:R-:W-:-:S08]  /*a50b0*/  IMAD.MOV.U32 R189, RZ, RZ, R26 ;  /* 0x000000ffffbd7224 */ /* 0x000fd000078e001a */
[----:B------:R-:W-:Y:S04]  /*a50c0*/  STL.64 [R1+0x500], R108 ;  /* 0x0005006c01007387 */ /* 0x000fe80000100a00 */
[----:B------:R1:W-:Y:S04]  /*a50d0*/  STL.64 [R1+0x508], R110 ;  /* 0x0005086e01007387 */ /* 0x0003e80000100a00 */
[----:B------:R-:W-:Y:S04]  /*a50e0*/  STL.64 [R1+0x4f0], R16 ;  /* 0x0004f01001007387 */ /* 0x000fe80000100a00 */
[----:B------:R1:W-:Y:S02]  /*a50f0*/  STL.64 [R1+0x4f8], R18 ;  /* 0x0004f81201007387 */ /* 0x0003e40000100a00 */
[C---:B-1----:R-:W-:Y:S08]  /*a5100*/  HMMA.1688.F32.TF32 R108, R12.reuse, R188, R204 ;  /* 0x000000bc0c6c723c */ /* 0x042ff000000810cc */
[----:B------:R-:W-:Y:S01]  /*a5110*/  HMMA.1688.F32.TF32 R16, R12, R184, R200 ;  /* 0x000000b80c10723c */ /* 0x000fe200000810c8 */
[----:B------:R-:W-:Y:S01]  /*a5120*/  MOV R196, R23 ;  /* 0x0000001700c47202 */ /* 0x000fe20000000f00 */
[----:B------:R-:W-:-:S02]  /*a5130*/  IMAD.MOV.U32 R197, RZ, RZ, R22 ;  /* 0x000000ffffc57224 */ /* 0x000fc400078e0016 */
[----:B------:R-:W-:Y:S02]  /*a5140*/  IMAD.MOV.U32 R200, RZ, RZ, R5 ;  /* 0x000000ffffc87224 */ /* 0x000fe400078e0005 */
[----:B------:R-:W-:Y:S02]  /*a5150*/  IMAD.MOV.U32 R201, RZ, RZ, R4 ;  /* 0x000000ffffc97224 */ /* 0x000fe400078e0004 */
[C---:B------:R-:W-:Y:S11]  /*a5160*/  HMMA.1688.F32.TF32 R112, R12.reuse, R232, R208 ;  /* 0x000000e80c70723c */ /* 0x040ff600000810d0 */
[----:B------:R-:W-:Y:S04]  /*a5170*/  STL.64 [R1+0x4e0], R16 ;  /* 0x0004e01001007387 */ /* 0x000fe80000100a00 */
[----:B------:R1:W-:Y:S04]  /*a5180*/  STL.64 [R1+0x4e8], R18 ;  /* 0x0004e81201007387 */ /* 0x0003e80000100a00 */
[----:B------:R-:W-:Y:S04]  /*a5190*/  STL.64 [R1+0x4d0], R108 ;  /* 0x0004d06c01007387 */ /* 0x000fe80000100a00 */
[----:B------:R1:W-:Y:S02]  /*a51a0*/  STL.64 [R1+0x4d8], R110 ;  /* 0x0004d86e01007387 */ /* 0x0003e40000100a00 */
[C---:B-1----:R-:W-:Y:S08]  /*a51b0*/  HMMA.1688.F32.TF32 R16, R12.reuse, R196, R212 ;  /* 0x000000c40c10723c */ /* 0x042ff000000810d4 */
        /* <DEDUP_REMOVED lines=10> */
[C---:B--2---:R-:W-:Y:S08]  /*a5260*/  HMMA.1688.F32.TF32 R12, R8.reuse, R88, R76 ;  /* 0x00000058080c723c */ /* 0x044ff0000008104c */
[C---:B---3--:R-:W-:Y:S08]  /*a5270*/  HMMA.1688.F32.TF32 R84, R8.reuse, R20, R84 ;  /* 0x000000140854723c */ /* 0x048ff00000081054 */
[----:B----4-:R-:W-:-:S15]  /*a5280*/  HMMA.1688.F32.TF32 R16, R8, R228, R100 ;  /* 0x000000e40810723c */ /* 0x010fde0000081064 */
[----:B------:R-:W-:-:S04]  /*a5290*/  NOP ;  /* 0x0000000000007918 */ /* 0x000fc80000000000 */
[----:B------:R-:W-:Y:S04]  /*a52a0*/  STL.64 [R1+0xf0], R16 ;  /* 0x0000f01001007387 */ /* 0x000fe80000100a00 */
[----:B------:R-:W-:Y:S04]  /*a52b0*/  STL.64 [R1+0xf8], R18 ;  /* 0x0000f81201007387 */ /* 0x000fe80000100a00 */
[----:B------:R-:W-:Y:S04]  /*a52c0*/  STL.64 [R1+0xe0], R84 ;  /* 0x0000e05401007387 */ /* 0x000fe80000100a00 */
[----:B------:R-:W-:Y:S04]  /*a52d0*/  STL.64 [R1+0xe8], R86 ;  /* 0x0000e85601007387 */ /* 0x000fe80000100a00 */
[----:B------:R-:W-:Y:S04]  /*a52e0*/  STL.64 [R1+0xd0], R12 ;  /* 0x0000d00c01007387 */ /* 0x000fe80000100a00 */
[----:B------:R1:W-:Y:S01]  /*a52f0*/  STL.64 [R1+0xd8], R14 ;  /* 0x0000d80e01007387 */ /* 0x0003e20000100a00 */
[C---:B------:R-:W-:Y:S03]  /*a5300*/  HMMA.1688.F32.TF32 R76, R8.reuse, R36, R240 ;  /* 0x00000024084c723c */ /* 0x040fe600000810f0 */
        /* <DEDUP_REMOVED lines=8> */
[----:B------:R-:W-:Y:S01]  /*a5390*/  STL.64 [R1+0xb0], R72 ;  /* 0x0000b04801007387 */ /* 0x000fe20000100a00 */
[C---:B------:R-:W-:Y:S03]  /*a53a0*/  HMMA.1688.F32.TF32 R32, R8.reuse, R48, R32 ;  /* 0x000000300820723c */ /* 0x040fe60000081020 */
[----:B------:R3:W-:Y:S05]  /*a53b0*/  STL.64 [R1+0xb8], R74 ;  /* 0x0000b84a01007387 */ /* 0x0007ea0000100a00 */
[C---:B--2---:R-:W-:Y:S08]  /*a53c0*/  HMMA.1688.F32.TF32 R12, R8.reuse, R104, R244 ;  /* 0x00000068080c723c */ /* 0x044ff000000810f4 */
[C---:B---3--:R-:W-:Y:S08]  /*a53d0*/  HMMA.1688.F32.TF32 R72, R8.reuse, R44, R248 ;  /* 0x0000002c0848723c */ /* 0x048ff000000810f8 */
[----:B------:R-:W-:Y:S01]  /*a53e0*/  HMMA.1688.F32.TF32 R28, R8, R236, R28 ;  /* 0x000000ec081c723c */ /* 0x000fe2000008101c */
        /* <DEDUP_REMOVED lines=68> */
[C---:B------:R-:W-:Y:S11]  /*a5830*/  HMMA.1688.F32.TF32 R100, R8.reuse, R188, R100 ;  /* 0x000000bc0864723c */ /* 0x040ff60000081064 */
        /* <DEDUP_REMOVED lines=11> */
[----:B------:R2:W-:Y:S01]  /*a58f0*/  STL.64 [R1+0x18], R74 ;  /* 0x0000184a01007387 */ /* 0x0005e20000100a00 */
[C---:B----4-:R-:W-:Y:S03]  /*a5900*/  HMMA.1688.F32.TF32 R244, R16.reuse, R20, R244 ;  /* 0x0000001410f4723c */ /* 0x050fe600000810f4 */
[----:B------:R-:W-:Y:S04]  /*a5910*/  STL.64 [R1], R8 ;  /* 0x0000000801007387 */ /* 0x000fe80000100a00 */
[----:B------:R-:W-:Y:S01]  /*a5920*/  STL.64 [R1+0x8], R10 ;  /* 0x0000080a01007387 */ /* 0x000fe20000100a00 */
[C---:B--2---:R-:W-:Y:S03]  /*a5930*/  HMMA.1688.F32.TF32 R72, R16.reuse, R96, R28 ;  /* 0x000000601048723c */ /* 0x044fe6000008101c */
[----:B------:R-:W2:Y:S05]  /*a5940*/  LDL.LU.64 R60, [R1+0xa390] ;  /* 0x00a39000013c7983 */ /* 0x000eaa0000300a00 */
[C---:B------:R-:W-:Y:S01]  /*a5950*/  HMMA.1688.F32.TF32 R240, R16.reuse, R88, R240 ;  /* 0x0000005810f0723c */ /* 0x040fe200000810f0 */
[----:B------:R-:W-:Y:S04]  /*a5960*/  STL.64 [R1+0xa330], R250 ;  /* 0x00a330fa01007387 */ /* 0x000fe80000100a00 */
[----:B------:R3:W-:Y:S04]  /*a5970*/  STL.64 [R1+0xa328], R248 ;  /* 0x00a328f801007387 */ /* 0x0007e80000100a00 */
[----:B------:R-:W-:Y:S04]  /*a5980*/  LDS R8, [R67+UR10+0x8400] ;  /* 0x0084000a43087984 */ /* 0x000fe80008000800 */
[----:B------:R-:W-:Y:S01]  /*a5990*/  LDS R10, [R67+UR10+0xa400] ;  /* 0x00a4000a430a7984 */ /* 0x000fe20008000800 */
[C---:B------:R-:W-:Y:S03]  /*a59a0*/  HMMA.1688.F32.TF32 R32, R16.reuse, R92, R32 ;  /* 0x0000005c1020723c */ /* 0x040fe60000081020 */
[----:B---3--:R-:W3:Y:S04]  /*a59b0*/  LDL.LU.64 R248, [R1+0x7b0] ;  /* 0x0007b00001f87983 */ /* 0x008ee80000300a00 */
[----:B------:R-:W4:Y:S04]  /*a59c0*/  LDL.64 R250, [R1+0x7b8] ;  /* 0x0007b80001fa7983 */ /* 0x000f280000100a00 */
[----:B------:R-:W-:Y:S04]  /*a59d0*/  STL [R1+0xa344], R244 ;  /* 0x00a344f401007387 */ /* 0x000fe80000100800 */
[----:B------:R-:W-:Y:S01]  /*a59e0*/  LDS R9, [R70+UR10+0x8400] ;  /* 0x0084000a46097984 */ /* 0x000fe20008000800 */
[C---:B------:R-:W-:Y:S03]  /*a59f0*/  HMMA.1688.F32.TF32 R28, R16.reuse, R36, R236 ;  /* 0x00000024101c723c */ /* 0x040fe600000810ec */
[----:B------:R-:W-:Y:S04]  /*a5a00*/  STL [R1+0xa340], R245 ;  /* 0x00a340f501007387 */ /* 0x000fe80000100800 */
[----:B------:R-:W-:Y:S04]  /*a5a10*/  STL [R1+0xa33c], R246 ;  /* 0x00a33cf601007387 */ /* 0x000fe80000100800 */
[----:B------:R-:W-:Y:S04]  /*a5a20*/  STL [R1+0xa338], R247 ;  /* 0x00a338f701007387 */ /* 0x000fe80000100800 */
[----:B------:R-:W-:Y:S04]  /*a5a30*/  STL [R1+0xa354], R240 ;  /* 0x00a354f001007387 */ /* 0x000fe80000100800 */
[----:B------:R-:W-:Y:S04]  /*a5a40*/  STL [R1+0xa350], R241 ;  /* 0x00a350f101007387 */ /* 0x000fe80000100800 */
[----:B------:R-:W-:Y:S04]  /*a5a50*/  STL [R1+0xa34c], R242 ;  /* 0x00a34cf201007387 */ /* 0x000fe80000100800 */
[----:B------:R-:W-:Y:S04]  /*a5a60*/  STL [R1+0xa348], R243 ;  /* 0x00a348f301007387 */ /* 0x000fe80000100800 */
[----:B------:R1:W-:Y:S04]  /*a5a70*/  STL.64 [R1+0x150], R32 ;  /* 0x0001502001007387 */ /* 0x0003e80000100a00 */
[----:B------:R1:W-:Y:S04]  /*a5a80*/  STL.64 [R1+0x158], R34 ;  /* 0x0001582201007387 */ /* 0x0003e80000100a00 */
[----:B------:R-:W2:Y:S04]  /*a5a90*/  LDS R11, [R70+UR10+0xa400] ;  /* 0x00a4000a460b7984 */ /* 0x000ea80008000800 */
[----:B-1----:R-:W2:Y:S04]  /*a5aa0*/  LDL.LU R32, [R1+0x2670] ;  /* 0x0026700001207983 */ /* 0x002ea80000300800 */
        /* <DEDUP_REMOVED lines=65> */
[C---:B----4-:R-:W-:Y:S11]  /*a5ec0*/  HMMA.1688.F32.TF32 R236, R16.reuse, R48, R236 ;  /* 0x0000003010ec723c */ /* 0x050ff600000810ec */
[----:B------:R-:W-:Y:S04]  /*a5ed0*/  STL.64 [R1+0x120], R132 ;  /* 0x0001208401007387 */ /* 0x000fe80000100a00 */
[----:B------:R-:W-:Y:S01]  /*a5ee0*/  STL.64 [R1+0x128], R134 ;  /* 0x0001288601007387 */ /* 0x000fe20000100a00 */
[C---:B------:R-:W-:Y:S03]  /*a5ef0*/  HMMA.1688.F32.TF32 R124, R16.reuse, R248, R124 ;  /* 0x000000f8107c723c */ /* 0x040fe6000008107c */
[----:B------:R-:W-:Y:S04]  /*a5f00*/  STL.64 [R1+0xa360], R238 ;  /* 0x00a360ee01007387 */ /* 0x000fe80000100a00 */
[----:B------:R-:W-:Y:S04]  /*a5f10*/  STL.64 [R1+0x110], R128 ;  /* 0x0001108001007387 */ /* 0x000fe80000100a00 */
[----:B------:R-:W-:Y:S01]  /*a5f20*/  STL.64 [R1+0x118], R130 ;  /* 0x0001188201007387 */ /* 0x000fe20000100a00 */
[----:B------:R-:W-:Y:S03]  /*a5f30*/  HMMA.1688.F32.TF32 R120, R16, R184, R120 ;  /* 0x000000b81078723c */ /* 0x000fe60000081078 */
[----:B------:R1:W-:Y:S04]  /*a5f40*/  STL.64 [R1+0xa358], R236 ;  /* 0x00a358ec01007387 */ /* 0x0003e80000100a00 */
[----:B------:R-:W-:Y:S01]  /*a5f50*/  IMAD.MOV.U32 R242, RZ, RZ, R126 ;  /* 0x000000fffff27224 */ /* 0x000fe200078e007e */
[----:B------:R-:W-:Y:S01]  /*a5f60*/  MOV R240, R124 ;  /* 0x0000007c00f07202 */ /* 0x000fe20000000f00 */
[----:B------:R-:W-:-:S02]  /*a5f70*/  IMAD.MOV.U32 R243, RZ, RZ, R127 ;  /* 0x000000fffff37224 */ /* 0x000fc400078e007f */
[----:B-1----:R-:W-:Y:S02]  /*a5f80*/  IMAD.MOV.U32 R236, RZ, RZ, R5 ;  /* 0x000000ffffec7224 */ /* 0x002fe400078e0005 */
[----:B------:R-:W-:-:S06]  /*a5f90*/  IMAD.MOV.U32 R237, RZ, RZ, R4 ;  /* 0x000000ffffed7224 */ /* 0x000fcc00078e0004 */
[----:B------:R-:W-:Y:S01]  /*a5fa0*/  MOV R244, R120 ;  /* 0x0000007800f47202 */ /* 0x000fe20000000f00 */
[----:B------:R-:W-:Y:S02]  /*a5fb0*/  IMAD.MOV.U32 R245, RZ, RZ, R121 ;  /* 0x000000fffff57224 */ /* 0x000fe400078e0079 */
[----:B------:R-:W-:Y:S02]  /*a5fc0*/  IMAD.MOV.U32 R246, RZ, RZ, R122 ;  /* 0x000000fffff67224 */ /* 0x000fe400078e007a */
[----:B------:R-:W-:Y:S02]  /*a5fd0*/  IMAD.MOV.U32 R247, RZ, RZ, R123 ;  /* 0x000000fffff77224 */ /* 0x000fe400078e007b */
[C---:B------:R-:W-:Y:S08]  /*a5fe0*/  HMMA.1688.F32.TF32 R120, R16.reuse, R188, R116 ;  /* 0x000000bc1078723c */ /* 0x040ff00000081074 */
[----:B------:R-:W-:Y:S01]  /*a5ff0*/  HMMA.1688.F32.TF32 R116, R16, R232, R112 ;  /* 0x000000e81074723c */ /* 0x000fe20000081070 */
[----:B------:R-:W-:-:S07]  /*a6000*/  IMAD.MOV.U32 R241, RZ, RZ, R125 ;  /* 0x000000fffff17224 */ /* 0x000fce00078e007d */
        /* <DEDUP_REMOVED lines=25> */
[----:B-1----:R-:W-:Y:S02]  /*a61a0*/  HMMA.1688.F32.TF32 R16, R12, R96, R28 ;  /* 0x000000600c10723c */ /* 0x002fe4000008101c */
[----:B------:R-:W-:Y:S04]  /*a61b0*/  STL.64 [R1+0x450], R76 ;  /* 0x0004504c01007387 */ /* 0x000fe80000100a00 */
[----:B------:R-:W-:Y:S04]  /*a61c0*/  STL.64 [R1+0x458], R78 ;  /* 0x0004584e01007387 */ /* 0x000fe80000100a00 */
[----:B------:R-:W2:Y:S04]  /*a61d0*/  LDL.LU R32, [R1+0xbc0] ;  /* 0x000bc00001207983 */ /* 0x000ea80000300800 */
[----:B------:R1:W-:Y:S04]  /*a61e0*/  STL.64 [R1+0x440], R72 ;  /* 0x0004404801007387 */ /* 0x0003e80000100a00 */
[----:B------:R3:W-:Y:S04]  /*a61f0*/  STL.64 [R1+0x448], R74 ;  /* 0x0004484a01007387 */ /* 0x0007e80000100a00 */
[----:B------:R-:W-:Y:S04]  /*a6200*/  STL.64 [R1+0x430], R16 ;  /* 0x0004301001007387 */ /* 0x000fe80000100a00 */
[----:B------:R4:W-:Y:S04]  /*a6210*/  STL.64 [R1+0x438], R18 ;  /* 0x0004381201007387 */ /* 0x0009e80000100a00 */
        /* <DEDUP_REMOVED lines=93> */
[C---:B----4-:R-:W-:Y:S08]  /*a67f0*/  HMMA.1688.F32.TF32 R140, R12.reuse, R232, R140 ;  /* 0x000000e80c8c723c */ /* 0x050ff0000008108c */
[C---:B------:R-:W-:Y:S08]  /*a6800*/  HMMA.1688.F32.TF32 R152, R12.reuse, R248, R152 ;  /* 0x000000f80c98723c */ /* 0x040ff00000081098 */
[C---:B------:R-:W-:Y:S08]  /*a6810*/  HMMA.1688.F32.TF32 R164, R12.reuse, R104, R164 ;  /* 0x000000680ca4723c */ /* 0x040ff000000810a4 */
[C---:B------:R-:W-:Y:S08]  /*a6820*/  HMMA.1688.F32.TF32 R168, R12.reuse, R36, R224 ;  /* 0x000000240ca8723c */ /* 0x040ff000000810e0 */
[C---:B------:R-:W-:Y:S11]  /*a6830*/  HMMA.1688.F32.TF32 R16, R12.reuse, R44, R160 ;  /* 0x0000002c0c10723c */ /* 0x040ff600000810a0 */
[----:B------:R-:W-:Y:S04]  /*a6840*/  STL.64 [R1+0x420], R168 ;  /* 0x000420a801007387 */ /* 0x000fe80000100a00 */
[----:B------:R-:W-:Y:S01]  /*a6850*/  STL.64 [R1+0x428], R170 ;  /* 0x000428aa01007387 */ /* 0x000fe20000100a00 */
        /* <DEDUP_REMOVED lines=10> */
[----:B------:R-:W-:Y:S05]  /*a6900*/  STL.64 [R1+0x3e8], R154 ;  /* 0x0003e89a01007387 */ /* 0x000fea0000100a00 */
        /* <DEDUP_REMOVED lines=12> */
[C---:B-1----:R-:W-:Y:S03]  /*a69d0*/  HMMA.1688.F32.TF32 R16, R8.reuse, R228, R124 ;  /* 0x000000e40810723c */ /* 0x042fe6000008107c */
[----:B------:R-:W-:Y:S04]  /*a69e0*/  STL.64 [R1+0x330], R12 ;  /* 0x0003300c01007387 */ /* 0x000fe80000100a00 */
[----:B------:R1:W-:Y:S02]  /*a69f0*/  STL.64 [R1+0x338], R14 ;  /* 0x0003380e01007387 */ /* 0x0003e40000100a00 */
[C---:B-1----:R-:W-:Y:S10]  /*a6a00*/  HMMA.1688.F32.TF32 R12, R8.reuse, R88, R116 ;  /* 0x00000058080c723c */ /* 0x042ff40000081074 */
        /* <DEDUP_REMOVED lines=11> */
[----:B-1----:R-:W-:Y:S03]  /*a6ac0*/  HMMA.1688.F32.TF32 R12, R8, R92, R112 ;  /* 0x0000005c080c723c */ /* 0x002fe60000081070 */
[----:B------:R-:W1:-:S15]  /*a6ad0*/  LDS R19, [R71+UR10+0xa480] ;  /* 0x00a4800a47137984 */ /* 0x000e5e0008000800 */
[----:B------:R-:W-:Y:S01]  /*a6ae0*/  NOP ;  /* 0x0000000000007918 */ /* 0x000fe20000000000 */
[----:B------:R-:W-:Y:S04]  /*a6af0*/  STL.64 [R1+0x2f0], R12 ;  /* 0x0002f00c01007387 */ /* 0x000fe80000100a00 */
[----:B------:R2:W-:Y:S02]  /*a6b00*/  STL.64 [R1+0x2f8], R14 ;  /* 0x0002f80e01007387 */ /* 0x0005e40000100a00 */
[C---:B--2---:R-:W-:Y:S02]  /*a6b10*/  HMMA.1688.F32.TF32 R12, R8.reuse, R36, R100 ;  /* 0x00000024080c723c */ /* 0x044fe40000081064 */
[----:B------:R-:W-:Y:S04]  /*a6b20*/  STL.64 [R1+0x2e0], R108 ;  /* 0x0002e06c01007387 */ /* 0x000fe80000100a00 */
[----:B------:R-:W-:Y:S02]  /*a6b30*/  STL.64 [R1+0x2e8], R110 ;  /* 0x0002e86e01007387 */ /* 0x000fe40000100a00 */
[C---:B------:R-:W-:Y:S08]  /*a6b40*/  HMMA.1688.F32.TF32 R100, R8.reuse, R104, R84 ;  /* 0x000000680864723c */ /* 0x040ff00000081054 */
[C---:B------:R-:W-:Y:S01]  /*a6b50*/  HMMA.1688.F32.TF32 R84, R8.reuse, R44, R76 ;  /* 0x0000002c0854723c */ /* 0x040fe2000008104c */
[----:B------:R-:W-:Y:S04]  /*a6b60*/  LDS R76, [R67+UR10+0x8480] ;  /* 0x0084800a434c7984 */ /* 0x000fe80008000800 */
[----:B------:R-:W-:Y:S04]  /*a6b70*/  STL.64 [R1+0x2d0], R12 ;  /* 0x0002d00c01007387 */ /* 0x000fe80000100a00 */
[----:B------:R2:W-:Y:S04]  /*a6b80*/  STL.64 [R1+0x2d8], R14 ;  /* 0x0002d80e01007387 */ /* 0x0005e80000100a00 */
[----:B------:R-:W-:Y:S04]  /*a6b90*/  LDS R78, [R67+UR10+0xa480] ;  /* 0x00a4800a434e7984 */ /* 0x000fe80008000800 */
[----:B------:R-:W-:Y:S01]  /*a6ba0*/  LDS R77, [R70+UR10+0x8480] ;  /* 0x0084800a464d7984 */ /* 0x000fe20008000800 */
[C---:B--2---:R-:W-:Y:S03]  /*a6bb0*/  HMMA.1688.F32.TF32 R12, R8.reuse, R48, R72 ;  /* 0x00000030080c723c */ /* 0x044fe60000081048 */
[----:B------:R-:W-:Y:S04]  /*a6bc0*/  STL.64 [R1+0x2c0], R100 ;  /* 0x0002c06401007387 */ /* 0x000fe80000100a00 */
[----:B------:R-:W-:Y:S04]  /*a6bd0*/  STL.64 [R1+0x2c8], R102 ;  /* 0x0002c86601007387 */ /* 0x000fe80000100a00 */
[----:B------:R-:W-:Y:S04]  /*a6be0*/  STL.64 [R1+0x2b0], R84 ;  /* 0x0002b05401007387 */ /* 0x000fe80000100a00 */
[----:B------:R-:W-:Y:S04]  /*a6bf0*/  STL.64 [R1+0x2b8], R86 ;  /* 0x0002b85601007387 */ /* 0x000fe80000100a00 */
[----:B------:R-:W2:Y:S04]  /*a6c00*/  LDS R79, [R70+UR10+0xa480] ;  /* 0x00a4800a464f7984 */ /* 0x000ea80008000800 */
[----:B------:R-:W-:Y:S04]  /*a6c10*/  STL.64 [R1+0x2a0], R12 ;  /* 0x0002a00c01007387 */ /* 0x000fe80000100a00 */
[----:B------:R3:W-:Y:S02]  /*a6c20*/  STL.64 [R1+0x2a8], R14 ;  /* 0x0002a80e01007387 */ /* 0x0007e40000100a00 */
[----:B---3--:R-:W-:-:S15]  /*a6c30*/  HMMA.1688.F32.TF32 R12, R8, R248, R80 ;  /* 0x000000f8080c723c */ /* 0x008fde0000081050 */
[----:B------:R-:W-:-:S04]  /*a6c40*/  NOP ;  /* 0x0000000000007918 */ /* 0x000fc80000000000 */
[----:B------:R-:W-:Y:S04]  /*a6c50*/  STL.64 [R1+0x290], R12 ;  /* 0x0002900c01007387 */ /* 0x000fe80000100a00 */
[----:B------:R3:W-:Y:S04]  /*a6c60*/  STL.64 [R1+0x298], R14 ;  /* 0x0002980e01007387 */ /* 0x0007e80000100a00 */
[----:B------:R-:W4:Y:S01]  /*a6c70*/  LDL.LU R72, [R1+0x2830] ;  /* 0x0028300001487983 */ /* 0x000f220000300800 */
[----:B---3--:R-:W-:Y:S03]  /*a6c80*/  HMMA.1688.F32.TF32 R12, R8, R188, R28 ;  /* 0x000000bc080c723c */ /* 0x008fe6000008101c */
[----:B------:R3:W-:Y:S04]  /*a6c90*/  STL.64 [R1+0x280], R32 ;  /* 0x0002802001007387 */ /* 0x0007e80000100a00 */
[----:B------:R-:W-:-:S12]  /*a6ca0*/  STL.64 [R1+0x288], R34 ;  /* 0x0002882201007387 */ /* 0x000fd80000100a00 */
        /* <DEDUP_REMOVED lines=69> */
[----:B---3--:R-:W3:Y:S01]  /*a7100*/  LDL.LU R32, [R1+0x2810] ;  /* 0x0028100001207983 */ /* 0x008ee20000300800 */
[----:B-1----:R-:W-:-:S15]  /*a7110*/  HMMA.1688.F32.TF32 R12, R8, R232, R28 ;  /* 0x000000e8080c723c */ /* 0x002fde000008101c */
[----:B------:R-:W-:-:S04]  /*a7120*/  NOP ;  /* 0x0000000000007918 */ /* 0x000fc80000000000 */
[----:B------:R-:W-:Y:S04]  /*a7130*/  STL.64 [R1+0x260], R12 ;  /* 0x0002600c01007387 */ /* 0x000fe80000100a00 */
[----:B------:R4:W-:Y:S04]  /*a7140*/  STL.64 [R1+0x268], R14 ;  /* 0x0002680e01007387 */ /* 0x0009e80000100a00 */
[----:B------:R-:W3:Y:S04]  /*a7150*/  LDL.LU R33, [R1+0x2814] ;  /* 0x0028140001217983 */ /* 0x000ee80000300800 */
[----:B------:R-:W3:Y:S04]  /*a7160*/  LDL.LU R34, [R1+0x2818] ;  /* 0x0028180001227983 */ /* 0x000ee80000300800 */
[----:B------:R-:W3:Y:S01]  /*a7170*/  LDL.LU R35, [R1+0x281c] ;  /* 0x00281c0001237983 */ /* 0x000ee20000300800 */
[C---:B--2---:R-:W-:Y:S03]  /*a7180*/  HMMA.1688.F32.TF32 R152, R8.reuse, R196, R152 ;  /* 0x000000c40898723c */ /* 0x044fe60000081098 */
[----:B------:R-:W2:Y:S04]  /*a7190*/  LDL.LU R28, [R1+0x2800] ;  /* 0x00280000011c7983 */ /* 0x000ea80000300800 */
[----:B------:R-:W2:Y:S04]  /*a71a0*/  LDL.LU R29, [R1+0x2804] ;  /* 0x00280400011d7983 */ /* 0x000ea80000300800 */
[----:B------:R-:W2:Y:S01]  /*a71b0*/  LDL.LU R30, [R1+0x2808] ;  /* 0x00280800011e7983 */ /* 0x000ea20000300800 */
[C---:B----4-:R-:W-:Y:S03]  /*a71c0*/  HMMA.1688.F32.TF32 R12, R8.reuse, R200, R148 ;  /* 0x000000c8080c723c */ /* 0x050fe60000081094 */
[----:B------:R-:W2:Y:S05]  /*a71d0*/  LDL.LU R31, [R1+0x280c] ;  /* 0x00280c00011f7983 */ /* 0x000eaa0000300800 */
[----:B------:R-:W-:Y:S01]  /*a71e0*/  HMMA.1688.F32.TF32 R8, R8, R236, R140 ;  /* 0x000000ec0808723c */ /* 0x000fe2000008108c */
[----:B------:R-:W-:Y:S04]  /*a71f0*/  STL.64 [R1+0x250], R152 ;  /* 0x0002509801007387 */ /* 0x000fe80000100a00 */
[----:B------:R-:W-:Y:S03]  /*a7200*/  STL.64 [R1+0x258], R154 ;  /* 0x0002589a01007387 */ /* 0x000fe60000100a00 */
[C---:B------:R-:W-:Y:S01]  /*a7210*/  HMMA.1688.F32.TF32 R144, R16.reuse, R228, R144 ;  /* 0x000000e41090723c */ /* 0x040fe20000081090 */
[----:B------:R-:W-:Y:S04]  /*a7220*/  LDS R141, [R71+UR10+0x8500] ;  /* 0x0085000a478d7984 */ /* 0x000fe80008000800 */
[----:B------:R-:W-:Y:S04]  /*a7230*/  STL.64 [R1+0x240], R12 ;  /* 0x0002400c01007387 */ /* 0x000fe80000100a00 */
[----:B------:R1:W-:Y:S04]  /*a7240*/  STL.64 [R1+0x248], R14 ;  /* 0x0002480e01007387 */ /* 0x0003e80000100a00 */
[----:B------:R-:W-:Y:S04]  /*a7250*/  STL.64 [R1+0x230], R8 ;  /* 0x0002300801007387 */ /* 0x000fe80000100a00 */
[----:B------:R4:W-:Y:S01]  /*a7260*/  STL.64 [R1+0x238], R10 ;  /* 0x0002380a01007387 */ /* 0x0009e20000100a00 */
[C---:B-1----:R-:W-:Y:S03]  /*a7270*/  HMMA.1688.F32.TF32 R12, R16.reuse, R20, R136 ;  /* 0x00000014100c723c */ /* 0x042fe60000081088 */
[----:B------:R-:W-:Y:S04]  /*a7280*/  LDS R143, [R71+UR10+0xa500] ;  /* 0x00a5000a478f7984 */ /* 0x000fe80008000800 */
[----:B------:R-:W-:Y:S01]  /*a7290*/  LDS R140, [R3+UR10+0x8500] ;  /* 0x0085000a038c7984 */ /* 0x000fe20008000800 */
[C---:B----4-:R-:W-:Y:S03]  /*a72a0*/  HMMA.1688.F32.TF32 R8, R16.reuse, R88, R132 ;  /* 0x000000581008723c */ /* 0x050fe60000081084 */
[----:B------:R-:W-:Y:S04]  /*a72b0*/  STL.64 [R1+0x220], R144 ;  /* 0x0002209001007387 */ /* 0x000fe80000100a00 */
[----:B------:R-:W-:Y:S01]  /*a72c0*/  STL.64 [R1+0x228], R146 ;  /* 0x0002289201007387 */ /* 0x000fe20000100a00 */
[C---:B------:R-:W-:Y:S03]  /*a72d0*/  HMMA.1688.F32.TF32 R128, R16.reuse, R92, R128 ;  /* 0x0000005c1080723c */ /* 0x040fe60000081080 */
[----:B------:R-:W1:Y:S04]  /*a72e0*/  LDS R142, [R3+UR10+0xa500] ;  /* 0x00a5000a038e7984 */ /* 0x000e680008000800 */
[----:B------:R-:W-:Y:S04]  /*a72f0*/  STL.64 [R1+0x210], R12 ;  /* 0x0002100c01007387 */ /* 0x000fe80000100a00 */
[----:B------:R4:W-:Y:S04]  /*a7300*/  STL.64 [R1+0x218], R14 ;  /* 0x0002180e01007387 */ /* 0x0009e80000100a00 */
[----:B------:R-:W-:Y:S04]  /*a7310*/  STL.64 [R1+0x200], R8 ;  /* 0x0002000801007387 */ /* 0x000fe80000100a00 */
[----:B------:R4:W-:Y:S02]  /*a7320*/  STL.64 [R1+0x208], R10 ;  /* 0x0002080a01007387 */ /* 0x0009e40000100a00 */
[C---:B----4-:R-:W-:Y:S08]  /*a7330*/  HMMA.1688.F32.TF32 R12, R16.reuse, R96, R124 ;  /* 0x00000060100c723c */ /* 0x050ff0000008107c */
[C---:B------:R-:W-:Y:S01]  /*a7340*/  HMMA.1688.F32.TF32 R8, R16.reuse, R36, R120 ;  /* 0x000000241008723c */ /* 0x040fe20000081078 */
[----:B------:R-:W-:Y:S04]  /*a7350*/  STL.64 [R1+0x3b0], R128 ;  /* 0x0003b08001007387 */ /* 0x000fe80000100a00 */
[----:B------:R-:W-:Y:S03]  /*a7360*/  STL.64 [R1+0x3b8], R130 ;  /* 0x0003b88201007387 */ /* 0x000fe60000100a00 */
[C---:B------:R-:W-:Y:S03]  /*a7370*/  HMMA.1688.F32.TF32 R116, R16.reuse, R104, R116 ;  /* 0x000000681074723c */ /* 0x040fe60000081074 */
[----:B------:R-:W-:Y:S04]  /*a7380*/  STL.64 [R1+0x3a0], R12 ;  /* 0x0003a00c01007387 */ /* 0x000fe80000100a00 */
[----:B------:R4:W-:Y:S04]  /*a7390*/  STL.64 [R1+0x3a8], R14 ;  /* 0x0003a80e01007387 */ /* 0x0009e80000100a00 */
[----:B------:R-:W-:Y:S04]  /*a73a0*/  STL.64 [R1+0x390], R8 ;  /* 0x0003900801007387 */ /* 0x000fe80000100a00 */
[----:B------:R1:W-:Y:S01]  /*a73b0*/  STL.64 [R1+0x398], R10 ;  /* 0x0003980a01007387 */ /* 0x0003e20000100a00 */
[C---:B----4-:R-:W-:Y:S08]  /*a73c0*/  HMMA.1688.F32.TF32 R12, R16.reuse, R44, R112 ;  /* 0x0000002c100c723c */ /* 0x050ff00000081070 */
[----:B-1----:R-:W-:Y:S01]  /*a73d0*/  HMMA.1688.F32.TF32 R8, R16, R48, R108 ;  /* 0x000000301008723c */ /* 0x002fe2000008106c */
[----:B------:R-:W-:Y:S04]  /*a73e0*/  STL.64 [R1+0x380], R116 ;  /* 0x0003807401007387 */ /* 0x000fe80000100a00 */
[----:B------:R-:W-:-:S14]  /*a73f0*/  STL.64 [R1+0x388], R118 ;  /* 0x0003887601007387 */ /* 0x000fdc0000100a00 */
[----:B------:R-:W-:Y:S01]  /*a7400*/  STL.64 [R1+0x1f0], R8 ;  /* 0x0001f00801007387 */ /* 0x000fe20000100a00 */
[----:B------:R-:W-:-:S03]  /*a7410*/  MOV R4, R11 ;  /* 0x0000000b00047202 */ /* 0x000fc60000000f00 */
[----:B------:R-:W-:Y:S04]  /*a7420*/  STL.64 [R1+0x370], R12 ;  /* 0x0003700c01007387 */ /* 0x000fe80000100a00 */
[----:B------:R-:W-:Y:S04]  /*a7430*/  STL.64 [R1+0x378], R14 ;  /* 0x0003780e01007387 */ /* 0x000fe80000100a00 */
[----:B------:R1:W-:Y:S02]  /*a7440*/  STL [R1+0x1f8], R10 ;  /* 0x0001f80a01007387 */ /* 0x0003e40000100800 */
[C---:B-1----:R-:W-:Y:S02]  /*a7450*/  HMMA.1688.F32.TF32 R8, R16.reuse, R248, R100 ;  /* 0x000000f81008723c */ /* 0x042fe40000081064 */
[----:B------:R-:W-:Y:S06]  /*a7460*/  STL [R1+0xa2c0], R4 ;  /* 0x00a2c00401007387 */ /* 0x000fec0000100800 */
[C---:B------:R-:W-:Y:S08]  /*a7470*/  HMMA.1688.F32.TF32 R84, R16.reuse, R184, R84 ;  /* 0x000000b81054723c */ /* 0x040ff00000081054 */
[C---:B------:R-:W-:Y:S03]  /*a7480*/  HMMA.1688.F32.TF32 R12, R16.reuse, R188, R72 ;  /* 0x000000bc100c723c */ /* 0x040fe60000081048 */
[----:B------:R-:W-:Y:S04]  /*a7490*/  STL.64 [R1+0x4b0], R8 ;  /* 0x0004b00801007387 */ /* 0x000fe80000100a00 */
[----:B------:R1:W-:Y:S02]  /*a74a0*/  STL.64 [R1+0x4b8], R10 ;  /* 0x0004b80a01007387 */ /* 0x0003e40000100a00 */
[----:B-1----:R-:W-:Y:S02]  /*a74b0*/  HMMA.1688.F32.TF32 R8, R16, R232, R80 ;  /* 0x000000e81008723c */ /* 0x002fe40000081050 */
[----:B------:R-:W-:Y:S04]  /*a74c0*/  STL.64 [R1+0x4a0], R84 ;  /* 0x0004a05401007387 */ /* 0x000fe80000100a00 */
[----:B------:R-:W-:-:S13]  /*a74d0*/  STL.64 [R1+0x4a8], R86 ;  /* 0x0004a85601007387 */ /* 0x000fda0000100a00 */
[----:B------:R-:W-:Y:S04]  /*a74e0*/  STL.64 [R1+0x480], R8 ;  /* 0x0004800801007387 */ /* 0x000fe80000100a00 */
[----:B------:R-:W-:Y:S04]  /*a74f0*/  STL.64 [R1+0x490], R12 ;  /* 0x0004900c01007387 */ /* 0x000fe80000100a00 */
[----:B------:R-:W-:Y:S04]  /*a7500*/  STL.64 [R1+0x498], R14 ;  /* 0x0004980e01007387 */ /* 0x000fe80000100a00 */
[----:B------:R3:W-:Y:S04]  /*a7510*/  STL [R1+0x488], R10 ;  /* 0x0004880a01007387 */ /* 0x0007e80000100800 */
[----:B------:R-:W4:Y:S04]  /*a7520*/  LDL.LU R80, [R1+0x27e0] ;  /* 0x0027e00001507983 */ /* 0x000f280000300800 */
[----:B------:R-:W4:Y:S04]  /*a7530*/  LDL.LU R81, [R1+0x27e4] ;  /* 0x0027e40001517983 */ /* 0x000f280000300800 */
[----:B------:R-:W4:Y:S04]  /*a7540*/  LDL.LU R82, [R1+0x27e8] ;  /* 0x0027e80001527983 */ /* 0x000f280000300800 */
[----:B------:R-:W4:Y:S01]  /*a7550*/  LDL.LU R83, [R1+0x27ec] ;  /* 0x0027ec0001537983 */ /* 0x000f220000300800 */
[----:B------:R-:W-:-:S02]  /*a7560*/  IMAD.MOV.U32 R4, RZ, RZ, R11 ;  /* 0x000000ffff047224 */ /* 0x000fc400078e000b */
[----:B---3--:R-:W-:-:S15]  /*a7570*/  HMMA.1688.F32.TF32 R8, R16, R196, R32 ;  /* 0x000000c41008723c */ /* 0x008fde0000081020 */
[----:B------:R-:W-:-:S04]  /*a7580*/  NOP ;  /* 0x0000000000007918 */ /* 0x000fc80000000000 */
[----:B------:R-:W-:Y:S04]  /*a7590*/  STL.64 [R1+0xa190], R10 ;  /* 0x00a1900a01007387 */ /* 0x000fe80000100a00 */
[----:B------:R-:W-:Y:S04]  /*a75a0*/  STL.64 [R1+0xa188], R8 ;  /* 0x00a1880801007387 */ /* 0x000fe80000100a00 */
[----:B------:R-:W3:Y:S04]  /*a75b0*/  LDL.LU R100, [R1+0xda0] ;  /* 0x000da00001647983 */ /* 0x000ee80000300800 */
[----:B------:R-:W3:Y:S04]  /*a75c0*/  LDL.LU R101, [R1+0xda4] ;  /* 0x000da40001657983 */ /* 0x000ee80000300800 */
[----:B------:R-:W3:Y:S04]  /*a75d0*/  LDL.LU R102, [R1+0xda8] ;  /* 0x000da80001667983 */ /* 0x000ee80000300800 */
[----:B------:R-:W3:Y:S01]  /*a75e0*/  LDL.LU R103, [R1+0xdac] ;  /* 0x000dac0001677983 */ /* 0x000ee20000300800 */
[----:B--2---:R-:W-:Y:S01]  /*a75f0*/  HMMA.1688.F32.TF32 R12, R16, R200, R28 ;  /* 0x000000c8100c723c */ /* 0x004fe2000008101c */
[----:B------:R-:W-:-:S02]  /*a7600*/  IMAD.MOV.U32 R33, RZ, RZ, R25 ;  /* 0x000000ffff217224 */ /* 0x000fc400078e0019 */
[----:B------:R-:W2:Y:S01]  /*a7610*/  LDL.LU R32, [R1+0xde0] ;  /* 0x000de00001207983 */ /* 0x000ea20000300800 */
[----:B------:R-:W-:-:S03]  /*a7620*/  IMAD.MOV.U32 R34, RZ, RZ, R24 ;  /* 0x000000ffff227224 */ /* 0x000fc600078e0018 */
        /* <DEDUP_REMOVED lines=17> */
[----:B------:R-:W-:Y:S04]  /*a7740*/  STL.64 [R1+0xa1a0], R14 ;  /* 0x00a1a00e01007387 */ /* 0x000fe80000100a00 */
[----:B------:R-:W-:Y:S04]  /*a7750*/  STL.64 [R1+0xa198], R12 ;  /* 0x00a1980c01007387 */ /* 0x000fe80000100a00 */
[----:B------:R-:W2:Y:S04]  /*a7760*/  LDL.LU R42, [R1+0xe08] ;  /* 0x000e0800012a7983 */ /* 0x000ea80000300800 */
[----:B------:R-:W2:Y:S01]  /*a7770*/  LDL.LU R43, [R1+0xe0c] ;  /* 0x000e0c00012b7983 */ /* 0x000ea20000300800 */
[----:B----4-:R-:W-:Y:S03]  /*a7780*/  HMMA.1688.F32.TF32 R16, R16, R236, R80 ;  /* 0x000000ec1010723c */ /* 0x010fe60000081050 */
[----:B------:R-:W4:Y:S04]  /*a7790*/  LDL.LU R80, [R1+0xe10] ;  /* 0x000e100001507983 */ /* 0x000f280000300800 */
[----:B------:R-:W4:Y:S04]  /*a77a0*/  LDL.LU R81, [R1+0xe14] ;  /* 0x000e140001517983 */ /* 0x000f280000300800 */
[----:B------:R-:W4:Y:S04]  /*a77b0*/  LDL.LU R82, [R1+0xe18] ;  /* 0x000e180001527983 */ /* 0x000f280000300800 */
[----:B------:R-:W4:Y:S04]  /*a77c0*/  LDL.LU R83, [R1+0xe1c] ;  /* 0x000e1c0001537983 */ /* 0x000f280000300800 */
[----:B------:R-:W-:Y:S04]  /*a77d0*/  STL.64 [R1+0xa1b0], R18 ;  /* 0x00a1b01201007387 */ /* 0x000fe80000100a00 */
[----:B------:R-:W-:Y:S01]  /*a77e0*/  STL.64 [R1+0xa1a8], R16 ;  /* 0x00a1a81001007387 */ /* 0x000fe20000100a00 */
[C---:B---3--:R-:W-:Y:S03]  /*a77f0*/  HMMA.1688.F32.TF32 R204, R76.reuse, R228, R100 ;  /* 0x000000e44ccc723c */ /* 0x048fe60000081064 */
[----:B------:R-:W3:Y:S04]  /*a7800*/  LDL.LU R228, [R1+0xe20] ;  /* 0x000e200001e47983 */ /* 0x000ee80000300800 */
[----:B------:R-:W3:Y:S04]  /*a7810*/  LDL.LU R229, [R1+0xe24] ;  /* 0x000e240001e57983 */ /* 0x000ee80000300800 */
[----:B------:R-:W3:Y:S04]  /*a7820*/  LDL.LU R230, [R1+0xe28] ;  /* 0x000e280001e67983 */ /* 0x000ee80000300800 */
[----:B------:R-:W3:Y:S01]  /*a7830*/  LDL.LU R231, [R1+0xe2c] ;  /* 0x000e2c0001e77983 */ /* 0x000ee20000300800 */
[C---:B--2---:R-:W-:Y:S08]  /*a7840*/  HMMA.1688.F32.TF32 R32, R76.reuse, R96, R32 ;  /* 0x000000604c20723c */ /* 0x044ff00000081020 */
[C---:B------:R-:W-:Y:S08]  /*a7850*/  HMMA.1688.F32.TF32 R20, R76.reuse, R20, R84 ;  /* 0x000000144c14723c */ /* 0x040ff00000081054 */
        /* <DEDUP_REMOVED lines=15> */
[----:B------:R1:W-:Y:S04]  /*a7950*/  STL.64 [R1+0xa178], R36 ;  /* 0x00a1782401007387 */ /* 0x0003e80000100a00 */
[----:B-1----:R-:W2:Y:S04]  /*a7960*/  LDL.LU.64 R36, [R1+0x720] ;  /* 0x0007200001247983 */ /* 0x002ea80000300a00 */
[----:B------:R-:W2:Y:S04]  /*a7970*/  LDL.64 R38, [R1+0x728] ;  /* 0x0007280001267983 */ /* 0x000ea80000100a00 */
[----:B------:R-:W-:Y:S04]  /*a7980*/  STL.64 [R1+0xa170], R42 ;  /* 0x00a1702a01007387 */ /* 0x000fe80000100a00 */
[----:B------:R1:W-:Y:S04]  /*a7990*/  STL.64 [R1+0xa168], R40 ;  /* 0x00a1682801007387 */ /* 0x0003e80000100a00 */
[----:B-1----:R-:W2:Y:S04]  /*a79a0*/  LDL.LU.64 R40, [R1+0x730] ;  /* 0x0007300001287983 */ /* 0x002ea80000300a00 */
[----:B------:R-:W2:Y:S04]  /*a79b0*/  LDL.64 R42, [R1+0x738] ;  /* 0x00073800012a7983 */ /* 0x000ea80000100a00 */
[----:B------:R-:W2:Y:S04]  /*a79c0*/  LDL.LU R54, [R1+0xe38] ;  /* 0x000e380001367983 */ /* 0x000ea80000300800 */
[----:B------:R-:W2:Y:S01]  /*a79d0*/  LDL.LU R55, [R1+0xe3c] ;  /* 0x000e3c0001377983 */ /* 0x000ea20000300800 */
[----:B----4-:R-:W-:-:S15]  /*a79e0*/  HMMA.1688.F32.TF32 R44, R76, R44, R80 ;  /* 0x0000002c4c2c723c */ /* 0x010fde0000081050 */
[----:B------:R-:W-:-:S04]  /*a79f0*/  NOP ;  /* 0x0000000000007918 */ /* 0x000fc80000000000 */
[----:B------:R-:W-:Y:S04]  /*a7a00*/  STL.64 [R1+0xa210], R46 ;  /* 0x00a2102e01007387 */ /* 0x000fe80000100a00 */
[----:B------:R-:W-:Y:S04]  /*a7a10*/  STL.64 [R1+0xa208], R44 ;  /* 0x00a2082c01007387 */ /* 0x000fe80000100a00 */
[----:B------:R-:W4:Y:S04]  /*a7a20*/  LDL R58, [R1+0xe48] ;  /* 0x000e4800013a7983 */ /* 0x000f280000100800 */
[----:B------:R-:W4:Y:S04]  /*a7a30*/  LDL R59, [R1+0xe4c] ;  /* 0x000e4c00013b7983 */ /* 0x000f280000100800 */
[----:B------:R-:W4:Y:S04]  /*a7a40*/  LDL.LU R62, [R1+0xe58] ;  /* 0x000e5800013e7983 */ /* 0x000f280000300800 */
[----:B------:R-:W4:Y:S04]  /*a7a50*/  LDL.LU R63, [R1+0xe5c] ;  /* 0x000e5c00013f7983 */ /* 0x000f280000300800 */
[----:B------:R-:W4:Y:S04]  /*a7a60*/  LDL.LU R66, [R1+0xe68] ;  /* 0x000e680001427983 */ /* 0x000f280000300800 */
[----:B------:R-:W4:Y:S04]  /*a7a70*/  LDL.LU R67, [R1+0xe6c] ;  /* 0x000e6c0001437983 */ /* 0x000f280000300800 */
[----:B------:R-:W4:Y:S04]  /*a7a80*/  LDL.LU R70, [R1+0xe78] ;  /* 0x000e780001467983 */ /* 0x000f280000300800 */
[----:B------:R-:W4:Y:S01]  /*a7a90*/  LDL.LU R71, [R1+0xe7c] ;  /* 0x000e7c0001477983 */ /* 0x000f220000300800 */
[C---:B---3--:R-:W-:Y:S03]  /*a7aa0*/  HMMA.1688.F32.TF32 R48, R76.reuse, R48, R228 ;  /* 0x000000304c30723c */ /* 0x048fe600000810e4 */
        /* <DEDUP_REMOVED lines=8> */
[----:B------:R-:W-:Y:S04]  /*a7b30*/  STL.64 [R1+0xa160], R50 ;  /* 0x00a1603201007387 */ /* 0x000fe80000100a00 */
[----:B------:R1:W-:Y:S04]  /*a7b40*/  STL.64 [R1+0xa158], R48 ;  /* 0x00a1583001007387 */ /* 0x0003e80000100a00 */
[----:B-1----:R-:W3:Y:S04]  /*a7b50*/  LDL.LU.64 R48, [R1+0x770] ;  /* 0x0007700001307983 */ /* 0x002ee80000300a00 */
[----:B------:R-:W3:Y:S04]  /*a7b60*/  LDL.64 R50, [R1+0x778] ;  /* 0x0007780001327983 */ /* 0x000ee80000100a00 */
[----:B------:R-:W3:Y:S04]  /*a7b70*/  LDL.LU R80, [R1+0x2a10] ;  /* 0x002a100001507983 */ /* 0x000ee80000300800 */
[----:B------:R-:W3:Y:S04]  /*a7b80*/  LDL.LU R81, [R1+0x2a14] ;  /* 0x002a140001517983 */ /* 0x000ee80000300800 */
[----:B------:R-:W3:Y:S04]  /*a7b90*/  LDL.LU R82, [R1+0x2a18] ;  /* 0x002a180001527983 */ /* 0x000ee80000300800 */
[----:B------:R-:W3:Y:S01]  /*a7ba0*/  LDL.LU R83, [R1+0x2a1c] ;  /* 0x002a1c0001537983 */ /* 0x000ee20000300800 */
[----:B--2---:R-:W-:-:S15]  /*a7bb0*/  HMMA.1688.F32.TF32 R52, R76, R248, R52 ;  /* 0x000000f84c34723c */ /* 0x004fde0000081034 */
[----:B------:R-:W-:-:S04]  /*a7bc0*/  NOP ;  /* 0x0000000000007918 */ /* 0x000fc80000000000 */
[----:B------:R-:W-:Y:S04]  /*a7bd0*/  STL.64 [R1+0xa228], R54 ;  /* 0x00a2283601007387 */ /* 0x000fe80000100a00 */
[----:B------:R-:W-:Y:S01]  /*a7be0*/  STL.64 [R1+0xa220], R52 ;  /* 0x00a2203401007387 */ /* 0x000fe20000100a00 */
[C---:B----4-:R-:W-:Y:S08]  /*a7bf0*/  HMMA.1688.F32.TF32 R56, R76.reuse, R184, R56 ;  /* 0x000000b84c38723c */ /* 0x050ff00000081038 */
[C---:B------:R-:W-:Y:S08]  /*a7c00*/  HMMA.1688.F32.TF32 R60, R76.reuse, R188, R60 ;  /* 0x000000bc4c3c723c */ /* 0x040ff0000008103c */
[C---:B------:R-:W-:Y:S08]  /*a7c10*/  HMMA.1688.F32.TF32 R64, R76.reuse, R232, R64 ;  /* 0x000000e84c40723c */ /* 0x040ff00000081040 */
[C---:B------:R-:W-:Y:S01]  /*a7c20*/  HMMA.1688.F32.TF32 R68, R76.reuse, R196, R68 ;  /* 0x000000c44c44723c */ /* 0x040fe20000081044 */
[----:B------:R-:W-:Y:S04]  /*a7c30*/  STL.64 [R1+0xa150], R58 ;  /* 0x00a1503a01007387 */ /* 0x000fe80000100a00 */
[----:B------:R1:W-:Y:S04]  /*a7c40*/  STL.64 [R1+0xa148], R56 ;  /* 0x00a1483801007387 */ /* 0x0003e80000100a00 */
[----:B-1----:R-:W2:Y:S04]  /*a7c50*/  LDL.LU.64 R56, [R1+0x790] ;  /* 0x0007900001387983 */ /* 0x002ea80000300a00 */
[----:B------:R-:W4:Y:S04]  /*a7c60*/  LDL.64 R58, [R1+0x798] ;  /* 0x00079800013a7983 */ /* 0x000f280000100a00 */
[----:B------:R-:W-:Y:S04]  /*a7c70*/  STL.64 [R1+0xa238], R62 ;  /* 0x00a2383e01007387 */ /* 0x000fe80000100a00 */
[----:B------:R-:W-:Y:S04]  /*a7c80*/  STL.64 [R1+0xa230], R60 ;  /* 0x00a2303c01007387 */ /* 0x000fe80000100a00 */
[----:B------:R-:W-:Y:S01]  /*a7c90*/  STL.64 [R1+0xa248], R66 ;  /* 0x00a2484201007387 */ /* 0x000fe20000100a00 */
[C---:B---3--:R-:W-:Y:S03]  /*a7ca0*/  HMMA.1688.F32.TF32 R72, R76.reuse, R200, R228 ;  /* 0x000000c84c48723c */ /* 0x048fe600000810e4 */
[----:B------:R-:W-:Y:S04]  /*a7cb0*/  STL.64 [R1+0xa240], R64 ;  /* 0x00a2404001007387 */ /* 0x000fe80000100a00 */
[----:B------:R-:W-:Y:S04]  /*a7cc0*/  STL.64 [R1+0xa140], R70 ;  /* 0x00a1404601007387 */ /* 0x000fe80000100a00 */
[----:B------:R1:W-:Y:S01]  /*a7cd0*/  STL.64 [R1+0xa138], R68 ;  /* 0x00a1384401007387 */ /* 0x0003e20000100a00 */
[----:B------:R-:W-:Y:S03]  /*a7ce0*/  HMMA.1688.F32.TF32 R76, R76, R236, R84 ;  /* 0x000000ec4c4c723c */ /* 0x000fe60000081054 */
[----:B-1----:R-:W3:Y:S04]  /*a7cf0*/  LDL.LU.64 R68, [R1+0x7a0] ;  /* 0x0007a00001447983 */ /* 0x002ee80000300a00 */
[----:B------:R-:W2:Y:S04]  /*a7d00*/  LDL.64 R70, [R1+0x7a8] ;  /* 0x0007a80001467983 */ /* 0x000ea80000100a00 */
[----:B------:R-:W2:Y:S04]  /*a7d10*/  LDL.LU R228, [R1+0x2a00] ;  /* 0x002a000001e47983 */ /* 0x000ea80000300800 */
[----:B------:R-:W2:Y:S04]  /*a7d20*/  LDL.LU R229, [R1+0x2a04] ;  /* 0x002a040001e57983 */ /* 0x000ea80000300800 */
[----:B------:R-:W2:Y:S04]  /*a7d30*/  LDL.LU R230, [R1+0x2a08] ;  /* 0x002a080001e67983 */ /* 0x000ea80000300800 */
[----:B------:R-:W2:Y:S04]  /*a7d40*/  LDL.LU R231, [R1+0x2a0c] ;  /* 0x002a0c0001e77983 */ /* 0x000ea80000300800 */
[----:B------:R-:W-:Y:S04]  /*a7d50*/  STL.64 [R1+0xa258], R74 ;  /* 0x00a2584a01007387 */ /* 0x000fe80000100a00 */
[----:B------:R-:W-:Y:S04]  /*a7d60*/  STL.64 [R1+0xa250], R72 ;  /* 0x00a2504801007387 */ /* 0x000fe80000100a00 */
[----:B------:R-:W3:Y:S04]  /*a7d70*/  LDL.LU R124, [R1+0x29f0] ;  /* 0x0029f000017c7983 */ /* 0x000ee80000300800 */
[----:B------:R-:W3:Y:S04]  /*a7d80*/  LDL.LU R125, [R1+0x29f4] ;  /* 0x0029f400017d7983 */ /* 0x000ee80000300800 */
[----:B------:R-:W3:Y:S04]  /*a7d90*/  LDL.LU R126, [R1+0x29f8] ;  /* 0x0029f800017e7983 */ /* 0x000ee80000300800 */
[----:B------:R-:W3:Y:S04]  /*a7da0*/  LDL.LU R127, [R1+0x29fc] ;  /* 0x0029fc00017f7983 */ /* 0x000ee80000300800 */
[----:B------:R-:W-:Y:S04]  /*a7db0*/  STL.64 [R1+0xa268], R78 ;  /* 0x00a2684e01007387 */ /* 0x000fe80000100a00 */
[----:B------:R-:W-:Y:S04]  /*a7dc0*/  STL.64 [R1+0xa260], R76 ;  /* 0x00a2604c01007387 */ /* 0x000fe80000100a00 */
        /* <DEDUP_REMOVED lines=20> */
[----:B------:R-:W-:-:S15]  /*a7f10*/  HMMA.1688.F32.TF32 R80, R140, R36, R80 ;  /* 0x000000248c50723c */ /* 0x000fde0000081050 */
[----:B------:R-:W-:-:S04]  /*a7f20*/  NOP ;  /* 0x0000000000007918 */ /* 0x000fc80000000000 */
[----:B------:R-:W-:Y:S04]  /*a7f30*/  STL.64 [R1+0xa278], R82 ;  /* 0x00a2785201007387 */ /* 0x000fe80000100a00 */
[----:B------:R-:W-:Y:S01]  /*a7f40*/  STL.64 [R1+0xa270], R80 ;  /* 0x00a2705001007387 */ /* 0x000fe20000100a00 */
[C---:B--2---:R-:W-:Y:S03]  /*a7f50*/  HMMA.1688.F32.TF32 R84, R140.reuse, R40, R228 ;  /* 0x000000288c54723c */ /* 0x044fe600000810e4 */
[----:B------:R-:W2:Y:S04]  /*a7f60*/  LDL.LU R228, [R1+0x2a50] ;  /* 0x002a500001e47983 */ /* 0x000ea80000300800 */
[----:B------:R-:W2:Y:S04]  /*a7f70*/  LDL.LU R229, [R1+0x2a54] ;  /* 0x002a540001e57983 */ /* 0x000ea80000300800 */
[----:B------:R-:W2:Y:S04]  /*a7f80*/  LDL.LU R230, [R1+0x2a58] ;  /* 0x002a580001e67983 */ /* 0x000ea80000300800 */
[----:B------:R-:W2:Y:S01]  /*a7f90*/  LDL.LU R231, [R1+0x2a5c] ;  /* 0x002a5c0001e77983 */ /* 0x000ea20000300800 */
[C---:B---3--:R-:W-:Y:S03]  /*a7fa0*/  HMMA.1688.F32.TF32 R88, R140.reuse, R88, R124 ;  /* 0x000000588c58723c */ /* 0x048fe6000008107c */
[----:B------:R-:W-:Y:S04]  /*a7fb0*/  STL.64 [R1+0xa288], R86 ;  /* 0x00a2885601007387 */ /* 0x000fe80000100a00 */
[----:B------:R-:W-:Y:S01]  /*a7fc0*/  STL.64 [R1+0xa280], R84 ;  /* 0x00a2805401007387 */ /* 0x000fe20000100a00 */
[C---:B----4-:R-:W-:Y:S11]  /*a7fd0*/  HMMA.1688.F32.TF32 R92, R140.reuse, R92, R120 ;  /* 0x0000005c8c5c723c */ /* 0x050ff60000081078 */
[----:B------:R-:W-:Y:S01]  /*a7fe0*/  STL.64 [R1+0xa298], R90 ;  /* 0x00a2985a01007387 */ /* 0x000fe20000100a00 */
[C---:B------:R-:W-:Y:S03]  /*a7ff0*/  HMMA.1688.F32.TF32 R96, R140.reuse, R96, R116 ;  /* 0x000000608c60723c */ /* 0x040fe60000081074 */
[----:B------:R-:W-:Y:S05]  /*a8000*/  STL.64 [R1+0xa290], R88 ;  /* 0x00a2905801007387 */ /* 0x000fea0000100a00 */
        /* <DEDUP_REMOVED lines=8> */
[----:B------:R1:W-:Y:S04]  /*a8090*/  STL.64 [R1+0xa128], R100 ;  /* 0x00a1286401007387 */ /* 0x0003e80000100a00 */
[----:B------:R-:W-:Y:S04]  /*a80a0*/  STL.64 [R1+0xa2d0], R106 ;  /* 0x00a2d06a01007387 */ /* 0x000fe80000100a00 */
[----:B------:R-:W-:Y:S04]  /*a80b0*/  STL.64 [R1+0xa2c8], R104 ;  /* 0x00a2c86801007387 */ /* 0x000fe80000100a00 */
[----:B-1----:R-:W3:Y:S04]  /*a80c0*/  LDL.LU.64 R100, [R1+0x740] ;  /* 0x0007400001647983 */ /* 0x002ee80000300a00 */
[----:B------:R-:W4:Y:S04]  /*a80d0*/  LDL.64 R102, [R1+0x748] ;  /* 0x0007480001667983 */ /* 0x000f280000100a00 */
[----:B------:R-:W-:Y:S04]  /*a80e0*/  STL.64 [R1+0xa110], R110 ;  /* 0x00a1106e01007387 */ /* 0x000fe80000100a00 */
[----:B------:R1:W-:Y:S04]  /*a80f0*/  STL.64 [R1+0xa108], R108 ;  /* 0x00a1086c01007387 */ /* 0x0003e80000100a00 */
[----:B-1----:R-:W3:Y:S04]  /*a8100*/  LDL.LU.64 R108, [R1+0x760] ;  /* 0x00076000016c7983 */ /* 0x002ee80000300a00 */
[----:B------:R-:W3:Y:S04]  /*a8110*/  LDL.64 R110, [R1+0x768] ;  /* 0x00076800016e7983 */ /* 0x000ee80000100a00 */
        /* <DEDUP_REMOVED lines=40> */
[----:B--2---:R-:W-:Y:S03]  /*a83a0*/  HMMA.1688.F32.TF32 R112, R140, R68, R228 ;  /* 0x000000448c70723c */ /* 0x004fe600000810e4 */
[----:B------:R-:W2:Y:S04]  /*a83b0*/  LDL.LU R144, [R1+0x1100] ;  /* 0x0011000001907983 */ /* 0x000ea80000300800 */
[----:B------:R-:W2:Y:S04]  /*a83c0*/  LDL.LU R145, [R1+0x1104] ;  /* 0x0011040001917983 */ /* 0x000ea80000300800 */
[----:B------:R-:W2:Y:S04]  /*a83d0*/  LDL.LU R146, [R1+0x1108] ;  /* 0x0011080001927983 */ /* 0x000ea80000300800 */
[----:B------:R-:W2:Y:S04]  /*a83e0*/  LDL.LU R147, [R1+0x110c] ;  /* 0x00110c0001937983 */ /* 0x000ea80000300800 */
[----:B------:R-:W-:Y:S04]  /*a83f0*/  STL.64 [R1+0xa120], R114 ;  /* 0x00a1207201007387 */ /* 0x000fe80000100a00 */
[----:B------:R1:W-:Y:S01]  /*a8400*/  STL.64 [R1+0xa118], R112 ;  /* 0x00a1187001007387 */ /* 0x0003e20000100a00 */
[----:B------:R-:W-:-:S02]  /*a8410*/  LOP3.LUT R9, R3, 0x40, RZ, 0x3c, !PT ;  /* 0x0000004003097812 */ /* 0x000fc400078e3cff */
[C---:B------:R-:W-:Y:S01]  /*a8420*/  LOP3.LUT R10, R3.reuse, 0x60, RZ, 0x3c, !PT ;  /* 0x00000060030a7812 */ /* 0x040fe200078e3cff */
[----:B------:R-:W-:Y:S04]  /*a8430*/  LDS R228, [R3+UR10+0x8580] ;  /* 0x0085800a03e47984 */ /* 0x000fe80008000800 */
[----:B------:R-:W-:Y:S04]  /*a8440*/  LDS R208, [R9+UR10+0x8500] ;  /* 0x0085000a09d07984 */ /* 0x000fe80008000800 */
[----:B-1----:R-:W2:Y:S04]  /*a8450*/  LDL.LU.64 R112, [R1+0x750] ;  /* 0x0007500001707983 */ /* 0x002ea80000300a00 */
[----:B------:R-:W2:Y:S04]  /*a8460*/  LDL.64 R114, [R1+0x758] ;  /* 0x0007580001727983 */ /* 0x000ea80000100a00 */
[----:B------:R-:W-:Y:S04]  /*a8470*/  LDS R210, [R9+UR10+0xa500] ;  /* 0x00a5000a09d27984 */ /* 0x000fe80008000800 */
[----:B------:R-:W-:Y:S04]  /*a8480*/  LDS R209, [R10+UR10+0x8500] ;  /* 0x0085000a0ad17984 */ /* 0x000fe80008000800 */
[----:B------:R-:W1:Y:S01]  /*a8490*/  LDS R211, [R10+UR10+0xa500] ;  /* 0x00a5000a0ad37984 */ /* 0x000e620008000800 */
[----:B------:R-:W-:-:S03]  /*a84a0*/  LOP3.LUT R11, R3, 0x20, RZ, 0x3c, !PT ;  /* 0x00000020030b7812 */ /* 0x000fc600078e3cff */
[----:B------:R-:W-:Y:S04]  /*a84b0*/  LDS R230, [R3+UR10+0xa580] ;  /* 0x00a5800a03e67984 */ /* 0x000fe80008000800 */
[----:B------:R-:W-:Y:S04]  /*a84c0*/  LDS R229, [R11+UR10+0x8580] ;  /* 0x0085800a0be57984 */ /* 0x000fe80008000800 */
[----:B------:R-:W1:Y:S04]  /*a84d0*/  LDS R231, [R11+UR10+0xa580] ;  /* 0x00a5800a0be77984 */ /* 0x000e680008000800 */
[----:B------:R-:W-:Y:S04]  /*a84e0*/  LDS R224, [R9+UR10+0x8580] ;  /* 0x0085800a09e07984 */ /* 0x000fe80008000800 */
[----:B------:R-:W-:Y:S04]  /*a84f0*/  LDS R226, [R9+UR10+0xa580] ;  /* 0x00a5800a09e27984 */ /* 0x000fe80008000800 */
[----:B------:R-:W-:Y:S04]  /*a8500*/  LDS R225, [R10+UR10+0x8580] ;  /* 0x0085800a0ae17984 */ /* 0x000fe80008000800 */
[----:B------:R-:W1:Y:S01]  /*a8510*/  LDS R227, [R10+UR10+0xa580] ;  /* 0x00a5800a0ae37984 */ /* 0x000e620008000800 */
[C---:B---3--:R-:W-:Y:S08]  /*a8520*/  HMMA.1688.F32.TF32 R116, R140.reuse, R248, R116 ;  /* 0x000000f88c74723c */ /* 0x048ff00000081074 */
[C---:B----4-:R-:W-:Y:S08]  /*a8530*/  HMMA.1688.F32.TF32 R124, R140.reuse, R188, R124 ;  /* 0x000000bc8c7c723c */ /* 0x050ff0000008107c */
[C---:B------:R-:W-:Y:S03]  /*a8540*/  HMMA.1688.F32.TF32 R120, R140.reuse, R184, R120 ;  /* 0x000000b88c78723c */ /* 0x040fe60000081078 */
[----:B------:R-:W-:Y:S05]  /*a8550*/  STL.64 [R1+0xa100], R118 ;  /* 0x00a1007601007387 */ /* 0x000fea0000100a00 */
[C---:B------:R-:W-:Y:S01]  /*a8560*/  HMMA.1688.F32.TF32 R128, R140.reuse, R232, R128 ;  /* 0x000000e88c80723c */ /* 0x040fe20000081080 */
[----:B------:R3:W-:Y:S04]  /*a8570*/  STL.64 [R1+0xa0f8], R116 ;  /* 0x00a0f87401007387 */ /* 0x0007e80000100a00 */
[----:B---3--:R-:W3:Y:S03]  /*a8580*/  LDL.LU.64 R116, [R1+0x780] ;  /* 0x0007800001747983 */ /* 0x008ee60000300a00 */
[C---:B------:R-:W-:Y:S01]  /*a8590*/  HMMA.1688.F32.TF32 R132, R140.reuse, R196, R132 ;  /* 0x000000c48c84723c */ /* 0x040fe20000081084 */
[----:B------:R-:W4:Y:S04]  /*a85a0*/  LDL.64 R118, [R1+0x788] ;  /* 0x0007880001767983 */ /* 0x000f280000100a00 */
        /* <DEDUP_REMOVED lines=64> */
[C---:B-1----:R-:W-:Y:S03]  /*a89b0*/  HMMA.1688.F32.TF32 R184, R208.reuse, R184, R216 ;  /* 0x000000b8d0b8723c */ /* 0x042fe600000810d8 */
[----:B------:R-:W4:Y:S04]  /*a89c0*/  LDL.LU R216, [R1+0x2cf0] ;  /* 0x002cf00001d87983 */ /* 0x000f280000300800 */
[----:B------:R-:W4:Y:S04]  /*a89d0*/  LDL.LU R217, [R1+0x2cf4] ;  /* 0x002cf40001d97983 */ /* 0x000f280000300800 */
[----:B------:R-:W4:Y:S04]  /*a89e0*/  LDL.LU R218, [R1+0x2cf8] ;  /* 0x002cf80001da7983 */ /* 0x000f280000300800 */
[----:B------:R-:W4:Y:S01]  /*a89f0*/  LDL.LU R219, [R1+0x2cfc] ;  /* 0x002cfc0001db7983 */ /* 0x000f220000300800 */
[C---:B--2---:R-:W-:Y:S03]  /*a8a00*/  HMMA.1688.F32.TF32 R188, R208.reuse, R188, R212 ;  /* 0x000000bcd0bc723c */ /* 0x044fe600000810d4 */
[----:B------:R-:W2:Y:S04]  /*a8a10*/  LDL.LU R212, [R1+0x2ce0] ;  /* 0x002ce00001d47983 */ /* 0x000ea80000300800 */
[----:B------:R-:W2:Y:S04]  /*a8a20*/  LDL.LU R213, [R1+0x2ce4] ;  /* 0x002ce40001d57983 */ /* 0x000ea80000300800 */
[----:B------:R-:W2:Y:S04]  /*a8a30*/  LDL.LU R214, [R1+0x2ce8] ;  /* 0x002ce80001d67983 */ /* 0x000ea80000300800 */
[----:B------:R-:W2:Y:S01]  /*a8a40*/  LDL.LU R215, [R1+0x2cec] ;  /* 0x002cec0001d77983 */ /* 0x000ea20000300800 */
[C---:B---3--:R-:W-:Y:S03]  /*a8a50*/  HMMA.1688.F32.TF32 R192, R208.reuse, R232, R192 ;  /* 0x000000e8d0c0723c */ /* 0x048fe600000810c0 */
[----:B------:R-:W3:Y:S04]  /*a8a60*/  LDL.LU R232, [R1+0x2cd0] ;  /* 0x002cd00001e87983 */ /* 0x000ee80000300800 */
[----:B------:R-:W3:Y:S04]  /*a8a70*/  LDL.LU R233, [R1+0x2cd4] ;  /* 0x002cd40001e97983 */ /* 0x000ee80000300800 */
[----:B------:R-:W3:Y:S04]  /*a8a80*/  LDL.LU R234, [R1+0x2cd8] ;  /* 0x002cd80001ea7983 */ /* 0x000ee80000300800 */
[----:B------:R-:W3:Y:S01]  /*a8a90*/  LDL.LU R235, [R1+0x2cdc] ;  /* 0x002cdc0001eb7983 */ /* 0x000ee20000300800 */
[C---:B----4-:R-:W-:Y:S08]  /*a8aa0*/  HMMA.1688.F32.TF32 R196, R208.reuse, R196, R12 ;  /* 0x000000c4d0c4723c */ /* 0x050ff0000008100c */
[C---:B------:R-:W-:Y:S08]  /*a8ab0*/  HMMA.1688.F32.TF32 R144, R208.reuse, R36, R144 ;  /* 0x00000024d090723c */ /* 0x040ff00000081090 */
        /* <DEDUP_REMOVED lines=10> */
[----:B------:R-:W-:Y:S01]  /*a8b60*/  HMMA.1688.F32.TF32 R208, R208, R236, R240 ;  /* 0x000000ecd0d0723c */ /* 0x000fe200000810f0 */
[----:B------:R-:W-:Y:S07]  /*a8b70*/  STL.64 [R1+0xa0f0], R198 ;  /* 0x00a0f0c601007387 */ /* 0x000fee0000100a00 */
[C---:B------:R-:W-:Y:S01]  /*a8b80*/  HMMA.1688.F32.TF32 R220, R228.reuse, R36, R220 ;  /* 0x00000024e4dc723c */ /* 0x040fe200000810dc */
[----:B------:R1:W-:Y:S04]  /*a8b90*/  STL.64 [R1+0xa0e8], R196 ;  /* 0x00a0e8c401007387 */ /* 0x0003e80000100a00 */
[----:B------:R-:W-:Y:S04]  /*a8ba0*/  STL.64 [R1+0xa0e0], R202 ;  /* 0x00a0e0ca01007387 */ /* 0x000fe80000100a00 */
[----:B------:R4:W-:Y:S04]  /*a8bb0*/  STL.64 [R1+0xa0d8], R200 ;  /* 0x00a0d8c801007387 */ /* 0x0009e80000100a00 */
[----:B------:R-:W-:Y:S04]  /*a8bc0*/  STL.64 [R1+0xa0c0], R210 ;  /* 0x00a0c0d201007387 */ /* 0x000fe80000100a00 */
[----:B------:R4:W-:Y:S04]  /*a8bd0*/  STL.64 [R1+0xa0b8], R208 ;  /* 0x00a0b8d001007387 */ /* 0x0009e80000100a00 */
[----:B-1----:R-:W3:Y:S04]  /*a8be0*/  LDL.LU.64 R196, [R1+0x7c0] ;  /* 0x0007c00001c47983 */ /* 0x002ee80000300a00 */
[----:B------:R-:W3:Y:S04]  /*a8bf0*/  LDL.64 R198, [R1+0x7c8] ;  /* 0x0007c80001c67983 */ /* 0x000ee80000100a00 */
[----:B----4-:R-:W4:Y:S04]  /*a8c00*/  LDL.LU.64 R200, [R1+0x7d0] ;  /* 0x0007d00001c87983 */ /* 0x010f280000300a00 */
[----:B------:R-:W4:Y:S04]  /*a8c10*/  LDL.64 R202, [R1+0x7d8] ;  /* 0x0007d80001ca7983 */ /* 0x000f280000100a00 */
[----:B------:R-:W4:Y:S04]  /*a8c20*/  LDL.LU.64 R208, [R1+0x7f0] ;  /* 0x0007f00001d07983 */ /* 0x000f280000300a00 */
[----:B------:R-:W4:Y:S04]  /*a8c30*/  LDL.64 R210, [R1+0x7f8] ;  /* 0x0007f80001d27983 */ /* 0x000f280000100a00 */
[----:B------:R-:W-:Y:S04]  /*a8c40*/  STL.64 [R1+0xa0a0], R222 ;  /* 0x00a0a0de01007387 */ /* 0x000fe80000100a00 */
[----:B------:R1:W-:Y:S04]  /*a8c50*/  STL.64 [R1+0xa098], R220 ;  /* 0x00a098dc01007387 */ /* 0x0003e80000100a00 */
[----:B-1----:R-:W4:Y:S04]  /*a8c60*/  LDL.LU.64 R220, [R1+0x810] ;  /* 0x0008100001dc7983 */ /* 0x002f280000300a00 */
[----:B------:R-:W4:Y:S01]  /*a8c70*/  LDL.64 R222, [R1+0x818] ;  /* 0x0008180001de7983 */ /* 0x000f220000100a00 */
[C---:B------:R-:W-:Y:S08]  /*a8c80*/  HMMA.1688.F32.TF32 R216, R228.reuse, R40, R216 ;  /* 0x00000028e4d8723c */ /* 0x040ff000000810d8 */
[C---:B--2---:R-:W-:Y:S11]  /*a8c90*/  HMMA.1688.F32.TF32 R212, R228.reuse, R100, R212 ;  /* 0x00000064e4d4723c */ /* 0x044ff600000810d4 */
[----:B------:R-:W-:Y:S01]  /*a8ca0*/  STL.64 [R1+0xa0b0], R218 ;  /* 0x00a0b0da01007387 */ /* 0x000fe20000100a00 */
[C---:B---3--:R-:W-:Y:S03]  /*a8cb0*/  HMMA.1688.F32.TF32 R12, R228.reuse, R112, R232 ;  /* 0x00000070e40c723c */ /* 0x048fe600000810e8 */
[----:B------:R1:W-:Y:S04]  /*a8cc0*/  STL.64 [R1+0xa0a8], R216 ;  /* 0x00a0a8d801007387 */ /* 0x0003e80000100a00 */
[----:B-1----:R-:W2:Y:S04]  /*a8cd0*/  LDL.LU.64 R216, [R1+0x800] ;  /* 0x0008000001d87983 */ /* 0x002ea80000300a00 */
[----:B------:R-:W3:Y:S04]  /*a8ce0*/  LDL.64 R218, [R1+0x808] ;  /* 0x0008080001da7983 */ /* 0x000ee80000100a00 */
[----:B------:R-:W-:Y:S04]  /*a8cf0*/  STL [R1+0xa094], R212 ;  /* 0x00a094d401007387 */ /* 0x000fe80000100800 */
[----:B------:R-:W-:Y:S04]  /*a8d00*/  STL [R1+0xa090], R213 ;  /* 0x00a090d501007387 */ /* 0x000fe80000100800 */
[----:B------:R-:W-:Y:S04]  /*a8d10*/  STL [R1+0xa08c], R214 ;  /* 0x00a08cd601007387 */ /* 0x000fe80000100800 */
[----:B------:R-:W-:Y:S04]  /*a8d20*/  STL [R1+0xa088], R215 ;  /* 0x00a088d701007387 */ /* 0x000fe80000100800 */
[----:B------:R-:W2:Y:S04]  /*a8d30*/  LDL.LU R240, [R1+0x1c10] ;  /* 0x001c100001f07983 */ /* 0x000ea80000300800 */
        /* <DEDUP_REMOVED lines=62> */
[----:B--2---:R-:W-:-:S15]  /*a9120*/  HMMA.1688.F32.TF32 R72, R228, R108, R72 ;  /* 0x0000006ce448723c */ /* 0x004fde0000081048 */
[----:B------:R-:W-:-:S04]  /*a9130*/  NOP ;  /* 0x0000000000007918 */ /* 0x000fc80000000000 */
[----:B------:R-:W-:Y:S01]  /*a9140*/  IMAD.MOV.U32 R214, RZ, RZ, R74 ;  /* 0x000000ffffd67224 */ /* 0x000fe200078e004a */
[----:B------:R-:W-:Y:S01]  /*a9150*/  MOV R213, R73 ;  /* 0x0000004900d57202 */ /* 0x000fe20000000f00 */
[----:B------:R-:W-:Y:S02]  /*a9160*/  IMAD.MOV.U32 R215, RZ, RZ, R75 ;  /* 0x000000ffffd77224 */ /* 0x000fe400078e004b */
[----:B------:R-:W-:-:S03]  /*a9170*/  IMAD.MOV.U32 R212, RZ, RZ, R72 ;  /* 0x000000ffffd47224 */ /* 0x000fc600078e0048 */
[----:B------:R-:W-:Y:S04]  /*a9180*/  STL.64 [R1+0xa0d0], R214 ;  /* 0x00a0d0d601007387 */ /* 0x000fe80000100a00 */
[----:B------:R1:W-:Y:S04]  /*a9190*/  STL.64 [R1+0xa0c8], R212 ;  /* 0x00a0c8d401007387 */ /* 0x0003e80000100a00 */
[----:B-1----:R-:W2:Y:S01]  /*a91a0*/  LDL.LU.64 R212, [R1+0x7e0] ;  /* 0x0007e00001d47983 */ /* 0x002ea20000300a00 */
[C---:B---3--:R-:W-:Y:S03]  /*a91b0*/  HMMA.1688.F32.TF32 R64, R228.reuse, R48, R64 ;  /* 0x00000030e440723c */ /* 0x048fe60000081040 */
[----:B------:R-:W3:Y:S05]  /*a91c0*/  LDL.64 R214, [R1+0x7e8] ;  /* 0x0007e80001d67983 */ /* 0x000eea0000100a00 */
[C---:B----4-:R-:W-:Y:S08]  /*a91d0*/  HMMA.1688.F32.TF32 R60, R228.reuse, R116, R60 ;  /* 0x00000074e43c723c */ /* 0x050ff0000008103c */
[C---:B------:R-:W-:Y:S08]  /*a91e0*/  HMMA.1688.F32.TF32 R52, R228.reuse, R56, R52 ;  /* 0x00000038e434723c */ /* 0x040ff00000081034 */
[C---:B------:R-:W-:Y:S08]  /*a91f0*/  HMMA.1688.F32.TF32 R44, R228.reuse, R68, R44 ;  /* 0x00000044e42c723c */ /* 0x040ff0000008102c */
[----:B------:R-:W-:Y:S01]  /*a9200*/  HMMA.1688.F32.TF32 R32, R228, R248, R32 ;  /* 0x000000f8e420723c */ /* 0x000fe20000081020 */
[----:B------:R-:W-:Y:S04]  /*a9210*/  STL [R1+0x584], R65 ;  /* 0x0005844101007387 */ /* 0x000fe80000100800 */
[----:B------:R-:W-:Y:S04]  /*a9220*/  STL.64 [R1+0x588], R66 ;  /* 0x0005884201007387 */ /* 0x000fe80000100a00 */
[----:B------:R-:W-:Y:S04]  /*a9230*/  STL.64 [R1+0x5e0], R60 ;  /* 0x0005e03c01007387 */ /* 0x000fe80000100a00 */
[----:B------:R-:W-:Y:S01]  /*a9240*/  STL.64 [R1+0x5e8], R62 ;  /* 0x0005e83e01007387 */ /* 0x000fe20000100a00 */
[----:B------:R-:W-:-:S03]  /*a9250*/  MOV R233, R252 ;  /* 0x000000fc00e97202 */ /* 0x000fc60000000f00 */
[----:B------:R-:W-:Y:S01]  /*a9260*/  STL.64 [R1+0x660], R52 ;  /* 0x0006603401007387 */ /* 0x000fe20000100a00 */
[----:B------:R-:W-:-:S03]  /*a9270*/  IMAD.MOV.U32 R234, RZ, RZ, R2 ;  /* 0x000000ffffea7224 */ /* 0x000fc600078e0002 */
[----:B------:R-:W-:Y:S01]  /*a9280*/  STL.64 [R1+0x668], R54 ;  /* 0x0006683601007387 */ /* 0x000fe20000100a00 */
[----:B------:R-:W-:Y:S01]  /*a9290*/  IMAD.MOV.U32 R235, RZ, RZ, R0 ;  /* 0x000000ffffeb7224 */ /* 0x000fe200078e0000 */
[----:B------:R-:W-:Y:S02]  /*a92a0*/  MOV R252, R33 ;  /* 0x0000002100fc7202 */ /* 0x000fe40000000f00 */
[----:B------:R-:W-:Y:S01]  /*a92b0*/  STL.64 [R1+0x700], R44 ;  /* 0x0007002c01007387 */ /* 0x000fe20000100a00 */
[----:B------:R-:W-:Y:S02]  /*a92c0*/  IMAD.MOV.U32 R2, RZ, RZ, R34 ;  /* 0x000000ffff027224 */ /* 0x000fe400078e0022 */
[----:B------:R-:W-:Y:S01]  /*a92d0*/  IMAD.MOV.U32 R0, RZ, RZ, R35 ;  /* 0x000000ffff007224 */ /* 0x000fe200078e0023 */
[----:B------:R-:W-:Y:S04]  /*a92e0*/  STL.64 [R1+0x708], R46 ;  /* 0x0007082e01007387 */ /* 0x000fe80000100a00 */
[----:B------:R1:W-:Y:S01]  /*a92f0*/  STL [R1+0xbe0], R32 ;  /* 0x000be02001007387 */ /* 0x0003e20000100800 */
[C---:B------:R-:W-:Y:S08]  /*a9300*/  HMMA.1688.F32.TF32 R16, R228.reuse, R216, R16 ;  /* 0x000000d8e410723c */ /* 0x040ff00000081010 */
[C---:B-1----:R-:W-:Y:S08]  /*a9310*/  HMMA.1688.F32.TF32 R32, R228.reuse, R196, R28 ;  /* 0x000000c4e420723c */ /* 0x042ff0000008101c */
[C---:B------:R-:W-:Y:S08]  /*a9320*/  HMMA.1688.F32.TF32 R28, R228.reuse, R200, R24 ;  /* 0x000000c8e41c723c */ /* 0x040ff00000081018 */
[C---:B------:R-:W-:Y:S03]  /*a9330*/  HMMA.1688.F32.TF32 R12, R228.reuse, R220, R12 ;  /* 0x000000dce40c723c */ /* 0x040fe6000008100c */
[----:B------:R-:W-:Y:S04]  /*a9340*/  STL.64 [R1+0xe00], R32 ;  /* 0x000e002001007387 */ /* 0x000fe80000100a00 */
[----:B------:R-:W-:Y:S04]  /*a9350*/  STL.64 [R1+0xe08], R34 ;  /* 0x000e082201007387 */ /* 0x000fe80000100a00 */
[----:B------:R-:W-:Y:S04]  /*a9360*/  STL.64 [R1+0xdf0], R28 ;  /* 0x000df01c01007387 */ /* 0x000fe80000100a00 */
[----:B------:R-:W-:Y:S01]  /*a9370*/  STL.64 [R1+0xdf8], R30 ;  /* 0x000df81e01007387 */ /* 0x000fe20000100a00 */
[----:B------:R-:W-:Y:S01]  /*a9380*/  IMAD.MOV.U32 R5, RZ, RZ, R64 ;  /* 0x000000ffff057224 */ /* 0x000fe200078e0040 */
[C---:B--2---:R-:W-:Y:S08]  /*a9390*/  HMMA.1688.F32.TF32 R24, R228.reuse, R212, R20 ;  /* 0x000000d4e418723c */ /* 0x044ff00000081014 */
[----:B------:R-:W-:Y:S01]  /*a93a0*/  HMMA.1688.F32.TF32 R20, R228, R208, R204 ;  /* 0x000000d0e414723c */ /* 0x000fe200000810cc */
[----:B------:R-:W-:Y:S04]  /*a93b0*/  LDS R228, [R3+UR10+0x8600] ;  /* 0x0086000a03e47984 */ /* 0x000fe80008000800 */
[----:B------:R-:W-:Y:S04]  /*a93c0*/  LDS R230, [R3+UR10+0xa600] ;  /* 0x00a6000a03e67984 */ /* 0x000fe80008000800 */
[----:B------:R-:W-:Y:S04]  /*a93d0*/  LDS R229, [R11+UR10+0x8600] ;  /* 0x0086000a0be57984 */ /* 0x000fe80008000800 */
        /* <DEDUP_REMOVED lines=9> */
[C---:B--2---:R-:W-:Y:S03]  /*a9470*/  HMMA.1688.F32.TF32 R16, R224.reuse, R40, R240 ;  /* 0x00000028e010723c */ /* 0x044fe600000810f0 */
[----:B------:R-:W2:Y:S05]  /*a9480*/  LDS R231, [R11+UR10+0xa600] ;  /* 0x00a6000a0be77984 */ /* 0x000eaa0008000800 */
[C---:B-1----:R-:W-:Y:S03]  /*a9490*/  HMMA.1688.F32.TF32 R12, R224.reuse, R100, R236 ;  /* 0x00000064e00c723c */ /* 0x042fe600000810ec */
[----:B------:R-:W-:Y:S04]  /*a94a0*/  STL.64 [R1+0x2c70], R20 ;  /* 0x002c701401007387 */ /* 0x000fe80000100a00 */
[----:B------:R-:W-:Y:S04]  /*a94b0*/  STL.64 [R1+0x2c78], R22 ;  /* 0x002c781601007387 */ /* 0x000fe80000100a00 */
[----:B------:R-:W-:Y:S04]  /*a94c0*/  STL.64 [R1+0x2c60], R16 ;  /* 0x002c601001007387 */ /* 0x000fe80000100a00 */
[----:B------:R-:W-:Y:S04]  /*a94d0*/  STL.64 [R1+0x2c68], R18 ;  /* 0x002c681201007387 */ /* 0x000fe80000100a00 */
[----:B------:R-:W-:Y:S04]  /*a94e0*/  STL.64 [R1+0x2c50], R12 ;  /* 0x002c500c01007387 */ /* 0x000fe80000100a00 */
[----:B------:R1:W-:Y:S04]  /*a94f0*/  STL.64 [R1+0x2c58], R14 ;  /* 0x002c580e01007387 */ /* 0x0003e80000100a00 */
[----:B------:R-:W4:Y:S01]  /*a9500*/  LDL.LU R240, [R1+0x2ba0] ;  /* 0x002ba00001f07983 */ /* 0x000f220000300800 */
[----:B-1----:R-:W-:-:S15]  /*a9510*/  HMMA.1688.F32.TF32 R12, R224, R112, R232 ;  /* 0x00000070e00c723c */ /* 0x002fde00000810e8 */
[----:B------:R-:W-:-:S04]  /*a9520*/  NOP ;  /* 0x0000000000007918 */ /* 0x000fc80000000000 */
        /* <DEDUP_REMOVED lines=132> */
[C---:B------:R-:W-:Y:S03]  /*a9d70*/  HMMA.1688.F32.TF32 R32, R228.reuse, R40, R28 ;  /* 0x00000028e420723c */ /* 0x040fe6000008101c */
[----:B------:R-:W-:Y:S04]  /*a9d80*/  LDS R224, [R3+UR10+0x8680] ;  /* 0x0086800a03e07984 */ /* 0x000fe80008000800 */
[----:B------:R-:W-:Y:S01]  /*a9d90*/  LDS R226, [R3+UR10+0xa680] ;  /* 0x00a6800a03e27984 */ /* 0x000fe20008000800 */
[C---:B------:R-:W-:Y:S03]  /*a9da0*/  HMMA.1688.F32.TF32 R28, R228.reuse, R100, R24 ;  /* 0x00000064e41c723c */ /* 0x040fe60000081018 */
[----:B------:R-:W-:Y:S04]  /*a9db0*/  LDS R225, [R11+UR10+0x8680] ;  /* 0x0086800a0be17984 */ /* 0x000fe80008000800 */
[----:B------:R-:W2:Y:S01]  /*a9dc0*/  LDS R227, [R11+UR10+0xa680] ;  /* 0x00a6800a0be37984 */ /* 0x000ea20008000800 */
[C---:B------:R-:W-:Y:S08]  /*a9dd0*/  HMMA.1688.F32.TF32 R24, R228.reuse, R112, R20 ;  /* 0x00000070e418723c */ /* 0x040ff00000081014 */
        /* <DEDUP_REMOVED lines=13> */
[C---:B---3--:R-:W-:Y:S03]  /*a9eb0*/  HMMA.1688.F32.TF32 R20, R228.reuse, R56, R244 ;  /* 0x00000038e414723c */ /* 0x048fe600000810f4 */
[----:B------:R-:W-:Y:S04]  /*a9ec0*/  STL.64 [R1+0x13d0], R12 ;  /* 0x0013d00c01007387 */ /* 0x000fe80000100a00 */
[----:B------:R3:W-:Y:S01]  /*a9ed0*/  STL.64 [R1+0x13d8], R14 ;  /* 0x0013d80e01007387 */ /* 0x0007e20000100a00 */
[C---:B----4-:R-:W-:Y:S08]  /*a9ee0*/  HMMA.1688.F32.TF32 R16, R228.reuse, R68, R240 ;  /* 0x00000044e410723c */ /* 0x050ff000000810f0 */
[C---:B---3--:R-:W-:Y:S03]  /*a9ef0*/  HMMA.1688.F32.TF32 R12, R228.reuse, R248, R236 ;  /* 0x000000f8e40c723c */ /* 0x048fe600000810ec */
        /* <DEDUP_REMOVED lines=115> */
[----:B---3--:R-:W-:-:S15]  /*aa630*/  HMMA.1688.F32.TF32 R136, R228, R196, R136 ;  /* 0x000000c4e488723c */ /* 0x008fde0000081088 */
[----:B------:R-:W-:-:S04]  /*aa640*/  NOP ;  /* 0x0000000000007918 */ /* 0x000fc80000000000 */
[----:B------:R-:W-:Y:S04]  /*aa650*/  STL.64 [R1+0x1bd0], R136 ;  /* 0x001bd08801007387 */ /* 0x000fe80000100a00 */
[----:B------:R4:W-:Y:S04]  /*aa660*/  STL.64 [R1+0x1bd8], R138 ;  /* 0x001bd88a01007387 */ /* 0x0009e80000100a00 */
[----:B------:R-:W-:Y:S04]  /*aa670*/  STL.64 [R1+0x1bc0], R132 ;  /* 0x001bc08401007387 */ /* 0x000fe80000100a00 */
[----:B------:R1:W-:Y:S01]  /*aa680*/  STL.64 [R1+0x1bc8], R134 ;  /* 0x001bc88601007387 */ /* 0x0003e20000100a00 */
[C---:B----4-:R-:W-:Y:S08]  /*aa690*/  HMMA.1688.F32.TF32 R136, R228.reuse, R212, R128 ;  /* 0x000000d4e488723c */ /* 0x050ff00000081080 */
[C---:B-1----:R-:W-:Y:S08]  /*aa6a0*/  HMMA.1688.F32.TF32 R132, R228.reuse, R208, R124 ;  /* 0x000000d0e484723c */ /* 0x042ff0000008107c */
[C---:B------:R-:W-:Y:S08]  /*aa6b0*/  HMMA.1688.F32.TF32 R128, R228.reuse, R216, R120 ;  /* 0x000000d8e480723c */ /* 0x040ff00000081078 */
[----:B------:R-:W-:Y:S01]  /*aa6c0*/  HMMA.1688.F32.TF32 R124, R228, R220, R104 ;  /* 0x000000dce47c723c */ /* 0x000fe20000081068 */
[----:B------:R-:W-:Y:S04]  /*aa6d0*/  STL.64 [R1+0x1bb0], R136 ;  /* 0x001bb08801007387 */ /* 0x000fe80000100a00 */
[----:B------:R-:W-:Y:S03]  /*aa6e0*/  LDS R228, [R9+UR10+0x8680] ;  /* 0x0086800a09e47984 */ /* 0x000fe60008000800 */
[C---:B------:R-:W-:Y:S01]  /*aa6f0*/  HMMA.1688.F32.TF32 R120, R232.reuse, R36, R96 ;  /* 0x00000024e878723c */ /* 0x040fe20000081060 */
[----:B------:R-:W-:Y:S04]  /*aa700*/  LDS R230, [R9+UR10+0xa680] ;  /* 0x00a6800a09e67984 */ /* 0x000fe80008000800 */
[----:B------:R-:W-:Y:S03]  /*aa710*/  LDS R229, [R10+UR10+0x8680] ;  /* 0x0086800a0ae57984 */ /* 0x000fe60008000800 */
[C---:B------:R-:W-:Y:S01]  /*aa720*/  HMMA.1688.F32.TF32 R104, R232.reuse, R40, R92 ;  /* 0x00000028e868723c */ /* 0x040fe2000008105c */
[----:B------:R-:W1:Y:S07]  /*aa730*/  LDS R231, [R10+UR10+0xa680] ;  /* 0x00a6800a0ae77984 */ /* 0x000e6e0008000800 */
        /* <DEDUP_REMOVED lines=63> */
[----:B------:R-:W-:Y:S04]  /*aab30*/  LDS R232, [R3+UR10+0x8700] ;  /* 0x0087000a03e87984 */ /* 0x000fe80008000800 */
[----:B------:R-:W-:Y:S01]  /*aab40*/  LDS R234, [R3+UR10+0xa700] ;  /* 0x00a7000a03ea7984 */ /* 0x000fe20008000800 */
[----:B---3--:R-:W-:Y:S03]  /*aab50*/  HMMA.1688.F32.TF32 R12, R224, R108, R236 ;  /* 0x0000006ce00c723c */ /* 0x008fe600000810ec */
[----:B------:R-:W-:Y:S04]  /*aab60*/  LDS R233, [R11+UR10+0x8700] ;  /* 0x0087000a0be97984 */ /* 0x000fe80008000800 */
[----:B------:R-:W2:Y:S04]  /*aab70*/  LDS R235, [R11+UR10+0xa700] ;  /* 0x00a7000a0beb7984 */ /* 0x000ea80008000800 */
[----:B------:R-:W-:Y:S04]  /*aab80*/  STL.64 [R1+0x17e0], R16 ;  /* 0x0017e01001007387 */ /* 0x000fe80000100a00 */
[----:B------:R-:W-:Y:S04]  /*aab90*/  STL.64 [R1+0x17e8], R18 ;  /* 0x0017e81201007387 */ /* 0x000fe80000100a00 */
[----:B------:R-:W3:Y:S04]  /*aaba0*/  LDL.LU R240, [R1+0x1a30] ;  /* 0x001a300001f07983 */ /* 0x000ee80000300800 */
        /* <DEDUP_REMOVED lines=93> */
[----:B----4-:R-:W-:Y:S08]  /*ab180*/  HMMA.1688.F32.TF32 R12, R228, R68, R12 ;  /* 0x00000044e40c723c */ /* 0x010ff0000008100c */
[C---:B--2---:R-:W-:Y:S08]  /*ab190*/  HMMA.1688.F32.TF32 R64, R224.reuse, R216, R64 ;  /* 0x000000d8e040723c */ /* 0x044ff00000081040 */
[C---:B---3--:R-:W-:Y:S08]  /*ab1a0*/  HMMA.1688.F32.TF32 R72, R224.reuse, R208, R72 ;  /* 0x000000d0e048723c */ /* 0x048ff00000081048 */
[C---:B------:R-:W-:Y:S08]  /*ab1b0*/  HMMA.1688.F32.TF32 R76, R224.reuse, R212, R76 ;  /* 0x000000d4e04c723c */ /* 0x040ff0000008104c */
        /* <DEDUP_REMOVED lines=179> */
[----:B------:R-:W-:Y:S04]  /*abcf0*/  STL.64 [R1+0x2fc0], R136 ;  /* 0x002fc08801007387 */ /* 0x000fe80000100a00 */
[----:B------:R1:W-:Y:S02]  /*abd00*/  STL.64 [R1+0x2fc8], R138 ;  /* 0x002fc88a01007387 */ /* 0x0003e40000100a00 */
[C---:B-1----:R-:W-:Y:S08]  /*abd10*/  HMMA.1688.F32.TF32 R136, R228.reuse, R208, R132 ;  /* 0x000000d0e488723c */ /* 0x042ff00000081084 */
[C---:B---3--:R-:W-:Y:S08]  /*abd20*/  HMMA.1688.F32.TF32 R132, R228.reuse, R216, R128 ;  /* 0x000000d8e484723c */ /* 0x048ff00000081080 */
[----:B------:R-:W-:Y:S01]  /*abd30*/  HMMA.1688.F32.TF32 R128, R228, R220, R124 ;  /* 0x000000dce480723c */ /* 0x000fe2000008107c */
[----:B------:R-:W-:Y:S04]  /*abd40*/  LDS R228, [R3+UR10+0x8780] ;  /* 0x0087800a03e47984 */ /* 0x000fe80008000800 */
[----:B------:R-:W-:Y:S03]  /*abd50*/  STL.64 [R1+0x2fb0], R136 ;  /* 0x002fb08801007387 */ /* 0x000fe60000100a00 */
[C---:B------:R-:W-:Y:S01]  /*abd60*/  HMMA.1688.F32.TF32 R124, R232.reuse, R36, R120 ;  /* 0x00000024e87c723c */ /* 0x040fe20000081078 */
[----:B------:R-:W-:Y:S04]  /*abd70*/  LDS R230, [R3+UR10+0xa780] ;  /* 0x00a7800a03e67984 */ /* 0x000fe80008000800 */
[----:B------:R-:W-:Y:S03]  /*abd80*/  LDS R229, [R11+UR10+0x8780] ;  /* 0x0087800a0be57984 */ /* 0x000fe60008000800 */
[C---:B------:R-:W-:Y:S01]  /*abd90*/  HMMA.1688.F32.TF32 R120, R232.reuse, R40, R104 ;  /* 0x00000028e878723c */ /* 0x040fe20000081068 */
[----:B------:R-:W1:Y:S07]  /*abda0*/  LDS R231, [R11+UR10+0xa780] ;  /* 0x00a7800a0be77984 */ /* 0x000e6e0008000800 */
[C---:B------:R-:W-:Y:S08]  /*abdb0*/  HMMA.1688.F32.TF32 R104, R232.reuse, R100, R96 ;  /* 0x00000064e868723c */ /* 0x040ff00000081060 */
[C---:B------:R-:W-:Y:S01]  /*abdc0*/  HMMA.1688.F32.TF32 R96, R232.reuse, R112, R92 ;  /* 0x00000070e860723c */ /* 0x040fe2000008105c */
[----:B------:R-:W-:Y:S07]  /*abdd0*/  STL.64 [R1+0x2fb8], R138 ;  /* 0x002fb88a01007387 */ /* 0x000fee0000100a00 */
[C---:B------:R-:W-:Y:S01]  /*abde0*/  HMMA.1688.F32.TF32 R92, R232.reuse, R108, R88 ;  /* 0x0000006ce85c723c */ /* 0x040fe20000081058 */
[----:B------:R-:W-:Y:S07]  /*abdf0*/  STL.64 [R1+0x2fa0], R132 ;  /* 0x002fa08401007387 */ /* 0x000fee0000100a00 */
[C---:B------:R-:W-:Y:S01]  /*abe00*/  HMMA.1688.F32.TF32 R88, R232.reuse, R48, R84 ;  /* 0x00000030e858723c */ /* 0x040fe20000081054 */
[----:B------:R-:W-:Y:S07]  /*abe10*/  STL.64 [R1+0x2fa8], R134 ;  /* 0x002fa88601007387 */ /* 0x000fee0000100a00 */
[C---:B----4-:R-:W-:Y:S01]  /*abe20*/  HMMA.1688.F32.TF32 R84, R232.reuse, R116, R80 ;  /* 0x00000074e854723c */ /* 0x050fe20000081050 */
        /* <DEDUP_REMOVED lines=56> */
[C---:B---3--:R-:W-:Y:S03]  /*ac1b0*/  HMMA.1688.F32.TF32 R16, R224.reuse, R48, R240 ;  /* 0x00000030e010723c */ /* 0x048fe600000810f0 */
[----:B------:R-:W-:Y:S04]  /*ac1c0*/  LDS R232, [R9+UR10+0x8780] ;  /* 0x0087800a09e87984 */ /* 0x000fe80008000800 */
[----:B------:R-:W-:Y:S01]  /*ac1d0*/  LDS R234, [R9+UR10+0xa780] ;  /* 0x00a7800a09ea7984 */ /* 0x000fe20008000800 */
[----:B--2---:R-:W-:Y:S03]  /*ac1e0*/  HMMA.1688.F32.TF32 R12, R224, R116, R236 ;  /* 0x00000074e00c723c */ /* 0x004fe600000810ec */
[----:B------:R-:W-:Y:S04]  /*ac1f0*/  LDS R233, [R10+UR10+0x8780] ;  /* 0x0087800a0ae97984 */ /* 0x000fe80008000800 */
        /* <DEDUP_REMOVED lines=14> */
[----:B---3--:R-:W1:Y:S04]  /*ac2e0*/  LDL.LU R12, [R1+0x2580] ;  /* 0x00258000010c7983 */ /* 0x008e680000300800 */
[----:B------:R-:W1:Y:S04]  /*ac2f0*/  LDL.LU R13, [R1+0x2584] ;  /* 0x00258400010d7983 */ /* 0x000e680000300800 */
[----:B----4-:R-:W1:Y:S04]  /*ac300*/  LDL.LU R14, [R1+0x2588] ;  /* 0x00258800010e7983 */ /* 0x010e680000300800 */
[----:B------:R-:W1:Y:S04]  /*ac310*/  LDL.LU R15, [R1+0x258c] ;  /* 0x00258c00010f7983 */ /* 0x000e680000300800 */
        /* <DEDUP_REMOVED lines=80> */
[----:B-1----:R-:W-:Y:S03]  /*ac820*/  HMMA.1688.F32.TF32 R12, R228, R196, R12 ;  /* 0x000000c4e40c723c */ /* 0x002fe6000008100c */
[----:B------:R-:W1:Y:S05]  /*ac830*/  LDS R235, [R10+UR10+0xa780] ;  /* 0x00a7800a0aeb7984 */ /* 0x000e6a0008000800 */
[C---:B--2---:R-:W-:Y:S08]  /*ac840*/  HMMA.1688.F32.TF32 R72, R224.reuse, R220, R72 ;  /* 0x000000dce048723c */ /* 0x044ff00000081048 */
[C---:B---3--:R-:W-:Y:S08]  /*ac850*/  HMMA.1688.F32.TF32 R76, R224.reuse, R216, R76 ;  /* 0x000000d8e04c723c */ /* 0x048ff0000008104c */
[C---:B----4-:R-:W-:Y:S08]  /*ac860*/  HMMA.1688.F32.TF32 R84, R224.reuse, R212, R84 ;  /* 0x000000d4e054723c */ /* 0x050ff00000081054 */
        /* <DEDUP_REMOVED lines=25> */
[C---:B------:R-:W-:Y:S03]  /*aca00*/  HMMA.1688.F32.TF32 R16, R228.reuse, R248, R16 ;  /* 0x000000f8e410723c */ /* 0x040fe60000081010 */
[----:B------:R-:W-:Y:S04]  /*aca10*/  LDS R226, [R3+UR10+0xe000] ;  /* 0x00e0000a03e27984 */ /* 0x000fe80008000800 */
[----:B------:R-:W-:Y:S01]  /*aca20*/  LDS R225, [R11+UR10+0xc000] ;  /* 0x00c0000a0be17984 */ /* 0x000fe20008000800 */
[C---:B--2---:R-:W-:Y:S03]  /*aca30*/  HMMA.1688.F32.TF32 R72, R228.reuse, R36, R64 ;  /* 0x00000024e448723c */ /* 0x044fe60000081040 */
[----:B------:R-:W2:Y:S05]  /*aca40*/  LDS R227, [R11+UR10+0xe000] ;  /* 0x00e0000a0be37984 */ /* 0x000eaa0008000800 */
        /* <DEDUP_REMOVED lines=127> */
[----:B-1----:R-:W4:Y:S04]  /*ad240*/  LDL.LU R16, [R1+0x1540] ;  /* 0x0015400001107983 */ /* 0x002f280000300800 */
        /* <DEDUP_REMOVED lines=11> */
[C---:B--2---:R-:W-:Y:S08]  /*ad300*/  HMMA.1688.F32.TF32 R132, R228.reuse, R216, R128 ;  /* 0x000000d8e484723c */ /* 0x044ff00000081080 */
[----:B------:R-:W-:Y:S08]  /*ad310*/  HMMA.1688.F32.TF32 R128, R228, R220, R124 ;  /* 0x000000dce480723c */ /* 0x000ff0000008107c */
        /* <DEDUP_REMOVED lines=37> */
[C---:B---3--:R-:W-:Y:S01]  /*ad570*/  HMMA.1688.F32.TF32 R24, R224.reuse, R38, R20 ;  /* 0x00000026e018723c */ /* 0x048fe20000081014 */
[----:B------:R-:W-:Y:S04]  /*ad580*/  STL.64 [R1+0x3148], R78 ;  /* 0x0031484e01007387 */ /* 0x000fe80000100a00 */
[----:B------:R-:W-:Y:S03]  /*ad590*/  STL.64 [R1+0x3130], R72 ;  /* 0x0031304801007387 */ /* 0x000fe60000100a00 */
[C---:B------:R-:W-:Y:S01]  /*ad5a0*/  HMMA.1688.F32.TF32 R20, R224.reuse, R42, R204 ;  /* 0x0000002ae014723c */ /* 0x040fe200000810cc */
[----:B------:R-:W-:Y:S04]  /*ad5b0*/  STL.64 [R1+0x3138], R74 ;  /* 0x0031384a01007387 */ /* 0x000fe80000100a00 */
[----:B------:R-:W-:Y:S03]  /*ad5c0*/  STL.64 [R1+0x3120], R64 ;  /* 0x0031204001007387 */ /* 0x000fe60000100a00 */
[C---:B----4-:R-:W-:Y:S01]  /*ad5d0*/  HMMA.1688.F32.TF32 R16, R224.reuse, R102, R16 ;  /* 0x00000066e010723c */ /* 0x050fe20000081010 */
        /* <DEDUP_REMOVED lines=21> */
[----:B--2---:R-:W-:Y:S01]  /*ad730*/  HMMA.1688.F32.TF32 R16, R224, R50, R240 ;  /* 0x00000032e010723c */ /* 0x004fe200000810f0 */
[----:B------:R-:W-:-:S02]  /*ad740*/  LOP3.LUT R36, R3, 0x40, RZ, 0x3c, !PT ;  /* 0x0000004003247812 */ /* 0x000fc400078e3cff */
[----:B------:R-:W-:Y:S01]  /*ad750*/  LDS R232, [R3+UR10+0xc080] ;  /* 0x00c0800a03e87984 */ /* 0x000fe20008000800 */
[----:B------:R-:W-:-:S03]  /*ad760*/  LOP3.LUT R37, R3, 0x60, RZ, 0x3c, !PT ;  /* 0x0000006003257812 */ /* 0x000fc600078e3cff */
[----:B------:R-:W-:Y:S01]  /*ad770*/  LDS R228, [R36+UR10+0xc000] ;  /* 0x00c0000a24e47984 */ /* 0x000fe20008000800 */
[----:B-1----:R-:W-:Y:S03]  /*ad780*/  HMMA.1688.F32.TF32 R12, R224, R118, R236 ;  /* 0x00000076e00c723c */ /* 0x002fe600000810ec */
        /* <DEDUP_REMOVED lines=15> */
[----:B-1----:R-:W2:Y:S04]  /*ad880*/  LDL.LU R12, [R1+0x1670] ;  /* 0x00167000010c7983 */ /* 0x002ea80000300800 */
        /* <DEDUP_REMOVED lines=74> */
[----:B------:R-:W2:Y:S01]  /*add30*/  LDS R231, [R37+UR10+0xe000] ;  /* 0x00e0000a25e77984 */ /* 0x000ea20008000800 */
[----:B------:R-:W-:Y:S01]  /*add40*/  IMAD.MOV.U32 R238, RZ, RZ, R7 ;  /* 0x000000ffffee7224 */ /* 0x000fe200078e0007 */
[----:B------:R-:W-:-:S02]  /*add50*/  MOV R239, R6 ;  /* 0x0000000600ef7202 */ /* 0x000fc40000000f00 */
[----:B------:R-:W-:Y:S04]  /*add60*/  LDS R234, [R3+UR10+0xe080] ;  /* 0x00e0800a03ea7984 */ /* 0x000fe80008000800 */
[----:B------:R-:W-:Y:S04]  /*add70*/  LDS R233, [R11+UR10+0xc080] ;  /* 0x00c0800a0be97984 */ /* 0x000fe80008000800 */
[----:B------:R-:W1:Y:S01]  /*add80*/  LDS R235, [R11+UR10+0xe080] ;  /* 0x00e0800a0beb7984 */ /* 0x000e620008000800 */
[----:B--2---:R-:W-:Y:S08]  /*add90*/  HMMA.1688.F32.TF32 R12, R228, R70, R12 ;  /* 0x00000046e40c723c */ /* 0x004ff0000008100c */
        /* <DEDUP_REMOVED lines=26> */
[----:B------:R-:W-:Y:S01]  /*adf40*/  HMMA.1688.F32.TF32 R16, R228, R58, R16 ;  /* 0x0000003ae410723c */ /* 0x000fe20000081010 */
[----:B------:R-:W-:-:S02]  /*adf50*/  IMAD.MOV.U32 R7, RZ, RZ, R74 ;  /* 0x000000ffff077224 */ /* 0x000fc400078e004a */
[----:B------:R-:W-:Y:S01]  /*adf60*/  LDS R224, [R36+UR10+0xc080] ;  /* 0x00c0800a24e07984 */ /* 0x000fe20008000800 */
[----:B------:R-:W-:-:S03]  /*adf70*/  IMAD.MOV.U32 R6, RZ, RZ, R75 ;  /* 0x000000ffff067224 */ /* 0x000fc600078e004b */
[----:B------:R-:W-:Y:S01]  /*adf80*/  LDS R226, [R36+UR10+0xe080] ;  /* 0x00e0800a24e27984 */ /* 0x000fe20008000800 */
[C---:B--2---:R-:W-:Y:S03]  /*adf90*/  HMMA.1688.F32.TF32 R60, R228.reuse, R38, R52 ;  /* 0x00000026e43c723c */ /* 0x044fe60000081034 */
[----:B------:R-:W-:Y:S04]  /*adfa0*/  LDS R225, [R37+UR10+0xc080] ;  /* 0x00c0800a25e17984 */ /* 0x000fe80008000800 */
[----:B------:R-:W2:Y:S01]  /*adfb0*/  LDS R227, [R37+UR10+0xe080] ;  /* 0x00e0800a25e37984 */ /* 0x000ea20008000800 */
        /* <DEDUP_REMOVED lines=45> */
[----:B---3--:R-:W2:Y:S04]  /*ae290*/  LDL.LU R20, [R1+0x18a0] ;  /* 0x0018a00001147983 */ /* 0x008ea80000300800 */
[----:B------:R-:W2:Y:S04]  /*ae2a0*/  LDL.LU R21, [R1+0x18a4] ;  /* 0x0018a40001157983 */ /* 0x000ea80000300800 */
[----:B----4-:R-:W2:Y:S04]  /*ae2b0*/  LDL.LU R22, [R1+0x18a8] ;  /* 0x0018a80001167983 */ /* 0x010ea80000300800 */
        /* <DEDUP_REMOVED lines=106> */
[----:B------:R-:W-:Y:S07]  /*ae960*/  LDS R231, [R37+UR10+0xe100] ;  /* 0x00e1000a25e77984 */ /* 0x000fee0008000800 */
        /* <DEDUP_REMOVED lines=65> */
[----:B------:R-:W-:Y:S04]  /*aed80*/  LDS R232, [R3+UR10+0xc100] ;  /* 0x00c1000a03e87984 */ /* 0x000fe80008000800 */
        /* <DEDUP_REMOVED lines=101> */
[----:B------:R-:W2:Y:S02]  /*af3e0*/  LDS R235, [R11+UR10+0xe100] ;  /* 0x00e1000a0beb7984 */ /* 0x000ea40008000800 */
[----:B--2---:R-:W-:Y:S08]  /*af3f0*/  HMMA.1688.F32.TF32 R12, R232, R198, R12 ;  /* 0x000000c6e80c723c */ /* 0x004ff0000008100c */
        /* <DEDUP_REMOVED lines=31> */
[C---:B-1----:R-:W-:Y:S03]  /*af5f0*/  HMMA.1688.F32.TF32 R72, R232.reuse, R38, R64 ;  /* 0x00000026e848723c */ /* 0x042fe60000081040 */
[----:B------:R-:W1:Y:S05]  /*af600*/  LDS R227, [R11+UR10+0xe180] ;  /* 0x00e1800a0be37984 */ /* 0x000e6a0008000800 */
        /* <DEDUP_REMOVED lines=32> */
[-C--:B--2---:R-:W-:Y:S03]  /*af810*/  HMMA.1688.F32.TF32 R12, R232, R210.reuse, R236 ;  /* 0x000000d2e80c723c */ /* 0x084fe600000810ec */
        /* <DEDUP_REMOVED lines=98> */
[----:B------:R-:W1:Y:S04]  /*afe40*/  LDL.LU R28, [R1+0xf40] ;  /* 0x000f4000011c7983 */ /* 0x000e680000300800 */
        /* <DEDUP_REMOVED lines=27> */
[----:B------:R-:W-:Y:S01]  /*b0000*/  HMMA.1688.F32.TF32 R136, R232, R218, R136 ;  /* 0x000000dae888723c */ /* 0x000fe20000081088 */
[----:B------:R-:W-:Y:S04]  /*b0010*/  LDS R232, [R36+UR10+0xc180] ;  /* 0x00c1800a24e87984 */ /* 0x000fe80008000800 */
[----:B------:R-:W-:Y:S03]  /*b0020*/  LDS R234, [R36+UR10+0xe180] ;  /* 0x00e1800a24ea7984 */ /* 0x000fe60008000800 */
[C---:B------:R-:W-:Y:S01]  /*b0030*/  HMMA.1688.F32.TF32 R32, R228.reuse, R222, R32 ;  /* 0x000000dee420723c */ /* 0x040fe20000081020 */
[----:B------:R-:W-:Y:S04]  /*b0040*/  LDS R233, [R37+UR10+0xc180] ;  /* 0x00c1800a25e97984 */ /* 0x000fe80008000800 */
[----:B------:R-:W2:Y:S03]  /*b0050*/  LDS R235, [R37+UR10+0xe180] ;  /* 0x00e1800a25eb7984 */ /* 0x000ea60008000800 */
[C---:B------:R-:W-:Y:S03]  /*b0060*/  HMMA.1688.F32.TF32 R128, R228.reuse, R38, R128 ;  /* 0x00000026e480723c */ /* 0x040fe60000081080 */
        /* <DEDUP_REMOVED lines=16> */
[----:B------:R-:W-:Y:S01]  /*b0170*/  STL.64 [R1+0x10e8], R98 ;  /* 0x0010e86201007387 */ /* 0x000fe20000100a00 */
[C---:B-1----:R-:W-:Y:S03]  /*b0180*/  HMMA.1688.F32.TF32 R28, R224.reuse, R38, R28 ;  /* 0x00000026e01c723c */ /* 0x042fe6000008101c */
        /* <DEDUP_REMOVED lines=45> */
[----:B---3--:R-:W-:Y:S03]  /*b0460*/  HMMA.1688.F32.TF32 R12, R224, R70, R236 ;  /* 0x00000046e00c723c */ /* 0x008fe600000810ec */
        /* <DEDUP_REMOVED lines=107> */
[-C--:B----4-:R-:W-:Y:S08]  /*b0b20*/  HMMA.1688.F32.TF32 R12, R232, R218.reuse, R12 ;  /* 0x000000dae80c723c */ /* 0x090ff0000008100c */
[C---:B---3--:R-:W-:Y:S08]  /*b0b30*/  HMMA.1688.F32.TF32 R92, R224.reuse, R218, R92 ;  /* 0x000000dae05c723c */ /* 0x048ff0000008105c */
[C---:B------:R-:W-:Y:S08]  /*b0b40*/  HMMA.1688.F32.TF32 R96, R224.reuse, R210, R96 ;  /* 0x000000d2e060723c */ /* 0x040ff00000081060 */
[C---:B------:R-:W-:Y:S08]  /*b0b50*/  HMMA.1688.F32.TF32 R104, R224.reuse, R214, R104 ;  /* 0x000000d6e068723c */ /* 0x040ff00000081068 */
[C---:B------:R-:W-:Y:S08]  /*b0b60*/  HMMA.1688.F32.TF32 R124, R224.reuse, R198, R124 ;  /* 0x000000c6e07c723c */ /* 0x040ff0000008107c */
[C---:B------:R-:W-:Y:S08]  /*b0b70*/  HMMA.1688.F32.TF32 R128, R224.reuse, R250, R128 ;  /* 0x000000fae080723c */ /* 0x040ff00000081080 */
[C---:B------:R-:W-:Y:S11]  /*b0b80*/  HMMA.1688.F32.TF32 R120, R224.reuse, R202, R120 ;  /* 0x000000cae078723c */ /* 0x040ff60000081078 */
        /* <DEDUP_REMOVED lines=60> */
[----:B--2---:R-:W-:Y:S03]  /*b0f50*/  HMMA.1688.F32.TF32 R20, R232, R222, R244 ;  /* 0x000000dee814723c */ /* 0x004fe600000810f4 */
[----:B------:R-:W-:Y:S04]  /*b0f60*/  STL.64 [R1+0x16c0], R12 ;  /* 0x0016c00c01007387 */ /* 0x000fe80000100a00 */
[----:B------:R2:W-:Y:S01]  /*b0f70*/  STL.64 [R1+0x16c8], R14 ;  /* 0x0016c80e01007387 */ /* 0x0005e20000100a00 */
[C---:B---3--:R-:W-:Y:S03]  /*b0f80*/  HMMA.1688.F32.TF32 R16, R228.reuse, R38, R240 ;  /* 0x00000026e410723c */ /* 0x048fe600000810f0 */
[----:B------:R-:W-:Y:S04]  /*b0f90*/  LDS R232, [R3+UR10+0xc280] ;  /* 0x00c2800a03e87984 */ /* 0x000fe80008000800 */
[----:B------:R-:W-:Y:S01]  /*b0fa0*/  LDS R234, [R3+UR10+0xe280] ;  /* 0x00e2800a03ea7984 */ /* 0x000fe20008000800 */
[-C--:B--2---:R-:W-:Y:S03]  /*b0fb0*/  HMMA.1688.F32.TF32 R12, R228, R42.reuse, R236 ;  /* 0x0000002ae40c723c */ /* 0x084fe600000810ec */
        /* <DEDUP_REMOVED lines=105> */
[----:B--2---:R-:W-:Y:S08]  /*b1650*/  HMMA.1688.F32.TF32 R44, R228, R222, R44 ;  /* 0x000000dee42c723c */ /* 0x004ff0000008102c */
[----:B------:R-:W-:Y:S08]  /*b1660*/  HMMA.1688.F32.TF32 R24, R224, R102, R24 ;  /* 0x00000066e018723c */ /* 0x000ff00000081018 */
        /* <DEDUP_REMOVED lines=55> */
[C---:B--2---:R-:W-:Y:S03]  /*b19e0*/  HMMA.1688.F32.TF32 R20, R224.reuse, R118, R12 ;  /* 0x00000076e014723c */ /* 0x044fe6000008100c */
        /* <DEDUP_REMOVED lines=14> */
[----:B---3--:R-:W-:Y:S02]  /*b1ad0*/  HMMA.1688.F32.TF32 R12, R224, R250, R236 ;  /* 0x000000fae00c723c */ /* 0x008fe400000810ec */
[----:B------:R-:W3:-:S15]  /*b1ae0*/  LDL.LU R236, [R1+0x8e0] ;  /* 0x0008e00001ec7983 */ /* 0x000ede0000300800 */
[----:B------:R-:W-:Y:S02]  /*b1af0*/  NOP ;  /* 0x0000000000007918 */ /* 0x000fe40000000000 */
        /* <DEDUP_REMOVED lines=117> */
[----:B------:R-:W-:Y:S08]  /*b2250*/  HMMA.1688.F32.TF32 R96, R232, R42, R96 ;  /* 0x0000002ae860723c */ /* 0x000ff00000081060 */
[C---:B------:R-:W-:Y:S08]  /*b2260*/  HMMA.1688.F32.TF32 R124, R224.reuse, R218, R124 ;  /* 0x000000dae07c723c */ /* 0x040ff0000008107c */
[C---:B------:R-:W-:Y:S08]  /*b2270*/  HMMA.1688.F32.TF32 R128, R224.reuse, R210, R128 ;  /* 0x000000d2e080723c */ /* 0x040ff00000081080 */
[C---:B------:R-:W-:Y:S08]  /*b2280*/  HMMA.1688.F32.TF32 R132, R224.reuse, R214, R132 ;  /* 0x000000d6e084723c */ /* 0x040ff00000081084 */
[C---:B------:R-:W-:Y:S08]  /*b2290*/  HMMA.1688.F32.TF32 R244, R224.reuse, R198, R244 ;  /* 0x000000c6e0f4723c */ /* 0x040ff000000810f4 */
[C---:B------:R-:W-:Y:S11]  /*b22a0*/  HMMA.1688.F32.TF32 R136, R224.reuse, R202, R136 ;  /* 0x000000cae088723c */ /* 0x040ff60000081088 */
[----:B------:R-:W-:Y:S04]  /*b22b0*/  STL.64 [R1+0x1960], R244 ;  /* 0x001960f401007387 */ /* 0x000fe80000100a00 */
[----:B------:R1:W-:Y:S01]  /*b22c0*/  STL.64 [R1+0x1968], R246 ;  /* 0x001968f601007387 */ /* 0x0003e20000100a00 */
[----:B------:R-:W-:Y:S03]  /*b22d0*/  HMMA.1688.F32.TF32 R120, R224, R222, R120 ;  /* 0x000000dee078723c */ /* 0x000fe60000081078 */
[----:B------:R-:W-:Y:S04]  /*b22e0*/  LDS R224, [R3+UR10+0xc300] ;  /* 0x00c3000a03e07984 */ /* 0x000fe80008000800 */
[----:B-1----:R-:W2:Y:S04]  /*b22f0*/  LDL.LU.64 R246, [R1+0xa380] ;  /* 0x00a3800001f67983 */ /* 0x002ea80000300a00 */
[----:B------:R-:W3:Y:S01]  /*b2300*/  LDL.LU.64 R244, [R1+0xa378] ;  /* 0x00a3780001f47983 */ /* 0x000ee20000300a00 */
        /* <DEDUP_REMOVED lines=50> */
[C---:B----4-:R-:W-:Y:S03]  /*b2630*/  HMMA.1688.F32.TF32 R24, R228.reuse, R42, R16 ;  /* 0x0000002ae418723c */ /* 0x050fe60000081010 */
[----:B------:R-:W-:Y:S04]  /*b2640*/  LDS R226, [R3+UR10+0xe300] ;  /* 0x00e3000a03e27984 */ /* 0x000fe80008000800 */
[----:B------:R-:W-:Y:S01]  /*b2650*/  LDS R225, [R11+UR10+0xc300] ;  /* 0x00c3000a0be17984 */ /* 0x000fe20008000800 */
[C---:B-1----:R-:W-:Y:S03]  /*b2660*/  HMMA.1688.F32.TF32 R20, R228.reuse, R102, R12 ;  /* 0x00000066e414723c */ /* 0x042fe6000008100c */
[----:B------:R-:W1:Y:S04]  /*b2670*/  LDS R227, [R11+UR10+0xe300] ;  /* 0x00e3000a0be37984 */ /* 0x000e680008000800 */
[----:B------:R-:W-:Y:S01]  /*b2680*/  LDS R232, [R36+UR10+0xc300] ;  /* 0x00c3000a24e87984 */ /* 0x000fe20008000800 */
[C---:B------:R-:W-:Y:S03]  /*b2690*/  HMMA.1688.F32.TF32 R16, R228.reuse, R114, R240 ;  /* 0x00000072e410723c */ /* 0x040fe600000810f0 */
[----:B------:R-:W-:Y:S04]  /*b26a0*/  LDS R234, [R36+UR10+0xe300] ;  /* 0x00e3000a24ea7984 */ /* 0x000fe80008000800 */
[----:B------:R-:W-:Y:S01]  /*b26b0*/  LDS R233, [R37+UR10+0xc300] ;  /* 0x00c3000a25e97984 */ /* 0x000fe20008000800 */
[----:B------:R-:W-:Y:S03]  /*b26c0*/  HMMA.1688.F32.TF32 R12, R228, R110, R236 ;  /* 0x0000006ee40c723c */ /* 0x000fe600000810ec */
[----:B------:R-:W-:Y:S04]  /*b26d0*/  STL.64 [R1+0x1c80], R28 ;  /* 0x001c801c01007387 */ /* 0x000fe80000100a00 */
[----:B------:R-:W-:Y:S04]  /*b26e0*/  STL.64 [R1+0x1c88], R30 ;  /* 0x001c881e01007387 */ /* 0x000fe80000100a00 */
[----:B------:R-:W-:Y:S04]  /*b26f0*/  STL.64 [R1+0x1c70], R24 ;  /* 0x001c701801007387 */ /* 0x000fe80000100a00 */
[----:B------:R-:W-:Y:S04]  /*b2700*/  STL.64 [R1+0x1c78], R26 ;  /* 0x001c781a01007387 */ /* 0x000fe80000100a00 */
[----:B------:R-:W-:Y:S04]  /*b2710*/  STL.64 [R1+0x1c60], R20 ;  /* 0x001c601401007387 */ /* 0x000fe80000100a00 */
[----:B------:R-:W-:Y:S04]  /*b2720*/  STL.64 [R1+0x1c68], R22 ;  /* 0x001c681601007387 */ /* 0x000fe80000100a00 */
        /* <DEDUP_REMOVED lines=96> */
[----:B------:R-:W-:Y:S01]  /*b2d30*/  LDS R235, [R37+UR10+0xe300] ;  /* 0x00e3000a25eb7984 */ /* 0x000fe20008000800 */
[C---:B--2---:R-:W-:Y:S08]  /*b2d40*/  HMMA.1688.F32.TF32 R44, R224.reuse, R102, R44 ;  /* 0x00000066e02c723c */ /* 0x044ff0000008102c */
[C---:B---3--:R-:W-:Y:S08]  /*b2d50*/  HMMA.1688.F32.TF32 R52, R224.reuse, R42, R52 ;  /* 0x0000002ae034723c */ /* 0x048ff00000081034 */
[----:B----4-:R-:W-:Y:S08]  /*b2d60*/  HMMA.1688.F32.TF32 R60, R224, R38, R60 ;  /* 0x00000026e03c723c */ /* 0x010ff0000008103c */
        /* <DEDUP_REMOVED lines=41> */
[----:B------:R2:W-:Y:S01]  /*b3000*/  LDS R231, [R11+UR10+0xe380] ;  /* 0x00e3800a0be77984 */ /* 0x0005e20008000800 */
[C---:B-1----:R-:W-:Y:S03]  /*b3010*/  HMMA.1688.F32.TF32 R44, R224.reuse, R114, R32 ;  /* 0x00000072e02c723c */ /* 0x042fe60000081020 */
[----:B------:R-:W-:Y:S04]  /*b3020*/  LDS R228, [R3+UR10+0xc380] ;  /* 0x00c3800a03e47984 */ /* 0x000fe80008000800 */
[----:B------:R-:W1:Y:S01]  /*b3030*/  LDS R230, [R3+UR10+0xe380] ;  /* 0x00e3800a03e67984 */ /* 0x000e620008000800 */
[C---:B------:R-:W-:Y:S08]  /*b3040*/  HMMA.1688.F32.TF32 R32, R224.reuse, R110, R28 ;  /* 0x0000006ee020723c */ /* 0x040ff0000008101c */
[C---:B------:R-:W-:Y:S08]  /*b3050*/  HMMA.1688.F32.TF32 R28, R224.reuse, R50, R24 ;  /* 0x00000032e01c723c */ /* 0x040ff00000081018 */
[C---:B------:R-:W-:Y:S08]  /*b3060*/  HMMA.1688.F32.TF32 R24, R224.reuse, R118, R20 ;  /* 0x00000076e018723c */ /* 0x040ff00000081014 */
        /* <DEDUP_REMOVED lines=13> */
[C---:B--2---:R-:W-:Y:S03]  /*b3140*/  HMMA.1688.F32.TF32 R8, R224.reuse, R202, R236 ;  /* 0x000000cae008723c */ /* 0x044fe600000810ec */
[----:B------:R2:W-:Y:S05]  /*b3150*/  STL.64 [R1+0x858], R18 ;  /* 0x0008581201007387 */ /* 0x0005ea0000100a00 */
[----:B--2---:R-:W-:Y:S01]  /*b3160*/  HMMA.1688.F32.TF32 R16, R224, R198, R240 ;  /* 0x000000c6e010723c */ /* 0x004fe200000810f0 */
[----:B------:R2:W-:Y:S04]  /*b3170*/  STL.64 [R1+0x6e0], R12 ;  /* 0x0006e00c01007387 */ /* 0x0005e80000100a00 */
[----:B------:R3:W-:Y:S04]  /*b3180*/  STL.64 [R1+0x6e8], R14 ;  /* 0x0006e80e01007387 */ /* 0x0007e80000100a00 */
[----:B--2---:R-:W2:Y:S10]  /*b3190*/  LDL.LU R12, [R1+0xa0] ;  /* 0x0000a000010c7983 */ /* 0x004eb40000300800 */
[----:B------:R4:W-:Y:S04]  /*b31a0*/  STL.64 [R1+0x6d0], R16 ;  /* 0x0006d01001007387 */ /* 0x0009e80000100a00 */
[----:B------:R1:W-:Y:S04]  /*b31b0*/  STL.64 [R1+0x6d8], R18 ;  /* 0x0006d81201007387 */ /* 0x0003e80000100a00 */
[----:B------:R1:W-:Y:S04]  /*b31c0*/  STL.64 [R1+0x630], R8 ;  /* 0x0006300801007387 */ /* 0x0003e80000100a00 */
[----:B------:R1:W-:Y:S04]  /*b31d0*/  STL.64 [R1+0x638], R10 ;  /* 0x0006380a01007387 */ /* 0x0003e80000100a00 */
[----:B------:R-:W2:Y:S04]  /*b31e0*/  LDL.LU R13, [R1+0xa4] ;  /* 0x0000a400010d7983 */ /* 0x000ea80000300800 */
[----:B---3--:R-:W2:Y:S04]  /*b31f0*/  LDL.LU R14, [R1+0xa8] ;  /* 0x0000a800010e7983 */ /* 0x008ea80000300800 */
[----:B------:R-:W2:Y:S04]  /*b3200*/  LDL.LU R15, [R1+0xac] ;  /* 0x0000ac00010f7983 */ /* 0x000ea80000300800 */
[----:B----4-:R-:W3:Y:S04]  /*b3210*/  LDL.LU R16, [R1+0xb0] ;  /* 0x0000b00001107983 */ /* 0x010ee80000300800 */
[----:B------:R-:W3:Y:S04]  /*b3220*/  LDL.LU R17, [R1+0xb4] ;  /* 0x0000b40001117983 */ /* 0x000ee80000300800 */
[----:B-1----:R-:W3:Y:S04]  /*b3230*/  LDL.LU R18, [R1+0xb8] ;  /* 0x0000b80001127983 */ /* 0x002ee80000300800 */
        /* <DEDUP_REMOVED lines=101> */
[C---:B---3--:R-:W-:Y:S08]  /*b3890*/  HMMA.1688.F32.TF32 R16, R228.reuse, R110, R16 ;  /* 0x0000006ee410723c */ /* 0x048ff00000081010 */
[----:B--2---:R-:W-:Y:S08]  /*b38a0*/  HMMA.1688.F32.TF32 R12, R228, R50, R12 ;  /* 0x00000032e40c723c */ /* 0x004ff0000008100c */
[C---:B----4-:R-:W-:Y:S08]  /*b38b0*/  HMMA.1688.F32.TF32 R132, R224.reuse, R222, R132 ;  /* 0x000000dee084723c */ /* 0x050ff00000081084 */
[C---:B------:R-:W-:Y:S08]  /*b38c0*/  HMMA.1688.F32.TF32 R236, R224.reuse, R210, R236 ;  /* 0x000000d2e0ec723c */ /* 0x040ff000000810ec */
[C---:B------:R-:W-:Y:S08]  /*b38d0*/  HMMA.1688.F32.TF32 R240, R224.reuse, R214, R240 ;  /* 0x000000d6e0f0723c */ /* 0x040ff000000810f0 */
[----:B------:R-:W-:Y:S01]  /*b38e0*/  HMMA.1688.F32.TF32 R136, R224, R218, R136 ;  /* 0x000000dae088723c */ /* 0x000fe20000081088 */
[----:B------:R-:W-:Y:S10]  /*b38f0*/  LDS R224, [R36+UR10+0xc380] ;  /* 0x00c3800a24e07984 */ /* 0x000ff40008000800 */
[----:B------:R-:W-:Y:S04]  /*b3900*/  STL.64 [R1+0x620], R240 ;  /* 0x000620f001007387 */ /* 0x000fe80000100a00 */
[----:B------:R1:W-:Y:S04]  /*b3910*/  STL.64 [R1+0x628], R242 ;  /* 0x000628f201007387 */ /* 0x0003e80000100a00 */
[----:B------:R-:W-:Y:S04]  /*b3920*/  LDS R226, [R36+UR10+0xe380] ;  /* 0x00e3800a24e27984 */ /* 0x000fe80008000800 */
[----:B------:R-:W-:Y:S04]  /*b3930*/  LDS R225, [R37+UR10+0xc380] ;  /* 0x00c3800a25e17984 */ /* 0x000fe80008000800 */
[----:B-1----:R-:W2:Y:S04]  /*b3940*/  LDL.LU.64 R242, [R1+0xa370] ;  /* 0x00a3700001f27983 */ /* 0x002ea80000300a00 */
[----:B------:R-:W3:Y:S04]  /*b3950*/  LDL.LU.64 R240, [R1+0xa368] ;  /* 0x00a3680001f07983 */ /* 0x000ee80000300a00 */
[----:B------:R-:W-:Y:S04]  /*b3960*/  STL.64 [R1+0x610], R236 ;  /* 0x000610ec01007387 */ /* 0x000fe80000100a00 */
[----:B------:R1:W-:Y:S04]  /*b3970*/  STL.64 [R1+0x618], R238 ;  /* 0x000618ee01007387 */ /* 0x0003e80000100a00 */
[----:B------:R-:W4:Y:S04]  /*b3980*/  LDS R227, [R37+UR10+0xe380] ;  /* 0x00e3800a25e37984 */ /* 0x000f280008000800 */
[----:B-1----:R-:W2:Y:S04]  /*b3990*/  LDL.LU.64 R238, [R1+0xa360] ;  /* 0x00a3600001ee7983 */ /* 0x002ea80000300a00 */
[----:B------:R-:W2:Y:S04]  /*b39a0*/  LDL.LU.64 R236, [R1+0xa358] ;  /* 0x00a3580001ec7983 */ /* 0x000ea80000300a00 */
        /* <DEDUP_REMOVED lines=123> */
[----:B---3--:R-:W-:-:S03]  /*b4160*/  IMAD.MOV.U32 R12, RZ, RZ, R240 ;  /* 0x000000ffff0c7224 */ /* 0x008fc600078e00f0 */
[----:B------:R-:W3:Y:S01]  /*b4170*/  LDL.LU R20, [R1+0x120] ;  /* 0x0001200001147983 */ /* 0x000ee20000300800 */
[----:B------:R-:W-:-:S03]  /*b4180*/  MOV R13, R241 ;  /* 0x000000f1000d7202 */ /* 0x000fc60000000f00 */
[----:B------:R-:W3:Y:S01]  /*b4190*/  LDL.LU R21, [R1+0x124] ;  /* 0x0001240001157983 */ /* 0x000ee20000300800 */
[----:B--2---:R-:W-:-:S03]  /*b41a0*/  IMAD.MOV.U32 R14, RZ, RZ, R242 ;  /* 0x000000ffff0e7224 */ /* 0x004fc600078e00f2 */
[----:B------:R-:W3:Y:S01]  /*b41b0*/  LDL.LU R22, [R1+0x128] ;  /* 0x0001280001167983 */ /* 0x000ee20000300800 */
[----:B------:R-:W-:-:S03]  /*b41c0*/  IMAD.MOV.U32 R15, RZ, RZ, R243 ;  /* 0x000000ffff0f7224 */ /* 0x000fc600078e00f3 */
[----:B------:R-:W3:Y:S01]  /*b41d0*/  LDL.LU R23, [R1+0x12c] ;  /* 0x00012c0001177983 */ /* 0x000ee20000300800 */
[----:B------:R-:W-:-:S03]  /*b41e0*/  IMAD.MOV.U32 R8, RZ, RZ, R244 ;  /* 0x000000ffff087224 */ /* 0x000fc600078e00f4 */
[----:B------:R-:W2:Y:S01]  /*b41f0*/  LDL.LU R240, [R1+0xa354] ;  /* 0x00a3540001f07983 */ /* 0x000ea20000300800 */
[----:B------:R-:W-:-:S03]  /*b4200*/  MOV R9, R245 ;  /* 0x000000f500097202 */ /* 0x000fc60000000f00 */
[----:B------:R-:W2:Y:S01]  /*b4210*/  LDL.LU R241, [R1+0xa350] ;  /* 0x00a3500001f17983 */ /* 0x000ea20000300800 */
[----:B------:R-:W-:-:S03]  /*b4220*/  IMAD.MOV.U32 R10, RZ, RZ, R246 ;  /* 0x000000ffff0a7224 */ /* 0x000fc600078e00f6 */
[----:B------:R-:W2:Y:S01]  /*b4230*/  LDL.LU R242, [R1+0xa34c] ;  /* 0x00a34c0001f27983 */ /* 0x000ea20000300800 */
[----:B------:R-:W-:-:S03]  /*b4240*/  IMAD.MOV.U32 R11, RZ, RZ, R247 ;  /* 0x000000ffff0b7224 */ /* 0x000fc600078e00f7 */
[----:B------:R-:W2:Y:S04]  /*b4250*/  LDL.LU R243, [R1+0xa348] ;  /* 0x00a3480001f37983 */ /* 0x000ea80000300800 */
[----:B------:R-:W2:Y:S04]  /*b4260*/  LDL.LU R244, [R1+0xa344] ;  /* 0x00a3440001f47983 */ /* 0x000ea80000300800 */
[----:B------:R-:W2:Y:S04]  /*b4270*/  LDL.LU R245, [R1+0xa340] ;  /* 0x00a3400001f57983 */ /* 0x000ea80000300800 */
[----:B------:R-:W2:Y:S04]  /*b4280*/  LDL.LU R246, [R1+0xa33c] ;  /* 0x00a33c0001f67983 */ /* 0x000ea80000300800 */
[----:B------:R-:W2:Y:S04]  /*b4290*/  LDL.LU R247, [R1+0xa338] ;  /* 0x00a3380001f77983 */ /* 0x000ea80000300800 */
[----:B------:R-:W-:Y:S04]  /*b42a0*/  LDS R232, [R36+UR10+0xc400] ;  /* 0x00c4000a24e87984 */ /* 0x000fe80008000800 */
[----:B------:R-:W-:Y:S04]  /*b42b0*/  LDS R234, [R36+UR10+0xe400] ;  /* 0x00e4000a24ea7984 */ /* 0x000fe80008000800 */
[----:B------:R-:W-:Y:S04]  /*b42c0*/  LDS R233, [R37+UR10+0xc400] ;  /* 0x00c4000a25e97984 */ /* 0x000fe80008000800 */
[----:B------:R-:W1:Y:S01]  /*b42d0*/  LDS R235, [R37+UR10+0xe400] ;  /* 0x00e4000a25eb7984 */ /* 0x000e620008000800 */
[C---:B----4-:R-:W-:Y:S08]  /*b42e0*/  HMMA.1688.F32.TF32 R88, R228.reuse, R58, R84 ;  /* 0x0000003ae458723c */ /* 0x050ff00000081054 */
[C---:B------:R-:W-:Y:S08]  /*b42f0*/  HMMA.1688.F32.TF32 R84, R228.reuse, R70, R80 ;  /* 0x00000046e454723c */ /* 0x040ff00000081050 */
[----:B------:R-:W-:Y:S03]  /*b4300*/  HMMA.1688.F32.TF32 R80, R228, R250, R16 ;  /* 0x000000fae450723c */ /* 0x000fe60000081010 */
[----:B------:R-:W-:Y:S04]  /*b4310*/  STL.64 [R1+0x80], R88 ;  /* 0x0000805801007387 */ /* 0x000fe80000100a00 */
[----:B------:R-:W-:Y:S01]  /*b4320*/  STL.64 [R1+0x88], R90 ;  /* 0x0000885a01007387 */ /* 0x000fe20000100a00 */
[----:B------:R-:W-:-:S03]  /*b4330*/  IMAD.MOV.U32 R17, RZ, RZ, R250 ;  /* 0x000000ffff117224 */ /* 0x000fc600078e00fa */
[----:B------:R-:W-:Y:S01]  /*b4340*/  STL.64 [R1+0x4d0], R84 ;  /* 0x0004d05401007387 */ /* 0x000fe20000100a00 */
[----:B------:R-:W-:-:S03]  /*b4350*/  MOV R16, R251 ;  /* 0x000000fb00107202 */ /* 0x000fc60000000f00 */
[----:B------:R-:W-:Y:S04]  /*b4360*/  STL.64 [R1+0x4d8], R86 ;  /* 0x0004d85601007387 */ /* 0x000fe80000100a00 */
[----:B------:R-:W-:Y:S04]  /*b4370*/  STL.64 [R1+0x4c0], R80 ;  /* 0x0004c05001007387 */ /* 0x000fe80000100a00 */
[----:B------:R4:W-:Y:S04]  /*b4380*/  STL.64 [R1+0x4c8], R82 ;  /* 0x0004c85201007387 */ /* 0x0009e80000100a00 */
[----:B------:R-:W3:Y:S04]  /*b4390*/  LDL.LU.64 R250, [R1+0xa330] ;  /* 0x00a3300001fa7983 */ /* 0x000ee80000300a00 */
[----:B------:R-:W3:Y:S01]  /*b43a0*/  LDL.LU.64 R248, [R1+0xa328] ;  /* 0x00a3280001f87983 */ /* 0x000ee20000300a00 */
[C---:B----4-:R-:W-:Y:S08]  /*b43b0*/  HMMA.1688.F32.TF32 R80, R228.reuse, R198, R76 ;  /* 0x000000c6e450723c */ /* 0x050ff0000008104c */
[C---:B------:R-:W-:Y:S08]  /*b43c0*/  HMMA.1688.F32.TF32 R76, R228.reuse, R202, R72 ;  /* 0x000000cae44c723c */ /* 0x040ff00000081048 */
        /* <DEDUP_REMOVED lines=16> */
[C---:B--2---:R-:W-:Y:S03]  /*b44d0*/  HMMA.1688.F32.TF32 R52, R224.reuse, R42, R244 ;  /* 0x0000002ae034723c */ /* 0x044fe600000810f4 */
[----:B------:R-:W-:Y:S04]  /*b44e0*/  LDS R228, [R3+UR10+0xc400] ;  /* 0x00c4000a03e47984 */ /* 0x000fe80008000800 */
[----:B------:R-:W-:Y:S01]  /*b44f0*/  LDS R230, [R3+UR10+0xe400] ;  /* 0x00e4000a03e67984 */ /* 0x000fe20008000800 */
[C---:B------:R-:W-:Y:S08]  /*b4500*/  HMMA.1688.F32.TF32 R32, R224.reuse, R114, R32 ;  /* 0x00000072e020723c */ /* 0x040ff00000081020 */
[C---:B------:R-:W-:Y:S08]  /*b4510*/  HMMA.1688.F32.TF32 R8, R224.reuse, R198, R8 ;  /* 0x000000c6e008723c */ /* 0x040ff00000081008 */
[----:B---3--:R-:W-:-:S15]  /*b4520*/  HMMA.1688.F32.TF32 R44, R224, R38, R248 ;  /* 0x00000026e02c723c */ /* 0x008fde00000810f8 */
[----:B------:R-:W-:-:S04]  /*b4530*/  NOP ;  /* 0x0000000000007918 */ /* 0x000fc80000000000 */
[----:B------:R-:W-:Y:S04]  /*b4540*/  STL.64 [R1+0x1e80], R44 ;  /* 0x001e802c01007387 */ /* 0x000fe80000100a00 */
[----:B------:R2:W-:Y:S02]  /*b4550*/  STL.64 [R1+0x1e88], R46 ;  /* 0x001e882e01007387 */ /* 0x0005e40000100a00 */
[----:B--2---:R-:W-:Y:S02]  /*b4560*/  HMMA.1688.F32.TF32 R44, R224, R102, R240 ;  /* 0x00000066e02c723c */ /* 0x004fe400000810f0 */
[----:B------:R-:W-:Y:S04]  /*b4570*/  STL.64 [R1+0x1e70], R52 ;  /* 0x001e703401007387 */ /* 0x000fe80000100a00 */
[----:B------:R-:W-:-:S13]  /*b4580*/  STL.64 [R1+0x1e78], R54 ;  /* 0x001e783601007387 */ /* 0x000fda0000100a00 */
[----:B------:R-:W-:Y:S04]  /*b4590*/  STL.64 [R1+0x1e60], R44 ;  /* 0x001e602c01007387 */ /* 0x000fe80000100a00 */
[----:B------:R2:W-:Y:S04]  /*b45a0*/  STL.64 [R1+0x1e68], R46 ;  /* 0x001e682e01007387 */ /* 0x0005e80000100a00 */
[----:B------:R-:W-:Y:S04]  /*b45b0*/  STL.64 [R1+0x1e50], R32 ;  /* 0x001e502001007387 */ /* 0x000fe80000100a00 */
[----:B------:R3:W-:Y:S01]  /*b45c0*/  STL.64 [R1+0x1e58], R34 ;  /* 0x001e582201007387 */ /* 0x0007e20000100a00 */
[C---:B--2---:R-:W-:Y:S08]  /*b45d0*/  HMMA.1688.F32.TF32 R44, R224.reuse, R110, R28 ;  /* 0x0000006ee02c723c */ /* 0x044ff0000008101c */
[C---:B------:R-:W-:Y:S08]  /*b45e0*/  HMMA.1688.F32.TF32 R28, R224.reuse, R118, R20 ;  /* 0x00000076e01c723c */ /* 0x040ff00000081014 */
[C---:B---3--:R-:W-:Y:S08]  /*b45f0*/  HMMA.1688.F32.TF32 R32, R224.reuse, R50, R24 ;  /* 0x00000032e020723c */ /* 0x048ff00000081018 */
[----:B------:R-:W-:Y:S01]  /*b4600*/  HMMA.1688.F32.TF32 R20, R224, R70, R236 ;  /* 0x00000046e014723c */ /* 0x000fe200000810ec */
[----:B------:R-:W-:-:S02]  /*b4610*/  IMAD.MOV.U32 R238, RZ, RZ, R17 ;  /* 0x000000ffffee7224 */ /* 0x000fc400078e0011 */
[----:B------:R-:W-:-:S05]  /*b4620*/  IMAD.MOV.U32 R239, RZ, RZ, R16 ;  /* 0x000000ffffef7224 */ /* 0x000fca00078e0010 */
        /* <DEDUP_REMOVED lines=123> */
[----:B------:R-:W4:Y:S01]  /*b4de0*/  LDL.LU R11, [R1+0x2dc] ;  /* 0x0002dc00010b7983 */ /* 0x000f220000300800 */
[----:B------:R-:W-:-:S05]  /*b4df0*/  LOP3.LUT R251, R3, 0x20, RZ, 0x3c, !PT ;  /* 0x0000002003fb7812 */ /* 0x000fca00078e3cff */
[----:B------:R-:W-:Y:S04]  /*b4e00*/  LDS R229, [R251+UR10+0xc400] ;  /* 0x00c4000afbe57984 */ /* 0x000fe80008000800 */
[----:B------:R-:W1:Y:S01]  /*b4e10*/  LDS R231, [R251+UR10+0xe400] ;  /* 0x00e4000afbe77984 */ /* 0x000e620008000800 */
[C---:B---3--:R-:W-:Y:S08]  /*b4e20*/  HMMA.1688.F32.TF32 R16, R232.reuse, R114, R16 ;  /* 0x00000072e810723c */ /* 0x048ff00000081010 */
[----:B--2---:R-:W-:Y:S08]  /*b4e30*/  HMMA.1688.F32.TF32 R12, R232, R110, R12 ;  /* 0x0000006ee80c723c */ /* 0x004ff0000008100c */
[----:B-1----:R-:W-:Y:S08]  /*b4e40*/  HMMA.1688.F32.TF32 R244, R228, R102, R244 ;  /* 0x00000066e4f4723c */ /* 0x002ff000000810f4 */
[C---:B------:R-:W-:Y:S08]  /*b4e50*/  HMMA.1688.F32.TF32 R124, R224.reuse, R218, R124 ;  /* 0x000000dae07c723c */ /* 0x040ff0000008107c */
[C---:B------:R-:W-:Y:S08]  /*b4e60*/  HMMA.1688.F32.TF32 R132, R224.reuse, R214, R132 ;  /* 0x000000d6e084723c */ /* 0x040ff00000081084 */
[C---:B------:R-:W-:Y:S08]  /*b4e70*/  HMMA.1688.F32.TF32 R136, R224.reuse, R202, R136 ;  /* 0x000000cae088723c */ /* 0x040ff00000081088 */
[C---:B------:R-:W-:Y:S11]  /*b4e80*/  HMMA.1688.F32.TF32 R128, R224.reuse, R210, R128 ;  /* 0x000000d2e080723c */ /* 0x040ff60000081080 */
[----:B------:R-:W-:Y:S01]  /*b4e90*/  STL.64 [R1+0x1ec0], R136 ;  /* 0x001ec08801007387 */ /* 0x000fe20000100a00 */
[----:B------:R-:W-:Y:S03]  /*b4ea0*/  HMMA.1688.F32.TF32 R224, R224, R222, R120 ;  /* 0x000000dee0e0723c */ /* 0x000fe60000081078 */
[----:B------:R1:W-:Y:S05]  /*b4eb0*/  STL.64 [R1+0x1ec8], R138 ;  /* 0x001ec88a01007387 */ /* 0x0003ea0000100a00 */
[C---:B------:R-:W-:Y:S01]  /*b4ec0*/  HMMA.1688.F32.TF32 R104, R228.reuse, R38, R104 ;  /* 0x00000026e468723c */ /* 0x040fe20000081068 */
[----:B-1----:R-:W2:Y:S04]  /*b4ed0*/  LDL.LU.64 R138, [R1+0xa320] ;  /* 0x00a32000018a7983 */ /* 0x002ea80000300a00 */
[----:B------:R-:W2:Y:S04]  /*b4ee0*/  LDL.LU.64 R136, [R1+0xa318] ;  /* 0x00a3180001887983 */ /* 0x000ea80000300a00 */
[----:B------:R-:W-:Y:S01]  /*b4ef0*/  STL.64 [R1+0x1eb0], R132 ;  /* 0x001eb08401007387 */ /* 0x000fe20000100a00 */
[----:B------:R-:W-:Y:S03]  /*b4f00*/  HMMA.1688.F32.TF32 R240, R228, R42, R240 ;  /* 0x0000002ae4f0723c */ /* 0x000fe600000810f0 */
[----:B------:R1:W-:Y:S04]  /*b4f10*/  STL.64 [R1+0x1eb8], R134 ;  /* 0x001eb88601007387 */ /* 0x0003e80000100a00 */
[----:B-1----:R-:W3:Y:S04]  /*b4f20*/  LDL.LU.64 R134, [R1+0xa310] ;  /* 0x00a3100001867983 */ /* 0x002ee80000300a00 */
[----:B------:R-:W3:Y:S04]  /*b4f30*/  LDL.LU.64 R132, [R1+0xa308] ;  /* 0x00a3080001847983 */ /* 0x000ee80000300a00 */
        /* <DEDUP_REMOVED lines=13> */
[----:B------:R1:W-:Y:S01]  /*b5010*/  STL.64 [R1+0x1a8], R106 ;  /* 0x0001a86a01007387 */ /* 0x0003e20000100a00 */
[----:B----4-:R-:W-:Y:S03]  /*b5020*/  HMMA.1688.F32.TF32 R8, R232, R50, R8 ;  /* 0x00000032e808723c */ /* 0x010fe60000081008 */
[----:B------:R-:W-:Y:S04]  /*b5030*/  LDS R224, [R3+UR10+0xc480] ;  /* 0x00c4800a03e07984 */ /* 0x000fe80008000800 */
[----:B------:R-:W-:Y:S04]  /*b5040*/  LDS R226, [R3+UR10+0xe480] ;  /* 0x00e4800a03e27984 */ /* 0x000fe80008000800 */
[----:B-1----:R-:W4:Y:S04]  /*b5050*/  LDL.LU.64 R106, [R1+0xa2d0] ;  /* 0x00a2d000016a7983 */ /* 0x002f280000300a00 */
[----:B------:R-:W4:Y:S04]  /*b5060*/  LDL.LU.64 R104, [R1+0xa2c8] ;  /* 0x00a2c80001687983 */ /* 0x000f280000300a00 */
[----:B------:R-:W-:Y:S04]  /*b5070*/  STL.64 [R1+0x190], R240 ;  /* 0x000190f001007387 */ /* 0x000fe80000100a00 */
[----:B------:R1:W-:Y:S04]  /*b5080*/  STL.64 [R1+0x198], R242 ;  /* 0x000198f201007387 */ /* 0x0003e80000100a00 */
[----:B------:R-:W-:Y:S04]  /*b5090*/  LDS R225, [R251+UR10+0xc480] ;  /* 0x00c4800afbe17984 */ /* 0x000fe80008000800 */
[----:B------:R-:W2:Y:S01]  /*b50a0*/  LDS R227, [R251+UR10+0xe480] ;  /* 0x00e4800afbe37984 */ /* 0x000ea20008000800 */
[C---:B-1----:R-:W-:Y:S08]  /*b50b0*/  HMMA.1688.F32.TF32 R240, R228.reuse, R114, R96 ;  /* 0x00000072e4f0723c */ /* 0x042ff00000081060 */
        /* <DEDUP_REMOVED lines=8> */
[----:B------:R1:W-:Y:S07]  /*b5140*/  STL.64 [R1+0x170], R240 ;  /* 0x000170f001007387 */ /* 0x0003ee0000100a00 */
[C---:B------:R-:W-:Y:S01]  /*b5150*/  HMMA.1688.F32.TF32 R72, R228.reuse, R198, R64 ;  /* 0x000000c6e448723c */ /* 0x040fe20000081040 */
[----:B------:R1:W-:Y:S07]  /*b5160*/  STL.64 [R1+0x178], R242 ;  /* 0x000178f201007387 */ /* 0x0003ee0000100a00 */
        /* <DEDUP_REMOVED lines=185> */
[----:B------:R-:W2:Y:S01]  /*b5d00*/  LDL.LU R234, [R1+0x1f8] ;  /* 0x0001f80001ea7983 */ /* 0x000ea20000300800 */
[C---:B------:R-:W-:Y:S08]  /*b5d10*/  HMMA.1688.F32.TF32 R44, R224.reuse, R38, R44 ;  /* 0x00000026e02c723c */ /* 0x040ff0000008102c */
[C---:B------:R-:W-:Y:S08]  /*b5d20*/  HMMA.1688.F32.TF32 R32, R224.reuse, R42, R32 ;  /* 0x0000002ae020723c */ /* 0x040ff00000081020 */
[----:B------:R-:W-:Y:S01]  /*b5d30*/  HMMA.1688.F32.TF32 R228, R224, R102, R228 ;  /* 0x00000066e0e4723c */ /* 0x000fe200000810e4 */
[----:B------:R-:W-:-:S02]  /*b5d40*/  MOV R235, R4 ;  /* 0x0000000400eb7202 */ /* 0x000fc40000000f00 */
[----:B------:R-:W3:Y:S05]  /*b5d50*/  LDL.LU R4, [R1+0xa218] ;  /* 0x00a2180001047983 */ /* 0x000eea0000300800 */
[C---:B------:R-:W-:Y:S01]  /*b5d60*/  HMMA.1688.F32.TF32 R28, R224.reuse, R114, R28 ;  /* 0x00000072e01c723c */ /* 0x040fe2000008101c */
[----:B------:R-:W-:Y:S07]  /*b5d70*/  STL.64 [R1+0x270], R44 ;  /* 0x0002702c01007387 */ /* 0x000fee0000100a00 */
[C---:B------:R-:W-:Y:S01]  /*b5d80*/  HMMA.1688.F32.TF32 R24, R224.reuse, R110, R24 ;  /* 0x0000006ee018723c */ /* 0x040fe20000081018 */
[----:B------:R1:W-:Y:S07]  /*b5d90*/  STL.64 [R1+0x278], R46 ;  /* 0x0002782e01007387 */ /* 0x0003ee0000100a00 */
[C---:B------:R-:W-:Y:S01]  /*b5da0*/  HMMA.1688.F32.TF32 R20, R224.reuse, R50, R20 ;  /* 0x00000032e014723c */ /* 0x040fe20000081014 */
[----:B-1----:R-:W3:Y:S07]  /*b5db0*/  LDL.LU.64 R46, [R1+0xa210] ;  /* 0x00a21000012e7983 */ /* 0x002eee0000300a00 */
[C---:B------:R-:W-:Y:S01]  /*b5dc0*/  HMMA.1688.F32.TF32 R204, R224.reuse, R118, R204 ;  /* 0x00000076e0cc723c */ /* 0x040fe200000810cc */
[----:B------:R-:W3:Y:S04]  /*b5dd0*/  LDL.LU.64 R44, [R1+0xa208] ;  /* 0x00a20800012c7983 */ /* 0x000ee80000300a00 */
[----:B------:R-:W-:Y:S04]  /*b5de0*/  STL.64 [R1+0x260], R32 ;  /* 0x0002602001007387 */ /* 0x000fe80000100a00 */
[----:B------:R1:W-:Y:S01]  /*b5df0*/  STL.64 [R1+0x268], R34 ;  /* 0x0002682201007387 */ /* 0x0003e20000100a00 */
[C---:B------:R-:W-:Y:S03]  /*b5e00*/  HMMA.1688.F32.TF32 R16, R224.reuse, R58, R16 ;  /* 0x0000003ae010723c */ /* 0x040fe60000081010 */
[----:B-1----:R-:W3:Y:S04]  /*b5e10*/  LDL.LU.64 R34, [R1+0xa200] ;  /* 0x00a2000001227983 */ /* 0x002ee80000300a00 */
[----:B------:R-:W3:Y:S04]  /*b5e20*/  LDL.LU.64 R32, [R1+0xa1f8] ;  /* 0x00a1f80001207983 */ /* 0x000ee80000300a00 */
[----:B------:R-:W-:Y:S04]  /*b5e30*/  STL.64 [R1+0x250], R228 ;  /* 0x000250e401007387 */ /* 0x000fe80000100a00 */
[----:B------:R-:W-:Y:S01]  /*b5e40*/  STL.64 [R1+0x258], R230 ;  /* 0x000258e601007387 */ /* 0x000fe20000100a00 */
[C---:B------:R-:W-:Y:S03]  /*b5e50*/  HMMA.1688.F32.TF32 R12, R224.reuse, R238, R12 ;  /* 0x000000eee00c723c */ /* 0x040fe6000008100c */
[----:B------:R-:W-:Y:S04]  /*b5e60*/  STL.64 [R1+0x240], R28 ;  /* 0x0002401c01007387 */ /* 0x000fe80000100a00 */
[----:B------:R1:W-:Y:S01]  /*b5e70*/  STL.64 [R1+0x248], R30 ;  /* 0x0002481e01007387 */ /* 0x0003e20000100a00 */
[C---:B------:R-:W-:Y:S03]  /*b5e80*/  HMMA.1688.F32.TF32 R8, R224.reuse, R198, R8 ;  /* 0x000000c6e008723c */ /* 0x040fe60000081008 */
[----:B------:R-:W-:Y:S04]  /*b5e90*/  LDS R228, [R36+UR10+0xc480] ;  /* 0x00c4800a24e47984 */ /* 0x000fe80008000800 */
[----:B------:R-:W-:Y:S04]  /*b5ea0*/  LDS R230, [R36+UR10+0xe480] ;  /* 0x00e4800a24e67984 */ /* 0x000fe80008000800 */
[----:B-1----:R-:W4:Y:S04]  /*b5eb0*/  LDL.LU.64 R30, [R1+0xa1f0] ;  /* 0x00a1f000011e7983 */ /* 0x002f280000300a00 */
[----:B------:R-:W4:Y:S04]  /*b5ec0*/  LDL.LU.64 R28, [R1+0xa1e8] ;  /* 0x00a1e800011c7983 */ /* 0x000f280000300a00 */
[----:B------:R-:W-:Y:S04]  /*b5ed0*/  STL.64 [R1+0x230], R24 ;  /* 0x0002301801007387 */ /* 0x000fe80000100a00 */
[----:B------:R1:W-:Y:S01]  /*b5ee0*/  STL.64 [R1+0x238], R26 ;  /* 0x0002381a01007387 */ /* 0x0003e20000100a00 */
[C---:B------:R-:W-:Y:S03]  /*b5ef0*/  HMMA.1688.F32.TF32 R240, R224.reuse, R202, R240 ;  /* 0x000000cae0f0723c */ /* 0x040fe600000810f0 */
[----:B------:R-:W-:Y:S04]  /*b5f00*/  LDS R229, [R37+UR10+0xc480] ;  /* 0x00c4800a25e57984 */ /* 0x000fe80008000800 */
[----:B------:R-:W2:Y:S04]  /*b5f10*/  LDS R231, [R37+UR10+0xe480] ;  /* 0x00e4800a25e77984 */ /* 0x000ea80008000800 */
[----:B-1----:R-:W4:Y:S04]  /*b5f20*/  LDL.LU.64 R26, [R1+0xa1e0] ;  /* 0x00a1e000011a7983 */ /* 0x002f280000300a00 */
[----:B------:R-:W4:Y:S04]  /*b5f30*/  LDL.LU.64 R24, [R1+0xa1d8] ;  /* 0x00a1d80001187983 */ /* 0x000f280000300a00 */
[----:B------:R-:W-:Y:S04]  /*b5f40*/  STL.64 [R1+0x220], R20 ;  /* 0x0002201401007387 */ /* 0x000fe80000100a00 */
[----:B------:R1:W-:Y:S04]  /*b5f50*/  STL.64 [R1+0x228], R22 ;  /* 0x0002281601007387 */ /* 0x0003e80000100a00 */
        /* <DEDUP_REMOVED lines=13> */
[----:B------:R-:W-:Y:S04]  /*b6030*/  STL.64 [R1+0x2e8], R234 ;  /* 0x0002e8ea01007387 */ /* 0x000fe80000100a00 */
        /* <DEDUP_REMOVED lines=9> */
[----:B------:R-:W-:Y:S04]  /*b60d0*/  LDS R233, [R251+UR10+0xc500] ;  /* 0x00c5000afbe97984 */ /* 0x000fe80008000800 */
[----:B------:R-:W2:Y:S04]  /*b60e0*/  LDS R235, [R251+UR10+0xe500] ;  /* 0x00e5000afbeb7984 */ /* 0x000ea80008000800 */
[----:B-1----:R-:W4:Y:S04]  /*b60f0*/  LDL.LU.64 R10, [R1+0xa190] ;  /* 0x00a19000010a7983 */ /* 0x002f280000300a00 */
[----:B------:R-:W4:Y:S04]  /*b6100*/  LDL.LU.64 R8, [R1+0xa188] ;  /* 0x00a1880001087983 */ /* 0x000f280000300a00 */
[----:B------:R-:W-:Y:S04]  /*b6110*/  STL.64 [R1+0x2b0], R240 ;  /* 0x0002b0f001007387 */ /* 0x000fe80000100a00 */
[----:B------:R2:W-:Y:S04]  /*b6120*/  STL.64 [R1+0x2b8], R242 ;  /* 0x0002b8f201007387 */ /* 0x0005e80000100a00 */
[----:B------:R-:W-:Y:S04]  /*b6130*/  STL.64 [R1+0x2a0], R244 ;  /* 0x0002a0f401007387 */ /* 0x000fe80000100a00 */
[----:B------:R-:W-:Y:S04]  /*b6140*/  STL.64 [R1+0x2a8], R246 ;  /* 0x0002a8f601007387 */ /* 0x000fe80000100a00 */
[----:B---3--:R-:W-:Y:S01]  /*b6150*/  LDSM.16.M88.4 R244, [R4+UR11+0x80080] ;  /* 0x0800800b04f4783b */ /* 0x008fe20008000200 */
[C---:B--2---:R-:W-:Y:S08]  /*b6160*/  HMMA.1688.F32.TF32 R240, R224.reuse, R218, R12 ;  /* 0x000000dae0f0723c */ /* 0x044ff0000008100c */
[C---:B----4-:R-:W-:Y:S08]  /*b6170*/  HMMA.1688.F32.TF32 R12, R224.reuse, R222, R16 ;  /* 0x000000dee00c723c */ /* 0x050ff00000081010 */
[----:B------:R-:W-:-:S15]  /*b6180*/  HMMA.1688.F32.TF32 R8, R224, R210, R8 ;  /* 0x000000d2e008723c */ /* 0x000fde0000081008 */
[----:B------:R-:W-:-:S04]  /*b6190*/  NOP ;  /* 0x0000000000007918 */ /* 0x000fc80000000000 */
[----:B------:R-:W-:Y:S04]  /*b61a0*/  STL.64 [R1+0x290], R8 ;  /* 0x0002900801007387 */ /* 0x000fe80000100a00 */
[----:B------:R-:W-:Y:S04]  /*b61b0*/  STL.64 [R1+0x298], R10 ;  /* 0x0002980a01007387 */ /* 0x000fe80000100a00 */
        /* <DEDUP_REMOVED lines=8> */
[C---:B-1----:R-:W-:Y:S03]  /*b6240*/  HMMA.1688.F32.TF32 R12, R228.reuse, R38, R204 ;  /* 0x00000026e40c723c */ /* 0x042fe600000810cc */
[----:B------:R-:W-:Y:S04]  /*b6250*/  LDS R9, [R37+UR10+0xc500] ;  /* 0x00c5000a25097984 */ /* 0x000fe80008000800 */
[----:B------:R1:W2:Y:S01]  /*b6260*/  LDS R11, [R37+UR10+0xe500] ;  /* 0x00e5000a250b7984 */ /* 0x0002a20008000800 */
[C---:B------:R-:W-:Y:S08]  /*b6270*/  HMMA.1688.F32.TF32 R20, R228.reuse, R42, R20 ;  /* 0x0000002ae414723c */ /* 0x040ff00000081014 */
[----:B------:R-:W-:Y:S01]  /*b6280*/  HMMA.1688.F32.TF32 R28, R228, R114, R28 ;  /* 0x00000072e41c723c */ /* 0x000fe2000008101c */
[----:B------:R-:W-:Y:S01]  /*b6290*/  IMAD.MOV.U32 R19, RZ, RZ, R70 ;  /* 0x000000ffff137224 */ /* 0x000fe200078e0046 */
[----:B------:R-:W-:Y:S04]  /*b62a0*/  LDS R205, [R251+UR10+0x10000] ;  /* 0x0100000afbcd7984 */ /* 0x000fe80008000800 */
[----:B------:R-:W-:Y:S04]  /*b62b0*/  STL.64 [R1+0x2160], R12 ;  /* 0x0021600c01007387 */ /* 0x000fe80000100a00 */
[----:B------:R-:W-:Y:S04]  /*b62c0*/  STL.64 [R1+0x2168], R14 ;  /* 0x0021680e01007387 */ /* 0x000fe80000100a00 */
[----:B------:R-:W3:Y:S04]  /*b62d0*/  LDL.LU.64 R38, [R1+0xa180] ;  /* 0x00a1800001267983 */ /* 0x000ee80000300a00 */
[----:B-1----:R-:W3:Y:S04]  /*b62e0*/  LDL.LU.64 R36, [R1+0xa178] ;  /* 0x00a1780001247983 */ /* 0x002ee80000300a00 */
[----:B------:R-:W-:Y:S04]  /*b62f0*/  STL.64 [R1+0x2150], R20 ;  /* 0x0021501401007387 */ /* 0x000fe80000100a00 */
[----:B------:R1:W-:Y:S01]  /*b6300*/  STL.64 [R1+0x2158], R22 ;  /* 0x0021581601007387 */ /* 0x0003e20000100a00 */
[----:B------:R-:W-:-:S02]  /*b6310*/  IMAD.MOV.U32 R18, RZ, RZ, R71 ;  /* 0x000000ffff127224 */ /* 0x000fc400078e0047 */
[----:B------:R-:W-:Y:S01]  /*b6320*/  IMAD.MOV.U32 R225, RZ, RZ, R218 ;  /* 0x000000ffffe17224 */ /* 0x000fe200078e00da */
[----:B------:R-:W-:Y:S01]  /*b6330*/  LDS R207, [R251+UR10+0x12000] ;  /* 0x0120000afbcf7984 */ /* 0x000fe20008000800 */
[----:B------:R-:W-:-:S03]  /*b6340*/  IMAD.MOV.U32 R224, RZ, RZ, R219 ;  /* 0x000000ffffe07224 */ /* 0x000fc600078e00db */
[----:B------:R-:W-:Y:S01]  /*b6350*/  LDS R204, [R3+UR10+0x10000] ;  /* 0x0100000a03cc7984 */ /* 0x000fe20008000800 */
[C---:B-1----:R-:W-:Y:S01]  /*b6360*/  HMMA.1688.F32.TF32 R20, R228.reuse, R102, R24 ;  /* 0x00000066e414723c */ /* 0x042fe20000081018 */
[----:B------:R-:W-:Y:S01]  /*b6370*/  IMAD.MOV.U32 R15, RZ, RZ, R42 ;  /* 0x000000ffff0f7224 */ /* 0x000fe200078e002a */
[----:B------:R-:W-:Y:S01]  /*b6380*/  MOV R14, R43 ;  /* 0x0000002b000e7202 */ /* 0x000fe20000000f00 */
[----:B------:R-:W-:Y:S04]  /*b6390*/  LDS R206, [R3+UR10+0x12000] ;  /* 0x0120000a03ce7984 */ /* 0x000fe80008000800 */
[----:B------:R-:W4:Y:S01]  /*b63a0*/  LDL.LU.64 R42, [R1+0xa170] ;  /* 0x00a17000012a7983 */ /* 0x000f220000300a00 */
[----:B------:R-:W-:Y:S03]  /*b63b0*/  HMMA.1688.F32.TF32 R24, R228, R110, R32 ;  /* 0x0000006ee418723c */ /* 0x000fe60000081020 */
[----:B------:R-:W4:Y:S04]  /*b63c0*/  LDL.LU.64 R40, [R1+0xa168] ;  /* 0x00a1680001287983 */ /* 0x000f280000300a00 */
[----:B------:R-:W-:Y:S04]  /*b63d0*/  LDSM.16.M88.4 R240, [R4+UR11+0x83100] ;  /* 0x0831000b04f0783b */ /* 0x000fe80008000200 */
[----:B------:R-:W-:Y:S04]  /*b63e0*/  STL.64 [R1+0x2140], R20 ;  /* 0x0021401401007387 */ /* 0x000fe80000100a00 */
[----:B------:R3:W-:Y:S04]  /*b63f0*/  STL.64 [R1+0x2148], R22 ;  /* 0x0021481601007387 */ /* 0x0007e80000100a00 */
[----:B------:R-:W-:Y:S04]  /*b6400*/  STL.64 [R1+0x2130], R28 ;  /* 0x0021301c01007387 */ /* 0x000fe80000100a00 */
[----:B------:R4:W-:Y:S01]  /*b6410*/  STL.64 [R1+0x2138], R30 ;  /* 0x0021381e01007387 */ /* 0x0009e20000100a00 */
[----:B------:R-:W-:-:S03]  /*b6420*/  IMAD.MOV.U32 R13, RZ, RZ, R50 ;  /* 0x000000ffff0d7224 */ /* 0x000fc600078e0032 */
[----:B------:R-:W-:Y:S01]  /*b6430*/  STL.64 [R1+0x2110], R24 ;  /* 0x0021101801007387 */ /* 0x000fe20000100a00 */
[----:B------:R-:W-:-:S03]  /*b6440*/  IMAD.MOV.U32 R12, RZ, RZ, R51 ;  /* 0x000000ffff0c7224 */ /* 0x000fc600078e0033 */
[----:B------:R1:W-:Y:S01]  /*b6450*/  STL.64 [R1+0x2118], R26 ;  /* 0x0021181a01007387 */ /* 0x0003e20000100a00 */
[----:B---3--:R-:W-:Y:S03]  /*b6460*/  HMMA.1688.F32.TF32 R20, R228, R50, R36 ;  /* 0x00000032e414723c */ /* 0x008fe60000081024 */
[----:B------:R-:W-:-:S15]  /*b6470*/  LDSM.16.M88.4 R36, [R4+UR11+0x86080] ;  /* 0x0860800b0424783b */ /* 0x000fde0008000200 */
[----:B------:R-:W-:Y:S01]  /*b6480*/  NOP ;  /* 0x0000000000007918 */ /* 0x000fe20000000000 */
[----:B------:R3:W-:Y:S04]  /*b6490*/  STL.64 [R1+0x2100], R20 ;  /* 0x0021001401007387 */ /* 0x0007e80000100a00 */
[----:B------:R-:W-:Y:S04]  /*b64a0*/  STL.64 [R1+0x2108], R22 ;  /* 0x0021081601007387 */ /* 0x000fe80000100a00 */
[----:B------:R-:W2:Y:S04]  /*b64b0*/  LDL.LU.64 R50, [R1+0xa160] ;  /* 0x00a1600001327983 */ /* 0x000ea80000300a00 */
[----:B------:R-:W2:Y:S01]  /*b64c0*/  LDL.LU.64 R48, [R1+0xa158] ;  /* 0x00a1580001307983 */ /* 0x000ea20000300a00 */
[C---:B----4-:R-:W-:Y:S08]  /*b64d0*/  HMMA.1688.F32.TF32 R28, R228.reuse, R118, R40 ;  /* 0x00000076e41c723c */ /* 0x050ff00000081028 */
[C---:B-1----:R-:W-:Y:S01]  /*b64e0*/  HMMA.1688.F32.TF32 R24, R228.reuse, R58, R44 ;  /* 0x0000003ae418723c */ /* 0x042fe2000008102c */
[----:B---3--:R-:W-:Y:S01]  /*b64f0*/  IMAD.MOV.U32 R21, RZ, RZ, R58 ;  /* 0x000000ffff157224 */ /* 0x008fe200078e003a */
[----:B------:R-:W-:Y:S01]  /*b6500*/  MOV R20, R59 ;  /* 0x0000003b00147202 */ /* 0x000fe20000000f00 */
[----:B------:R-:W-:Y:S04]  /*b6510*/  LDSM.16.M88.4 R44, [R4+UR11+0x84080] ;  /* 0x0840800b042c783b */ /* 0x000fe80008000200 */
[----:B------:R-:W-:Y:S04]  /*b6520*/  LDSM.16.M88.4 R40, [R4+UR11+0x85080] ;  /* 0x0850800b0428783b */ /* 0x000fe80008000200 */
[----:B------:R-:W-:Y:S04]  /*b6530*/  STL.64 [R1+0x20d0], R28 ;  /* 0x0020d01c01007387 */ /* 0x000fe80000100a00 */
[----:B------:R-:W-:Y:S04]  /*b6540*/  STL.64 [R1+0x20d8], R30 ;  /* 0x0020d81e01007387 */ /* 0x000fe80000100a00 */
        /* <DEDUP_REMOVED lines=10> */
[C---:B------:R-:W-:Y:S08]  /*b65f0*/  HMMA.1688.F32.TF32 R28, R228.reuse, R238, R52 ;  /* 0x000000eee41c723c */ /* 0x040ff00000081034 */
[C---:B------:R-:W-:Y:S01]  /*b6600*/  HMMA.1688.F32.TF32 R32, R228.reuse, R202, R60 ;  /* 0x000000cae420723c */ /* 0x040fe2000008103c */
[----:B------:R-:W-:Y:S01]  /*b6610*/  IMAD.MOV.U32 R50, RZ, RZ, R17 ;  /* 0x000000ffff327224 */ /* 0x000fe200078e0011 */
[----:B------:R-:W-:Y:S01]  /*b6620*/  MOV R51, R16 ;  /* 0x0000001000337202 */ /* 0x000fe20000000f00 */
[----:B------:R-:W-:Y:S05]  /*b6630*/  LDSM.16.M88.4 R52, [R4+UR11+0x87180] ;  /* 0x0871800b0434783b */ /* 0x000fea0008000200 */
[----:B---3--:R-:W-:Y:S03]  /*b6640*/  HMMA.1688.F32.TF32 R24, R228, R198, R56 ;  /* 0x000000c6e418723c */ /* 0x008fe60000081038 */
[----:B------:R-:W-:Y:S04]  /*b6650*/  STL.64 [R1+0x22e0], R28 ;  /* 0x0022e01c01007387 */ /* 0x000fe80000100a00 */
[----:B------:R1:W-:Y:S01]  /*b6660*/  STL.64 [R1+0x22e8], R30 ;  /* 0x0022e81e01007387 */ /* 0x0003e20000100a00 */
[----:B------:R-:W-:Y:S01]  /*b6670*/  IMAD.MOV.U32 R17, RZ, RZ, R110 ;  /* 0x000000ffff117224 */ /* 0x000fe200078e006e */
[----:B------:R-:W-:-:S02]  /*b6680*/  MOV R16, R111 ;  /* 0x0000006f00107202 */ /* 0x000fc40000000f00 */
[----:B------:R-:W-:Y:S04]  /*b6690*/  LDSM.16.M88.4 R56, [R4+UR11+0x89100] ;  /* 0x0891000b0438783b */ /* 0x000fe80008000200 */
[----:B------:R-:W-:Y:S01]  /*b66a0*/  LDSM.16.M88.4 R60, [R4+UR11+0x8a080] ;  /* 0x08a0800b043c783b */ /* 0x000fe20008000200 */
[C---:B-1----:R-:W-:Y:S03]  /*b66b0*/  HMMA.1688.F32.TF32 R28, R228.reuse, R214, R64 ;  /* 0x000000d6e41c723c */ /* 0x042fe60000081040 */
[----:B------:R-:W-:Y:S04]  /*b66c0*/  STL.64 [R1+0x22d0], R24 ;  /* 0x0022d01801007387 */ /* 0x000fe80000100a00 */
[----:B------:R-:W-:Y:S04]  /*b66d0*/  STL.64 [R1+0x22d8], R26 ;  /* 0x0022d81a01007387 */ /* 0x000fe80000100a00 */
[----:B------:R-:W-:Y:S04]  /*b66e0*/  STL.64 [R1+0x22c0], R32 ;  /* 0x0022c02001007387 */ /* 0x000fe80000100a00 */
[----:B------:R-:W-:Y:S04]  /*b66f0*/  STL.64 [R1+0x22c8], R34 ;  /* 0x0022c82201007387 */ /* 0x000fe80000100a00 */
[----:B------:R-:W-:Y:S04]  /*b6700*/  LDSM.16.M88.4 R32, [R4+UR11+0x87080] ;  /* 0x0870800b0420783b */ /* 0x000fe80008000200 */
[----:B------:R-:W-:Y:S04]  /*b6710*/  STL.64 [R1+0x22b0], R28 ;  /* 0x0022b01c01007387 */ /* 0x000fe80000100a00 */
[----:B------:R1:W-:Y:S04]  /*b6720*/  STL.64 [R1+0x22b8], R30 ;  /* 0x0022b81e01007387 */ /* 0x0003e80000100a00 */
[----:B------:R-:W-:Y:S01]  /*b6730*/  LDSM.16.M88.4 R64, [R4+UR11+0x89080] ;  /* 0x0890800b0440783b */ /* 0x000fe20008000200 */
[C---:B-1----:R-:W-:Y:S03]  /*b6740*/  HMMA.1688.F32.TF32 R28, R228.reuse, R218, R72 ;  /* 0x000000dae41c723c */ /* 0x042fe60000081048 */
[----:B------:R-:W-:Y:S05]  /*b6750*/  LDSM.16.M88.4 R72, [R4+UR11+0x8a180] ;  /* 0x08a1800b0448783b */ /* 0x000fea0008000200 */
[----:B--2---:R-:W-:Y:S01]  /*b6760*/  HMMA.1688.F32.TF32 R24, R228, R210, R68 ;  /* 0x000000d2e418723c */ /* 0x004fe20000081044 */
[----:B------:R-:W-:-:S02]  /*b6770*/  IMAD.MOV.U32 R70, RZ, RZ, R15 ;  /* 0x000000ffff467224 */ /* 0x000fc400078e000f */
[----:B------:R-:W-:-:S15]  /*b6780*/  IMAD.MOV.U32 R71, RZ, RZ, R14 ;  /* 0x000000ffff477224 */ /* 0x000fde00078e000e */
[----:B------:R-:W-:Y:S01]  /*b6790*/  NOP ;  /* 0x0000000000007918 */ /* 0x000fe20000000000 */
[----:B------:R-:W-:Y:S04]  /*b67a0*/  STL.64 [R1+0x22a0], R24 ;  /* 0x0022a01801007387 */ /* 0x000fe80000100a00 */
[----:B------:R1:W-:Y:S02]  /*b67b0*/  STL.64 [R1+0x22a8], R26 ;  /* 0x0022a81a01007387 */ /* 0x0003e40000100a00 */
[----:B-1----:R-:W-:Y:S01]  /*b67c0*/  HMMA.1688.F32.TF32 R24, R228, R222, R76 ;  /* 0x000000dee418723c */ /* 0x002fe2000008104c */
[----:B------:R-:W-:Y:S01]  /*b67d0*/  IMAD.MOV.U32 R230, RZ, RZ, R13 ;  /* 0x000000ffffe67224 */ /* 0x000fe200078e000d */
[----:B------:R-:W-:Y:S01]  /*b67e0*/  MOV R231, R12 ;  /* 0x0000000c00e77202 */ /* 0x000fe20000000f00 */
[----:B------:R-:W-:Y:S04]  /*b67f0*/  STL.64 [R1+0x2290], R28 ;  /* 0x0022901c01007387 */ /* 0x000fe80000100a00 */
[----:B------:R1:W-:Y:S01]  /*b6800*/  STL.64 [R1+0x2298], R30 ;  /* 0x0022981e01007387 */ /* 0x0003e20000100a00 */
[----:B------:R-:W-:Y:S01]  /*b6810*/  HMMA.1688.F32.TF32 R12, R232, R50, R80 ;  /* 0x00000032e80c723c */ /* 0x000fe20000081050 */
[----:B------:R-:W-:-:S02]  /*b6820*/  MOV R229, R252 ;  /* 0x000000fc00e57202 */ /* 0x000fc40000000f00 */
[----:B------:R-:W-:Y:S01]  /*b6830*/  LDSM.16.M88.4 R80, [R4+UR11+0x8b100] ;  /* 0x08b1000b0450783b */ /* 0x000fe20008000200 */
[----:B------:R-:W2:Y:S03]  /*b6840*/  LDC R252, c[0x0][0x3a8] ;  /* 0x0000ea00fffc7b82 */ /* 0x000ea60000000800 */
[----:B------:R-:W-:Y:S04]  /*b6850*/  LDSM.16.M88.4 R76, [R4+UR11+0x8c100] ;  /* 0x08c1000b044c783b */ /* 0x000fe80008000200 */
[----:B------:R-:W-:Y:S01]  /*b6860*/  STL.64 [R1+0x20a0], R24 ;  /* 0x0020a01801007387 */ /* 0x000fe20000100a00 */
[C---:B-1----:R-:W-:Y:S03]  /*b6870*/  HMMA.1688.F32.TF32 R28, R232.reuse, R70, R84 ;  /* 0x00000046e81c723c */ /* 0x042fe60000081054 */
[----:B------:R1:W-:Y:S04]  /*b6880*/  STL.64 [R1+0x20a8], R26 ;  /* 0x0020a81a01007387 */ /* 0x0003e80000100a00 */
[----:B------:R-:W-:Y:S01]  /*b6890*/  LDSM.16.M88.4 R84, [R4+UR11+0x8d080] ;  /* 0x08d0800b0454783b */ /* 0x000fe20008000200 */
[----:B-1----:R-:W-:Y:S03]  /*b68a0*/  HMMA.1688.F32.TF32 R24, R232, R102, R88 ;  /* 0x00000066e818723c */ /* 0x002fe60000081058 */
[----:B------:R1:W-:Y:S04]  /*b68b0*/  STL.64 [R1+0x370], R12 ;  /* 0x0003700c01007387 */ /* 0x0003e80000100a00 */
[----:B------:R-:W-:Y:S04]  /*b68c0*/  STL.64 [R1+0x378], R14 ;  /* 0x0003780e01007387 */ /* 0x000fe80000100a00 */
[----:B------:R-:W-:Y:S04]  /*b68d0*/  STL.64 [R1+0x360], R28 ;  /* 0x0003601c01007387 */ /* 0x000fe80000100a00 */
[----:B------:R-:W-:Y:S01]  /*b68e0*/  STL.64 [R1+0x368], R30 ;  /* 0x0003681e01007387 */ /* 0x000fe20000100a00 */
[----:B-1----:R-:W-:-:S02]  /*b68f0*/  IMAD.MOV.U32 R13, RZ, RZ, R102 ;  /* 0x000000ffff0d7224 */ /* 0x002fc400078e0066 */
[----:B------:R-:W-:Y:S01]  /*b6900*/  IMAD.MOV.U32 R12, RZ, RZ, R103 ;  /* 0x000000ffff0c7224 */ /* 0x000fe200078e0067 */
[----:B------:R-:W-:Y:S04]  /*b6910*/  STL.64 [R1+0x350], R24 ;  /* 0x0003501801007387 */ /* 0x000fe80000100a00 */
[----:B------:R1:W-:Y:S04]  /*b6920*/  STL.64 [R1+0x358], R26 ;  /* 0x0003581a01007387 */ /* 0x0003e80000100a00 */
[----:B------:R-:W3:Y:S04]  /*b6930*/  LDL.LU.64 R102, [R1+0xa130] ;  /* 0x00a1300001667983 */ /* 0x000ee80000300a00 */
[----:B------:R-:W3:Y:S01]  /*b6940*/  LDL.LU.64 R100, [R1+0xa128] ;  /* 0x00a1280001647983 */ /* 0x000ee20000300a00 */
[----:B-1----:R-:W-:Y:S01]  /*b6950*/  HMMA.1688.F32.TF32 R24, R232, R114, R92 ;  /* 0x00000072e818723c */ /* 0x002fe2000008105c */
[----:B------:R-:W-:Y:S01]  /*b6960*/  IMAD.MOV.U32 R90, RZ, RZ, R13 ;  /* 0x000000ffff5a7224 */ /* 0x000fe200078e000d */
[----:B------:R-:W-:Y:S01]  /*b6970*/  MOV R91, R12 ;  /* 0x0000000c005b7202 */ /* 0x000fe20000000f00 */
[----:B------:R-:W-:Y:S01]  /*b6980*/  IMAD.MOV.U32 R15, RZ, RZ, R118 ;  /* 0x000000ffff0f7224 */ /* 0x000fe200078e0076 */
[----:B------:R-:W-:-:S15]  /*b6990*/  LDSM.16.M88.4 R92, [R4+UR11+0x8c180] ;  /* 0x08c1800b045c783b */ /* 0x000fde0008000200 */
[----:B------:R-:W-:Y:S04]  /*b69a0*/  STL.64 [R1+0x340], R24 ;  /* 0x0003401801007387 */ /* 0x000fe80000100a00 */
[----:B------:R1:W-:Y:S02]  /*b69b0*/  STL.64 [R1+0x348], R26 ;  /* 0x0003481a01007387 */ /* 0x0003e40000100a00 */
[----:B-1----:R-:W-:Y:S01]  /*b69c0*/  HMMA.1688.F32.TF32 R24, R232, R110, R96 ;  /* 0x0000006ee818723c */ /* 0x002fe20000081060 */
[----:B------:R-:W-:Y:S01]  /*b69d0*/  IMAD.MOV.U32 R13, RZ, RZ, R114 ;  /* 0x000000ffff0d7224 */ /* 0x000fe200078e0072 */
[----:B------:R-:W-:Y:S01]  /*b69e0*/  LDSM.16.M88.4 R96, [R4+UR11+0x8f080] ;  /* 0x08f0800b0460783b */ /* 0x000fe20008000200 */
[----:B------:R-:W-:-:S03]  /*b69f0*/  IMAD.MOV.U32 R12, RZ, RZ, R115 ;  /* 0x000000ffff0c7224 */ /* 0x000fc600078e0073 */
[----:B------:R-:W4:Y:S04]  /*b6a00*/  LDL.LU.64 R114, [R1+0xa120] ;  /* 0x00a1200001727983 */ /* 0x000f280000300a00 */
[----:B------:R-:W4:Y:S09]  /*b6a10*/  LDL.LU.64 R112, [R1+0xa118] ;  /* 0x00a1180001707983 */ /* 0x000f320000300a00 */
[----:B------:R-:W-:Y:S04]  /*b6a20*/  STL.64 [R1+0x330], R24 ;  /* 0x0003301801007387 */ /* 0x000fe80000100a00 */
[----:B------:R1:W-:Y:S04]  /*b6a30*/  STL.64 [R1+0x338], R26 ;  /* 0x0003381a01007387 */ /* 0x0003e80000100a00 */
[----:B------:R-:W2:Y:S04]  /*b6a40*/  LDL.LU.64 R110, [R1+0xa110] ;  /* 0x00a11000016e7983 */ /* 0x000ea80000300a00 */
[----:B------:R-:W2:Y:S01]  /*b6a50*/  LDL.LU.64 R108, [R1+0xa108] ;  /* 0x00a10800016c7983 */ /* 0x000ea20000300a00 */
[----:B-1----:R-:W-:Y:S01]  /*b6a60*/  HMMA.1688.F32.TF32 R24, R232, R118, R104 ;  /* 0x00000076e818723c */ /* 0x002fe20000081068 */
[----:B------:R-:W-:-:S07]  /*b6a70*/  IMAD.MOV.U32 R14, RZ, RZ, R119 ;  /* 0x000000ffff0e7224 */ /* 0x000fce00078e0077 */
[----:B---3--:R-:W-:Y:S01]  /*b6a80*/  HMMA.1688.F32.TF32 R28, R232, R230, R100 ;  /* 0x000000e6e81c723c */ /* 0x008fe20000081064 */
[----:B------:R-:W-:Y:S01]  /*b6a90*/  IMAD.MOV.U32 R106, RZ, RZ, R21 ;  /* 0x000000ffff6a7224 */ /* 0x000fe200078e0015 */
[----:B------:R-:W-:Y:S01]  /*b6aa0*/  MOV R107, R20 ;  /* 0x00000014006b7202 */ /* 0x000fe20000000f00 */
[----:B------:R-:W-:-:S15]  /*b6ab0*/  LDSM.16.M88.4 R100, [R4+UR11+0x8e080] ;  /* 0x08e0800b0464783b */ /* 0x000fde0008000200 */
[----:B------:R-:W-:Y:S01]  /*b6ac0*/  NOP ;  /* 0x0000000000007918 */ /* 0x000fe20000000000 */
[----:B------:R-:W-:Y:S04]  /*b6ad0*/  STL.64 [R1+0x320], R28 ;  /* 0x0003201c01007387 */ /* 0x000fe80000100a00 */
[----:B------:R-:W-:Y:S04]  /*b6ae0*/  STL.64 [R1+0x328], R30 ;  /* 0x0003281e01007387 */ /* 0x000fe80000100a00 */
[----:B------:R-:W-:Y:S04]  /*b6af0*/  STL.64 [R1+0x310], R24 ;  /* 0x0003101801007387 */ /* 0x000fe80000100a00 */
[----:B------:R-:W-:Y:S04]  /*b6b00*/  STL.64 [R1+0x318], R26 ;  /* 0x0003181a01007387 */ /* 0x000fe80000100a00 */
[----:B------:R-:W3:Y:S04]  /*b6b10*/  LDL.LU.64 R118, [R1+0xa100] ;  /* 0x00a1000001767983 */ /* 0x000ee80000300a00 */
[----:B------:R-:W3:Y:S04]  /*b6b20*/  LDL.LU.64 R116, [R1+0xa0f8] ;  /* 0x00a0f80001747983 */ /* 0x000ee80000300a00 */
[----:B------:R-:W-:Y:S04]  /*b6b30*/  LDSM.16.M88.4 R24, [R4+UR11+0x86100] ;  /* 0x0861000b0418783b */ /* 0x000fe80008000200 */
[----:B------:R-:W-:Y:S01]  /*b6b40*/  LDSM.16.M88.4 R28, [R4+UR11+0x88080] ;  /* 0x0880800b041c783b */ /* 0x000fe20008000200 */
[----:B--2---:R-:W-:Y:S01]  /*b6b50*/  HMMA.1688.F32.TF32 R20, R232, R106, R108 ;  /* 0x0000006ae814723c */ /* 0x004fe2000008106c */
[----:B------:R-:W-:-:S02]  /*b6b60*/  IMAD.MOV.U32 R110, RZ, RZ, R19 ;  /* 0x000000ffff6e7224 */ /* 0x000fc400078e0013 */
[----:B------:R-:W-:-:S15]  /*b6b70*/  IMAD.MOV.U32 R111, RZ, RZ, R18 ;  /* 0x000000ffff6f7224 */ /* 0x000fde00078e0012 */
[----:B------:R-:W-:Y:S01]  /*b6b80*/  NOP ;  /* 0x0000000000007918 */ /* 0x000fe20000000000 */
[----:B------:R-:W-:Y:S04]  /*b6b90*/  STL.64 [R1+0x300], R20 ;  /* 0x0003001401007387 */ /* 0x000fe80000100a00 */
[----:B------:R4:W-:Y:S02]  /*b6ba0*/  STL.64 [R1+0x308], R22 ;  /* 0x0003081601007387 */ /* 0x0009e40000100a00 */
[----:B----4-:R-:W-:Y:S01]  /*b6bb0*/  HMMA.1688.F32.TF32 R20, R232, R110, R112 ;  /* 0x0000006ee814723c */ /* 0x010fe20000081070 */
[----:B------:R-:W-:Y:S01]  /*b6bc0*/  IMAD.MOV.U32 R114, RZ, RZ, R17 ;  /* 0x000000ffff727224 */ /* 0x000fe200078e0011 */
[----:B------:R-:W-:-:S06]  /*b6bd0*/  MOV R115, R16 ;  /* 0x0000001000737202 */ /* 0x000fcc0000000f00 */
[----:B------:R-:W-:Y:S11]  /*b6be0*/  HMMA.1688.F32.TF32 R16, R232, R198, R120 ;  /* 0x000000c6e810723c */ /* 0x000ff60000081078 */
[----:B------:R-:W-:Y:S04]  /*b6bf0*/  STL.64 [R1+0x420], R20 ;  /* 0x0004201401007387 */ /* 0x000fe80000100a00 */
[----:B------:R3:W-:Y:S01]  /*b6c00*/  STL.64 [R1+0x428], R22 ;  /* 0x0004281601007387 */ /* 0x0007e20000100a00 */
[----:B------:R-:W-:-:S02]  /*b6c10*/  IMAD.MOV.U32 R122, RZ, RZ, R15 ;  /* 0x000000ffff7a7224 */ /* 0x000fc400078e000f */
[----:B------:R-:W-:Y:S01]  /*b6c20*/  IMAD.MOV.U32 R123, RZ, RZ, R14 ;  /* 0x000000ffff7b7224 */ /* 0x000fe200078e000e */
[----:B---3--:R-:W-:-:S15]  /*b6c30*/  HMMA.1688.F32.TF32 R20, R232, R238, R116 ;  /* 0x000000eee814723c */ /* 0x008fde0000081074 */
[----:B------:R-:W-:-:S04]  /*b6c40*/  NOP ;  /* 0x0000000000007918 */ /* 0x000fc80000000000 */
[----:B------:R-:W-:Y:S04]  /*b6c50*/  STL.64 [R1+0x410], R20 ;  /* 0x0004101401007387 */ /* 0x000fe80000100a00 */
[----:B------:R-:W-:Y:S04]  /*b6c60*/  STL.64 [R1+0x418], R22 ;  /* 0x0004181601007387 */ /* 0x000fe80000100a00 */
[----:B------:R-:W-:Y:S04]  /*b6c70*/  STL.64 [R1+0x400], R16 ;  /* 0x0004001001007387 */ /* 0x000fe80000100a00 */
[----:B------:R1:W-:Y:S02]  /*b6c80*/  STL.64 [R1+0x408], R18 ;  /* 0x0004081201007387 */ /* 0x0003e40000100a00 */
[----:B-1----:R-:W-:Y:S01]  /*b6c90*/  HMMA.1688.F32.TF32 R16, R232, R202, R124 ;  /* 0x000000cae810723c */ /* 0x002fe2000008107c */
[----:B------:R-:W-:Y:S01]  /*b6ca0*/  IMAD.MOV.U32 R126, RZ, RZ, R13 ;  /* 0x000000ffff7e7224 */ /* 0x000fe200078e000d */
[----:B------:R-:W-:-:S06]  /*b6cb0*/  MOV R127, R12 ;  /* 0x0000000c007f7202 */ /* 0x000fcc0000000f00 */
[C---:B------:R-:W-:Y:S11]  /*b6cc0*/  HMMA.1688.F32.TF32 R20, R232.reuse, R214, R128 ;  /* 0x000000d6e814723c */ /* 0x040ff60000081080 */
[----:B------:R-:W-:Y:S01]  /*b6cd0*/  STL.64 [R1+0x3b0], R16 ;  /* 0x0003b01001007387 */ /* 0x000fe20000100a00 */
[----:B------:R-:W-:Y:S03]  /*b6ce0*/  HMMA.1688.F32.TF32 R12, R232, R218, R136 ;  /* 0x000000dae80c723c */ /* 0x000fe60000081088 */
[----:B------:R1:W-:Y:S01]  /*b6cf0*/  STL.64 [R1+0x3b8], R18 ;  /* 0x0003b81201007387 */ /* 0x0003e20000100a00 */
[----:B------:R-:W-:-:S03]  /*b6d00*/  IMAD.MOV.U32 R128, RZ, RZ, R5 ;  /* 0x000000ffff807224 */ /* 0x000fc600078e0005 */
[----:B------:R-:W-:Y:S01]  /*b6d10*/  LDSM.16.M88.4 R136, [R4+UR11+0x8f180] ;  /* 0x08f1800b0488783b */ /* 0x000fe20008000200 */
[C---:B-1----:R-:W-:Y:S03]  /*b6d20*/  HMMA.1688.F32.TF32 R16, R232.reuse, R210, R132 ;  /* 0x000000d2e810723c */ /* 0x042fe60000081084 */
[----:B------:R-:W-:Y:S04]  /*b6d30*/  STL.64 [R1+0x3a0], R20 ;  /* 0x0003a01401007387 */ /* 0x000fe80000100a00 */
[----:B------:R1:W-:Y:S02]  /*b6d40*/  STL.64 [R1+0x3a8], R22 ;  /* 0x0003a81601007387 */ /* 0x0003e40000100a00 */
[----:B-1----:R-:W-:Y:S10]  /*b6d50*/  HMMA.1688.F32.TF32 R20, R232, R222, R140 ;  /* 0x000000dee814723c */ /* 0x002ff4000008108c */
[----:B------:R-:W-:Y:S04]  /*b6d60*/  STL.64 [R1+0x390], R16 ;  /* 0x0003901001007387 */ /* 0x000fe80000100a00 */
[----:B------:R1:W-:Y:S04]  /*b6d70*/  STL.64 [R1+0x398], R18 ;  /* 0x0003981201007387 */ /* 0x0003e80000100a00 */
[----:B------:R-:W-:Y:S04]  /*b6d80*/  STL.64 [R1+0x380], R12 ;  /* 0x0003800c01007387 */ /* 0x000fe80000100a00 */
[----:B------:R2:W-:Y:S01]  /*b6d90*/  STL.64 [R1+0x388], R14 ;  /* 0x0003880e01007387 */ /* 0x0005e20000100a00 */
[C---:B-1----:R-:W-:Y:S08]  /*b6da0*/  HMMA.1688.F32.TF32 R16, R8.reuse, R50, R144 ;  /* 0x000000320810723c */ /* 0x042ff00000081090 */
[C---:B--2---:R-:W-:Y:S01]  /*b6db0*/  HMMA.1688.F32.TF32 R12, R8.reuse, R70, R148 ;  /* 0x00000046080c723c */ /* 0x044fe20000081094 */
[----:B------:R-:W-:Y:S04]  /*b6dc0*/  STL.64 [R1+0x2f0], R20 ;  /* 0x0002f01401007387 */ /* 0x000fe80000100a00 */
[----:B------:R1:W-:Y:S06]  /*b6dd0*/  STL.64 [R1+0x2f8], R22 ;  /* 0x0002f81601007387 */ /* 0x0003ec0000100a00 */
        /* <DEDUP_REMOVED lines=17> */
[C---:B-1----:R-:W-:Y:S03]  /*b6ef0*/  HMMA.1688.F32.TF32 R12, R8.reuse, R106, R172 ;  /* 0x0000006a080c723c */ /* 0x042fe600000810ac */
[----:B------:R-:W-:Y:S04]  /*b6f00*/  STL.64 [R1+0x2430], R20 ;  /* 0x0024301401007387 */ /* 0x000fe80000100a00 */
[----:B------:R1:W-:Y:S04]  /*b6f10*/  STL.64 [R1+0x2438], R22 ;  /* 0x0024381601007387 */ /* 0x0003e80000100a00 */
[----:B------:R-:W-:Y:S04]  /*b6f20*/  LDS R169, [R251+UR10+0xc580] ;  /* 0x00c5800afba97984 */ /* 0x000fe80008000800 */
[----:B------:R-:W-:Y:S01]  /*b6f30*/  STL.64 [R1+0x2420], R16 ;  /* 0x0024201001007387 */ /* 0x000fe20000100a00 */
[C---:B-1----:R-:W-:Y:S03]  /*b6f40*/  HMMA.1688.F32.TF32 R20, R8.reuse, R110, R176 ;  /* 0x0000006e0814723c */ /* 0x042fe600000810b0 */
[----:B------:R1:W-:Y:S04]  /*b6f50*/  STL.64 [R1+0x2428], R18 ;  /* 0x0024281201007387 */ /* 0x0003e80000100a00 */
[----:B------:R-:W-:Y:S04]  /*b6f60*/  STL.64 [R1+0x2410], R12 ;  /* 0x0024100c01007387 */ /* 0x000fe80000100a00 */
[----:B------:R2:W-:Y:S01]  /*b6f70*/  STL.64 [R1+0x2418], R14 ;  /* 0x0024180e01007387 */ /* 0x0005e20000100a00 */
[C---:B-1----:R-:W-:Y:S03]  /*b6f80*/  HMMA.1688.F32.TF32 R16, R8.reuse, R238, R180 ;  /* 0x000000ee0810723c */ /* 0x042fe600000810b4 */
[----:B------:R-:W-:Y:S05]  /*b6f90*/  LDS R171, [R251+UR10+0xe580] ;  /* 0x00e5800afbab7984 */ /* 0x000fea0008000800 */
[----:B--2---:R-:W-:Y:S01]  /*b6fa0*/  HMMA.1688.F32.TF32 R12, R8, R198, R184 ;  /* 0x000000c6080c723c */ /* 0x004fe200000810b8 */
[----:B------:R-:W-:Y:S04]  /*b6fb0*/  STL.64 [R1+0x24f0], R20 ;  /* 0x0024f01401007387 */ /* 0x000fe80000100a00 */
[----:B------:R-:W-:Y:S01]  /*b6fc0*/  STL.64 [R1+0x24f8], R22 ;  /* 0x0024f81601007387 */ /* 0x000fe20000100a00 */
[----:B------:R-:W-:-:S02]  /*b6fd0*/  IMAD.MOV.U32 R173, RZ, RZ, R198 ;  /* 0x000000ffffad7224 */ /* 0x000fc400078e00c6 */
[----:B------:R-:W-:Y:S01]  /*b6fe0*/  IMAD.MOV.U32 R172, RZ, RZ, R199 ;  /* 0x000000ffffac7224 */ /* 0x000fe200078e00c7 */
[----:B------:R-:W-:Y:S01]  /*b6ff0*/  MOV R174, R203 ;  /* 0x000000cb00ae7202 */ /* 0x000fe20000000f00 */
[----:B------:R-:W-:Y:S01]  /*b7000*/  IMAD.MOV.U32 R175, RZ, RZ, R202 ;  /* 0x000000ffffaf7224 */ /* 0x000fe200078e00ca */
[----:B------:R-:W-:Y:S04]  /*b7010*/  STL.64 [R1+0x24e0], R16 ;  /* 0x0024e01001007387 */ /* 0x000fe80000100a00 */
[----:B------:R-:W-:Y:S04]  /*b7020*/  STL.64 [R1+0x24e8], R18 ;  /* 0x0024e81201007387 */ /* 0x000fe80000100a00 */
[----:B------:R-:W-:Y:S04]  /*b7030*/  STL.64 [R1+0x24d0], R12 ;  /* 0x0024d00c01007387 */ /* 0x000fe80000100a00 */
[----:B------:R1:W-:Y:S04]  /*b7040*/  STL.64 [R1+0x24d8], R14 ;  /* 0x0024d80e01007387 */ /* 0x0003e80000100a00 */
[----:B------:R-:W2:Y:S04]  /*b7050*/  LDL.LU.64 R198, [R1+0xa0f0] ;  /* 0x00a0f00001c67983 */ /* 0x000ea80000300a00 */
[----:B------:R-:W2:Y:S01]  /*b7060*/  LDL.LU.64 R196, [R1+0xa0e8] ;  /* 0x00a0e80001c47983 */ /* 0x000ea20000300a00 */
[----:B-1----:R-:W-:Y:S03]  /*b7070*/  HMMA.1688.F32.TF32 R12, R8, R202, R188 ;  /* 0x000000ca080c723c */ /* 0x002fe600000810bc */
[----:B------:R-:W-:Y:S04]  /*b7080*/  LDSM.16.M88.4 R16, [R4+UR11+0x81100] ;  /* 0x0811000b0410783b */ /* 0x000fe80008000200 */
[----:B------:R-:W-:-:S12]  /*b7090*/  LDSM.16.M88.4 R20, [R4+UR11+0x87100] ;  /* 0x0871000b0414783b */ /* 0x000fd80008000200 */
[----:B------:R-:W-:Y:S04]  /*b70a0*/  STL.64 [R1+0x24c0], R12 ;  /* 0x0024c00c01007387 */ /* 0x000fe80000100a00 */
[----:B------:R1:W-:Y:S04]  /*b70b0*/  STL.64 [R1+0x24c8], R14 ;  /* 0x0024c80e01007387 */ /* 0x0003e80000100a00 */
[----:B------:R-:W3:Y:S04]  /*b70c0*/  LDL.LU.64 R202, [R1+0xa0e0] ;  /* 0x00a0e00001ca7983 */ /* 0x000ee80000300a00 */
[----:B------:R-:W3:Y:S01]  /*b70d0*/  LDL.LU.64 R200, [R1+0xa0d8] ;  /* 0x00a0d80001c87983 */ /* 0x000ee20000300a00 */
[----:B-1----:R-:W-:Y:S01]  /*b70e0*/  HMMA.1688.F32.TF32 R12, R8, R214, R192 ;  /* 0x000000d6080c723c */ /* 0x002fe200000810c0 */
[----:B------:R-:W-:-:S15]  /*b70f0*/  IMAD.MOV.U32 R189, RZ, RZ, R214 ;  /* 0x000000ffffbd7224 */ /* 0x000fde00078e00d6 */
[----:B------:R-:W-:-:S03]  /*b7100*/  NOP ;  /* 0x0000000000007918 */ /* 0x000fc60000000000 */
[----:B------:R-:W-:Y:S04]  /*b7110*/  STL.64 [R1+0x24b0], R12 ;  /* 0x0024b00c01007387 */ /* 0x000fe80000100a00 */
[----:B------:R2:W-:Y:S01]  /*b7120*/  STL.64 [R1+0x24b8], R14 ;  /* 0x0024b80e01007387 */ /* 0x0005e20000100a00 */
[----:B------:R-:W-:-:S03]  /*b7130*/  IMAD.MOV.U32 R188, RZ, RZ, R215 ;  /* 0x000000ffffbc7224 */ /* 0x000fc600078e00d7 */
[----:B------:R-:W4:Y:S01]  /*b7140*/  LDL.LU.64 R214, [R1+0xa0d0] ;  /* 0x00a0d00001d67983 */ /* 0x000f220000300a00 */
[----:B------:R-:W-:Y:S01]  /*b7150*/  IMAD.MOV.U32 R191, RZ, RZ, R210 ;  /* 0x000000ffffbf7224 */ /* 0x000fe200078e00d2 */
[----:B------:R-:W-:Y:S02]  /*b7160*/  MOV R190, R211 ;  /* 0x000000d300be7202 */ /* 0x000fe40000000f00 */
[----:B------:R-:W4:Y:S01]  /*b7170*/  LDL.LU.64 R212, [R1+0xa0c8] ;  /* 0x00a0c80001d47983 */ /* 0x000f220000300a00 */
[----:B--2---:R-:W-:-:S15]  /*b7180*/  HMMA.1688.F32.TF32 R12, R8, R210, R196 ;  /* 0x000000d2080c723c */ /* 0x004fde00000810c4 */
[----:B------:R-:W-:-:S04]  /*b7190*/  NOP ;  /* 0x0000000000007918 */ /* 0x000fc80000000000 */
[----:B------:R-:W-:Y:S04]  /*b71a0*/  STL.64 [R1+0x24a0], R12 ;  /* 0x0024a00c01007387 */ /* 0x000fe80000100a00 */
[----:B------:R3:W-:Y:S04]  /*b71b0*/  STL.64 [R1+0x24a8], R14 ;  /* 0x0024a80e01007387 */ /* 0x0007e80000100a00 */
[----:B------:R-:W2:Y:S04]  /*b71c0*/  LDL.LU.64 R210, [R1+0xa0c0] ;  /* 0x00a0c00001d27983 */ /* 0x000ea80000300a00 */
[----:B------:R-:W2:Y:S01]  /*b71d0*/  LDL.LU.64 R208, [R1+0xa0b8] ;  /* 0x00a0b80001d07983 */ /* 0x000ea20000300a00 */
[C---:B---3--:R-:W-:Y:S03]  /*b71e0*/  HMMA.1688.F32.TF32 R12, R8.reuse, R218, R200 ;  /* 0x000000da080c723c */ /* 0x048fe600000810c8 */
[----:B------:R-:W-:Y:S04]  /*b71f0*/  LDS R201, [R251+UR10+0x14000] ;  /* 0x0140000afbc97984 */ /* 0x000fe80008000800 */
[----:B------:R-:W-:Y:S04]  /*b7200*/  LDS R203, [R251+UR10+0x16000] ;  /* 0x0160000afbcb7984 */ /* 0x000fe80008000800 */
[----:B------:R-:W-:Y:S04]  /*b7210*/  LDS R200, [R3+UR10+0x14000] ;  /* 0x0140000a03c87984 */ /* 0x000fe80008000800 */
[----:B------:R-:W-:Y:S04]  /*b7220*/  LDS R202, [R3+UR10+0x16000] ;  /* 0x0160000a03ca7984 */ /* 0x000fe80008000800 */
[----:B------:R-:W-:Y:S04]  /*b7230*/  LDSM.16.M88.4 R248, [R4+UR11+0x81080] ;  /* 0x0810800b04f8783b */ /* 0x000fe80008000200 */
[----:B------:R-:W-:Y:S04]  /*b7240*/  STL.64 [R1+0x2490], R12 ;  /* 0x0024900c01007387 */ /* 0x000fe80000100a00 */
[----:B------:R-:W-:Y:S04]  /*b7250*/  STL.64 [R1+0x2498], R14 ;  /* 0x0024980e01007387 */ /* 0x000fe80000100a00 */
[----:B------:R-:W3:Y:S04]  /*b7260*/  LDL.LU.64 R218, [R1+0xa0b0] ;  /* 0x00a0b00001da7983 */ /* 0x000ee80000300a00 */
[----:B------:R-:W3:Y:S04]  /*b7270*/  LDL.LU.64 R216, [R1+0xa0a8] ;  /* 0x00a0a80001d87983 */ /* 0x000ee80000300a00 */
[----:B------:R-:W1:Y:S01]  /*b7280*/  LDSM.16.M88.4 R12, [R4+UR11+0x80100] ;  /* 0x0801000b040c783b */ /* 0x000e620008000200 */
[----:B--2---:R-:W-:Y:S01]  /*b7290*/  HMMA.1688.F32.TF32 R8, R8, R222, R208 ;  /* 0x000000de0808723c */ /* 0x004fe200000810d0 */
[----:B------:R-:W-:Y:S01]  /*b72a0*/  IMAD.MOV.U32 R209, RZ, RZ, R222 ;  /* 0x000000ffffd17224 */ /* 0x000fe200078e00de */
[----:B------:R-:W-:-:S15]  /*b72b0*/  MOV R208, R223 ;  /* 0x000000df00d07202 */ /* 0x000fde0000000f00 */
[----:B------:R-:W-:Y:S02]  /*b72c0*/  NOP ;  /* 0x0000000000007918 */ /* 0x000fe40000000000 */
[----:B------:R-:W-:Y:S04]  /*b72d0*/  STL.64 [R1+0x2400], R8 ;  /* 0x0024000801007387 */ /* 0x000fe80000100a00 */
[----:B------:R-:W-:Y:S04]  /*b72e0*/  STL.64 [R1+0x2408], R10 ;  /* 0x0024080a01007387 */ /* 0x000fe80000100a00 */
[----:B------:R-:W2:Y:S04]  /*b72f0*/  LDL.LU.64 R222, [R1+0xa0a0] ;  /* 0x00a0a00001de7983 */ /* 0x000ea80000300a00 */
[----:B------:R-:W2:Y:S04]  /*b7300*/  LDL.LU.64 R220, [R1+0xa098] ;  /* 0x00a0980001dc7983 */ /* 0x000ea80000300a00 */
[----:B------:R-:W3:Y:S04]  /*b7310*/  LDSM.16.M88.4 R8, [R4+UR11+0x80180] ;  /* 0x0801800b0408783b */ /* 0x000ee80008000200 */
[----:B-1----:R-:W-:Y:S04]  /*b7320*/  STL.64 [R1+0x40], R12 ;  /* 0x0000400c01007387 */ /* 0x002fe80000100a00 */
[----:B------:R-:W-:Y:S04]  /*b7330*/  STL.64 [R1+0x48], R14 ;  /* 0x0000480e01007387 */ /* 0x000fe80000100a00 */
[----:B------:R-:W1:Y:S04]  /*b7340*/  LDSM.16.M88.4 R12, [R4+UR11+0x81180] ;  /* 0x0811800b040c783b */ /* 0x000e680008000200 */
[----:B---3--:R-:W-:Y:S04]  /*b7350*/  STL.64 [R1+0xbb0], R8 ;  /* 0x000bb00801007387 */ /* 0x008fe80000100a00 */
[----:B------:R-:W-:Y:S04]  /*b7360*/  STL.64 [R1+0xbb8], R10 ;  /* 0x000bb80a01007387 */ /* 0x000fe80000100a00 */
[----:B------:R-:W3:Y:S04]  /*b7370*/  LDSM.16.M88.4 R8, [R4+UR11+0x82080] ;  /* 0x0820800b0408783b */ /* 0x000ee80008000200 */
[----:B------:R-:W-:Y:S04]  /*b7380*/  STL.64 [R1+0x30], R16 ;  /* 0x0000301001007387 */ /* 0x000fe80000100a00 */
[----:B------:R-:W-:Y:S04]  /*b7390*/  STL.64 [R1+0x38], R18 ;  /* 0x0000381201007387 */ /* 0x000fe80000100a00 */
[----:B-1----:R-:W-:Y:S04]  /*b73a0*/  STL.64 [R1+0xba0], R12 ;  /* 0x000ba00c01007387 */ /* 0x002fe80000100a00 */
[----:B------:R-:W1:Y:S04]  /*b73b0*/  LDSM.16.M88.4 R16, [R4+UR11+0x82100] ;  /* 0x0821000b0410783b */ /* 0x000e680008000200 */
[----:B------:R-:W-:Y:S04]  /*b73c0*/  STL.64 [R1+0xba8], R14 ;  /* 0x000ba80e01007387 */ /* 0x000fe80000100a00 */
[----:B------:R-:W4:Y:S04]  /*b73d0*/  LDSM.16.M88.4 R12, [R4+UR11+0x82180] ;  /* 0x0821800b040c783b */ /* 0x000f280008000200 */
[----:B---3--:R-:W-:Y:S01]  /*b73e0*/  STL.64 [R1], R8 ;  /* 0x0000000801007387 */ /* 0x008fe20000100a00 */
[----:B------:R-:W-:-:S03]  /*b73f0*/  IMAD.MOV.U32 R211, RZ, RZ, R8 ;  /* 0x000000ffffd37224 */ /* 0x000fc600078e0008 */
[----:B------:R-:W-:Y:S01]  /*b7400*/  STL.64 [R1+0x8], R10 ;  /* 0x0000080a01007387 */ /* 0x000fe20000100a00 */
[----:B------:R-:W-:-:S03]  /*b7410*/  IMAD.MOV.U32 R210, RZ, RZ, R9 ;  /* 0x000000ffffd27224 */ /* 0x000fc600078e0009 */
[----:B------:R-:W3:Y:S04]  /*b7420*/  LDSM.16.M88.4 R8, [R4+UR11+0x83080] ;  /* 0x0830800b0408783b */ /* 0x000ee80008000200 */
[----:B-1----:R-:W-:Y:S04]  /*b7430*/  STL.64 [R1+0x20], R16 ;  /* 0x0000201001007387 */ /* 0x002fe80000100a00 */
[----:B------:R-:W-:Y:S04]  /*b7440*/  STL.64 [R1+0x28], R18 ;  /* 0x0000281201007387 */ /* 0x000fe80000100a00 */
[----:B----4-:R-:W-:Y:S04]  /*b7450*/  STL.64 [R1+0xb90], R12 ;  /* 0x000b900c01007387 */ /* 0x010fe80000100a00 */
[----:B------:R-:W-:Y:S04]  /*b7460*/  STL.64 [R1+0xb98], R14 ;  /* 0x000b980e01007387 */ /* 0x000fe80000100a00 */
[----:B------:R-:W1:Y:S04]  /*b7470*/  LDSM.16.M88.4 R12, [R4+UR11+0x83180] ;  /* 0x0831800b040c783b */ /* 0x000e680008000200 */
[----:B------:R-:W4:Y:S04]  /*b7480*/  LDSM.16.M88.4 R16, [R4+UR11+0x84180] ;  /* 0x0841800b0410783b */ /* 0x000f280008000200 */
[----:B---3--:R-:W-:Y:S04]  /*b7490*/  STL.64 [R1+0x10], R8 ;  /* 0x0000100801007387 */ /* 0x008fe80000100a00 */
[----:B------:R-:W-:Y:S01]  /*b74a0*/  STL.64 [R1+0x18], R10 ;  /* 0x0000180a01007387 */ /* 0x000fe20000100a00 */
[----:B------:R-:W-:Y:S01]  /*b74b0*/  HMMA.1688.F32.TF32 R68, R168, R70, R216 ;  /* 0x00000046a844723c */ /* 0x000fe200000810d8 */
[----:B------:R-:W-:Y:S01]  /*b74c0*/  IMAD.MOV.U32 R116, RZ, RZ, R212 ;  /* 0x000000ffff747224 */ /* 0x000fe200078e00d4 */
[----:B------:R-:W-:Y:S01]  /*b74d0*/  MOV R117, R213 ;  /* 0x000000d500757202 */ /* 0x000fe20000000f00 */
[----:B------:R-:W-:Y:S01]  /*b74e0*/  IMAD.MOV.U32 R118, RZ, RZ, R214 ;  /* 0x000000ffff767224 */ /* 0x000fe200078e00d6 */
[----:B------:R-:W-:Y:S04]  /*b74f0*/  LDSM.16.M88.4 R8, [R4+UR11+0x84100] ;  /* 0x0841000b0408783b */ /* 0x000fe80008000200 */
[----:B-1----:R-:W-:Y:S04]  /*b7500*/  STL.64 [R1+0xb80], R12 ;  /* 0x000b800c01007387 */ /* 0x002fe80000100a00 */
[----:B------:R-:W-:Y:S04]  /*b7510*/  STL.64 [R1+0xb88], R14 ;  /* 0x000b880e01007387 */ /* 0x000fe80000100a00 */
[----:B----4-:R-:W-:Y:S04]  /*b7520*/  STL.64 [R1+0xb70], R16 ;  /* 0x000b701001007387 */ /* 0x010fe80000100a00 */
[----:B------:R-:W-:Y:S04]  /*b7530*/  STL.64 [R1+0xb78], R18 ;  /* 0x000b781201007387 */ /* 0x000fe80000100a00 */
[----:B------:R-:W1:Y:S01]  /*b7540*/  LDSM.16.M88.4 R16, [R4+UR11+0x85180] ;  /* 0x0851800b0410783b */ /* 0x000e620008000200 */
[----:B------:R-:W-:-:S03]  /*b7550*/  IMAD.MOV.U32 R119, RZ, RZ, R215 ;  /* 0x000000ffff777224 */ /* 0x000fc600078e00d7 */
[----:B------:R-:W-:Y:S04]  /*b7560*/  LDSM.16.M88.4 R12, [R4+UR11+0x85100] ;  /* 0x0851000b040c783b */ /* 0x000fe80008000200 */
[----:B-1----:R-:W-:Y:S04]  /*b7570*/  STL.64 [R1+0xb60], R16 ;  /* 0x000b601001007387 */ /* 0x002fe80000100a00 */
[----:B------:R-:W-:Y:S04]  /*b7580*/  STL.64 [R1+0xb68], R18 ;  /* 0x000b681201007387 */ /* 0x000fe80000100a00 */
[----:B------:R-:W1:Y:S04]  /*b7590*/  LDSM.16.M88.4 R16, [R4+UR11+0x86180] ;  /* 0x0861800b0410783b */ /* 0x000e680008000200 */
[----:B-1----:R-:W-:Y:S04]  /*b75a0*/  STL.64 [R1+0xb50], R16 ;  /* 0x000b501001007387 */ /* 0x002fe80000100a00 */
[----:B------:R-:W-:Y:S04]  /*b75b0*/  STL.64 [R1+0xb58], R18 ;  /* 0x000b581201007387 */ /* 0x000fe80000100a00 */
[----:B------:R-:W-:Y:S04]  /*b75c0*/  STL.64 [R1+0xb40], R52 ;  /* 0x000b403401007387 */ /* 0x000fe80000100a00 */
[----:B------:R-:W-:Y:S04]  /*b75d0*/  STL.64 [R1+0xb48], R54 ;  /* 0x000b483601007387 */ /* 0x000fe80000100a00 */
[----:B------:R-:W1:Y:S04]  /*b75e0*/  LDSM.16.M88.4 R52, [R4+UR11+0x88180] ;  /* 0x0881800b0434783b */ /* 0x000e680008000200 */
[----:B------:R-:W3:Y:S04]  /*b75f0*/  LDL.LU R132, [R1+0x540] ;  /* 0x0005400001847983 */ /* 0x000ee80000300800 */
[----:B------:R-:W-:Y:S01]  /*b7600*/  LDSM.16.M88.4 R16, [R4+UR11+0x88100] ;  /* 0x0881000b0410783b */ /* 0x000fe20008000200 */
[----:B--2---:R-:W-:Y:S03]  /*b7610*/  HMMA.1688.F32.TF32 R48, R168, R50, R220 ;  /* 0x00000032a830723c */ /* 0x004fe600000810dc */
[----:B-1----:R-:W-:Y:S04]  /*b7620*/  STL.64 [R1+0xb30], R52 ;  /* 0x000b303401007387 */ /* 0x002fe80000100a00 */
[----:B------:R-:W-:-:S12]  /*b7630*/  STL.64 [R1+0xb38], R54 ;  /* 0x000b383601007387 */ /* 0x000fd80000100a00 */
[----:B------:R-:W-:Y:S04]  /*b7640*/  STL.64 [R1+0x550], R48 ;  /* 0x0005503001007387 */ /* 0x000fe80000100a00 */
[----:B------:R-:W-:Y:S04]  /*b7650*/  STL.64 [R1+0x558], R50 ;  /* 0x0005583201007387 */ /* 0x000fe80000100a00 */
[----:B------:R-:W1:Y:S04]  /*b7660*/  LDSM.16.M88.4 R48, [R4+UR11+0x89180] ;  /* 0x0891800b0430783b */ /* 0x000e680008000200 */
[----:B------:R-:W3:Y:S04]  /*b7670*/  LDL.LU R133, [R1+0x544] ;  /* 0x0005440001857983 */ /* 0x000ee80000300800 */
[----:B------:R-:W3:Y:S04]  /*b7680*/  LDL.LU R134, [R1+0x548] ;  /* 0x0005480001867983 */ /* 0x000ee80000300800 */
[----:B------:R-:W3:Y:S04]  /*b7690*/  LDL.LU R135, [R1+0x54c] ;  /* 0x00054c0001877983 */ /* 0x000ee80000300800 */
[----:B------:R-:W-:Y:S04]  /*b76a0*/  LDSM.16.M88.4 R52, [R4+UR11+0x8a100] ;  /* 0x08a1000b0434783b */ /* 0x000fe80008000200 */
[----:B-1----:R-:W-:Y:S04]  /*b76b0*/  STL.64 [R1+0xb20], R48 ;  /* 0x000b203001007387 */ /* 0x002fe80000100a00 */
[----:B------:R-:W-:Y:S04]  /*b76c0*/  STL.64 [R1+0xb28], R50 ;  /* 0x000b283201007387 */ /* 0x000fe80000100a00 */
[----:B------:R-:W-:Y:S04]  /*b76d0*/  STL.64 [R1+0xb10], R72 ;  /* 0x000b104801007387 */ /* 0x000fe80000100a00 */
[----:B------:R-:W-:Y:S04]  /*b76e0*/  STL.64 [R1+0xb18], R74 ;  /* 0x000b184a01007387 */ /* 0x000fe80000100a00 */
[----:B------:R-:W2:Y:S04]  /*b76f0*/  LDL.LU R212, [R1+0xa094] ;  /* 0x00a0940001d47983 */ /* 0x000ea80000300800 */
[----:B------:R-:W-:Y:S04]  /*b7700*/  STL.64 [R1+0x530], R68 ;  /* 0x0005304401007387 */ /* 0x000fe80000100a00 */
[----:B------:R-:W-:Y:S04]  /*b7710*/  STL.64 [R1+0x538], R70 ;  /* 0x0005384601007387 */ /* 0x000fe80000100a00 */
[----:B------:R-:W2:Y:S04]  /*b7720*/  LDL.LU R213, [R1+0xa090] ;  /* 0x00a0900001d57983 */ /* 0x000ea80000300800 */
[----:B------:R-:W2:Y:S04]  /*b7730*/  LDL.LU R214, [R1+0xa08c] ;  /* 0x00a08c0001d67983 */ /* 0x000ea80000300800 */
[----:B------:R-:W2:Y:S04]  /*b7740*/  LDL.LU R215, [R1+0xa088] ;  /* 0x00a0880001d77983 */ /* 0x000ea80000300800 */
[----:B------:R-:W1:Y:S04]  /*b7750*/  LDSM.16.M88.4 R72, [R4+UR11+0x8b180] ;  /* 0x08b1800b0448783b */ /* 0x000e680008000200 */
[----:B------:R-:W-:Y:S04]  /*b7760*/  LDSM.16.M88.4 R48, [R4+UR11+0x8b080] ;  /* 0x08b0800b0430783b */ /* 0x000fe80008000200 */
[----:B------:R-:W-:Y:S04]  /*b7770*/  LDSM.16.M88.4 R68, [R4+UR11+0x8c080] ;  /* 0x08c0800b0444783b */ /* 0x000fe80008000200 */
[----:B-1----:R-:W-:Y:S04]  /*b7780*/  STL.64 [R1+0xb00], R72 ;  /* 0x000b004801007387 */ /* 0x002fe80000100a00 */
[----:B------:R-:W-:Y:S04]  /*b7790*/  STL.64 [R1+0xb08], R74 ;  /* 0x000b084a01007387 */ /* 0x000fe80000100a00 */
[----:B------:R-:W-:Y:S04]  /*b77a0*/  STL.64 [R1+0xaf0], R92 ;  /* 0x000af05c01007387 */ /* 0x000fe80000100a00 */
[----:B------:R2:W-:Y:S04]  /*b77b0*/  STL.64 [R1+0xaf8], R94 ;  /* 0x000af85e01007387 */ /* 0x0005e80000100a00 */
[----:B------:R-:W-:Y:S01]  /*b77c0*/  LDSM.16.M88.4 R72, [R4+UR11+0x8d100] ;  /* 0x08d1000b0448783b */ /* 0x000fe20008000200 */
[----:B--2---:R-:W-:Y:S03]  /*b77d0*/  HMMA.1688.F32.TF32 R92, R168, R90, R212 ;  /* 0x0000005aa85c723c */ /* 0x004fe600000810d4 */
[----:B------:R-:W1:-:S15]  /*b77e0*/  LDSM.16.M88.4 R88, [R4+UR11+0x8d180] ;  /* 0x08d1800b0458783b */ /* 0x000e5e0008000200 */
[----:B------:R-:W-:Y:S01]  /*b77f0*/  NOP ;  /* 0x0000000000007918 */ /* 0x000fe20000000000 */
[----:B------:R-:W-:Y:S04]  /*b7800*/  STL.64 [R1+0x520], R92 ;  /* 0x0005205c01007387 */ /* 0x000fe80000100a00 */
[----:B------:R-:W-:Y:S01]  /*b7810*/  STL.64 [R1+0x528], R94 ;  /* 0x0005285e01007387 */ /* 0x000fe20000100a00 */
[C---:B---3--:R-:W-:Y:S03]  /*b7820*/  HMMA.1688.F32.TF32 R124, R168.reuse, R126, R132 ;  /* 0x0000007ea87c723c */ /* 0x048fe60000081084 */
[----:B------:R-:W-:Y:S04]  /*b7830*/  LDSM.16.M88.4 R92, [R4+UR11+0x8e100] ;  /* 0x08e1000b045c783b */ /* 0x000fe80008000200 */
[----:B-1----:R-:W-:Y:S04]  /*b7840*/  STL.64 [R1+0xae0], R88 ;  /* 0x000ae05801007387 */ /* 0x002fe80000100a00 */
[----:B------:R-:W-:Y:S04]  /*b7850*/  STL.64 [R1+0xae8], R90 ;  /* 0x000ae85a01007387 */ /* 0x000fe80000100a00 */
[----:B------:R-:W2:Y:S04]  /*b7860*/  LDL.LU R5, [R1+0xa084] ;  /* 0x00a0840001057983 */ /* 0x000ea80000300800 */
[----:B------:R-:W1:Y:S04]  /*b7870*/  LDSM.16.M88.4 R88, [R4+UR11+0x8e180] ;  /* 0x08e1800b0458783b */ /* 0x000e680008000200 */
[----:B-1----:R-:W-:Y:S04]  /*b7880*/  STL.64 [R1+0xad0], R88 ;  /* 0x000ad05801007387 */ /* 0x002fe80000100a00 */
[----:B------:R-:W-:Y:S04]  /*b7890*/  STL.64 [R1+0xad8], R90 ;  /* 0x000ad85a01007387 */ /* 0x000fe80000100a00 */
[----:B------:R-:W3:Y:S04]  /*b78a0*/  LDL.LU R129, [R1+0x584] ;  /* 0x0005840001817983 */ /* 0x000ee80000300800 */
[----:B------:R-:W3:Y:S04]  /*b78b0*/  LDL.LU R130, [R1+0x588] ;  /* 0x0005880001827983 */ /* 0x000ee80000300800 */
[----:B------:R-:W3:Y:S04]  /*b78c0*/  LDL.LU R131, [R1+0x58c] ;  /* 0x00058c0001837983 */ /* 0x000ee80000300800 */
[----:B------:R-:W-:Y:S04]  /*b78d0*/  STL.64 [R1+0xac0], R136 ;  /* 0x000ac08801007387 */ /* 0x000fe80000100a00 */
[----:B------:R-:W-:Y:S04]  /*b78e0*/  STL.64 [R1+0xac8], R138 ;  /* 0x000ac88a01007387 */ /* 0x000fe80000100a00 */
[----:B------:R-:W-:Y:S04]  /*b78f0*/  STL.64 [R1+0x4f0], R124 ;  /* 0x0004f07c01007387 */ /* 0x000fe80000100a00 */
[----:B------:R-:W-:Y:S04]  /*b7900*/  STL.64 [R1+0x4f8], R126 ;  /* 0x0004f87e01007387 */ /* 0x000fe80000100a00 */
[----:B------:R-:W-:Y:S04]  /*b7910*/  LDSM.16.M88.4 R88, [R4+UR11+0x8f100] ;  /* 0x08f1000b0458783b */ /* 0x000fe80008000200 */
[----:B--2---:R-:W1:Y:S04]  /*b7920*/  LDSM.16.M88.4 R132, [R5+UR11+0x80100] ;  /* 0x0801000b0584783b */ /* 0x004e680008000200 */
[----:B------:R-:W2:Y:S04]  /*b7930*/  LDSM.16.M88.4 R124, [R5+UR11+0x80180] ;  /* 0x0801800b057c783b */ /* 0x000ea80008000200 */
[----:B------:R-:W-:Y:S04]  /*b7940*/  LDSM.16.M88.4 R136, [R5+UR11+0x81180] ;  /* 0x0811800b0588783b */ /* 0x000fe80008000200 */
[----:B------:R-:W-:Y:S04]  /*b7950*/  LDSM.16.M88.4 R176, [R5+UR11+0x8d180] ;  /* 0x08d1800b05b0783b */ /* 0x000fe80008000200 */
[----:B------:R-:W-:Y:S04]  /*b7960*/  LDSM.16.M88.4 R180, [R5+UR11+0x8e100] ;  /* 0x08e1000b05b4783b */ /* 0x000fe80008000200 */
[----:B------:R-:W-:Y:S04]  /*b7970*/  LDSM.16.M88.4 R164, [R5+UR11+0x80080] ;  /* 0x0800800b05a4783b */ /* 0x000fe80008000200 */
[----:B------:R-:W-:Y:S04]  /*b7980*/  LDSM.16.M88.4 R160, [R5+UR11+0x81080] ;  /* 0x0810800b05a0783b */ /* 0x000fe80008000200 */
[----:B------:R-:W-:Y:S04]  /*b7990*/  LDSM.16.M88.4 R156, [R5+UR11+0x82080] ;  /* 0x0820800b059c783b */ /* 0x000fe80008000200 */
[----:B------:R-:W-:Y:S04]  /*b79a0*/  LDSM.16.M88.4 R152, [R5+UR11+0x83080] ;  /* 0x0830800b0598783b */ /* 0x000fe80008000200 */
[----:B------:R-:W-:Y:S04]  /*b79b0*/  LDSM.16.M88.4 R148, [R5+UR11+0x84080] ;  /* 0x0840800b0594783b */ /* 0x000fe80008000200 */
[----:B-1----:R-:W-:Y:S04]  /*b79c0*/  STL.64 [R1+0xab0], R132 ;  /* 0x000ab08401007387 */ /* 0x002fe80000100a00 */
[----:B------:R-:W-:Y:S04]  /*b79d0*/  STL.64 [R1+0xab8], R134 ;  /* 0x000ab88601007387 */ /* 0x000fe80000100a00 */
[----:B------:R-:W1:Y:S04]  /*b79e0*/  LDSM.16.M88.4 R132, [R5+UR11+0x81100] ;  /* 0x0811000b0584783b */ /* 0x000e680008000200 */
[----:B--2---:R2:W-:Y:S04]  /*b79f0*/  STL.64 [R1+0xaa0], R124 ;  /* 0x000aa07c01007387 */ /* 0x0045e80000100a00 */
[----:B------:R4:W-:Y:S04]  /*b7a00*/  STL.64 [R1+0xaa8], R126 ;  /* 0x000aa87e01007387 */ /* 0x0009e80000100a00 */
[----:B------:R-:W-:Y:S04]  /*b7a10*/  LDSM.16.M88.4 R144, [R5+UR11+0x85080] ;  /* 0x0850800b0590783b */ /* 0x000fe80008000200 */
[----:B--2---:R-:W2:Y:S04]  /*b7a20*/  LDL.LU R124, [R1+0x5e0] ;  /* 0x0005e000017c7983 */ /* 0x004ea80000300800 */
[----:B------:R-:W-:Y:S04]  /*b7a30*/  LDSM.16.M88.4 R140, [R5+UR11+0x86080] ;  /* 0x0860800b058c783b */ /* 0x000fe80008000200 */
[----:B-1----:R-:W-:Y:S04]  /*b7a40*/  STL.64 [R1+0xa90], R132 ;  /* 0x000a908401007387 */ /* 0x002fe80000100a00 */
[----:B------:R1:W-:Y:S04]  /*b7a50*/  STL.64 [R1+0xa98], R134 ;  /* 0x000a988601007387 */ /* 0x0003e80000100a00 */
[----:B------:R-:W2:Y:S04]  /*b7a60*/  LDL.LU R125, [R1+0x5e4] ;  /* 0x0005e400017d7983 */ /* 0x000ea80000300800 */
[----:B----4-:R-:W2:Y:S04]  /*b7a70*/  LDL.LU R126, [R1+0x5e8] ;  /* 0x0005e800017e7983 */ /* 0x010ea80000300800 */
[----:B------:R-:W2:Y:S01]  /*b7a80*/  LDL.LU R127, [R1+0x5ec] ;  /* 0x0005ec00017f7983 */ /* 0x000ea20000300800 */
[C---:B-1----:R-:W-:Y:S03]  /*b7a90*/  HMMA.1688.F32.TF32 R132, R168.reuse, R114, R116 ;  /* 0x00000072a884723c */ /* 0x042fe60000081074 */
[----:B------:R-:W1:Y:S04]  /*b7aa0*/  LDSM.16.M88.4 R112, [R5+UR11+0x82100] ;  /* 0x0821000b0570783b */ /* 0x000e680008000200 */
[----:B------:R-:W-:Y:S04]  /*b7ab0*/  STL.64 [R1+0xa80], R136 ;  /* 0x000a808801007387 */ /* 0x000fe80000100a00 */
[----:B------:R-:W-:Y:S04]  /*b7ac0*/  STL.64 [R1+0xa88], R138 ;  /* 0x000a888a01007387 */ /* 0x000fe80000100a00 */
[----:B------:R-:W4:Y:S04]  /*b7ad0*/  LDL.LU R116, [R1+0x660] ;  /* 0x0006600001747983 */ /* 0x000f280000300800 */
[----:B------:R-:W-:Y:S04]  /*b7ae0*/  STL.64 [R1+0x4e0], R132 ;  /* 0x0004e08401007387 */ /* 0x000fe80000100a00 */
[----:B------:R-:W-:Y:S04]  /*b7af0*/  STL.64 [R1+0x4e8], R134 ;  /* 0x0004e88601007387 */ /* 0x000fe80000100a00 */
[----:B------:R-:W-:Y:S04]  /*b7b00*/  LDSM.16.M88.4 R136, [R5+UR11+0x83100] ;  /* 0x0831000b0588783b */ /* 0x000fe80008000200 */
[----:B------:R-:W-:Y:S04]  /*b7b10*/  LDSM.16.M88.4 R132, [R5+UR11+0x83180] ;  /* 0x0831800b0584783b */ /* 0x000fe80008000200 */
[----:B-1----:R-:W-:Y:S04]  /*b7b20*/  STL.64 [R1+0xa70], R112 ;  /* 0x000a707001007387 */ /* 0x002fe80000100a00 */
[----:B------:R-:W-:Y:S04]  /*b7b30*/  STL.64 [R1+0xa78], R114 ;  /* 0x000a787201007387 */ /* 0x000fe80000100a00 */
[----:B------:R-:W4:Y:S04]  /*b7b40*/  LDL.LU R117, [R1+0x664] ;  /* 0x0006640001757983 */ /* 0x000f280000300800 */
[----:B------:R-:W4:Y:S04]  /*b7b50*/  LDL.LU R118, [R1+0x668] ;  /* 0x0006680001767983 */ /* 0x000f280000300800 */
[----:B------:R-:W4:Y:S04]  /*b7b60*/  LDL.LU R119, [R1+0x66c] ;  /* 0x00066c0001777983 */ /* 0x000f280000300800 */
[----:B------:R-:W1:Y:S04]  /*b7b70*/  LDSM.16.M88.4 R112, [R5+UR11+0x82180] ;  /* 0x0821800b0570783b */ /* 0x000e680008000200 */
[----:B-1----:R1:W-:Y:S04]  /*b7b80*/  STL.64 [R1+0xa60], R112 ;  /* 0x000a607001007387 */ /* 0x0023e80000100a00 */
[----:B------:R3:W-:Y:S04]  /*b7b90*/  STL.64 [R1+0xa68], R114 ;  /* 0x000a687201007387 */ /* 0x0007e80000100a00 */
[----:B-1----:R-:W4:Y:S04]  /*b7ba0*/  LDL.LU R112, [R1+0x700] ;  /* 0x0007000001707983 */ /* 0x002f280000300800 */
[----:B------:R-:W-:Y:S04]  /*b7bb0*/  STL.64 [R1+0xa50], R136 ;  /* 0x000a508801007387 */ /* 0x000fe80000100a00 */
[----:B------:R-:W-:Y:S04]  /*b7bc0*/  STL.64 [R1+0xa58], R138 ;  /* 0x000a588a01007387 */ /* 0x000fe80000100a00 */
[----:B------:R-:W-:Y:S04]  /*b7bd0*/  STL.64 [R1+0xa40], R132 ;  /* 0x000a408401007387 */ /* 0x000fe80000100a00 */
[----:B------:R1:W-:Y:S04]  /*b7be0*/  STL.64 [R1+0xa48], R134 ;  /* 0x000a488601007387 */ /* 0x0003e80000100a00 */
[----:B------:R-:W4:Y:S04]  /*b7bf0*/  LDL.LU R113, [R1+0x704] ;  /* 0x0007040001717983 */ /* 0x000f280000300800 */
[----:B---3--:R-:W3:Y:S04]  /*b7c00*/  LDL.LU R114, [R1+0x708] ;  /* 0x0007080001727983 */ /* 0x008ee80000300800 */
[----:B------:R-:W3:Y:S04]  /*b7c10*/  LDL.LU R115, [R1+0x70c] ;  /* 0x00070c0001737983 */ /* 0x000ee80000300800 */
[----:B------:R-:W1:Y:S02]  /*b7c20*/  LDSM.16.M88.4 R136, [R5+UR11+0x84100] ;  /* 0x0841000b0588783b */ /* 0x000e640008000200 */
[----:B-1----:R-:W-:Y:S02]  /*b7c30*/  HMMA.1688.F32.TF32 R132, R168, R230, R128 ;  /* 0x000000e6a884723c */ /* 0x002fe40000081080 */
[----:B------:R-:W1:Y:S04]  /*b7c40*/  LDSM.16.M88.4 R128, [R5+UR11+0x84180] ;  /* 0x0841800b0580783b */ /* 0x000e680008000200 */
[----:B------:R-:W-:Y:S04]  /*b7c50*/  STL.64 [R1+0xa30], R136 ;  /* 0x000a308801007387 */ /* 0x000fe80000100a00 */
[----:B------:R-:W-:Y:S04]  /*b7c60*/  STL.64 [R1+0xa38], R138 ;  /* 0x000a388a01007387 */ /* 0x000fe80000100a00 */
[----:B------:R-:W3:Y:S05]  /*b7c70*/  LDL.LU R228, [R1+0xbe0] ;  /* 0x000be00001e47983 */ /* 0x000eea0000300800 */
[----:B------:R-:W-:Y:S04]  /*b7c80*/  STL.64 [R1+0x4b0], R132 ;  /* 0x0004b08401007387 */ /* 0x000fe80000100a00 */
[----:B------:R-:W-:Y:S04]  /*b7c90*/  STL.64 [R1+0x4b8], R134 ;  /* 0x0004b88601007387 */ /* 0x000fe80000100a00 */
[----:B-1----:R-:W-:Y:S04]  /*b7ca0*/  STL.64 [R1+0xa20], R128 ;  /* 0x000a208001007387 */ /* 0x002fe80000100a00 */
[----:B------:R-:W1:Y:S04]  /*b7cb0*/  LDSM.16.M88.4 R132, [R5+UR11+0x85100] ;  /* 0x0851000b0584783b */ /* 0x000e680008000200 */
[----:B------:R-:W-:Y:S04]  /*b7cc0*/  STL.64 [R1+0xa28], R130 ;  /* 0x000a288201007387 */ /* 0x000fe80000100a00 */
[----:B------:R-:W1:Y:S01]  /*b7cd0*/  LDSM.16.M88.4 R128, [R5+UR11+0x85180] ;  /* 0x0851800b0580783b */ /* 0x000e620008000200 */
[----:B------:R-:W-:Y:S01]  /*b7ce0*/  IMAD.MOV.U32 R230, RZ, RZ, R2 ;  /* 0x000000ffffe67224 */ /* 0x000fe200078e0002 */
[----:B------:R-:W-:-:S02]  /*b7cf0*/  MOV R231, R0 ;  /* 0x0000000000e77202 */ /* 0x000fc40000000f00 */
[----:B------:R-:W3:Y:S04]  /*b7d00*/  LDL.LU R2, [R1+0xa080] ;  /* 0x00a0800001027983 */ /* 0x000ee80000300800 */
[----:B------:R-:W3:Y:S04]  /*b7d10*/  LDL.LU R0, [R1+0xa07c] ;  /* 0x00a07c0001007983 */ /* 0x000ee80000300800 */
[----:B------:R-:W-:Y:S04]  /*b7d20*/  LDSM.16.M88.4 R136, [R5+UR11+0x87080] ;  /* 0x0870800b0588783b */ /* 0x000fe80008000200 */
[----:B-1----:R-:W-:Y:S04]  /*b7d30*/  STL.64 [R1+0xa10], R132 ;  /* 0x000a108401007387 */ /* 0x002fe80000100a00 */
[----:B------:R-:W-:Y:S04]  /*b7d40*/  STL.64 [R1+0xa18], R134 ;  /* 0x000a188601007387 */ /* 0x000fe80000100a00 */
[----:B------:R-:W1:Y:S04]  /*b7d50*/  LDSM.16.M88.4 R132, [R5+UR11+0x86100] ;  /* 0x0861000b0584783b */ /* 0x000e680008000200 */
[----:B------:R-:W-:Y:S04]  /*b7d60*/  STL.64 [R1+0xa00], R128 ;  /* 0x000a008001007387 */ /* 0x000fe80000100a00 */
[----:B------:R-:W-:Y:S04]  /*b7d70*/  STL.64 [R1+0xa08], R130 ;  /* 0x000a088201007387 */ /* 0x000fe80000100a00 */
[----:B------:R-:W1:Y:S01]  /*b7d80*/  LDSM.16.M88.4 R128, [R5+UR11+0x86180] ;  /* 0x0861800b0580783b */ /* 0x000e620008000200 */
[C---:B--2---:R-:W-:Y:S03]  /*b7d90*/  HMMA.1688.F32.TF32 R124, R168.reuse, R122, R124 ;  /* 0x0000007aa87c723c */ /* 0x044fe6000008107c */
[----:B------:R-:W2:Y:S04]  /*b7da0*/  LDSM.16.M88.4 R120, [R5+UR11+0x87100] ;  /* 0x0871000b0578783b */ /* 0x000ea80008000200 */
[----:B-1----:R-:W-:Y:S04]  /*b7db0*/  STL.64 [R1+0x9f0], R132 ;  /* 0x0009f08401007387 */ /* 0x002fe80000100a00 */
[----:B------:R-:W-:Y:S04]  /*b7dc0*/  STL.64 [R1+0x9f8], R134 ;  /* 0x0009f88601007387 */ /* 0x000fe80000100a00 */
[----:B------:R-:W-:Y:S04]  /*b7dd0*/  STL.64 [R1+0x9e0], R128 ;  /* 0x0009e08001007387 */ /* 0x000fe80000100a00 */
[----:B------:R-:W-:Y:S04]  /*b7de0*/  STL.64 [R1+0x9e8], R130 ;  /* 0x0009e88201007387 */ /* 0x000fe80000100a00 */
[----:B------:R-:W-:Y:S04]  /*b7df0*/  STL.64 [R1+0x4a0], R124 ;  /* 0x0004a07c01007387 */ /* 0x000fe80000100a00 */
[----:B------:R-:W-:Y:S04]  /*b7e00*/  STL.64 [R1+0x4a8], R126 ;  /* 0x0004a87e01007387 */ /* 0x000fe80000100a00 */
[----:B------:R-:W1:Y:S04]  /*b7e10*/  LDSM.16.M88.4 R124, [R5+UR11+0x87180] ;  /* 0x0871800b057c783b */ /* 0x000e680008000200 */
[----:B------:R-:W-:Y:S04]  /*b7e20*/  LDSM.16.M88.4 R132, [R5+UR11+0x88080] ;  /* 0x0880800b0584783b */ /* 0x000fe80008000200 */
[----:B------:R-:W-:Y:S04]  /*b7e30*/  LDSM.16.M88.4 R128, [R5+UR11+0x89080] ;  /* 0x0890800b0580783b */ /* 0x000fe80008000200 */
[----:B--2---:R-:W-:Y:S04]  /*b7e40*/  STL.64 [R1+0x9d0], R120 ;  /* 0x0009d07801007387 */ /* 0x004fe80000100a00 */
[----:B------:R-:W-:Y:S04]  /*b7e50*/  STL.64 [R1+0x9d8], R122 ;  /* 0x0009d87a01007387 */ /* 0x000fe80000100a00 */
[----:B------:R-:W2:Y:S04]  /*b7e60*/  LDSM.16.M88.4 R120, [R5+UR11+0x88100] ;  /* 0x0881000b0578783b */ /* 0x000ea80008000200 */
[----:B-1----:R-:W-:Y:S04]  /*b7e70*/  STL.64 [R1+0x9c0], R124 ;  /* 0x0009c07c01007387 */ /* 0x002fe80000100a00 */
[----:B------:R-:W-:Y:S04]  /*b7e80*/  STL.64 [R1+0x9c8], R126 ;  /* 0x0009c87e01007387 */ /* 0x000fe80000100a00 */
[----:B------:R-:W1:Y:S04]  /*b7e90*/  LDSM.16.M88.4 R124, [R5+UR11+0x88180] ;  /* 0x0881800b057c783b */ /* 0x000e680008000200 */
[----:B--2---:R-:W-:Y:S04]  /*b7ea0*/  STL.64 [R1+0x9b0], R120 ;  /* 0x0009b07801007387 */ /* 0x004fe80000100a00 */
[----:B------:R4:W-:Y:S02]  /*b7eb0*/  STL.64 [R1+0x9b8], R122 ;  /* 0x0009b87a01007387 */ /* 0x0009e40000100a00 */
[C---:B----4-:R-:W-:Y:S02]  /*b7ec0*/  HMMA.1688.F32.TF32 R120, R168.reuse, R106, R116 ;  /* 0x0000006aa878723c */ /* 0x050fe40000081074 */
[----:B------:R-:W2:Y:S04]  /*b7ed0*/  LDSM.16.M88.4 R116, [R5+UR11+0x89100] ;  /* 0x0891000b0574783b */ /* 0x000ea80008000200 */
[----:B------:R-:W4:Y:S04]  /*b7ee0*/  LDSM.16.M88.4 R104, [R5+UR11+0x89180] ;  /* 0x0891800b0568783b */ /* 0x000f280008000200 */
[----:B-1----:R-:W-:Y:S04]  /*b7ef0*/  STL.64 [R1+0x9a0], R124 ;  /* 0x0009a07c01007387 */ /* 0x002fe80000100a00 */
[----:B------:R-:W-:Y:S05]  /*b7f00*/  STL.64 [R1+0x9a8], R126 ;  /* 0x0009a87e01007387 */ /* 0x000fea0000100a00 */
[----:B------:R-:W-:Y:S04]  /*b7f10*/  STL.64 [R1+0x490], R120 ;  /* 0x0004907801007387 */ /* 0x000fe80000100a00 */
[----:B------:R-:W-:Y:S04]  /*b7f20*/  STL.64 [R1+0x498], R122 ;  /* 0x0004987a01007387 */ /* 0x000fe80000100a00 */
[----:B------:R-:W1:Y:S04]  /*b7f30*/  LDSM.16.M88.4 R120, [R5+UR11+0x8a100] ;  /* 0x08a1000b0578783b */ /* 0x000e680008000200 */
[----:B------:R-:W-:Y:S04]  /*b7f40*/  LDSM.16.M88.4 R124, [R5+UR11+0x8a080] ;  /* 0x08a0800b057c783b */ /* 0x000fe80008000200 */
[----:B--2---:R-:W-:Y:S04]  /*b7f50*/  STL.64 [R1+0x990], R116 ;  /* 0x0009907401007387 */ /* 0x004fe80000100a00 */
[----:B------:R-:W-:Y:S04]  /*b7f60*/  STL.64 [R1+0x998], R118 ;  /* 0x0009987601007387 */ /* 0x000fe80000100a00 */
[----:B------:R-:W2:Y:S04]  /*b7f70*/  LDSM.16.M88.4 R116, [R5+UR11+0x8a180] ;  /* 0x08a1800b0574783b */ /* 0x000ea80008000200 */
[----:B----4-:R-:W-:Y:S04]  /*b7f80*/  STL.64 [R1+0x980], R104 ;  /* 0x0009806801007387 */ /* 0x010fe80000100a00 */
[----:B------:R-:W-:Y:S04]  /*b7f90*/  STL.64 [R1+0x988], R106 ;  /* 0x0009886a01007387 */ /* 0x000fe80000100a00 */
[----:B------:R-:W-:Y:S04]  /*b7fa0*/  LDSM.16.M88.4 R104, [R5+UR11+0x8b080] ;  /* 0x08b0800b0568783b */ /* 0x000fe80008000200 */
[----:B-1----:R-:W-:Y:S04]  /*b7fb0*/  STL.64 [R1+0x970], R120 ;  /* 0x0009707801007387 */ /* 0x002fe80000100a00 */
[----:B------:R-:W-:Y:S04]  /*b7fc0*/  STL.64 [R1+0x978], R122 ;  /* 0x0009787a01007387 */ /* 0x000fe80000100a00 */
[----:B------:R-:W1:Y:S04]  /*b7fd0*/  LDSM.16.M88.4 R120, [R5+UR11+0x8b100] ;  /* 0x08b1000b0578783b */ /* 0x000e680008000200 */
[----:B--2---:R-:W-:Y:S04]  /*b7fe0*/  STL.64 [R1+0x960], R116 ;  /* 0x0009607401007387 */ /* 0x004fe80000100a00 */
[----:B------:R3:W-:Y:S02]  /*b7ff0*/  STL.64 [R1+0x968], R118 ;  /* 0x0009687601007387 */ /* 0x0007e40000100a00 */
[C---:B---3--:R-:W-:Y:S02]  /*b8000*/  HMMA.1688.F32.TF32 R116, R168.reuse, R110, R112 ;  /* 0x0000006ea874723c */ /* 0x048fe40000081070 */
[----:B------:R-:W2:Y:S04]  /*b8010*/  LDSM.16.M88.4 R112, [R5+UR11+0x8b180] ;  /* 0x08b1800b0570783b */ /* 0x000ea80008000200 */
[----:B------:R-:W-:Y:S04]  /*b8020*/  LDSM.16.M88.4 R108, [R5+UR11+0x8c080] ;  /* 0x08c0800b056c783b */ /* 0x000fe80008000200 */
        /* <DEDUP_REMOVED lines=13> */
[----:B------:R2:W-:Y:S04]  /*b8100*/  STL.64 [R1+0x928], R114 ;  /* 0x0009287201007387 */ /* 0x0005e80000100a00 */
[----:B-1----:R-:W-:Y:S04]  /*b8110*/  STL.64 [R1+0x910], R116 ;  /* 0x0009107401007387 */ /* 0x002fe80000100a00 */
[----:B------:R-:W-:Y:S04]  /*b8120*/  STL.64 [R1+0x918], R118 ;  /* 0x0009187601007387 */ /* 0x000fe80000100a00 */
[----:B------:R-:W-:Y:S04]  /*b8130*/  STL.64 [R1+0x900], R176 ;  /* 0x000900b001007387 */ /* 0x000fe80000100a00 */
[----:B------:R-:W-:Y:S04]  /*b8140*/  STL.64 [R1+0x908], R178 ;  /* 0x000908b201007387 */ /* 0x000fe80000100a00 */
[----:B------:R-:W1:Y:S01]  /*b8150*/  LDSM.16.M88.4 R176, [R5+UR11+0x8e180] ;  /* 0x08e1800b05b0783b */ /* 0x000e620008000200 */
[----:B--2---:R-:W-:Y:S03]  /*b8160*/  HMMA.1688.F32.TF32 R112, R168, R238, R228 ;  /* 0x000000eea870723c */ /* 0x004fe600000810e4 */
[----:B------:R-:W-:-:S15]  /*b8170*/  LDSM.16.M88.4 R116, [R5+UR11+0x8e080] ;  /* 0x08e0800b0574783b */ /* 0x000fde0008000200 */
[----:B------:R-:W-:Y:S01]  /*b8180*/  NOP ;  /* 0x0000000000007918 */ /* 0x000fe20000000000 */
[----:B------:R-:W-:Y:S04]  /*b8190*/  STL.64 [R1+0x500], R112 ;  /* 0x0005007001007387 */ /* 0x000fe80000100a00 */
[----:B------:R-:W-:Y:S04]  /*b81a0*/  STL.64 [R1+0x508], R114 ;  /* 0x0005087201007387 */ /* 0x000fe80000100a00 */
[----:B------:R-:W-:Y:S04]  /*b81b0*/  STL.64 [R1+0x8f0], R180 ;  /* 0x0008f0b401007387 */ /* 0x000fe80000100a00 */
[----:B------:R-:W-:Y:S04]  /*b81c0*/  STL.64 [R1+0x8f8], R182 ;  /* 0x0008f8b601007387 */ /* 0x000fe80000100a00 */
[----:B------:R-:W-:Y:S04]  /*b81d0*/  LDSM.16.M88.4 R180, [R5+UR11+0x8f100] ;  /* 0x08f1000b05b4783b */ /* 0x000fe80008000200 */
[----:B-1----:R-:W-:Y:S04]  /*b81e0*/  STL.64 [R1+0x8e0], R176 ;  /* 0x0008e0b001007387 */ /* 0x002fe80000100a00 */
[----:B------:R-:W-:Y:S04]  /*b81f0*/  STL.64 [R1+0x8e8], R178 ;  /* 0x0008e8b201007387 */ /* 0x000fe80000100a00 */
[----:B------:R-:W1:Y:S04]  /*b8200*/  LDSM.16.M88.4 R176, [R5+UR11+0x8f180] ;  /* 0x08f1800b05b0783b */ /* 0x000e680008000200 */
[----:B------:R-:W-:Y:S01]  /*b8210*/  LDSM.16.M88.4 R112, [R5+UR11+0x8f080] ;  /* 0x08f0800b0570783b */ /* 0x000fe20008000200 */
[----:B------:R-:W-:-:S04]  /*b8220*/  IMAD.SHL.U32 R252, R252, 0x80, RZ ;  /* 0x00000080fcfc7824 */ /* 0x000fc800078e00ff */
[----:B------:R-:W-:Y:S01]  /*b8230*/  IMAD.SHL.U32 R252, R252, 0x4, RZ ;  /* 0x00000004fcfc7824 */ /* 0x000fe200078e00ff */
        /* <DEDUP_REMOVED lines=62> */
[----:B------:R-:W-:-:S02]  /*b8620*/  IMAD.MOV.U32 R221, RZ, RZ, R210 ;  /* 0x000000ffffdd7224 */ /* 0x000fc400078e00d2 */
[----:B------:R-:W-:Y:S01]  /*b8630*/  IMAD.MOV.U32 R220, RZ, RZ, R211 ;  /* 0x000000ffffdc7224 */ /* 0x000fe200078e00d3 */
[----:B------:R-:W2:Y:S04]  /*b8640*/  LDL.LU R216, [R1+0x860] ;  /* 0x0008600001d87983 */ /* 0x000ea80000300800 */
[----:B------:R-:W2:Y:S04]  /*b8650*/  LDL.LU R217, [R1+0x864] ;  /* 0x0008640001d97983 */ /* 0x000ea80000300800 */
[----:B------:R-:W2:Y:S04]  /*b8660*/  LDL.LU R218, [R1+0x868] ;  /* 0x0008680001da7983 */ /* 0x000ea80000300800 */
[----:B------:R-:W2:Y:S01]  /*b8670*/  LDL.LU R219, [R1+0x86c] ;  /* 0x00086c0001db7983 */ /* 0x000ea20000300800 */
[----:B------:R-:W-:Y:S01]  /*b8680*/  IMAD.MOV.U32 R10, RZ, RZ, R173 ;  /* 0x000000ffff0a7224 */ /* 0x000fe200078e00ad */
[----:B------:R-:W-:Y:S01]  /*b8690*/  MOV R95, R208 ;  /* 0x000000d0005f7202 */ /* 0x000fe20000000f00 */
[----:B------:R-:W-:Y:S01]  /*b86a0*/  IMAD.MOV.U32 R11, RZ, RZ, R172 ;  /* 0x000000ffff0b7224 */ /* 0x000fe200078e00ac */
        /* <DEDUP_REMOVED lines=31> */
[----:B------:R-:W-:Y:S01]  /*b88a0*/  IMAD.MOV.U32 R26, RZ, RZ, R175 ;  /* 0x000000ffff1a7224 */ /* 0x000fe200078e00af */
[----:B------:R-:W-:Y:S02]  /*b88b0*/  MOV R27, R174 ;  /* 0x000000ae001b7202 */ /* 0x000fe40000000f00 */
[----:B------:R-:W4:Y:S01]  /*b88c0*/  LDL.LU R209, [R1+0x824] ;  /* 0x0008240001d17983 */ /* 0x000f220000300800 */
[----:B------:R-:W-:-:S03]  /*b88d0*/  IMAD.MOV.U32 R78, RZ, RZ, R225 ;  /* 0x000000ffff4e7224 */ /* 0x000fc600078e00e1 */
[----:B------:R-:W4:Y:S04]  /*b88e0*/  LDL.LU R210, [R1+0x828] ;  /* 0x0008280001d27983 */ /* 0x000f280000300800 */
[----:B------:R-:W4:Y:S04]  /*b88f0*/  LDL.LU R211, [R1+0x82c] ;  /* 0x00082c0001d37983 */ /* 0x000f280000300800 */
[----:B------:R-:W4:Y:S04]  /*b8900*/  LDL.LU R224, [R1+0xbc0] ;  /* 0x000bc00001e07983 */ /* 0x000f280000300800 */
[----:B------:R-:W4:Y:S01]  /*b8910*/  LDL.LU R225, [R1+0xbc4] ;  /* 0x000bc40001e17983 */ /* 0x000f220000300800 */
[----:B------:R-:W-:-:S03]  /*b8920*/  IMAD.MOV.U32 R18, RZ, RZ, R189 ;  /* 0x000000ffff127224 */ /* 0x000fc600078e00bd */
[----:B------:R-:W4:Y:S01]  /*b8930*/  LDL.LU R226, [R1+0xbc8] ;  /* 0x000bc80001e27983 */ /* 0x000f220000300800 */
[----:B------:R-:W-:-:S03]  /*b8940*/  IMAD.MOV.U32 R19, RZ, RZ, R188 ;  /* 0x000000ffff137224 */ /* 0x000fc600078e00bc */
        /* <DEDUP_REMOVED lines=8> */
[----:B------:R-:W4:Y:S01]  /*b89d0*/  LDL.LU R173, [R1+0xdb4] ;  /* 0x000db40001ad7983 */ /* 0x000f220000300800 */
[----:B------:R-:W-:-:S03]  /*b89e0*/  IMAD.MOV.U32 R190, RZ, RZ, R7 ;  /* 0x000000ffffbe7224 */ /* 0x000fc600078e0007 */
[----:B------:R-:W4:Y:S01]  /*b89f0*/  LDL.LU R174, [R1+0xdb8] ;  /* 0x000db80001ae7983 */ /* 0x000f220000300800 */
[----:B------:R-:W-:-:S03]  /*b8a00*/  MOV R191, R6 ;  /* 0x0000000600bf7202 */ /* 0x000fc60000000f00 */
[----:B------:R-:W4:Y:S04]  /*b8a10*/  LDL.LU R175, [R1+0xdbc] ;  /* 0x000dbc0001af7983 */ /* 0x000f280000300800 */
[----:B------:R-:W4:Y:S04]  /*b8a20*/  LDL.LU R188, [R1+0xe40] ;  /* 0x000e400001bc7983 */ /* 0x000f280000300800 */
[----:B------:R-:W4:Y:S04]  /*b8a30*/  LDL.LU R189, [R1+0xe44] ;  /* 0x000e440001bd7983 */ /* 0x000f280000300800 */
[----:B------:R-:W4:Y:S04]  /*b8a40*/  LDL.64 R4, [R1+0x10] ;  /* 0x0000100001047983 */ /* 0x000f280000100a00 */
[----:B------:R-:W4:Y:S04]  /*b8a50*/  LDL.64 R6, [R1+0x18] ;  /* 0x0000180001067983 */ /* 0x000f280000100a00 */
[----:B------:R-:W-:Y:S04]  /*b8a60*/  STL [R1+0xa080], R2 ;  /* 0x00a0800201007387 */ /* 0x000fe80000100800 */
[----:B------:R-:W-:Y:S01]  /*b8a70*/  STL [R1+0xa07c], R0 ;  /* 0x00a07c0001007387 */ /* 0x000fe20000100800 */
[C---:B--2---:R-:W-:Y:S08]  /*b8a80*/  HMMA.1688.F32.TF32 R76, R168.reuse, R78, R80 ;  /* 0x0000004ea84c723c */ /* 0x044ff00000081050 */
[C---:B---3--:R-:W-:Y:S08]  /*b8a90*/  HMMA.1688.F32.TF32 R52, R168.reuse, R54, R56 ;  /* 0x00000036a834723c */ /* 0x048ff00000081038 */
[C---:B----4-:R-:W-:Y:S08]  /*b8aa0*/  HMMA.1688.F32.TF32 R24, R168.reuse, R26, R12 ;  /* 0x0000001aa818723c */ /* 0x050ff0000008100c */
[C---:B------:R-:W-:Y:S01]  /*b8ab0*/  HMMA.1688.F32.TF32 R8, R168.reuse, R10, R240 ;  /* 0x0000000aa808723c */ /* 0x040fe200000810f0 */
[----:B------:R-:W2:Y:S04]  /*b8ac0*/  LDL.LU.64 R242, [R1+0xc6b8] ;  /* 0x00c6b80001f27983 */ /* 0x000ea80000300a00 */
[----:B------:R-:W3:Y:S03]  /*b8ad0*/  LDL.LU.64 R240, [R1+0xc6b0] ;  /* 0x00c6b00001f07983 */ /* 0x000ee60000300a00 */
[C---:B------:R-:W-:Y:S11]  /*b8ae0*/  HMMA.1688.F32.TF32 R16, R168.reuse, R18, R20 ;  /* 0x00000012a810723c */ /* 0x040ff60000081014 */
[----:B------:R-:W-:Y:S04]  /*b8af0*/  STL.64 [R1+0x480], R8 ;  /* 0x0004800801007387 */ /* 0x000fe80000100a00 */
[----:B------:R1:W-:Y:S01]  /*b8b00*/  STL.64 [R1+0x488], R10 ;  /* 0x0004880a01007387 */ /* 0x0003e20000100a00 */
[----:B------:R-:W-:Y:S03]  /*b8b10*/  HMMA.1688.F32.TF32 R168, R168, R94, R72 ;  /* 0x0000005ea8a8723c */ /* 0x000fe60000081048 */
[----:B-1----:R-:W4:Y:S04]  /*b8b20*/  LDL.LU.64 R10, [R1+0xc6a8] ;  /* 0x00c6a800010a7983 */ /* 0x002f280000300a00 */
[----:B------:R-:W2:Y:S04]  /*b8b30*/  LDL.LU.64 R8, [R1+0xc6a0] ;  /* 0x00c6a00001087983 */ /* 0x000ea80000300a00 */
[----:B------:R-:W2:Y:S04]  /*b8b40*/  LDL.LU.64 R14, [R1+0xc698] ;  /* 0x00c69800010e7983 */ /* 0x000ea80000300a00 */
        /* <DEDUP_REMOVED lines=33> */
[C---:B------:R-:W-:Y:S03]  /*b8d60*/  HMMA.1688.F32.TF32 R208, R204.reuse, R244, R208 ;  /* 0x000000f4ccd0723c */ /* 0x040fe600000810d0 */
[----:B------:R-:W-:Y:S05]  /*b8d70*/  STL [R1+0xc50c], R28 ;  /* 0x00c50c1c01007387 */ /* 0x000fea0000100800 */
[C---:B------:R-:W-:Y:S01]  /*b8d80*/  HMMA.1688.F32.TF32 R216, R204.reuse, R220, R216 ;  /* 0x000000dcccd8723c */ /* 0x040fe200000810d8 */
[----:B------:R-:W-:Y:S07]  /*b8d90*/  STL [R1+0xc508], R29 ;  /* 0x00c5081d01007387 */ /* 0x000fee0000100800 */
[C---:B------:R-:W-:Y:S08]  /*b8da0*/  HMMA.1688.F32.TF32 R212, R204.reuse, R248, R212 ;  /* 0x000000f8ccd4723c */ /* 0x040ff000000810d4 */
[C---:B------:R-:W-:Y:S01]  /*b8db0*/  HMMA.1688.F32.TF32 R220, R204.reuse, R4, R196 ;  /* 0x00000004ccdc723c */ /* 0x040fe200000810c4 */
[----:B------:R-:W-:Y:S01]  /*b8dc0*/  LOP3.LUT R252, R3, 0x20, RZ, 0x3c, !PT ;  /* 0x0000002003fc7812 */ /* 0x000fe200078e3cff */
[----:B------:R-:W-:Y:S04]  /*b8dd0*/  LDS R196, [R3+UR10+0x18000] ;  /* 0x0180000a03c47984 */ /* 0x000fe80008000800 */
[----:B------:R-:W-:Y:S02]  /*b8de0*/  LDS R198, [R3+UR10+0x1a000] ;  /* 0x01a0000a03c67984 */ /* 0x000fe40008000800 */
[C---:B------:R-:W-:Y:S02]  /*b8df0*/  HMMA.1688.F32.TF32 R224, R204.reuse, R44, R224 ;  /* 0x0000002ccce0723c */ /* 0x040fe400000810e0 */
[----:B------:R-:W-:Y:S04]  /*b8e00*/  LDS R197, [R252+UR10+0x18000] ;  /* 0x0180000afcc57984 */ /* 0x000fe80008000800 */
[----:B------:R-:W1:Y:S02]  /*b8e10*/  LDS R199, [R252+UR10+0x1a000] ;  /* 0x01a0000afcc77984 */ /* 0x000e640008000800 */
[C---:B------:R-:W-:Y:S02]  /*b8e20*/  HMMA.1688.F32.TF32 R228, R204.reuse, R40, R228 ;  /* 0x00000028cce4723c */ /* 0x040fe400000810e4 */
[----:B------:R-:W-:Y:S04]  /*b8e30*/  LDS R4, [R3+UR10+0x1c000] ;  /* 0x01c0000a03047984 */ /* 0x000fe80008000800 */
[----:B------:R-:W-:Y:S02]  /*b8e40*/  LDS R5, [R252+UR10+0x1c000] ;  /* 0x01c0000afc057984 */ /* 0x000fe40008000800 */
[C---:B------:R-:W-:Y:S08]  /*b8e50*/  HMMA.1688.F32.TF32 R232, R204.reuse, R36, R232 ;  /* 0x00000024cce8723c */ /* 0x040ff000000810e8 */
[C---:B------:R-:W-:Y:S08]  /*b8e60*/  HMMA.1688.F32.TF32 R236, R204.reuse, R32, R236 ;  /* 0x00000020ccec723c */ /* 0x040ff000000810ec */
[C---:B------:R-:W-:Y:S08]  /*b8e70*/  HMMA.1688.F32.TF32 R172, R204.reuse, R64, R172 ;  /* 0x00000040ccac723c */ /* 0x040ff000000810ac */
[C---:B------:R-:W-:Y:S08]  /*b8e80*/  HMMA.1688.F32.TF32 R176, R204.reuse, R60, R176 ;  /* 0x0000003cccb0723c */ /* 0x040ff000000810b0 */
[C---:B------:R-:W-:Y:S08]  /*b8e90*/  HMMA.1688.F32.TF32 R180, R204.reuse, R48, R180 ;  /* 0x00000030ccb4723c */ /* 0x040ff000000810b4 */
[C---:B------:R-:W-:Y:S08]  /*b8ea0*/  HMMA.1688.F32.TF32 R184, R204.reuse, R68, R184 ;  /* 0x00000044ccb8723c */ /* 0x040ff000000810b8 */
[C---:B------:R-:W-:Y:S08]  /*b8eb0*/  HMMA.1688.F32.TF32 R188, R204.reuse, R84, R188 ;  /* 0x00000054ccbc723c */ /* 0x040ff000000810bc */
[----:B------:R-:W-:Y:S08]  /*b8ec0*/  HMMA.1688.F32.TF32 R192, R204, R100, R192 ;  /* 0x00000064ccc0723c */ /* 0x000ff000000810c0 */
[----:B------:R-:W-:Y:S08]  /*b8ed0*/  HMMA.1688.F32.TF32 R208, R200, R246, R208 ;  /* 0x000000f6c8d0723c */ /* 0x000ff000000810d0 */
[C---:B--2---:R-:W-:Y:S08]  /*b8ee0*/  HMMA.1688.F32.TF32 R168, R204.reuse, R28, R168 ;  /* 0x0000001ccca8723c */ /* 0x044ff000000810a8 */
[----:B------:R-:W-:Y:S01]  /*b8ef0*/  HMMA.1688.F32.TF32 R204, R204, R96, R88 ;  /* 0x00000060cccc723c */ /* 0x000fe20000081058 */
[----:B------:R-:W2:Y:S04]  /*b8f00*/  LDL.LU.64 R90, [R1+0xc5f8] ;  /* 0x00c5f800015a7983 */ /* 0x000ea80000300a00 */
[----:B------:R-:W2:Y:S04]  /*b8f10*/  LDL.LU.64 R88, [R1+0xc5f0] ;  /* 0x00c5f00001587983 */ /* 0x000ea80000300a00 */
[----:B------:R1:W-:Y:S04]  /*b8f20*/  STL.64 [R1+0xc518], R246 ;  /* 0x00c518f601007387 */ /* 0x0003e80000100a00 */
[----:B------:R3:W-:Y:S04]  /*b8f30*/  STL.64 [R1+0xc510], R244 ;  /* 0x00c510f401007387 */ /* 0x0007e80000100a00 */
[----:B-1----:R-:W2:Y:S04]  /*b8f40*/  LDL R246, [R1+0x8] ;  /* 0x0000080001f67983 */ /* 0x002ea80000100800 */
[----:B------:R-:W2:Y:S01]  /*b8f50*/  LDL R247, [R1+0xc] ;  /* 0x00000c0001f77983 */ /* 0x000ea20000100800 */
[C---:B------:R-:W-:Y:S03]  /*b8f60*/  HMMA.1688.F32.TF32 R212, R200.reuse, R250, R212 ;  /* 0x000000fac8d4723c */ /* 0x040fe600000810d4 */
[----:B------:R1:W-:Y:S04]  /*b8f70*/  STL.64 [R1+0xc528], R250 ;  /* 0x00c528fa01007387 */ /* 0x0003e80000100a00 */
[----:B------:R4:W-:Y:S04]  /*b8f80*/  STL.64 [R1+0xc520], R248 ;  /* 0x00c520f801007387 */ /* 0x0009e80000100a00 */
[----:B---3--:R-:W3:Y:S04]  /*b8f90*/  LDL.64 R244, [R1+0x20] ;  /* 0x0000200001f47983 */ /* 0x008ee80000100a00 */
[----:B-1----:R-:W3:Y:S04]  /*b8fa0*/  LDL.64 R250, [R1+0x38] ;  /* 0x0000380001fa7983 */ /* 0x002ee80000100a00 */
[----:B----4-:R-:W4:Y:S01]  /*b8fb0*/  LDL.64 R248, [R1+0x30] ;  /* 0x0000300001f87983 */ /* 0x010f220000100a00 */
[----:B------:R-:W-:Y:S01]  /*b8fc0*/  HMMA.1688.F32.TF32 R172, R200, R66, R172 ;  /* 0x00000042c8ac723c */ /* 0x000fe200000810ac */
[----:B------:R-:W-:-:S02]  /*b8fd0*/  IMAD.MOV.U32 R28, RZ, RZ, R6 ;  /* 0x000000ffff1c7224 */ /* 0x000fc400078e0006 */
[----:B------:R-:W-:-:S05]  /*b8fe0*/  IMAD.MOV.U32 R29, RZ, RZ, R7 ;  /* 0x000000ffff1d7224 */ /* 0x000fca00078e0007 */
[C---:B------:R-:W-:Y:S01]  /*b8ff0*/  HMMA.1688.F32.TF32 R220, R200.reuse, R6, R220 ;  /* 0x00000006c8dc723c */ /* 0x040fe200000810dc */
[----:B------:R-:W-:Y:S04]  /*b9000*/  LDS R6, [R3+UR10+0x1e000] ;  /* 0x01e0000a03067984 */ /* 0x000fe80008000800 */
[----:B------:R-:W1:Y:S03]  /*b9010*/  LDS R7, [R252+UR10+0x1e000] ;  /* 0x01e0000afc077984 */ /* 0x000e660008000800 */
[C---:B--2---:R-:W-:Y:S01]  /*b9020*/  HMMA.1688.F32.TF32 R216, R200.reuse, R246, R216 ;  /* 0x000000f6c8d8723c */ /* 0x044fe200000810d8 */
[----:B------:R-:W2:Y:S04]  /*b9030*/  LDL.64 R246, [R1+0x28] ;  /* 0x0000280001f67983 */ /* 0x000ea80000100a00 */
        /* <DEDUP_REMOVED lines=12> */
[----:B-1----:R-:W2:Y:S04]  /*b9100*/  LDL.64 R66, [R1+0x48] ;  /* 0x0000480001427983 */ /* 0x002ea80000100a00 */
[----:B---3--:R-:W3:Y:S01]  /*b9110*/  LDL.64 R64, [R1+0x40] ;  /* 0x0000400001407983 */ /* 0x008ee20000100a00 */
        /* <DEDUP_REMOVED lines=11> */
[----:B------:R-:W-:Y:S04]  /*b91d0*/  LDS R204, [R3+UR10+0x20000] ;  /* 0x0200000a03cc7984 */ /* 0x000fe80008000800 */
[----:B------:R-:W-:Y:S03]  /*b91e0*/  LDS R206, [R3+UR10+0x22000] ;  /* 0x0220000a03ce7984 */ /* 0x000fe60008000800 */
[C---:B------:R-:W-:Y:S01]  /*b91f0*/  HMMA.1688.F32.TF32 R208, R196.reuse, R164, R208 ;  /* 0x000000a4c4d0723c */ /* 0x040fe200000810d0 */
[----:B------:R-:W-:Y:S04]  /*b9200*/  LDS R205, [R252+UR10+0x20000] ;  /* 0x0200000afccd7984 */ /* 0x000fe80008000800 */
[----:B------:R-:W3:Y:S03]  /*b9210*/  LDS R207, [R252+UR10+0x22000] ;  /* 0x0220000afccf7984 */ /* 0x000ee60008000800 */
[C---:B------:R-:W-:Y:S08]  /*b9220*/  HMMA.1688.F32.TF32 R212, R196.reuse, R160, R212 ;  /* 0x000000a0c4d4723c */ /* 0x040ff000000810d4 */
[C---:B------:R-:W-:Y:S01]  /*b9230*/  HMMA.1688.F32.TF32 R216, R196.reuse, R156, R216 ;  /* 0x0000009cc4d8723c */ /* 0x040fe200000810d8 */
[----:B------:R-:W-:Y:S04]  /*b9240*/  STL.64 [R1+0xc548], R62 ;  /* 0x00c5483e01007387 */ /* 0x000fe80000100a00 */
[----:B------:R-:W-:Y:S03]  /*b9250*/  STL.64 [R1+0xc540], R60 ;  /* 0x00c5403c01007387 */ /* 0x000fe60000100a00 */
        /* <DEDUP_REMOVED lines=17> */
[----:B------:R-:W-:Y:S01]  /*b9370*/  HMMA.1688.F32.TF32 R196, R196, R112, R200 ;  /* 0x00000070c4c4723c */ /* 0x000fe200000810c8 */
[----:B------:R-:W-:Y:S04]  /*b9380*/  LDS R200, [R3+UR10+0x24000] ;  /* 0x0240000a03c87984 */ /* 0x000fe80008000800 */
[----:B------:R-:W-:Y:S03]  /*b9390*/  LDS R202, [R3+UR10+0x26000] ;  /* 0x0260000a03ca7984 */ /* 0x000fe60008000800 */
[C---:B------:R-:W-:Y:S01]  /*b93a0*/  HMMA.1688.F32.TF32 R208, R4.reuse, R166, R208 ;  /* 0x000000a604d0723c */ /* 0x040fe200000810d0 */
[----:B------:R-:W-:Y:S04]  /*b93b0*/  LDS R201, [R252+UR10+0x24000] ;  /* 0x0240000afcc97984 */ /* 0x000fe80008000800 */
[----:B------:R-:W1:Y:S03]  /*b93c0*/  LDS R203, [R252+UR10+0x26000] ;  /* 0x0260000afccb7984 */ /* 0x000e660008000800 */
[C---:B------:R-:W-:Y:S01]  /*b93d0*/  HMMA.1688.F32.TF32 R212, R4.reuse, R162, R212 ;  /* 0x000000a204d4723c */ /* 0x040fe200000810d4 */
[----:B------:R-:W-:Y:S07]  /*b93e0*/  STL.64 [R1+0xc570], R84 ;  /* 0x00c5705401007387 */ /* 0x000fee0000100a00 */
[C---:B------:R-:W-:Y:S01]  /*b93f0*/  HMMA.1688.F32.TF32 R216, R4.reuse, R158, R216 ;  /* 0x0000009e04d8723c */ /* 0x040fe200000810d8 */
[----:B------:R-:W-:Y:S04]  /*b9400*/  STL.64 [R1+0xc588], R102 ;  /* 0x00c5886601007387 */ /* 0x000fe80000100a00 */
[----:B------:R1:W-:Y:S04]  /*b9410*/  STL.64 [R1+0xc580], R100 ;  /* 0x00c5806401007387 */ /* 0x0003e80000100a00 */
[----:B------:R-:W-:Y:S04]  /*b9420*/  STL.64 [R1+0xc598], R98 ;  /* 0x00c5986201007387 */ /* 0x000fe80000100a00 */
[----:B------:R-:W-:Y:S04]  /*b9430*/  STL.64 [R1+0xc590], R96 ;  /* 0x00c5906001007387 */ /* 0x000fe80000100a00 */
[----:B------:R-:W-:Y:S04]  /*b9440*/  STL.64 [R1+0xc500], R166 ;  /* 0x00c500a601007387 */ /* 0x000fe80000100a00 */
[----:B------:R1:W-:Y:S04]  /*b9450*/  STL.64 [R1+0xc4f8], R164 ;  /* 0x00c4f8a401007387 */ /* 0x0003e80000100a00 */
        /* <DEDUP_REMOVED lines=8> */
[----:B------:R-:W-:Y:S05]  /*b94e0*/  STL.64 [R1+0xc5c0], R152 ;  /* 0x00c5c09801007387 */ /* 0x000fea0000100a00 */
[C---:B------:R-:W-:Y:S01]  /*b94f0*/  HMMA.1688.F32.TF32 R232, R4.reuse, R142, R232 ;  /* 0x0000008e04e8723c */ /* 0x040fe200000810e8 */
[----:B------:R-:W-:Y:S04]  /*b9500*/  STL.64 [R1+0xc5d8], R150 ;  /* 0x00c5d89601007387 */ /* 0x000fe80000100a00 */
[----:B------:R-:W-:Y:S03]  /*b9510*/  STL.64 [R1+0xc5d0], R148 ;  /* 0x00c5d09401007387 */ /* 0x000fe60000100a00 */
[C---:B------:R-:W-:Y:S01]  /*b9520*/  HMMA.1688.F32.TF32 R236, R4.reuse, R138, R236 ;  /* 0x0000008a04ec723c */ /* 0x040fe200000810ec */
[----:B------:R-:W-:Y:S07]  /*b9530*/  STL.64 [R1+0xc5e8], R146 ;  /* 0x00c5e89201007387 */ /* 0x000fee0000100a00 */
[C---:B------:R-:W-:Y:S01]  /*b9540*/  HMMA.1688.F32.TF32 R168, R4.reuse, R134, R168 ;  /* 0x0000008604a8723c */ /* 0x040fe200000810a8 */
[----:B------:R2:W-:Y:S04]  /*b9550*/  STL.64 [R1+0xc5e0], R144 ;  /* 0x00c5e09001007387 */ /* 0x0005e80000100a00 */
[----:B-1----:R-:W3:Y:S03]  /*b9560*/  LDL.64 R100, [R1+0xab0] ;  /* 0x000ab00001647983 */ /* 0x002ee60000100a00 */
[C---:B------:R-:W-:Y:S01]  /*b9570*/  HMMA.1688.F32.TF32 R172, R4.reuse, R130, R172 ;  /* 0x0000008204ac723c */ /* 0x040fe200000810ac */
[----:B------:R-:W3:Y:S04]  /*b9580*/  LDL R84, [R1+0xa90] ;  /* 0x000a900001547983 */ /* 0x000ee80000100800 */
[----:B------:R-:W3:Y:S03]  /*b9590*/  LDL R85, [R1+0xa94] ;  /* 0x000a940001557983 */ /* 0x000ee60000100800 */
[C---:B------:R-:W-:Y:S01]  /*b95a0*/  HMMA.1688.F32.TF32 R176, R4.reuse, R126, R176 ;  /* 0x0000007e04b0723c */ /* 0x040fe200000810b0 */
[----:B------:R-:W3:Y:S04]  /*b95b0*/  LDL R68, [R1+0xa70] ;  /* 0x000a700001447983 */ /* 0x000ee80000100800 */
[----:B------:R-:W3:Y:S03]  /*b95c0*/  LDL R69, [R1+0xa74] ;  /* 0x000a740001457983 */ /* 0x000ee60000100800 */
[C---:B------:R-:W-:Y:S01]  /*b95d0*/  HMMA.1688.F32.TF32 R180, R4.reuse, R106, R180 ;  /* 0x0000006a04b4723c */ /* 0x040fe200000810b4 */
[----:B------:R-:W3:Y:S01]  /*b95e0*/  LDL R48, [R1+0xa50] ;  /* 0x000a500001307983 */ /* 0x000ee20000100800 */
[----:B----4-:R-:W-:Y:S01]  /*b95f0*/  IMAD.MOV.U32 R38, RZ, RZ, R248 ;  /* 0x000000ffff267224 */ /* 0x010fe200078e00f8 */
[----:B------:R-:W-:Y:S01]  /*b9600*/  MOV R39, R249 ;  /* 0x000000f900277202 */ /* 0x000fe20000000f00 */
[----:B------:R-:W-:Y:S01]  /*b9610*/  IMAD.MOV.U32 R34, RZ, RZ, R244 ;  /* 0x000000ffff227224 */ /* 0x000fe200078e00f4 */
[----:B------:R-:W4:Y:S03]  /*b9620*/  LDL R49, [R1+0xa54] ;  /* 0x000a540001317983 */ /* 0x000f260000100800 */
[C---:B------:R-:W-:Y:S01]  /*b9630*/  HMMA.1688.F32.TF32 R184, R4.reuse, R110, R184 ;  /* 0x0000006e04b8723c */ /* 0x040fe200000810b8 */
[----:B------:R-:W-:Y:S01]  /*b9640*/  IMAD.MOV.U32 R46, RZ, RZ, R245 ;  /* 0x000000ffff2e7224 */ /* 0x000fe200078e00f5 */
[----:B--2---:R-:W-:Y:S01]  /*b9650*/  MOV R31, R67 ;  /* 0x00000043001f7202 */ /* 0x004fe20000000f00 */
[----:B------:R-:W-:Y:S01]  /*b9660*/  IMAD.MOV.U32 R30, RZ, RZ, R66 ;  /* 0x000000ffff1e7224 */ /* 0x000fe200078e0042 */
[----:B------:R-:W-:Y:S01]  /*b9670*/  MOV R35, R247 ;  /* 0x000000f700237202 */ /* 0x000fe20000000f00 */
[----:B------:R-:W-:Y:S01]  /*b9680*/  IMAD.MOV.U32 R42, RZ, RZ, R250 ;  /* 0x000000ffff2a7224 */ /* 0x000fe200078e00fa */
[----:B------:R-:W2:Y:S02]  /*b9690*/  LDL R164, [R1+0x970] ;  /* 0x0009700001a47983 */ /* 0x000ea40000100800 */
[----:B------:R-:W-:Y:S01]  /*b96a0*/  HMMA.1688.F32.TF32 R188, R4, R122, R188 ;  /* 0x0000007a04bc723c */ /* 0x000fe200000810bc */
[----:B------:R-:W-:Y:S01]  /*b96b0*/  IMAD.MOV.U32 R43, RZ, RZ, R251 ;  /* 0x000000ffff2b7224 */ /* 0x000fe200078e00fb */
[----:B------:R-:W2:Y:S01]  /*b96c0*/  LDL R165, [R1+0x974] ;  /* 0x0009740001a57983 */ /* 0x000ea20000100800 */
[----:B------:R-:W-:-:S03]  /*b96d0*/  IMAD.MOV.U32 R47, RZ, RZ, R246 ;  /* 0x000000ffff2f7224 */ /* 0x000fc600078e00f6 */
[----:B------:R-:W2:Y:S02]  /*b96e0*/  LDL R166, [R1+0x978] ;  /* 0x0009780001a67983 */ /* 0x000ea40000100800 */
[C---:B------:R-:W-:Y:S02]  /*b96f0*/  HMMA.1688.F32.TF32 R192, R4.reuse, R118, R192 ;  /* 0x0000007604c0723c */ /* 0x040fe400000810c0 */
[----:B------:R-:W2:Y:S04]  /*b9700*/  LDL R167, [R1+0x97c] ;  /* 0x00097c0001a77983 */ /* 0x000ea80000100800 */
[----:B------:R-:W2:Y:S02]  /*b9710*/  LDL R60, [R1+0xa30] ;  /* 0x000a3000013c7983 */ /* 0x000ea40000100800 */
[----:B------:R-:W-:Y:S02]  /*b9720*/  HMMA.1688.F32.TF32 R4, R4, R114, R196 ;  /* 0x000000720404723c */ /* 0x000fe400000810c4 */
[----:B------:R-:W2:Y:S04]  /*b9730*/  LDL R61, [R1+0xa34] ;  /* 0x000a3400013d7983 */ /* 0x000ea80000100800 */
[----:B------:R-:W2:Y:S02]  /*b9740*/  LDL R62, [R1+0xa38] ;  /* 0x000a3800013e7983 */ /* 0x000ea40000100800 */
[C---:B---3--:R-:W-:Y:S02]  /*b9750*/  HMMA.1688.F32.TF32 R208, R204.reuse, R64, R208 ;  /* 0x00000040ccd0723c */ /* 0x048fe400000810d0 */
[----:B------:R-:W3:Y:S04]  /*b9760*/  LDL R64, [R1+0xa10] ;  /* 0x000a100001407983 */ /* 0x000ee80000100800 */
[----:B------:R-:W3:Y:S02]  /*b9770*/  LDL R65, [R1+0xa14] ;  /* 0x000a140001417983 */ /* 0x000ee40000100800 */
[C---:B------:R-:W-:Y:S02]  /*b9780*/  HMMA.1688.F32.TF32 R212, R204.reuse, R248, R212 ;  /* 0x000000f8ccd4723c */ /* 0x040fe400000810d4 */
[----:B------:R-:W2:Y:S04]  /*b9790*/  LDL R248, [R1+0x8f0] ;  /* 0x0008f00001f87983 */ /* 0x000ea80000100800 */
[----:B------:R-:W2:Y:S02]  /*b97a0*/  LDL R249, [R1+0x8f4] ;  /* 0x0008f40001f97983 */ /* 0x000ea40000100800 */
[C---:B------:R-:W-:Y:S02]  /*b97b0*/  HMMA.1688.F32.TF32 R216, R204.reuse, R244, R216 ;  /* 0x000000f4ccd8723c */ /* 0x040fe400000810d8 */
[----:B------:R-:W2:Y:S04]  /*b97c0*/  LDL R244, [R1+0x8d0] ;  /* 0x0008d00001f47983 */ /* 0x000ea80000100800 */
[----:B------:R-:W2:Y:S02]  /*b97d0*/  LDL R245, [R1+0x8d4] ;  /* 0x0008d40001f57983 */ /* 0x000ea40000100800 */
[C---:B------:R-:W-:Y:S02]  /*b97e0*/  HMMA.1688.F32.TF32 R220, R204.reuse, R240, R220 ;  /* 0x000000f0ccdc723c */ /* 0x040fe400000810dc */
[----:B------:R-:W2:Y:S04]  /*b97f0*/  LDL R63, [R1+0xa3c] ;  /* 0x000a3c00013f7983 */ /* 0x000ea80000100800 */
[----:B------:R-:W2:Y:S02]  /*b9800*/  LDL R50, [R1+0xa58] ;  /* 0x000a580001327983 */ /* 0x000ea40000100800 */
[C---:B------:R-:W-:Y:S02]  /*b9810*/  HMMA.1688.F32.TF32 R224, R204.reuse, R8, R224 ;  /* 0x00000008cce0723c */ /* 0x040fe400000810e0 */
[----:B------:R-:W3:Y:S04]  /*b9820*/  LDL R51, [R1+0xa5c] ;  /* 0x000a5c0001337983 */ /* 0x000ee80000100800 */
[----:B------:R-:W3:Y:S02]  /*b9830*/  LDL R70, [R1+0xa78] ;  /* 0x000a780001467983 */ /* 0x000ee40000100800 */
[C---:B------:R-:W-:Y:S02]  /*b9840*/  HMMA.1688.F32.TF32 R228, R204.reuse, R12, R228 ;  /* 0x0000000ccce4723c */ /* 0x040fe400000810e4 */
[----:B------:R-:W3:Y:S04]  /*b9850*/  LDL R71, [R1+0xa7c] ;  /* 0x000a7c0001477983 */ /* 0x000ee80000100800 */
[----:B------:R-:W3:Y:S02]  /*b9860*/  LDL R86, [R1+0xa98] ;  /* 0x000a980001567983 */ /* 0x000ee40000100800 */
[C---:B------:R-:W-:Y:S02]  /*b9870*/  HMMA.1688.F32.TF32 R232, R204.reuse, R24, R232 ;  /* 0x00000018cce8723c */ /* 0x040fe400000810e8 */
[----:B------:R-:W3:Y:S04]  /*b9880*/  LDL R87, [R1+0xa9c] ;  /* 0x000a9c0001577983 */ /* 0x000ee80000100800 */
[----:B------:R-:W3:Y:S02]  /*b9890*/  LDL.64 R144, [R1+0x9f0] ;  /* 0x0009f00001907983 */ /* 0x000ee40000100a00 */
[C---:B------:R-:W-:Y:S02]  /*b98a0*/  HMMA.1688.F32.TF32 R236, R204.reuse, R20, R236 ;  /* 0x00000014ccec723c */ /* 0x040fe400000810ec */
[----:B------:R-:W3:Y:S04]  /*b98b0*/  LDL.64 R148, [R1+0x9b0] ;  /* 0x0009b00001947983 */ /* 0x000ee80000100a00 */
        /* <DEDUP_REMOVED lines=16> */
[----:B------:R-:W-:Y:S01]  /*b99c0*/  HMMA.1688.F32.TF32 R204, R204, R88, R4 ;  /* 0x00000058cccc723c */ /* 0x000fe20000081004 */
[----:B------:R-:W-:Y:S04]  /*b99d0*/  LDS R4, [R3+UR10+0x2c000] ;  /* 0x02c0000a03047984 */ /* 0x000fe80008000800 */
[----:B------:R-:W-:Y:S03]  /*b99e0*/  LDS R6, [R3+UR10+0x2e000] ;  /* 0x02e0000a03067984 */ /* 0x000fe60008000800 */
[C---:B------:R-:W-:Y:S01]  /*b99f0*/  HMMA.1688.F32.TF32 R208, R200.reuse, R66, R208 ;  /* 0x00000042c8d0723c */ /* 0x040fe200000810d0 */
[----:B------:R-:W3:Y:S04]  /*b9a00*/  LDL R66, [R1+0xa18] ;  /* 0x000a180001427983 */ /* 0x000ee80000100800 */
[----:B------:R-:W3:Y:S03]  /*b9a10*/  LDL R67, [R1+0xa1c] ;  /* 0x000a1c0001437983 */ /* 0x000ee60000100800 */
[C---:B------:R-:W-:Y:S01]  /*b9a20*/  HMMA.1688.F32.TF32 R212, R200.reuse, R250, R212 ;  /* 0x000000fac8d4723c */ /* 0x040fe200000810d4 */
[----:B------:R-:W3:Y:S04]  /*b9a30*/  LDL R250, [R1+0x8f8] ;  /* 0x0008f80001fa7983 */ /* 0x000ee80000100800 */
[----:B------:R-:W3:Y:S03]  /*b9a40*/  LDL R251, [R1+0x8fc] ;  /* 0x0008fc0001fb7983 */ /* 0x000ee60000100800 */
[C---:B------:R-:W-:Y:S01]  /*b9a50*/  HMMA.1688.F32.TF32 R216, R200.reuse, R246, R216 ;  /* 0x000000f6c8d8723c */ /* 0x040fe200000810d8 */
[----:B------:R-:W3:Y:S04]  /*b9a60*/  LDL R246, [R1+0x8d8] ;  /* 0x0008d80001f67983 */ /* 0x000ee80000100800 */
[----:B------:R-:W3:Y:S04]  /*b9a70*/  LDL R247, [R1+0x8dc] ;  /* 0x0008dc0001f77983 */ /* 0x000ee80000100800 */
[----:B------:R1:W-:Y:S04]  /*b9a80*/  STL [R1+0xc494], R242 ;  /* 0x00c494f201007387 */ /* 0x0003e80000100800 */
[----:B------:R1:W-:Y:S04]  /*b9a90*/  STL [R1+0xc490], R243 ;  /* 0x00c490f301007387 */ /* 0x0003e80000100800 */
[----:B------:R1:W-:Y:S04]  /*b9aa0*/  STL [R1+0xc49c], R10 ;  /* 0x00c49c0a01007387 */ /* 0x0003e80000100800 */
[----:B------:R1:W-:Y:S04]  /*b9ab0*/  STL [R1+0xc498], R11 ;  /* 0x00c4980b01007387 */ /* 0x0003e80000100800 */
[----:B------:R1:W-:Y:S04]  /*b9ac0*/  STL [R1+0xc4a4], R14 ;  /* 0x00c4a40e01007387 */ /* 0x0003e80000100800 */
[----:B------:R-:W-:Y:S04]  /*b9ad0*/  STL [R1+0xc4a0], R15 ;  /* 0x00c4a00f01007387 */ /* 0x000fe80000100800 */
[----:B------:R1:W-:Y:S04]  /*b9ae0*/  STL [R1+0xc4ac], R26 ;  /* 0x00c4ac1a01007387 */ /* 0x0003e80000100800 */
[----:B------:R-:W-:Y:S04]  /*b9af0*/  STL [R1+0xc4a8], R27 ;  /* 0x00c4a81b01007387 */ /* 0x000fe80000100800 */
[----:B------:R-:W-:Y:S04]  /*b9b00*/  STL [R1+0xc4b4], R22 ;  /* 0x00c4b41601007387 */ /* 0x000fe80000100800 */
[----:B------:R-:W-:Y:S04]  /*b9b10*/  STL [R1+0xc4b0], R23 ;  /* 0x00c4b01701007387 */ /* 0x000fe80000100800 */
[----:B------:R-:W-:Y:S01]  /*b9b20*/  STL [R1+0xc4bc], R18 ;  /* 0x00c4bc1201007387 */ /* 0x000fe20000100800 */
[C---:B------:R-:W-:Y:S03]  /*b9b30*/  HMMA.1688.F32.TF32 R220, R200.reuse, R242, R220 ;  /* 0x000000f2c8dc723c */ /* 0x040fe600000810dc */
[----:B------:R-:W-:Y:S04]  /*b9b40*/  STL [R1+0xc4b8], R19 ;  /* 0x00c4b81301007387 */ /* 0x000fe80000100800 */
[----:B------:R-:W-:Y:S01]  /*b9b50*/  STL [R1+0xc4c4], R58 ;  /* 0x00c4c43a01007387 */ /* 0x000fe20000100800 */
[C---:B------:R-:W-:Y:S03]  /*b9b60*/  HMMA.1688.F32.TF32 R224, R200.reuse, R10, R224 ;  /* 0x0000000ac8e0723c */ /* 0x040fe600000810e0 */
[----:B------:R-:W-:Y:S04]  /*b9b70*/  STL [R1+0xc4c0], R59 ;  /* 0x00c4c03b01007387 */ /* 0x000fe80000100800 */
[----:B------:R-:W-:Y:S01]  /*b9b80*/  STL [R1+0xc4cc], R54 ;  /* 0x00c4cc3601007387 */ /* 0x000fe20000100800 */
[C---:B------:R-:W-:Y:S03]  /*b9b90*/  HMMA.1688.F32.TF32 R228, R200.reuse, R14, R228 ;  /* 0x0000000ec8e4723c */ /* 0x040fe600000810e4 */
[----:B------:R-:W-:Y:S04]  /*b9ba0*/  STL [R1+0xc4c8], R55 ;  /* 0x00c4c83701007387 */ /* 0x000fe80000100800 */
[----:B------:R-:W-:Y:S01]  /*b9bb0*/  LDS R5, [R252+UR10+0x2c000] ;  /* 0x02c0000afc057984 */ /* 0x000fe20008000800 */
[C---:B------:R-:W-:Y:S03]  /*b9bc0*/  HMMA.1688.F32.TF32 R232, R200.reuse, R26, R232 ;  /* 0x0000001ac8e8723c */ /* 0x040fe600000810e8 */
[----:B------:R-:W1:Y:S05]  /*b9bd0*/  LDS R7, [R252+UR10+0x2e000] ;  /* 0x02e0000afc077984 */ /* 0x000e6a0008000800 */
        /* <DEDUP_REMOVED lines=9> */
[----:B------:R-:W3:Y:S04]  /*b9c70*/  LDL R204, [R1+0x9d0] ;  /* 0x0009d00001cc7983 */ /* 0x000ee80000100800 */
[----:B------:R-:W3:Y:S03]  /*b9c80*/  LDL R205, [R1+0x9d4] ;  /* 0x0009d40001cd7983 */ /* 0x000ee60000100800 */
[C---:B-1----:R-:W-:Y:S01]  /*b9c90*/  HMMA.1688.F32.TF32 R208, R196.reuse, R100, R208 ;  /* 0x00000064c4d0723c */ /* 0x042fe200000810d0 */
[----:B------:R-:W3:Y:S07]  /*b9ca0*/  LDL.LU.64 R146, [R1+0xc5e8] ;  /* 0x00c5e80001927983 */ /* 0x000eee0000300a00 */
[C---:B------:R-:W-:Y:S08]  /*b9cb0*/  HMMA.1688.F32.TF32 R212, R196.reuse, R84, R212 ;  /* 0x00000054c4d4723c */ /* 0x040ff000000810d4 */
[C---:B------:R-:W-:Y:S08]  /*b9cc0*/  HMMA.1688.F32.TF32 R216, R196.reuse, R68, R216 ;  /* 0x00000044c4d8723c */ /* 0x040ff000000810d8 */
[C---:B----4-:R-:W-:Y:S08]  /*b9cd0*/  HMMA.1688.F32.TF32 R220, R196.reuse, R48, R220 ;  /* 0x00000030c4dc723c */ /* 0x050ff000000810dc */
[----:B--2---:R-:W-:Y:S01]  /*b9ce0*/  HMMA.1688.F32.TF32 R224, R196, R60, R224 ;  /* 0x0000003cc4e0723c */ /* 0x004fe200000810e0 */
[----:B---3--:R-:W-:-:S07]  /*b9cf0*/  IMAD.MOV.U32 R2, RZ, RZ, R144 ;  /* 0x000000ffff027224 */ /* 0x008fce00078e0090 */
[----:B------:R-:W-:Y:S01]  /*b9d00*/  HMMA.1688.F32.TF32 R232, R196, R144, R232 ;  /* 0x00000090c4e8723c */ /* 0x000fe200000810e8 */
[----:B------:R-:W-:Y:S02]  /*b9d10*/  IMAD.MOV.U32 R0, RZ, RZ, R145 ;  /* 0x000000ffff007224 */ /* 0x000fe400078e0091 */
[----:B------:R-:W-:Y:S01]  /*b9d20*/  IMAD.MOV.U32 R242, RZ, RZ, R148 ;  /* 0x000000fffff27224 */ /* 0x000fe200078e0094 */
[----:B------:R-:W2:Y:S01]  /*b9d30*/  LDL.LU.64 R144, [R1+0xc5e0] ;  /* 0x00c5e00001907983 */ /* 0x000ea20000300a00 */
[----:B------:R-:W-:-:S03]  /*b9d40*/  MOV R243, R149 ;  /* 0x0000009500f37202 */ /* 0x000fc60000000f00 */
[C---:B------:R-:W-:Y:S01]  /*b9d50*/  HMMA.1688.F32.TF32 R228, R196.reuse, R64, R228 ;  /* 0x00000040c4e4723c */ /* 0x040fe200000810e4 */
[----:B------:R-:W3:Y:S01]  /*b9d60*/  LDL.LU.64 R150, [R1+0xc5d8] ;  /* 0x00c5d80001967983 */ /* 0x000ee20000300a00 */
[----:B------:R-:W-:Y:S02]  /*b9d70*/  IMAD.MOV.U32 R10, RZ, RZ, R152 ;  /* 0x000000ffff0a7224 */ /* 0x000fe400078e0098 */
[----:B------:R-:W-:Y:S02]  /*b9d80*/  IMAD.MOV.U32 R11, RZ, RZ, R153 ;  /* 0x000000ffff0b7224 */ /* 0x000fe400078e0099 */
[----:B------:R-:W-:Y:S02]  /*b9d90*/  IMAD.MOV.U32 R14, RZ, RZ, R164 ;  /* 0x000000ffff0e7224 */ /* 0x000fe400078e00a4 */
[----:B------:R-:W-:Y:S01]  /*b9da0*/  HMMA.1688.F32.TF32 R168, R196, R148, R168 ;  /* 0x00000094c4a8723c */ /* 0x000fe200000810a8 */
[----:B------:R-:W4:Y:S01]  /*b9db0*/  LDL.LU.64 R148, [R1+0xc5d0] ;  /* 0x00c5d00001947983 */ /* 0x000f220000300a00 */
[----:B------:R-:W-:-:S03]  /*b9dc0*/  IMAD.MOV.U32 R26, RZ, RZ, R156 ;  /* 0x000000ffff1a7224 */ /* 0x000fc600078e009c */
[----:B------:R-:W2:Y:S03]  /*b9dd0*/  LDL.LU.64 R154, [R1+0xc5c8] ;  /* 0x00c5c800019a7983 */ /* 0x000ea60000300a00 */
[C---:B------:R-:W-:Y:S01]  /*b9de0*/  HMMA.1688.F32.TF32 R208, R4.reuse, R102, R208 ;  /* 0x0000006604d0723c */ /* 0x040fe200000810d0 */
[----:B------:R-:W-:Y:S01]  /*b9df0*/  IMAD.MOV.U32 R27, RZ, RZ, R157 ;  /* 0x000000ffff1b7224 */ /* 0x000fe200078e009d */
[----:B------:R-:W-:Y:S01]  /*b9e00*/  MOV R55, R161 ;  /* 0x000000a100377202 */ /* 0x000fe20000000f00 */
[----:B------:R-:W-:Y:S02]  /*b9e10*/  IMAD.MOV.U32 R54, RZ, RZ, R160 ;  /* 0x000000ffff367224 */ /* 0x000fe400078e00a0 */
[----:B------:R-:W-:Y:S02]  /*b9e20*/  IMAD.MOV.U32 R22, RZ, RZ, R96 ;  /* 0x000000ffff167224 */ /* 0x000fe400078e0060 */
[----:B------:R-:W-:Y:S01]  /*b9e30*/  IMAD.MOV.U32 R23, RZ, RZ, R97 ;  /* 0x000000ffff177224 */ /* 0x000fe200078e0061 */
[----:B------:R-:W-:Y:S01]  /*b9e40*/  HMMA.1688.F32.TF32 R212, R4, R86, R212 ;  /* 0x0000005604d4723c */ /* 0x000fe200000810d4 */
[----:B------:R-:W-:Y:S01]  /*b9e50*/  IMAD.MOV.U32 R18, RZ, RZ, R102 ;  /* 0x000000ffff127224 */ /* 0x000fe200078e0066 */
[----:B------:R-:W-:Y:S01]  /*b9e60*/  MOV R19, R103 ;  /* 0x0000006700137202 */ /* 0x000fe20000000f00 */
[----:B------:R-:W-:Y:S01]  /*b9e70*/  LDS R206, [R3+UR10+0x12080] ;  /* 0x0120800a03ce7984 */ /* 0x000fe20008000800 */
[----:B------:R-:W-:-:S03]  /*b9e80*/  MOV R15, R165 ;  /* 0x000000a5000f7202 */ /* 0x000fc60000000f00 */
[----:B------:R-:W-:Y:S01]  /*b9e90*/  LDS R207, [R252+UR10+0x12080] ;  /* 0x0120800afccf7984 */ /* 0x000fe20008000800 */
[C---:B------:R-:W-:Y:S03]  /*b9ea0*/  HMMA.1688.F32.TF32 R172, R196.reuse, R152, R172 ;  /* 0x00000098c4ac723c */ /* 0x040fe600000810ac */
[----:B------:R-:W2:Y:S04]  /*b9eb0*/  LDL.LU.64 R152, [R1+0xc5c0] ;  /* 0x00c5c00001987983 */ /* 0x000ea80000300a00 */
[----:B------:R-:W2:Y:S01]  /*b9ec0*/  LDL.LU.64 R158, [R1+0xc5b8] ;  /* 0x00c5b800019e7983 */ /* 0x000ea20000300a00 */
[----:B------:R-:W-:Y:S03]  /*b9ed0*/  HMMA.1688.F32.TF32 R180, R196, R156, R180 ;  /* 0x0000009cc4b4723c */ /* 0x000fe600000810b4 */
[----:B------:R-:W2:Y:S04]  /*b9ee0*/  LDL.LU.64 R156, [R1+0xc5b0] ;  /* 0x00c5b000019c7983 */ /* 0x000ea80000300a00 */
[----:B------:R-:W2:Y:S01]  /*b9ef0*/  LDL.LU.64 R162, [R1+0xc5a8] ;  /* 0x00c5a80001a27983 */ /* 0x000ea20000300a00 */
[----:B------:R-:W-:Y:S08]  /*b9f00*/  HMMA.1688.F32.TF32 R216, R4, R70, R216 ;  /* 0x0000004604d8723c */ /* 0x000ff000000810d8 */
[C---:B------:R-:W-:Y:S01]  /*b9f10*/  HMMA.1688.F32.TF32 R184, R196.reuse, R160, R184 ;  /* 0x000000a0c4b8723c */ /* 0x040fe200000810b8 */
[----:B------:R-:W2:Y:S04]  /*b9f20*/  LDL.LU.64 R160, [R1+0xc5a0] ;  /* 0x00c5a00001a07983 */ /* 0x000ea80000300a00 */
[----:B------:R-:W2:Y:S03]  /*b9f30*/  LDL.LU.64 R98, [R1+0xc598] ;  /* 0x00c5980001627983 */ /* 0x000ea60000300a00 */
[C---:B------:R-:W-:Y:S08]  /*b9f40*/  HMMA.1688.F32.TF32 R176, R196.reuse, R164, R176 ;  /* 0x000000a4c4b0723c */ /* 0x040ff000000810b0 */
[C---:B------:R-:W-:Y:S01]  /*b9f50*/  HMMA.1688.F32.TF32 R188, R196.reuse, R96, R188 ;  /* 0x00000060c4bc723c */ /* 0x040fe200000810bc */
[----:B------:R-:W2:Y:S07]  /*b9f60*/  LDL.LU.64 R96, [R1+0xc590] ;  /* 0x00c5900001607983 */ /* 0x000eae0000300a00 */
[----:B------:R-:W-:Y:S08]  /*b9f70*/  HMMA.1688.F32.TF32 R192, R196, R248, R192 ;  /* 0x000000f8c4c0723c */ /* 0x000ff000000810c0 */
[C---:B------:R-:W-:Y:S08]  /*b9f80*/  HMMA.1688.F32.TF32 R220, R4.reuse, R50, R220 ;  /* 0x0000003204dc723c */ /* 0x040ff000000810dc */
[C---:B------:R-:W-:Y:S08]  /*b9f90*/  HMMA.1688.F32.TF32 R224, R4.reuse, R62, R224 ;  /* 0x0000003e04e0723c */ /* 0x040ff000000810e0 */
[----:B------:R-:W-:Y:S08]  /*b9fa0*/  HMMA.1688.F32.TF32 R228, R4, R66, R228 ;  /* 0x0000004204e4723c */ /* 0x000ff000000810e4 */
[C---:B------:R-:W-:Y:S01]  /*b9fb0*/  HMMA.1688.F32.TF32 R236, R196.reuse, R204, R236 ;  /* 0x000000ccc4ec723c */ /* 0x040fe200000810ec */
[----:B------:R-:W-:Y:S04]  /*b9fc0*/  LDS R204, [R3+UR10+0x10080] ;  /* 0x0100800a03cc7984 */ /* 0x000fe80008000800 */
[----:B------:R-:W1:Y:S03]  /*b9fd0*/  LDS R205, [R252+UR10+0x10080] ;  /* 0x0100800afccd7984 */ /* 0x000e660008000800 */
[----:B------:R-:W-:Y:S01]  /*b9fe0*/  HMMA.1688.F32.TF32 R196, R196, R244, R200 ;  /* 0x000000f4c4c4723c */ /* 0x000fe200000810c8 */
[----:B------:R-:W2:Y:S04]  /*b9ff0*/  LDL R202, [R1+0x9d8] ;  /* 0x0009d80001ca7983 */ /* 0x000ea80000100800 */
[----:B------:R-:W2:Y:S04]  /*ba000*/  LDL R203, [R1+0x9dc] ;  /* 0x0009dc0001cb7983 */ /* 0x000ea80000100800 */
[----:B------:R-:W-:Y:S04]  /*ba010*/  STL.64 [R1+0x2f00], R208 ;  /* 0x002f00d001007387 */ /* 0x000fe80000100a00 */
[----:B------:R1:W-:Y:S04]  /*ba020*/  STL.64 [R1+0x2f08], R210 ;  /* 0x002f08d201007387 */ /* 0x0003e80000100a00 */
[----:B------:R-:W2:Y:S04]  /*ba030*/  LDL.LU.64 R102, [R1+0xc588] ;  /* 0x00c5880001667983 */ /* 0x000ea80000300a00 */
[----:B------:R-:W2:Y:S04]  /*ba040*/  LDL.LU.64 R100, [R1+0xc580] ;  /* 0x00c5800001647983 */ /* 0x000ea80000300a00 */
[----:B-1----:R-:W2:Y:S04]  /*ba050*/  LDL R210, [R1+0x918] ;  /* 0x0009180001d27983 */ /* 0x002ea80000100800 */
[----:B------:R-:W2:Y:S04]  /*ba060*/  LDL R211, [R1+0x91c] ;  /* 0x00091c0001d37983 */ /* 0x000ea80000100800 */
[----:B------:R-:W2:Y:S04]  /*ba070*/  LDL.LU.64 R86, [R1+0xc578] ;  /* 0x00c5780001567983 */ /* 0x000ea80000300a00 */
[----:B------:R-:W2:Y:S04]  /*ba080*/  LDL.LU.64 R84, [R1+0xc570] ;  /* 0x00c5700001547983 */ /* 0x000ea80000300a00 */
[----:B------:R-:W-:Y:S04]  /*ba090*/  STL.64 [R1+0x2ef0], R212 ;  /* 0x002ef0d401007387 */ /* 0x000fe80000100a00 */
[----:B------:R1:W-:Y:S01]  /*ba0a0*/  STL.64 [R1+0x2ef8], R214 ;  /* 0x002ef8d601007387 */ /* 0x0003e20000100a00 */
[C---:B------:R-:W-:Y:S03]  /*ba0b0*/  HMMA.1688.F32.TF32 R192, R4.reuse, R250, R192 ;  /* 0x000000fa04c0723c */ /* 0x040fe600000810c0 */
[----:B------:R-:W-:Y:S04]  /*ba0c0*/  LDS R200, [R3+UR10+0x14080] ;  /* 0x0140800a03c87984 */ /* 0x000fe80008000800 */
[----:B------:R-:W-:Y:S04]  /*ba0d0*/  LDS R201, [R252+UR10+0x14080] ;  /* 0x0140800afcc97984 */ /* 0x000fe80008000800 */
[----:B-1----:R-:W2:Y:S04]  /*ba0e0*/  LDL.64 R214, [R1+0x938] ;  /* 0x0009380001d67983 */ /* 0x002ea80000100a00 */
[----:B------:R-:W2:Y:S04]  /*ba0f0*/  LDL.LU.64 R70, [R1+0xc568] ;  /* 0x00c5680001467983 */ /* 0x000ea80000300a00 */
[----:B------:R-:W2:Y:S04]  /*ba100*/  LDL.LU.64 R68, [R1+0xc560] ;  /* 0x00c5600001447983 */ /* 0x000ea80000300a00 */
[----:B------:R-:W-:Y:S04]  /*ba110*/  STL.64 [R1+0x2ee0], R216 ;  /* 0x002ee0d801007387 */ /* 0x000fe80000100a00 */
[----:B------:R1:W-:Y:S04]  /*ba120*/  STL.64 [R1+0x2ee8], R218 ;  /* 0x002ee8da01007387 */ /* 0x0003e80000100a00 */
[----:B-1----:R-:W2:Y:S04]  /*ba130*/  LDL R218, [R1+0x958] ;  /* 0x0009580001da7983 */ /* 0x002ea80000100800 */
[----:B------:R-:W2:Y:S04]  /*ba140*/  LDL R219, [R1+0x95c] ;  /* 0x00095c0001db7983 */ /* 0x000ea80000100800 */
[----:B------:R-:W2:Y:S04]  /*ba150*/  LDL.LU.64 R50, [R1+0xc558] ;  /* 0x00c5580001327983 */ /* 0x000ea80000300a00 */
[----:B------:R-:W2:Y:S04]  /*ba160*/  LDL.LU.64 R48, [R1+0xc550] ;  /* 0x00c5500001307983 */ /* 0x000ea80000300a00 */
[----:B------:R-:W-:Y:S04]  /*ba170*/  STL.64 [R1+0x2ed0], R220 ;  /* 0x002ed0dc01007387 */ /* 0x000fe80000100a00 */
[----:B------:R1:W-:Y:S04]  /*ba180*/  STL.64 [R1+0x2ed8], R222 ;  /* 0x002ed8de01007387 */ /* 0x0003e80000100a00 */
[----:B-1----:R-:W2:Y:S04]  /*ba190*/  LDL R222, [R1+0x998] ;  /* 0x0009980001de7983 */ /* 0x002ea80000100800 */
[----:B------:R-:W2:Y:S04]  /*ba1a0*/  LDL R223, [R1+0x99c] ;  /* 0x00099c0001df7983 */ /* 0x000ea80000100800 */
[----:B------:R-:W3:Y:S04]  /*ba1b0*/  LDL.LU.64 R62, [R1+0xc548] ;  /* 0x00c54800013e7983 */ /* 0x000ee80000300a00 */
[----:B------:R-:W3:Y:S04]  /*ba1c0*/  LDL.LU.64 R60, [R1+0xc540] ;  /* 0x00c54000013c7983 */ /* 0x000ee80000300a00 */
[----:B------:R-:W-:Y:S04]  /*ba1d0*/  STL.64 [R1+0x2ec0], R224 ;  /* 0x002ec0e001007387 */ /* 0x000fe80000100a00 */
[----:B------:R1:W-:Y:S04]  /*ba1e0*/  STL.64 [R1+0x2ec8], R226 ;  /* 0x002ec8e201007387 */ /* 0x0003e80000100a00 */
[----:B-1----:R-:W3:Y:S04]  /*ba1f0*/  LDL R226, [R1+0x9b8] ;  /* 0x0009b80001e27983 */ /* 0x002ee80000100800 */
[----:B------:R-:W3:Y:S04]  /*ba200*/  LDL R227, [R1+0x9bc] ;  /* 0x0009bc0001e37983 */ /* 0x000ee80000100800 */
[----:B------:R-:W4:Y:S04]  /*ba210*/  LDL.LU.64 R66, [R1+0xc538] ;  /* 0x00c5380001427983 */ /* 0x000f280000300a00 */
[----:B------:R-:W4:Y:S04]  /*ba220*/  LDL.LU.64 R64, [R1+0xc530] ;  /* 0x00c5300001407983 */ /* 0x000f280000300a00 */
[----:B------:R-:W-:Y:S04]  /*ba230*/  STL.64 [R1+0x2eb0], R228 ;  /* 0x002eb0e401007387 */ /* 0x000fe80000100a00 */
[----:B------:R1:W-:Y:S04]  /*ba240*/  STL.64 [R1+0x2eb8], R230 ;  /* 0x002eb8e601007387 */ /* 0x0003e80000100a00 */
[----:B-1----:R-:W4:Y:S04]  /*ba250*/  LDL R230, [R1+0x9f8] ;  /* 0x0009f80001e67983 */ /* 0x002f280000100800 */
[----:B------:R-:W4:Y:S01]  /*ba260*/  LDL R231, [R1+0x9fc] ;  /* 0x0009fc0001e77983 */ /* 0x000f220000100800 */
[C---:B--2---:R-:W-:Y:S08]  /*ba270*/  HMMA.1688.F32.TF32 R172, R4.reuse, R222, R172 ;  /* 0x000000de04ac723c */ /* 0x044ff000000810ac */
[C---:B---3--:R-:W-:Y:S08]  /*ba280*/  HMMA.1688.F32.TF32 R168, R4.reuse, R226, R168 ;  /* 0x000000e204a8723c */ /* 0x048ff000000810a8 */
[C---:B----4-:R-:W-:Y:S08]  /*ba290*/  HMMA.1688.F32.TF32 R232, R4.reuse, R230, R232 ;  /* 0x000000e604e8723c */ /* 0x050ff000000810e8 */
[----:B------:R-:W-:Y:S01]  /*ba2a0*/  HMMA.1688.F32.TF32 R228, R4, R202, R236 ;  /* 0x000000ca04e4723c */ /* 0x000fe200000810ec */
[----:B------:R-:W-:Y:S01]  /*ba2b0*/  IMAD.MOV.U32 R58, RZ, RZ, R214 ;  /* 0x000000ffff3a7224 */ /* 0x000fe200078e00d6 */
[----:B------:R-:W-:Y:S01]  /*ba2c0*/  LDS R202, [R3+UR10+0x16080] ;  /* 0x0160800a03ca7984 */ /* 0x000fe20008000800 */
[----:B------:R-:W-:-:S03]  /*ba2d0*/  IMAD.MOV.U32 R59, RZ, RZ, R215 ;  /* 0x000000ffff3b7224 */ /* 0x000fc600078e00d7 */
[----:B------:R-:W1:Y:S05]  /*ba2e0*/  LDS R203, [R252+UR10+0x16080] ;  /* 0x0160800afccb7984 */ /* 0x000e6a0008000800 */
[----:B------:R-:W-:Y:S04]  /*ba2f0*/  STL.64 [R1+0x2ea0], R232 ;  /* 0x002ea0e801007387 */ /* 0x000fe80000100a00 */
[----:B------:R-:W-:Y:S04]  /*ba300*/  STL.64 [R1+0x2ea8], R234 ;  /* 0x002ea8ea01007387 */ /* 0x000fe80000100a00 */
[----:B------:R-:W-:Y:S04]  /*ba310*/  STL.64 [R1+0x2e90], R228 ;  /* 0x002e90e401007387 */ /* 0x000fe80000100a00 */
[----:B------:R-:W-:Y:S04]  /*ba320*/  STL.64 [R1+0x2e98], R230 ;  /* 0x002e98e601007387 */ /* 0x000fe80000100a00 */
[----:B------:R-:W-:Y:S04]  /*ba330*/  STL.64 [R1+0x2e80], R168 ;  /* 0x002e80a801007387 */ /* 0x000fe80000100a00 */
[----:B------:R2:W-:Y:S04]  /*ba340*/  STL.64 [R1+0x2e88], R170 ;  /* 0x002e88aa01007387 */ /* 0x0005e80000100a00 */
[----:B------:R-:W3:Y:S01]  /*ba350*/  LDL.LU R164, [R1+0x1360] ;  /* 0x0013600001a47983 */ /* 0x000ee20000300800 */
[C---:B--2---:R-:W-:Y:S03]  /*ba360*/  HMMA.1688.F32.TF32 R168, R4.reuse, R166, R176 ;  /* 0x000000a604a8723c */ /* 0x044fe600000810b0 */
[----:B------:R-:W-:Y:S04]  /*ba370*/  STL.64 [R1+0x2e70], R172 ;  /* 0x002e70ac01007387 */ /* 0x000fe80000100a00 */
[----:B------:R2:W-:Y:S02]  /*ba380*/  STL.64 [R1+0x2e78], R174 ;  /* 0x002e78ae01007387 */ /* 0x0005e40000100a00 */
[C---:B--2---:R-:W-:Y:S10]  /*ba390*/  HMMA.1688.F32.TF32 R172, R4.reuse, R218, R180 ;  /* 0x000000da04ac723c */ /* 0x044ff400000810b4 */
[----:B------:R-:W-:Y:S04]  /*ba3a0*/  STL.64 [R1+0x2e60], R168 ;  /* 0x002e60a801007387 */ /* 0x000fe80000100a00 */
[----:B------:R2:W-:Y:S04]  /*ba3b0*/  STL.64 [R1+0x2e68], R170 ;  /* 0x002e68aa01007387 */ /* 0x0005e80000100a00 */
[----:B------:R-:W3:Y:S04]  /*ba3c0*/  LDL.LU R165, [R1+0x1364] ;  /* 0x0013640001a57983 */ /* 0x000ee80000300800 */
[----:B------:R-:W3:Y:S01]  /*ba3d0*/  LDL.LU R166, [R1+0x1368] ;  /* 0x0013680001a67983 */ /* 0x000ee20000300800 */
[C---:B--2---:R-:W-:Y:S03]  /*ba3e0*/  HMMA.1688.F32.TF32 R168, R4.reuse, R214, R184 ;  /* 0x000000d604a8723c */ /* 0x044fe600000810b8 */
[----:B------:R-:W3:Y:S04]  /*ba3f0*/  LDL.LU R167, [R1+0x136c] ;  /* 0x00136c0001a77983 */ /* 0x000ee80000300800 */
[----:B------:R-:W-:Y:S04]  /*ba400*/  STL.64 [R1+0x2e50], R172 ;  /* 0x002e50ac01007387 */ /* 0x000fe80000100a00 */
[----:B------:R-:W-:Y:S08]  /*ba410*/  STL.64 [R1+0x2e58], R174 ;  /* 0x002e58ae01007387 */ /* 0x000ff00000100a00 */
[----:B------:R-:W-:Y:S04]  /*ba420*/  STL.64 [R1+0x2e40], R168 ;  /* 0x002e40a801007387 */ /* 0x000fe80000100a00 */
[----:B------:R2:W-:Y:S04]  /*ba430*/  STL.64 [R1+0x2e48], R170 ;  /* 0x002e48aa01007387 */ /* 0x0005e80000100a00 */
[----:B------:R-:W4:Y:S01]  /*ba440*/  LDL.LU R180, [R1+0x12d0] ;  /* 0x0012d00001b47983 */ /* 0x000f220000300800 */
[----:B--2---:R-:W-:-:S15]  /*ba450*/  HMMA.1688.F32.TF32 R168, R4, R210, R188 ;  /* 0x000000d204a8723c */ /* 0x004fde00000810bc */
[----:B------:R-:W-:-:S04]  /*ba460*/  NOP ;  /* 0x0000000000007918 */ /* 0x000fc80000000000 */
[----:B------:R2:W-:Y:S04]  /*ba470*/  STL.64 [R1+0x2e30], R168 ;  /* 0x002e30a801007387 */ /* 0x0005e80000100a00 */
[----:B------:R1:W-:Y:S04]  /*ba480*/  STL.64 [R1+0x2e38], R170 ;  /* 0x002e38aa01007387 */ /* 0x0003e80000100a00 */
        /* <DEDUP_REMOVED lines=23> */
[----:B------:R-:W3:Y:S04]  /*ba600*/  LDL R216, [R1] ;  /* 0x0000000001d87983 */ /* 0x000ee80000100800 */
[----:B------:R-:W3:Y:S04]  /*ba610*/  LDL R217, [R1+0x4] ;  /* 0x0000040001d97983 */ /* 0x000ee80000100800 */
        /* <DEDUP_REMOVED lines=29> */
[----:B------:R-:W2:Y:S04]  /*ba7f0*/  LDL.LU.64 R250, [R1+0xc528] ;  /* 0x00c5280001fa7983 */ /* 0x000ea80000300a00 */
[----:B------:R-:W2:Y:S04]  /*ba800*/  LDL.LU.64 R248, [R1+0xc520] ;  /* 0x00c5200001f87983 */ /* 0x000ea80000300a00 */
[----:B------:R1:W-:Y:S04]  /*ba810*/  STL.64 [R1+0x2e20], R192 ;  /* 0x002e20c001007387 */ /* 0x0003e80000100a00 */
[----:B------:R1:W-:Y:S04]  /*ba820*/  STL.64 [R1+0x2e28], R194 ;  /* 0x002e28c201007387 */ /* 0x0003e80000100a00 */
[----:B-1----:R-:W2:Y:S04]  /*ba830*/  LDL.LU R192, [R1+0x1380] ;  /* 0x0013800001c07983 */ /* 0x002ea80000300800 */
[----:B------:R-:W2:Y:S04]  /*ba840*/  LDL.LU R193, [R1+0x1384] ;  /* 0x0013840001c17983 */ /* 0x000ea80000300800 */
[----:B------:R-:W2:Y:S04]  /*ba850*/  LDL.LU R194, [R1+0x1388] ;  /* 0x0013880001c27983 */ /* 0x000ea80000300800 */
[----:B------:R-:W2:Y:S04]  /*ba860*/  LDL.LU R195, [R1+0x138c] ;  /* 0x00138c0001c37983 */ /* 0x000ea80000300800 */
[----:B------:R-:W2:Y:S04]  /*ba870*/  LDL.LU.64 R246, [R1+0xc518] ;  /* 0x00c5180001f67983 */ /* 0x000ea80000300a00 */
[----:B------:R-:W2:Y:S04]  /*ba880*/  LDL.LU.64 R244, [R1+0xc510] ;  /* 0x00c5100001f47983 */ /* 0x000ea80000300a00 */
[----:B------:R-:W2:Y:S04]  /*ba890*/  LDL.LU R196, [R1+0x1140] ;  /* 0x0011400001c47983 */ /* 0x000ea80000300800 */
[----:B------:R-:W-:Y:S04]  /*ba8a0*/  STL.64 [R1+0x2e10], R4 ;  /* 0x002e100401007387 */ /* 0x000fe80000100a00 */
[----:B------:R1:W-:Y:S04]  /*ba8b0*/  STL.64 [R1+0x2e18], R6 ;  /* 0x002e180601007387 */ /* 0x0003e80000100a00 */
[----:B------:R-:W2:Y:S04]  /*ba8c0*/  LDL.LU R197, [R1+0x1144] ;  /* 0x0011440001c57983 */ /* 0x000ea80000300800 */
[----:B------:R-:W2:Y:S04]  /*ba8d0*/  LDL.LU R198, [R1+0x1148] ;  /* 0x0011480001c67983 */ /* 0x000ea80000300800 */
[----:B------:R-:W2:Y:S01]  /*ba8e0*/  LDL.LU R199, [R1+0x114c] ;  /* 0x00114c0001c77983 */ /* 0x000ea20000300800 */
[----:B-1----:R-:W-:Y:S01]  /*ba8f0*/  IMAD.MOV.U32 R6, RZ, RZ, R28 ;  /* 0x000000ffff067224 */ /* 0x002fe200078e001c */
[----:B------:R-:W-:-:S02]  /*ba900*/  MOV R7, R29 ;  /* 0x0000001d00077202 */ /* 0x000fc40000000f00 */
[----:B------:R-:W2:Y:S04]  /*ba910*/  LDL R4, [R1+0x10] ;  /* 0x0000100001047983 */ /* 0x000ea80000100800 */
[----:B------:R-:W2:Y:S04]  /*ba920*/  LDL R5, [R1+0x14] ;  /* 0x0000140001057983 */ /* 0x000ea80000100800 */
[----:B------:R-:W2:Y:S04]  /*ba930*/  LDL.LU R28, [R1+0xc50c] ;  /* 0x00c50c00011c7983 */ /* 0x000ea80000300800 */
[----:B------:R-:W2:Y:S01]  /*ba940*/  LDL.LU R29, [R1+0xc508] ;  /* 0x00c50800011d7983 */ /* 0x000ea20000300800 */
[C---:B----4-:R-:W-:Y:S08]  /*ba950*/  HMMA.1688.F32.TF32 R180, R204.reuse, R48, R180 ;  /* 0x00000030ccb4723c */ /* 0x050ff000000810b4 */
[C---:B---3--:R-:W-:Y:S08]  /*ba960*/  HMMA.1688.F32.TF32 R176, R204.reuse, R60, R176 ;  /* 0x0000003cccb0723c */ /* 0x048ff000000810b0 */
[C---:B------:R-:W-:Y:S08]  /*ba970*/  HMMA.1688.F32.TF32 R236, R204.reuse, R32, R236 ;  /* 0x00000020ccec723c */ /* 0x040ff000000810ec */
[C---:B------:R-:W-:Y:S08]  /*ba980*/  HMMA.1688.F32.TF32 R232, R204.reuse, R36, R232 ;  /* 0x00000024cce8723c */ /* 0x040ff000000810e8 */
[C---:B------:R-:W-:Y:S08]  /*ba990*/  HMMA.1688.F32.TF32 R228, R204.reuse, R40, R228 ;  /* 0x00000028cce4723c */ /* 0x040ff000000810e4 */
[C---:B------:R-:W-:Y:S08]  /*ba9a0*/  HMMA.1688.F32.TF32 R224, R204.reuse, R44, R224 ;  /* 0x0000002ccce0723c */ /* 0x040ff000000810e0 */
[C---:B--2---:R-:W-:Y:S08]  /*ba9b0*/  HMMA.1688.F32.TF32 R172, R204.reuse, R64, R172 ;  /* 0x00000040ccac723c */ /* 0x044ff000000810ac */
[C---:B------:R-:W-:Y:S08]  /*ba9c0*/  HMMA.1688.F32.TF32 R184, R204.reuse, R68, R184 ;  /* 0x00000044ccb8723c */ /* 0x040ff000000810b8 */
[C---:B------:R-:W-:Y:S08]  /*ba9d0*/  HMMA.1688.F32.TF32 R188, R204.reuse, R84, R188 ;  /* 0x00000054ccbc723c */ /* 0x040ff000000810bc */
[C---:B------:R-:W-:Y:S08]  /*ba9e0*/  HMMA.1688.F32.TF32 R212, R204.reuse, R248, R212 ;  /* 0x000000f8ccd4723c */ /* 0x040ff000000810d4 */
[C---:B------:R-:W-:Y:S08]  /*ba9f0*/  HMMA.1688.F32.TF32 R208, R204.reuse, R244, R208 ;  /* 0x000000f4ccd0723c */ /* 0x040ff000000810d0 */
[C---:B------:R-:W-:Y:S08]  /*baa00*/  HMMA.1688.F32.TF32 R192, R204.reuse, R100, R192 ;  /* 0x00000064ccc0723c */ /* 0x040ff000000810c0 */
[C---:B------:R-:W-:Y:S01]  /*baa10*/  HMMA.1688.F32.TF32 R216, R204.reuse, R216, R196 ;  /* 0x000000d8ccd8723c */ /* 0x040fe200000810c4 */
[----:B------:R-:W-:Y:S04]  /*baa20*/  LDS R196, [R3+UR10+0x18080] ;  /* 0x0180800a03c47984 */ /* 0x000fe80008000800 */
[----:B------:R-:W-:Y:S03]  /*baa30*/  LDS R198, [R3+UR10+0x1a080] ;  /* 0x01a0800a03c67984 */ /* 0x000fe60008000800 */
[C---:B------:R-:W-:Y:S01]  /*baa40*/  HMMA.1688.F32.TF32 R220, R204.reuse, R4, R220 ;  /* 0x00000004ccdc723c */ /* 0x040fe200000810dc */
[----:B------:R-:W-:Y:S04]  /*baa50*/  LDS R197, [R252+UR10+0x18080] ;  /* 0x0180800afcc57984 */ /* 0x000fe80008000800 */
[----:B------:R-:W1:Y:S03]  /*baa60*/  LDS R199, [R252+UR10+0x1a080] ;  /* 0x01a0800afcc77984 */ /* 0x000e660008000800 */
[C---:B------:R-:W-:Y:S01]  /*baa70*/  HMMA.1688.F32.TF32 R168, R204.reuse, R28, R168 ;  /* 0x0000001ccca8723c */ /* 0x040fe200000810a8 */
[----:B------:R-:W-:Y:S04]  /*baa80*/  LDS R4, [R3+UR10+0x1c080] ;  /* 0x01c0800a03047984 */ /* 0x000fe80008000800 */
[----:B------:R-:W-:Y:S03]  /*baa90*/  LDS R5, [R252+UR10+0x1c080] ;  /* 0x01c0800afc057984 */ /* 0x000fe60008000800 */
[----:B------:R-:W-:Y:S01]  /*baaa0*/  HMMA.1688.F32.TF32 R204, R204, R96, R164 ;  /* 0x00000060cccc723c */ /* 0x000fe200000810a4 */
[----:B------:R-:W2:Y:S04]  /*baab0*/  LDL.LU.64 R166, [R1+0xc500] ;  /* 0x00c5000001a67983 */ /* 0x000ea80000300a00 */
[----:B------:R-:W1:Y:S03]  /*baac0*/  LDL.LU.64 R164, [R1+0xc4f8] ;  /* 0x00c4f80001a47983 */ /* 0x000e660000300a00 */
[----:B------:R-:W-:Y:S01]  /*baad0*/  HMMA.1688.F32.TF32 R208, R200, R246, R208 ;  /* 0x000000f6c8d0723c */ /* 0x000fe200000810d0 */
[----:B------:R3:W-:Y:S04]  /*baae0*/  STL.64 [R1+0xc3b8], R246 ;  /* 0x00c3b8f601007387 */ /* 0x0007e80000100a00 */
[----:B------:R4:W-:Y:S04]  /*baaf0*/  STL.64 [R1+0xc3b0], R244 ;  /* 0x00c3b0f401007387 */ /* 0x0009e80000100a00 */
[----:B---3--:R-:W3:Y:S04]  /*bab00*/  LDL R246, [R1+0x8] ;  /* 0x0000080001f67983 */ /* 0x008ee80000100800 */
[----:B------:R-:W3:Y:S01]  /*bab10*/  LDL R247, [R1+0xc] ;  /* 0x00000c0001f77983 */ /* 0x000ee20000100800 */
[----:B----4-:R-:W-:-:S03]  /*bab20*/  IMAD.MOV.U32 R244, RZ, RZ, R34 ;  /* 0x000000fffff47224 */ /* 0x010fc600078e0022 */
[----:B------:R-:W-:Y:S01]  /*bab30*/  STL.64 [R1+0xc3c8], R250 ;  /* 0x00c3c8fa01007387 */ /* 0x000fe20000100a00 */
[----:B------:R-:W-:-:S03]  /*bab40*/  IMAD.MOV.U32 R245, RZ, RZ, R46 ;  /* 0x000000fffff57224 */ /* 0x000fc600078e002e */
[----:B------:R4:W-:Y:S04]  /*bab50*/  STL.64 [R1+0xc3c0], R248 ;  /* 0x00c3c0f801007387 */ /* 0x0009e80000100a00 */
[----:B------:R-:W2:Y:S04]  /*bab60*/  LDL.LU R34, [R1+0xc4f4] ;  /* 0x00c4f40001227983 */ /* 0x000ea80000300800 */
[----:B------:R-:W2:Y:S01]  /*bab70*/  LDL.LU R46, [R1+0xc4f0] ;  /* 0x00c4f000012e7983 */ /* 0x000ea20000300800 */
[----:B---3--:R-:W-:Y:S01]  /*bab80*/  HMMA.1688.F32.TF32 R216, R200, R246, R216 ;  /* 0x000000f6c8d8723c */ /* 0x008fe200000810d8 */
[----:B------:R-:W-:-:S02]  /*bab90*/  IMAD.MOV.U32 R246, RZ, RZ, R47 ;  /* 0x000000fffff67224 */ /* 0x000fc400078e002f */
[----:B------:R-:W2:Y:S01]  /*baba0*/  LDL.LU R47, [R1+0xc4ec] ;  /* 0x00c4ec00012f7983 */ /* 0x000ea20000300800 */
[----:B------:R-:W-:Y:S01]  /*babb0*/  MOV R247, R35 ;  /* 0x0000002300f77202 */ /* 0x000fe20000000f00 */
[----:B----4-:R-:W-:Y:S02]  /*babc0*/  IMAD.MOV.U32 R248, RZ, RZ, R38 ;  /* 0x000000fffff87224 */ /* 0x010fe400078e0026 */
[----:B------:R-:W3:Y:S01]  /*babd0*/  LDL.LU R35, [R1+0xc4e8] ;  /* 0x00c4e80001237983 */ /* 0x000ee20000300800 */
[----:B------:R-:W-:Y:S01]  /*babe0*/  HMMA.1688.F32.TF32 R212, R200, R250, R212 ;  /* 0x000000fac8d4723c */ /* 0x000fe200000810d4 */
[----:B------:R-:W-:Y:S02]  /*babf0*/  IMAD.MOV.U32 R249, RZ, RZ, R39 ;  /* 0x000000fffff97224 */ /* 0x000fe400078e0027 */
[----:B------:R-:W4:Y:S01]  /*bac00*/  LDL.LU R38, [R1+0xc4e4] ;  /* 0x00c4e40001267983 */ /* 0x000f220000300800 */
[----:B------:R-:W-:Y:S01]  /*bac10*/  IMAD.MOV.U32 R250, RZ, RZ, R42 ;  /* 0x000000fffffa7224 */ /* 0x000fe200078e002a */
[----:B------:R-:W-:-:S02]  /*bac20*/  MOV R251, R43 ;  /* 0x0000002b00fb7202 */ /* 0x000fc40000000f00 */
[----:B------:R-:W4:Y:S04]  /*bac30*/  LDL.LU R39, [R1+0xc4e0] ;  /* 0x00c4e00001277983 */ /* 0x000f280000300800 */
[----:B------:R-:W3:Y:S04]  /*bac40*/  LDL.LU R42, [R1+0xc4dc] ;  /* 0x00c4dc00012a7983 */ /* 0x000ee80000300800 */
[----:B------:R-:W3:Y:S04]  /*bac50*/  LDL.LU R43, [R1+0xc4d8] ;  /* 0x00c4d800012b7983 */ /* 0x000ee80000300800 */
[----:B--2---:R2:W-:Y:S01]  /*bac60*/  STL.64 [R1+0xc3d8], R46 ;  /* 0x00c3d82e01007387 */ /* 0x0045e20000100a00 */
[----:B------:R-:W-:Y:S03]  /*bac70*/  HMMA.1688.F32.TF32 R224, R200, R46, R224 ;  /* 0x0000002ec8e0723c */ /* 0x000fe600000810e0 */
[----:B------:R1:W-:Y:S01]  /*bac80*/  STL.64 [R1+0xc3d0], R44 ;  /* 0x00c3d02c01007387 */ /* 0x0003e20000100a00 */
[----:B--2---:R-:W-:-:S02]  /*bac90*/  IMAD.MOV.U32 R46, RZ, RZ, R30 ;  /* 0x000000ffff2e7224 */ /* 0x004fc400078e001e */
[----:B------:R-:W-:Y:S01]  /*baca0*/  IMAD.MOV.U32 R47, RZ, RZ, R31 ;  /* 0x000000ffff2f7224 */ /* 0x000fe200078e001f */
[----:B-1----:R-:W2:Y:S04]  /*bacb0*/  LDL R44, [R1+0x40] ;  /* 0x00004000012c7983 */ /* 0x002ea80000100800 */
[----:B------:R-:W2:Y:S04]  /*bacc0*/  LDL R45, [R1+0x44] ;  /* 0x00004400012d7983 */ /* 0x000ea80000100800 */
[----:B------:R-:W2:Y:S04]  /*bacd0*/  LDL.LU R30, [R1+0xc4d4] ;  /* 0x00c4d400011e7983 */ /* 0x000ea80000300800 */
[----:B------:R-:W2:Y:S01]  /*bace0*/  LDL.LU R31, [R1+0xc4d0] ;  /* 0x00c4d000011f7983 */ /* 0x000ea20000300800 */
[----:B------:R-:W-:Y:S03]  /*bacf0*/  HMMA.1688.F32.TF32 R220, R200, R6, R220 ;  /* 0x00000006c8dc723c */ /* 0x000fe600000810dc */
[----:B------:R-:W-:Y:S04]  /*bad00*/  LDS R6, [R3+UR10+0x1e080] ;  /* 0x01e0800a03067984 */ /* 0x000fe80008000800 */
[----:B------:R-:W1:Y:S04]  /*bad10*/  LDS R7, [R252+UR10+0x1e080] ;  /* 0x01e0800afc077984 */ /* 0x000e680008000800 */
[----:B---3--:R-:W-:Y:S04]  /*bad20*/  STL.64 [R1+0xc3e8], R42 ;  /* 0x00c3e82a01007387 */ /* 0x008fe80000100a00 */
[----:B------:R-:W-:Y:S01]  /*bad30*/  STL.64 [R1+0xc3e0], R40 ;  /* 0x00c3e02801007387 */ /* 0x000fe20000100a00 */
[----:B------:R-:W-:Y:S03]  /*bad40*/  HMMA.1688.F32.TF32 R208, R196, R164, R208 ;  /* 0x000000a4c4d0723c */ /* 0x000fe600000810d0 */
[----:B----4-:R-:W-:Y:S04]  /*bad50*/  STL.64 [R1+0xc3f8], R38 ;  /* 0x00c3f82601007387 */ /* 0x010fe80000100a00 */
[----:B------:R-:W-:Y:S04]  /*bad60*/  STL.64 [R1+0xc3f0], R36 ;  /* 0x00c3f02401007387 */ /* 0x000fe80000100a00 */
[----:B------:R-:W-:Y:S04]  /*bad70*/  STL.64 [R1+0xc408], R34 ;  /* 0x00c4082201007387 */ /* 0x000fe80000100a00 */
[----:B------:R-:W-:Y:S01]  /*bad80*/  STL.64 [R1+0xc400], R32 ;  /* 0x00c4002001007387 */ /* 0x000fe20000100a00 */
[----:B------:R-:W-:Y:S08]  /*bad90*/  HMMA.1688.F32.TF32 R172, R200, R66, R172 ;  /* 0x00000042c8ac723c */ /* 0x000ff000000810ac */
[----:B-1----:R-:W-:Y:S01]  /*bada0*/  HMMA.1688.F32.TF32 R208, R4, R166, R208 ;  /* 0x000000a604d0723c */ /* 0x002fe200000810d0 */
[----:B--2---:R-:W-:Y:S04]  /*badb0*/  STL.64 [R1+0xc418], R30 ;  /* 0x00c4181e01007387 */ /* 0x004fe80000100a00 */
[----:B------:R-:W-:Y:S04]  /*badc0*/  STL.64 [R1+0xc410], R28 ;  /* 0x00c4101c01007387 */ /* 0x000fe80000100a00 */
[----:B------:R1:W-:Y:S04]  /*badd0*/  STL.64 [R1+0xc428], R66 ;  /* 0x00c4284201007387 */ /* 0x0003e80000100a00 */
        /* <DEDUP_REMOVED lines=14> */
[----:B------:R4:W-:Y:S01]  /*baec0*/  STL.64 [R1+0xc3a0], R164 ;  /* 0x00c3a0a401007387 */ /* 0x0009e20000100a00 */
[----:B-1----:R-:W-:Y:S01]  /*baed0*/  IMAD.MOV.U32 R66, RZ, RZ, R18 ;  /* 0x000000ffff427224 */ /* 0x002fe200078e0012 */
[----:B------:R-:W-:Y:S01]  /*baee0*/  MOV R67, R19 ;  /* 0x0000001300437202 */ /* 0x000fe20000000f00 */
[----:B--2---:R-:W-:-:S02]  /*baef0*/  IMAD.MOV.U32 R60, RZ, RZ, R22 ;  /* 0x000000ffff3c7224 */ /* 0x004fc400078e0016 */
[----:B---3--:R-:W-:Y:S02]  /*baf00*/  IMAD.MOV.U32 R166, RZ, RZ, R58 ;  /* 0x000000ffffa67224 */ /* 0x008fe400078e003a */
[----:B----4-:R-:W-:Y:S01]  /*baf10*/  IMAD.MOV.U32 R164, RZ, RZ, R54 ;  /* 0x000000ffffa47224 */ /* 0x010fe200078e0036 */
[----:B------:R-:W-:Y:S01]  /*baf20*/  MOV R165, R55 ;  /* 0x0000003700a57202 */ /* 0x000fe20000000f00 */
[----:B------:R-:W2:Y:S01]  /*baf30*/  LDL.LU R54, [R1+0xc4cc] ;  /* 0x00c4cc0001367983 */ /* 0x000ea20000300800 */
[----:B------:R-:W-:-:S03]  /*baf40*/  IMAD.MOV.U32 R167, RZ, RZ, R59 ;  /* 0x000000ffffa77224 */ /* 0x000fc600078e003b */
[----:B------:R-:W3:Y:S04]  /*baf50*/  LDL.LU R55, [R1+0xc4c8] ;  /* 0x00c4c80001377983 */ /* 0x000ee80000300800 */
[----:B------:R-:W4:Y:S04]  /*baf60*/  LDL.LU R58, [R1+0xc4c4] ;  /* 0x00c4c400013a7983 */ /* 0x000f280000300800 */
[----:B------:R-:W2:Y:S01]  /*baf70*/  LDL.LU R59, [R1+0xc4c0] ;  /* 0x00c4c000013b7983 */ /* 0x000ea20000300800 */
[----:B------:R-:W-:-:S03]  /*baf80*/  IMAD.MOV.U32 R61, RZ, RZ, R23 ;  /* 0x000000ffff3d7224 */ /* 0x000fc600078e0017 */
[----:B------:R-:W2:Y:S04]  /*baf90*/  LDL R64, [R1+0xab0] ;  /* 0x000ab00001407983 */ /* 0x000ea80000100800 */
[----:B------:R-:W2:Y:S01]  /*bafa0*/  LDL R65, [R1+0xab4] ;  /* 0x000ab40001417983 */ /* 0x000ea20000100800 */
[----:B------:R-:W-:-:S03]  /*bafb0*/  IMAD.MOV.U32 R48, RZ, RZ, R26 ;  /* 0x000000ffff307224 */ /* 0x000fc600078e001a */
[----:B------:R-:W2:Y:S01]  /*bafc0*/  LDL.LU R18, [R1+0xc4bc] ;  /* 0x00c4bc0001127983 */ /* 0x000ea20000300800 */
[----:B------:R-:W-:-:S03]  /*bafd0*/  MOV R49, R27 ;  /* 0x0000001b00317202 */ /* 0x000fc60000000f00 */
        /* <DEDUP_REMOVED lines=16> */
[----:B------:R-:W2:Y:S01]  /*bb0e0*/  LDL.LU R243, [R1+0xc490] ;  /* 0x00c4900001f37983 */ /* 0x000ea20000300800 */
[C---:B------:R-:W-:Y:S03]  /*bb0f0*/  HMMA.1688.F32.TF32 R228, R200.reuse, R42, R228 ;  /* 0x0000002ac8e4723c */ /* 0x040fe600000810e4 */
[----:B------:R-:W2:Y:S04]  /*bb100*/  LDL.64 R28, [R1+0xa90] ;  /* 0x000a9000011c7983 */ /* 0x000ea80000100a00 */
[----:B------:R-:W2:Y:S01]  /*bb110*/  LDL.64 R32, [R1+0xa70] ;  /* 0x000a700001207983 */ /* 0x000ea20000100a00 */
        /* <DEDUP_REMOVED lines=19> */
[----:B------:R-:W1:Y:S03]  /*bb250*/  LDS R207, [R252+UR10+0x22080] ;  /* 0x0220800afccf7984 */ /* 0x000e660008000800 */
        /* <DEDUP_REMOVED lines=35> */
[C---:B-1----:R-:W-:Y:S01]  /*bb490*/  HMMA.1688.F32.TF32 R208, R204.reuse, R44, R208 ;  /* 0x0000002cccd0723c */ /* 0x042fe200000810d0 */
[----:B------:R-:W3:Y:S04]  /*bb4a0*/  LDL.64 R44, [R1+0xa10] ;  /* 0x000a1000012c7983 */ /* 0x000ee80000100a00 */
[----:B------:R-:W-:Y:S03]  /*bb4b0*/  LDS R197, [R252+UR10+0x28080] ;  /* 0x0280800afcc57984 */ /* 0x000fe60008000800 */
[C---:B------:R-:W-:Y:S01]  /*bb4c0*/  HMMA.1688.F32.TF32 R212, R204.reuse, R248, R212 ;  /* 0x000000f8ccd4723c */ /* 0x040fe200000810d4 */
[----:B------:R-:W3:Y:S04]  /*bb4d0*/  LDL.64 R248, [R1+0x8f0] ;  /* 0x0008f00001f87983 */ /* 0x000ee80000100a00 */
[----:B------:R-:W1:Y:S03]  /*bb4e0*/  LDS R199, [R252+UR10+0x2a080] ;  /* 0x02a0800afcc77984 */ /* 0x000e660008000800 */
[C---:B------:R-:W-:Y:S01]  /*bb4f0*/  HMMA.1688.F32.TF32 R216, R204.reuse, R244, R216 ;  /* 0x000000f4ccd8723c */ /* 0x040fe200000810d8 */
[----:B------:R-:W3:Y:S07]  /*bb500*/  LDL.64 R244, [R1+0x8d0] ;  /* 0x0008d00001f47983 */ /* 0x000eee0000100a00 */
        /* <DEDUP_REMOVED lines=16> */
[----:B------:R-:W3:Y:S04]  /*bb610*/  LDL.64 R46, [R1+0xa18] ;  /* 0x000a1800012e7983 */ /* 0x000ee80000100a00 */
[----:B------:R-:W-:Y:S03]  /*bb620*/  LDS R5, [R252+UR10+0x2c080] ;  /* 0x02c0800afc057984 */ /* 0x000fe60008000800 */
[C---:B------:R-:W-:Y:S01]  /*bb630*/  HMMA.1688.F32.TF32 R212, R200.reuse, R250, R212 ;  /* 0x000000fac8d4723c */ /* 0x040fe200000810d4 */
[----:B------:R-:W3:Y:S04]  /*bb640*/  LDL.64 R250, [R1+0x8f8] ;  /* 0x0008f80001fa7983 */ /* 0x000ee80000100a00 */
[----:B------:R-:W1:Y:S03]  /*bb650*/  LDS R7, [R252+UR10+0x2e080] ;  /* 0x02e0800afc077984 */ /* 0x000e660008000800 */
[C---:B------:R-:W-:Y:S01]  /*bb660*/  HMMA.1688.F32.TF32 R216, R200.reuse, R246, R216 ;  /* 0x000000f6c8d8723c */ /* 0x040fe200000810d8 */
[----:B------:R-:W3:Y:S04]  /*bb670*/  LDL.64 R246, [R1+0x8d8] ;  /* 0x0008d80001f67983 */ /* 0x000ee80000100a00 */
[----:B--2---:R-:W-:Y:S04]  /*bb680*/  STL [R1+0xc364], R242 ;  /* 0x00c364f201007387 */ /* 0x004fe80000100800 */
[----:B------:R-:W-:Y:S04]  /*bb690*/  STL [R1+0xc360], R243 ;  /* 0x00c360f301007387 */ /* 0x000fe80000100800 */
        /* <DEDUP_REMOVED lines=8> */
[----:B------:R1:W-:Y:S01]  /*bb720*/  STL [R1+0xc38c], R18 ;  /* 0x00c38c1201007387 */ /* 0x0003e20000100800 */
[C---:B------:R-:W-:Y:S03]  /*bb730*/  HMMA.1688.F32.TF32 R220, R200.reuse, R242, R220 ;  /* 0x000000f2c8dc723c */ /* 0x040fe600000810dc */
[----:B------:R1:W-:Y:S04]  /*bb740*/  STL [R1+0xc388], R19 ;  /* 0x00c3881301007387 */ /* 0x0003e80000100800 */
[----:B----4-:R-:W-:Y:S01]  /*bb750*/  STL [R1+0xc394], R58 ;  /* 0x00c3943a01007387 */ /* 0x010fe20000100800 */
[C---:B------:R-:W-:Y:S03]  /*bb760*/  HMMA.1688.F32.TF32 R224, R200.reuse, R10, R224 ;  /* 0x0000000ac8e0723c */ /* 0x040fe600000810e0 */
[----:B------:R4:W-:Y:S04]  /*bb770*/  STL [R1+0xc390], R59 ;  /* 0x00c3903b01007387 */ /* 0x0009e80000100800 */
[----:B------:R1:W-:Y:S01]  /*bb780*/  STL [R1+0xc39c], R54 ;  /* 0x00c39c3601007387 */ /* 0x0003e20000100800 */
[C---:B------:R-:W-:Y:S03]  /*bb790*/  HMMA.1688.F32.TF32 R228, R200.reuse, R14, R228 ;  /* 0x0000000ec8e4723c */ /* 0x040fe600000810e4 */
[----:B---3--:R3:W-:Y:S05]  /*bb7a0*/  STL [R1+0xc398], R55 ;  /* 0x00c3983701007387 */ /* 0x0087ea0000100800 */
        /* <DEDUP_REMOVED lines=10> */
[----:B------:R-:W3:Y:S01]  /*bb850*/  LDL.64 R204, [R1+0x9d0] ;  /* 0x0009d00001cc7983 */ /* 0x000ee20000100a00 */
[----:B------:R-:W-:Y:S01]  /*bb860*/  IMAD.MOV.U32 R96, RZ, RZ, R2 ;  /* 0x000000ffff607224 */ /* 0x000fe200078e0002 */
[----:B------:R-:W-:-:S02]  /*bb870*/  MOV R97, R0 ;  /* 0x0000000000617202 */ /* 0x000fc40000000f00 */
[----:B------:R-:W3:Y:S03]  /*bb880*/  LDL.LU.64 R98, [R1+0xc488] ;  /* 0x00c4880001627983 */ /* 0x000ee60000300a00 */
[C---:B-1----:R-:W-:Y:S08]  /*bb890*/  HMMA.1688.F32.TF32 R208, R196.reuse, R64, R208 ;  /* 0x00000040c4d0723c */ /* 0x042ff000000810d0 */
[C---:B------:R-:W-:Y:S08]  /*bb8a0*/  HMMA.1688.F32.TF32 R212, R196.reuse, R28, R212 ;  /* 0x0000001cc4d4723c */ /* 0x040ff000000810d4 */
[C---:B------:R-:W-:Y:S08]  /*bb8b0*/  HMMA.1688.F32.TF32 R216, R196.reuse, R32, R216 ;  /* 0x00000020c4d8723c */ /* 0x040ff000000810d8 */
[C---:B------:R-:W-:Y:S08]  /*bb8c0*/  HMMA.1688.F32.TF32 R220, R196.reuse, R36, R220 ;  /* 0x00000024c4dc723c */ /* 0x040ff000000810dc */
[C---:B------:R-:W-:Y:S08]  /*bb8d0*/  HMMA.1688.F32.TF32 R224, R196.reuse, R40, R224 ;  /* 0x00000028c4e0723c */ /* 0x040ff000000810e0 */
[----:B------:R-:W-:Y:S01]  /*bb8e0*/  HMMA.1688.F32.TF32 R228, R196, R44, R228 ;  /* 0x0000002cc4e4723c */ /* 0x000fe200000810e4 */
[----:B--2---:R-:W-:Y:S01]  /*bb8f0*/  IMAD.MOV.U32 R26, RZ, RZ, R30 ;  /* 0x000000ffff1a7224 */ /* 0x004fe200078e001e */
[----:B------:R-:W-:Y:S01]  /*bb900*/  MOV R27, R31 ;  /* 0x0000001f001b7202 */ /* 0x000fe20000000f00 */
[----:B------:R-:W-:Y:S01]  /*bb910*/  IMAD.MOV.U32 R22, RZ, RZ, R34 ;  /* 0x000000ffff167224 */ /* 0x000fe200078e0022 */
[----:B------:R-:W-:Y:S01]  /*bb920*/  MOV R15, R39 ;  /* 0x00000027000f7202 */ /* 0x000fe20000000f00 */
[----:B------:R-:W-:Y:S01]  /*bb930*/  IMAD.MOV.U32 R23, RZ, RZ, R35 ;  /* 0x000000ffff177224 */ /* 0x000fe200078e0023 */
[----:B------:R-:W-:Y:S02]  /*bb940*/  LDS R206, [R3+UR10+0x12100] ;  /* 0x0121000a03ce7984 */ /* 0x000fe40008000800 */
[C---:B------:R-:W-:Y:S01]  /*bb950*/  HMMA.1688.F32.TF32 R208, R4.reuse, R66, R208 ;  /* 0x0000004204d0723c */ /* 0x040fe200000810d0 */
[----:B------:R-:W-:Y:S01]  /*bb960*/  IMAD.MOV.U32 R14, RZ, RZ, R38 ;  /* 0x000000ffff0e7224 */ /* 0x000fe200078e0026 */
[----:B------:R-:W-:Y:S06]  /*bb970*/  LDS R207, [R252+UR10+0x12100] ;  /* 0x0121000afccf7984 */ /* 0x000fec0008000800 */
[----:B------:R-:W-:Y:S08]  /*bb980*/  HMMA.1688.F32.TF32 R212, R4, R30, R212 ;  /* 0x0000001e04d4723c */ /* 0x000ff000000810d4 */
[C---:B------:R-:W-:Y:S01]  /*bb990*/  HMMA.1688.F32.TF32 R232, R196.reuse, R96, R232 ;  /* 0x00000060c4e8723c */ /* 0x040fe200000810e8 */
[----:B------:R-:W2:Y:S04]  /*bb9a0*/  LDL.LU.64 R96, [R1+0xc480] ;  /* 0x00c4800001607983 */ /* 0x000ea80000300a00 */
[----:B------:R-:W2:Y:S03]  /*bb9b0*/  LDL.LU.64 R102, [R1+0xc478] ;  /* 0x00c4780001667983 */ /* 0x000ea60000300a00 */
[C---:B------:R-:W-:Y:S01]  /*bb9c0*/  HMMA.1688.F32.TF32 R168, R196.reuse, R100, R168 ;  /* 0x00000064c4a8723c */ /* 0x040fe200000810a8 */
[----:B------:R-:W2:Y:S04]  /*bb9d0*/  LDL.LU.64 R100, [R1+0xc470] ;  /* 0x00c4700001647983 */ /* 0x000ea80000300a00 */
[----:B------:R-:W2:Y:S03]  /*bb9e0*/  LDL.LU.64 R86, [R1+0xc468] ;  /* 0x00c4680001567983 */ /* 0x000ea60000300a00 */
[----:B------:R-:W-:Y:S01]  /*bb9f0*/  HMMA.1688.F32.TF32 R172, R196, R84, R172 ;  /* 0x00000054c4ac723c */ /* 0x000fe200000810ac */
[----:B------:R-:W2:Y:S04]  /*bba00*/  LDL.LU.64 R84, [R1+0xc460] ;  /* 0x00c4600001547983 */ /* 0x000ea80000300a00 */
[----:B------:R-:W2:Y:S03]  /*bba10*/  LDL.LU.64 R70, [R1+0xc458] ;  /* 0x00c4580001467983 */ /* 0x000ea60000300a00 */
[----:B------:R-:W-:Y:S08]  /*bba20*/  HMMA.1688.F32.TF32 R216, R4, R34, R216 ;  /* 0x0000002204d8723c */ /* 0x000ff000000810d8 */
[C---:B------:R-:W-:Y:S01]  /*bba30*/  HMMA.1688.F32.TF32 R176, R196.reuse, R68, R176 ;  /* 0x00000044c4b0723c */ /* 0x040fe200000810b0 */
[----:B------:R-:W2:Y:S04]  /*bba40*/  LDL.LU.64 R68, [R1+0xc450] ;  /* 0x00c4500001447983 */ /* 0x000ea80000300a00 */
[----:B------:R-:W2:Y:S03]  /*bba50*/  LDL.LU.64 R50, [R1+0xc448] ;  /* 0x00c4480001327983 */ /* 0x000ea60000300a00 */
[----:B------:R-:W-:Y:S01]  /*bba60*/  HMMA.1688.F32.TF32 R180, R196, R48, R180 ;  /* 0x00000030c4b4723c */ /* 0x000fe200000810b4 */
[----:B------:R-:W2:Y:S04]  /*bba70*/  LDL.LU.64 R48, [R1+0xc440] ;  /* 0x00c4400001307983 */ /* 0x000ea80000300a00 */
[----:B------:R-:W2:Y:S03]  /*bba80*/  LDL.LU.64 R62, [R1+0xc438] ;  /* 0x00c43800013e7983 */ /* 0x000ea60000300a00 */
[----:B------:R-:W-:Y:S08]  /*bba90*/  HMMA.1688.F32.TF32 R220, R4, R38, R220 ;  /* 0x0000002604dc723c */ /* 0x000ff000000810dc */
[C---:B------:R-:W-:Y:S08]  /*bbaa0*/  HMMA.1688.F32.TF32 R184, R196.reuse, R164, R184 ;  /* 0x000000a4c4b8723c */ /* 0x040ff000000810b8 */
[C---:B------:R-:W-:Y:S01]  /*bbab0*/  HMMA.1688.F32.TF32 R188, R196.reuse, R60, R188 ;  /* 0x0000003cc4bc723c */ /* 0x040fe200000810bc */
[----:B------:R-:W2:Y:S07]  /*bbac0*/  LDL.LU.64 R60, [R1+0xc430] ;  /* 0x00c43000013c7983 */ /* 0x000eae0000300a00 */
[----:B------:R-:W-:Y:S08]  /*bbad0*/  HMMA.1688.F32.TF32 R192, R196, R248, R192 ;  /* 0x000000f8c4c0723c */ /* 0x000ff000000810c0 */
[C---:B------:R-:W-:Y:S08]  /*bbae0*/  HMMA.1688.F32.TF32 R224, R4.reuse, R42, R224 ;  /* 0x0000002a04e0723c */ /* 0x040ff000000810e0 */
[----:B------:R-:W-:Y:S01]  /*bbaf0*/  HMMA.1688.F32.TF32 R228, R4, R46, R228 ;  /* 0x0000002e04e4723c */ /* 0x000fe200000810e4 */
[----:B------:R-:W-:-:S02]  /*bbb00*/  IMAD.MOV.U32 R18, RZ, RZ, R42 ;  /* 0x000000ffff127224 */ /* 0x000fc400078e002a */
[----:B------:R-:W-:Y:S01]  /*bbb10*/  IMAD.MOV.U32 R19, RZ, RZ, R43 ;  /* 0x000000ffff137224 */ /* 0x000fe200078e002b */
[----:B----4-:R-:W-:Y:S01]  /*bbb20*/  MOV R59, R47 ;  /* 0x0000002f003b7202 */ /* 0x010fe20000000f00 */
[----:B------:R-:W-:-:S03]  /*bbb30*/  IMAD.MOV.U32 R58, RZ, RZ, R46 ;  /* 0x000000ffff3a7224 */ /* 0x000fc600078e002e */
[C---:B---3--:R-:W-:Y:S08]  /*bbb40*/  HMMA.1688.F32.TF32 R236, R196.reuse, R204, R236 ;  /* 0x000000ccc4ec723c */ /* 0x048ff000000810ec */
[----:B------:R-:W-:Y:S01]  /*bbb50*/  HMMA.1688.F32.TF32 R196, R196, R244, R200 ;  /* 0x000000f4c4c4723c */ /* 0x000fe200000810c8 */
[----:B------:R-:W3:Y:S04]  /*bbb60*/  LDL R202, [R1+0x9d8] ;  /* 0x0009d80001ca7983 */ /* 0x000ee80000100800 */
[----:B------:R-:W3:Y:S04]  /*bbb70*/  LDL R203, [R1+0x9dc] ;  /* 0x0009dc0001cb7983 */ /* 0x000ee80000100800 */
[----:B------:R-:W4:Y:S04]  /*bbb80*/  LDL.LU.64 R66, [R1+0xc428] ;  /* 0x00c4280001427983 */ /* 0x000f280000300a00 */
[----:B------:R-:W2:Y:S04]  /*bbb90*/  LDL.LU.64 R64, [R1+0xc420] ;  /* 0x00c4200001407983 */ /* 0x000ea80000300a00 */
[----:B------:R-:W-:Y:S04]  /*bbba0*/  STL.64 [R1+0x2b40], R208 ;  /* 0x002b40d001007387 */ /* 0x000fe80000100a00 */
[----:B------:R1:W-:Y:S01]  /*bbbb0*/  STL.64 [R1+0x2b48], R210 ;  /* 0x002b48d201007387 */ /* 0x0003e20000100a00 */
[----:B------:R-:W-:Y:S01]  /*bbbc0*/  HMMA.1688.F32.TF32 R192, R4, R250, R192 ;  /* 0x000000fa04c0723c */ /* 0x000fe200000810c0 */
[----:B------:R-:W-:Y:S01]  /*bbbd0*/  IMAD.MOV.U32 R10, RZ, RZ, R250 ;  /* 0x000000ffff0a7224 */ /* 0x000fe200078e00fa */
[----:B------:R-:W-:Y:S01]  /*bbbe0*/  MOV R11, R251 ;  /* 0x000000fb000b7202 */ /* 0x000fe20000000f00 */
[----:B------:R-:W-:Y:S01]  /*bbbf0*/  IMAD.MOV.U32 R54, RZ, RZ, R246 ;  /* 0x000000ffff367224 */ /* 0x000fe200078e00f6 */
[----:B------:R-:W-:Y:S01]  /*bbc00*/  LDS R200, [R3+UR10+0x14100] ;  /* 0x0141000a03c87984 */ /* 0x000fe20008000800 */
[----:B------:R-:W-:-:S02]  /*bbc10*/  IMAD.MOV.U32 R55, RZ, RZ, R247 ;  /* 0x000000ffff377224 */ /* 0x000fc400078e00f7 */
[----:B------:R-:W-:Y:S01]  /*bbc20*/  IMAD.MOV.U32 R2, RZ, RZ, R204 ;  /* 0x000000ffff027224 */ /* 0x000fe200078e00cc */
[----:B------:R-:W-:Y:S04]  /*bbc30*/  LDS R201, [R252+UR10+0x14100] ;  /* 0x0141000afcc97984 */ /* 0x000fe80008000800 */
[----:B-1----:R-:W2:Y:S04]  /*bbc40*/  LDL R210, [R1+0x918] ;  /* 0x0009180001d27983 */ /* 0x002ea80000100800 */
[----:B------:R-:W2:Y:S04]  /*bbc50*/  LDL R211, [R1+0x91c] ;  /* 0x00091c0001d37983 */ /* 0x000ea80000100800 */
[----:B------:R-:W-:Y:S04]  /*bbc60*/  STL.64 [R1+0x2b30], R212 ;  /* 0x002b30d401007387 */ /* 0x000fe80000100a00 */
[----:B------:R1:W-:Y:S04]  /*bbc70*/  STL.64 [R1+0x2b38], R214 ;  /* 0x002b38d601007387 */ /* 0x0003e80000100a00 */
[----:B------:R-:W2:Y:S04]  /*bbc80*/  LDL.LU.64 R30, [R1+0xc418] ;  /* 0x00c41800011e7983 */ /* 0x000ea80000300a00 */
[----:B------:R-:W2:Y:S04]  /*bbc90*/  LDL.LU.64 R28, [R1+0xc410] ;  /* 0x00c41000011c7983 */ /* 0x000ea80000300a00 */
[----:B-1----:R-:W2:Y:S04]  /*bbca0*/  LDL R214, [R1+0x958] ;  /* 0x0009580001d67983 */ /* 0x002ea80000100800 */
[----:B------:R-:W2:Y:S04]  /*bbcb0*/  LDL R215, [R1+0x95c] ;  /* 0x00095c0001d77983 */ /* 0x000ea80000100800 */
[----:B------:R-:W-:Y:S04]  /*bbcc0*/  STL.64 [R1+0x2b20], R216 ;  /* 0x002b20d801007387 */ /* 0x000fe80000100a00 */
[----:B------:R1:W-:Y:S04]  /*bbcd0*/  STL.64 [R1+0x2b28], R218 ;  /* 0x002b28da01007387 */ /* 0x0003e80000100a00 */
[----:B------:R-:W2:Y:S04]  /*bbce0*/  LDL.LU.64 R34, [R1+0xc408] ;  /* 0x00c4080001227983 */ /* 0x000ea80000300a00 */
[----:B------:R-:W2:Y:S04]  /*bbcf0*/  LDL.LU.64 R32, [R1+0xc400] ;  /* 0x00c4000001207983 */ /* 0x000ea80000300a00 */
[----:B-1----:R-:W2:Y:S04]  /*bbd00*/  LDL.64 R218, [R1+0x978] ;  /* 0x0009780001da7983 */ /* 0x002ea80000100a00 */
        /* <DEDUP_REMOVED lines=8> */
[----:B------:R-:W3:Y:S04]  /*bbd90*/  LDL.LU.64 R42, [R1+0xc3e8] ;  /* 0x00c3e800012a7983 */ /* 0x000ee80000300a00 */
[----:B------:R-:W3:Y:S04]  /*bbda0*/  LDL.LU.64 R40, [R1+0xc3e0] ;  /* 0x00c3e00001287983 */ /* 0x000ee80000300a00 */
[----:B-1----:R-:W3:Y:S04]  /*bbdb0*/  LDL R226, [R1+0x9b8] ;  /* 0x0009b80001e27983 */ /* 0x002ee80000100800 */
[----:B------:R-:W3:Y:S04]  /*bbdc0*/  LDL R227, [R1+0x9bc] ;  /* 0x0009bc0001e37983 */ /* 0x000ee80000100800 */
[----:B------:R-:W-:Y:S04]  /*bbdd0*/  STL.64 [R1+0x2d00], R228 ;  /* 0x002d00e401007387 */ /* 0x000fe80000100a00 */
[----:B------:R1:W-:Y:S04]  /*bbde0*/  STL.64 [R1+0x2d08], R230 ;  /* 0x002d08e601007387 */ /* 0x0003e80000100a00 */
[----:B------:R-:W4:Y:S04]  /*bbdf0*/  LDL.LU.64 R46, [R1+0xc3d8] ;  /* 0x00c3d800012e7983 */ /* 0x000f280000300a00 */
[----:B------:R-:W4:Y:S04]  /*bbe00*/  LDL.LU.64 R44, [R1+0xc3d0] ;  /* 0x00c3d000012c7983 */ /* 0x000f280000300a00 */
[----:B-1----:R-:W4:Y:S04]  /*bbe10*/  LDL R230, [R1+0x9f8] ;  /* 0x0009f80001e67983 */ /* 0x002f280000100800 */
[----:B------:R-:W4:Y:S01]  /*bbe20*/  LDL R231, [R1+0x9fc] ;  /* 0x0009fc0001e77983 */ /* 0x000f220000100800 */
[----:B------:R-:W-:-:S03]  /*bbe30*/  IMAD.MOV.U32 R0, RZ, RZ, R205 ;  /* 0x000000ffff007224 */ /* 0x000fc600078e00cd */
[----:B------:R-:W-:Y:S04]  /*bbe40*/  LDS R204, [R3+UR10+0x10100] ;  /* 0x0101000a03cc7984 */ /* 0x000fe80008000800 */
[----:B------:R-:W1:Y:S01]  /*bbe50*/  LDS R205, [R252+UR10+0x10100] ;  /* 0x0101000afccd7984 */ /* 0x000e620008000800 */
[C---:B--2---:R-:W-:Y:S08]  /*bbe60*/  HMMA.1688.F32.TF32 R172, R4.reuse, R222, R172 ;  /* 0x000000de04ac723c */ /* 0x044ff000000810ac */
[C---:B---3--:R-:W-:Y:S08]  /*bbe70*/  HMMA.1688.F32.TF32 R168, R4.reuse, R226, R168 ;  /* 0x000000e204a8723c */ /* 0x048ff000000810a8 */
[C---:B----4-:R-:W-:Y:S08]  /*bbe80*/  HMMA.1688.F32.TF32 R232, R4.reuse, R230, R232 ;  /* 0x000000e604e8723c */ /* 0x050ff000000810e8 */
[C---:B------:R-:W-:Y:S01]  /*bbe90*/  HMMA.1688.F32.TF32 R228, R4.reuse, R202, R236 ;  /* 0x000000ca04e4723c */ /* 0x040fe200000810ec */
[----:B------:R-:W-:Y:S04]  /*bbea0*/  LDS R202, [R3+UR10+0x16100] ;  /* 0x0161000a03ca7984 */ /* 0x000fe80008000800 */
[----:B------:R-:W2:Y:S06]  /*bbeb0*/  LDS R203, [R252+UR10+0x16100] ;  /* 0x0161000afccb7984 */ /* 0x000eac0008000800 */
[----:B------:R-:W-:Y:S04]  /*bbec0*/  STL.64 [R1+0x2cf0], R232 ;  /* 0x002cf0e801007387 */ /* 0x000fe80000100a00 */
[----:B------:R-:W-:Y:S04]  /*bbed0*/  STL.64 [R1+0x2cf8], R234 ;  /* 0x002cf8ea01007387 */ /* 0x000fe80000100a00 */
[----:B------:R-:W-:Y:S04]  /*bbee0*/  STL.64 [R1+0x2b70], R228 ;  /* 0x002b70e401007387 */ /* 0x000fe80000100a00 */
[----:B------:R-:W-:Y:S04]  /*bbef0*/  STL.64 [R1+0x2b78], R230 ;  /* 0x002b78e601007387 */ /* 0x000fe80000100a00 */
[----:B------:R-:W-:Y:S04]  /*bbf00*/  STL.64 [R1+0x2b60], R168 ;  /* 0x002b60a801007387 */ /* 0x000fe80000100a00 */
[----:B------:R3:W-:Y:S02]  /*bbf10*/  STL.64 [R1+0x2b68], R170 ;  /* 0x002b68aa01007387 */ /* 0x0007e40000100a00 */
[C---:B---3--:R-:W-:Y:S02]  /*bbf20*/  HMMA.1688.F32.TF32 R168, R4.reuse, R218, R176 ;  /* 0x000000da04a8723c */ /* 0x048fe400000810b0 */
[----:B------:R-:W-:Y:S04]  /*bbf30*/  STL.64 [R1+0x2d90], R172 ;  /* 0x002d90ac01007387 */ /* 0x000fe80000100a00 */
[----:B------:R3:W-:Y:S02]  /*bbf40*/  STL.64 [R1+0x2d98], R174 ;  /* 0x002d98ae01007387 */ /* 0x0007e40000100a00 */
[C---:B---3--:R-:W-:Y:S11]  /*bbf50*/  HMMA.1688.F32.TF32 R172, R4.reuse, R214, R180 ;  /* 0x000000d604ac723c */ /* 0x048ff600000810b4 */
[----:B------:R-:W-:Y:S04]  /*bbf60*/  STL.64 [R1+0x2d80], R168 ;  /* 0x002d80a801007387 */ /* 0x000fe80000100a00 */
[----:B------:R3:W-:Y:S04]  /*bbf70*/  STL.64 [R1+0x2d88], R170 ;  /* 0x002d88aa01007387 */ /* 0x0007e80000100a00 */
[----:B------:R-:W4:Y:S01]  /*bbf80*/  LDL.LU R164, [R1+0x1170] ;  /* 0x0011700001a47983 */ /* 0x000f220000300800 */
[----:B---3--:R-:W-:Y:S03]  /*bbf90*/  HMMA.1688.F32.TF32 R168, R4, R166, R184 ;  /* 0x000000a604a8723c */ /* 0x008fe600000810b8 */
[----:B------:R-:W-:Y:S04]  /*bbfa0*/  STL.64 [R1+0x2d70], R172 ;  /* 0x002d70ac01007387 */ /* 0x000fe80000100a00 */
[----:B------:R-:W-:-:S12]  /*bbfb0*/  STL.64 [R1+0x2d78], R174 ;  /* 0x002d78ae01007387 */ /* 0x000fd80000100a00 */
[----:B------:R-:W-:Y:S04]  /*bbfc0*/  STL.64 [R1+0x2d60], R168 ;  /* 0x002d60a801007387 */ /* 0x000fe80000100a00 */
[----:B------:R3:W-:Y:S04]  /*bbfd0*/  STL.64 [R1+0x2d68], R170 ;  /* 0x002d68aa01007387 */ /* 0x0007e80000100a00 */
[----:B------:R-:W4:Y:S04]  /*bbfe0*/  LDL.LU R165, [R1+0x1174] ;  /* 0x0011740001a57983 */ /* 0x000f280000300800 */
[----:B------:R-:W4:Y:S01]  /*bbff0*/  LDL.LU R166, [R1+0x1178] ;  /* 0x0011780001a67983 */ /* 0x000f220000300800 */
[----:B---3--:R-:W-:Y:S03]  /*bc000*/  HMMA.1688.F32.TF32 R168, R4, R210, R188 ;  /* 0x000000d204a8723c */ /* 0x008fe600000810bc */
[----:B------:R-:W4:Y:S04]  /*bc010*/  LDL.LU R167, [R1+0x117c] ;  /* 0x00117c0001a77983 */ /* 0x000f280000300800 */
[----:B------:R-:W1:-:S12]  /*bc020*/  LDL.LU R188, [R1+0x11b0] ;  /* 0x0011b00001bc7983 */ /* 0x000e580000300800 */
[----:B------:R3:W-:Y:S04]  /*bc030*/  STL.64 [R1+0x2d50], R168 ;  /* 0x002d50a801007387 */ /* 0x0007e80000100a00 */
[----:B------:R2:W-:Y:S04]  /*bc040*/  STL.64 [R1+0x2d58], R170 ;  /* 0x002d58aa01007387 */ /* 0x0005e80000100a00 */
        /* <DEDUP_REMOVED lines=27> */
[----:B------:R-:W4:Y:S04]  /*bc200*/  LDL R216, [R1] ;  /* 0x0000000001d87983 */ /* 0x000f280000100800 */
[----:B------:R-:W4:Y:S04]  /*bc210*/  LDL R217, [R1+0x4] ;  /* 0x0000040001d97983 */ /* 0x000f280000100800 */
        /* <DEDUP_REMOVED lines=13> */
[----:B---3--:R-:W3:Y:S04]  /*bc2f0*/  LDL.LU R168, [R1+0x1200] ;  /* 0x0012000001a87983 */ /* 0x008ee80000300800 */
        /* <DEDUP_REMOVED lines=11> */
[----:B------:R1:W-:Y:S04]  /*bc3b0*/  STL.64 [R1+0x2d40], R192 ;  /* 0x002d40c001007387 */ /* 0x0003e80000100a00 */
[----:B------:R1:W-:Y:S04]  /*bc3c0*/  STL.64 [R1+0x2d48], R194 ;  /* 0x002d48c201007387 */ /* 0x0003e80000100a00 */
[----:B------:R-:W2:Y:S04]  /*bc3d0*/  LDL.LU.64 R250, [R1+0xc3c8] ;  /* 0x00c3c80001fa7983 */ /* 0x000ea80000300a00 */
[----:B------:R-:W2:Y:S04]  /*bc3e0*/  LDL.LU.64 R248, [R1+0xc3c0] ;  /* 0x00c3c00001f87983 */ /* 0x000ea80000300a00 */
[----:B-1----:R-:W2:Y:S04]  /*bc3f0*/  LDL.LU R192, [R1+0x11a0] ;  /* 0x0011a00001c07983 */ /* 0x002ea80000300800 */
[----:B------:R-:W2:Y:S04]  /*bc400*/  LDL.LU R193, [R1+0x11a4] ;  /* 0x0011a40001c17983 */ /* 0x000ea80000300800 */
[----:B------:R-:W2:Y:S04]  /*bc410*/  LDL.LU R194, [R1+0x11a8] ;  /* 0x0011a80001c27983 */ /* 0x000ea80000300800 */
[----:B------:R-:W2:Y:S04]  /*bc420*/  LDL.LU R195, [R1+0x11ac] ;  /* 0x0011ac0001c37983 */ /* 0x000ea80000300800 */
[----:B------:R1:W-:Y:S04]  /*bc430*/  STL.64 [R1+0x2b50], R4 ;  /* 0x002b500401007387 */ /* 0x0003e80000100a00 */
[----:B------:R1:W-:Y:S04]  /*bc440*/  STL.64 [R1+0x2b58], R6 ;  /* 0x002b580601007387 */ /* 0x0003e80000100a00 */
[----:B------:R-:W2:Y:S04]  /*bc450*/  LDL.LU.64 R246, [R1+0xc3b8] ;  /* 0x00c3b80001f67983 */ /* 0x000ea80000300a00 */
[----:B------:R-:W2:Y:S04]  /*bc460*/  LDL.LU.64 R244, [R1+0xc3b0] ;  /* 0x00c3b00001f47983 */ /* 0x000ea80000300a00 */
[----:B------:R-:W2:Y:S04]  /*bc470*/  LDL.LU R196, [R1+0x1260] ;  /* 0x0012600001c47983 */ /* 0x000ea80000300800 */
[----:B------:R-:W2:Y:S04]  /*bc480*/  LDL.LU R197, [R1+0x1264] ;  /* 0x0012640001c57983 */ /* 0x000ea80000300800 */
[----:B------:R-:W2:Y:S04]  /*bc490*/  LDL.LU R198, [R1+0x1268] ;  /* 0x0012680001c67983 */ /* 0x000ea80000300800 */
[----:B------:R-:W2:Y:S04]  /*bc4a0*/  LDL.LU R199, [R1+0x126c] ;  /* 0x00126c0001c77983 */ /* 0x000ea80000300800 */
[----:B-1----:R-:W2:Y:S01]  /*bc4b0*/  LDL.64 R4, [R1+0x10] ;  /* 0x0000100001047983 */ /* 0x002ea20000100a00 */
[----:B------:R-:W-:-:S02]  /*bc4c0*/  IMAD.MOV.U32 R242, RZ, RZ, R218 ;  /* 0x000000fffff27224 */ /* 0x000fc400078e00da */
[----:B------:R-:W-:Y:S01]  /*bc4d0*/  IMAD.MOV.U32 R243, RZ, RZ, R219 ;  /* 0x000000fffff37224 */ /* 0x000fe200078e00db */
[----:B------:R-:W2:Y:S04]  /*bc4e0*/  LDL.64 R6, [R1+0x18] ;  /* 0x0000180001067983 */ /* 0x000ea80000100a00 */
[----:B------:R-:W-:Y:S04]  /*bc4f0*/  STL [R1+0xc27c], R28 ;  /* 0x00c27c1c01007387 */ /* 0x000fe80000100800 */
[----:B------:R-:W-:Y:S01]  /*bc500*/  STL [R1+0xc278], R29 ;  /* 0x00c2781d01007387 */ /* 0x000fe20000100800 */
[C---:B------:R-:W-:Y:S08]  /*bc510*/  HMMA.1688.F32.TF32 R188, R204.reuse, R84, R188 ;  /* 0x00000054ccbc723c */ /* 0x040ff000000810bc */
[C---:B----4-:R-:W-:Y:S08]  /*bc520*/  HMMA.1688.F32.TF32 R180, R204.reuse, R48, R180 ;  /* 0x00000030ccb4723c */ /* 0x050ff000000810b4 */
[C---:B------:R-:W-:Y:S08]  /*bc530*/  HMMA.1688.F32.TF32 R176, R204.reuse, R60, R176 ;  /* 0x0000003cccb0723c */ /* 0x040ff000000810b0 */
[C---:B------:R-:W-:Y:S08]  /*bc540*/  HMMA.1688.F32.TF32 R236, R204.reuse, R32, R236 ;  /* 0x00000020ccec723c */ /* 0x040ff000000810ec */
[C---:B------:R-:W-:Y:S08]  /*bc550*/  HMMA.1688.F32.TF32 R228, R204.reuse, R40, R228 ;  /* 0x00000028cce4723c */ /* 0x040ff000000810e4 */
[C---:B------:R-:W-:Y:S08]  /*bc560*/  HMMA.1688.F32.TF32 R224, R204.reuse, R44, R224 ;  /* 0x0000002ccce0723c */ /* 0x040ff000000810e0 */
[C---:B------:R-:W-:Y:S08]  /*bc570*/  HMMA.1688.F32.TF32 R232, R204.reuse, R36, R232 ;  /* 0x00000024cce8723c */ /* 0x040ff000000810e8 */
[C---:B---3--:R-:W-:Y:S08]  /*bc580*/  HMMA.1688.F32.TF32 R168, R204.reuse, R28, R168 ;  /* 0x0000001ccca8723c */ /* 0x048ff000000810a8 */
[C---:B--2---:R-:W-:Y:S08]  /*bc590*/  HMMA.1688.F32.TF32 R172, R204.reuse, R64, R172 ;  /* 0x00000040ccac723c */ /* 0x044ff000000810ac */
        /* <DEDUP_REMOVED lines=10> */
[----:B------:R-:W-:Y:S01]  /*bc640*/  HMMA.1688.F32.TF32 R204, R204, R96, R164 ;  /* 0x00000060cccc723c */ /* 0x000fe200000810a4 */
[----:B------:R-:W2:Y:S04]  /*bc650*/  LDL.LU.64 R166, [R1+0xc3a8] ;  /* 0x00c3a80001a67983 */ /* 0x000ea80000300a00 */
[----:B------:R-:W3:Y:S03]  /*bc660*/  LDL.LU.64 R164, [R1+0xc3a0] ;  /* 0x00c3a00001a47983 */ /* 0x000ee60000300a00 */
[C---:B------:R-:W-:Y:S01]  /*bc670*/  HMMA.1688.F32.TF32 R208, R200.reuse, R246, R208 ;  /* 0x000000f6c8d0723c */ /* 0x040fe200000810d0 */
[----:B------:R4:W-:Y:S04]  /*bc680*/  STL.64 [R1+0xc288], R246 ;  /* 0x00c288f601007387 */ /* 0x0009e80000100a00 */
[----:B------:R1:W-:Y:S03]  /*bc690*/  STL.64 [R1+0xc280], R244 ;  /* 0x00c280f401007387 */ /* 0x0003e60000100a00 */
[C---:B------:R-:W-:Y:S08]  /*bc6a0*/  HMMA.1688.F32.TF32 R212, R200.reuse, R250, R212 ;  /* 0x000000fac8d4723c */ /* 0x040ff000000810d4 */
[C---:B------:R-:W-:Y:S01]  /*bc6b0*/  HMMA.1688.F32.TF32 R224, R200.reuse, R46, R224 ;  /* 0x0000002ec8e0723c */ /* 0x040fe200000810e0 */
[----:B----4-:R-:W4:Y:S04]  /*bc6c0*/  LDL R246, [R1+0x8] ;  /* 0x0000080001f67983 */ /* 0x010f280000100800 */
[----:B------:R-:W4:Y:S04]  /*bc6d0*/  LDL R247, [R1+0xc] ;  /* 0x00000c0001f77983 */ /* 0x000f280000100800 */
[----:B------:R-:W-:Y:S04]  /*bc6e0*/  STL.64 [R1+0xc298], R250 ;  /* 0x00c298fa01007387 */ /* 0x000fe80000100a00 */
[----:B------:R1:W-:Y:S04]  /*bc6f0*/  STL.64 [R1+0xc290], R248 ;  /* 0x00c290f801007387 */ /* 0x0003e80000100a00 */
[----:B-1----:R-:W2:Y:S04]  /*bc700*/  LDL R244, [R1+0x20] ;  /* 0x0000200001f47983 */ /* 0x002ea80000100800 */
[----:B------:R-:W2:Y:S04]  /*bc710*/  LDL R245, [R1+0x24] ;  /* 0x0000240001f57983 */ /* 0x000ea80000100800 */
[----:B------:R-:W2:Y:S04]  /*bc720*/  LDL R248, [R1+0x30] ;  /* 0x0000300001f87983 */ /* 0x000ea80000100800 */
[----:B------:R-:W2:Y:S04]  /*bc730*/  LDL R249, [R1+0x34] ;  /* 0x0000340001f97983 */ /* 0x000ea80000100800 */
[----:B------:R-:W2:Y:S04]  /*bc740*/  LDL R250, [R1+0x38] ;  /* 0x0000380001fa7983 */ /* 0x000ea80000100800 */
[----:B------:R-:W2:Y:S01]  /*bc750*/  LDL R251, [R1+0x3c] ;  /* 0x00003c0001fb7983 */ /* 0x000ea20000100800 */
[C---:B------:R-:W-:Y:S01]  /*bc760*/  HMMA.1688.F32.TF32 R220, R200.reuse, R6, R220 ;  /* 0x00000006c8dc723c */ /* 0x040fe200000810dc */
[----:B------:R-:W-:Y:S01]  /*bc770*/  IMAD.MOV.U32 R28, RZ, RZ, R6 ;  /* 0x000000ffff1c7224 */ /* 0x000fe200078e0006 */
[----:B------:R-:W-:Y:S01]  /*bc780*/  MOV R29, R7 ;  /* 0x00000007001d7202 */ /* 0x000fe20000000f00 */
[----:B------:R-:W-:Y:S04]  /*bc790*/  LDS R4, [R3+UR10+0x1c100] ;  /* 0x01c1000a03047984 */ /* 0x000fe80008000800 */
[----:B------:R-:W-:Y:S04]  /*bc7a0*/  LDS R6, [R3+UR10+0x1e100] ;  /* 0x01e1000a03067984 */ /* 0x000fe80008000800 */
[----:B------:R-:W-:Y:S04]  /*bc7b0*/  LDS R5, [R252+UR10+0x1c100] ;  /* 0x01c1000afc057984 */ /* 0x000fe80008000800 */
[----:B------:R-:W1:Y:S01]  /*bc7c0*/  LDS R7, [R252+UR10+0x1e100] ;  /* 0x01e1000afc077984 */ /* 0x000e620008000800 */
[C---:B----4-:R-:W-:Y:S03]  /*bc7d0*/  HMMA.1688.F32.TF32 R216, R200.reuse, R246, R216 ;  /* 0x000000f6c8d8723c */ /* 0x050fe600000810d8 */
[----:B------:R-:W4:Y:S04]  /*bc7e0*/  LDL R246, [R1+0x28] ;  /* 0x0000280001f67983 */ /* 0x000f280000100800 */
[----:B------:R-:W4:Y:S04]  /*bc7f0*/  LDL R247, [R1+0x2c] ;  /* 0x00002c0001f77983 */ /* 0x000f280000100800 */
[----:B------:R1:W-:Y:S04]  /*bc800*/  STL.64 [R1+0xc2a8], R46 ;  /* 0x00c2a82e01007387 */ /* 0x0003e80000100a00 */
[----:B------:R3:W-:Y:S04]  /*bc810*/  STL.64 [R1+0xc2a0], R44 ;  /* 0x00c2a02c01007387 */ /* 0x0007e80000100a00 */
[----:B-1----:R-:W4:Y:S04]  /*bc820*/  LDL R46, [R1+0x48] ;  /* 0x00004800012e7983 */ /* 0x002f280000100800 */
[----:B---3--:R-:W3:Y:S04]  /*bc830*/  LDL R44, [R1+0x40] ;  /* 0x00004000012c7983 */ /* 0x008ee80000100800 */
[----:B------:R-:W3:Y:S04]  /*bc840*/  LDL R45, [R1+0x44] ;  /* 0x00004400012d7983 */ /* 0x000ee80000100800 */
[----:B------:R-:W4:Y:S01]  /*bc850*/  LDL R47, [R1+0x4c] ;  /* 0x00004c00012f7983 */ /* 0x000f220000100800 */
        /* <DEDUP_REMOVED lines=35> */
[----:B------:R-:W4:Y:S03]  /*bca90*/  LDS R203, [R252+UR10+0x26100] ;  /* 0x0261000afccb7984 */ /* 0x000f260008000800 */
[C---:B--2---:R-:W-:Y:S01]  /*bcaa0*/  HMMA.1688.F32.TF32 R208, R4.reuse, R166, R208 ;  /* 0x000000a604d0723c */ /* 0x044fe200000810d0 */
[----:B------:R2:W-:Y:S04]  /*bcab0*/  STL.64 [R1+0xc2b8], R42 ;  /* 0x00c2b82a01007387 */ /* 0x0005e80000100a00 */
[----:B------:R-:W-:Y:S03]  /*bcac0*/  STL.64 [R1+0xc2b0], R40 ;  /* 0x00c2b02801007387 */ /* 0x000fe60000100a00 */
[----:B------:R-:W-:Y:S01]  /*bcad0*/  HMMA.1688.F32.TF32 R212, R4, R162, R212 ;  /* 0x000000a204d4723c */ /* 0x000fe200000810d4 */
[----:B------:R-:W-:Y:S04]  /*bcae0*/  STL.64 [R1+0xc2c8], R38 ;  /* 0x00c2c82601007387 */ /* 0x000fe80000100a00 */
[----:B------:R-:W-:Y:S03]  /*bcaf0*/  STL.64 [R1+0xc2c0], R36 ;  /* 0x00c2c02401007387 */ /* 0x000fe60000100a00 */
[C---:B-1----:R-:W-:Y:S01]  /*bcb00*/  HMMA.1688.F32.TF32 R216, R204.reuse, R244, R216 ;  /* 0x000000f4ccd8723c */ /* 0x042fe200000810d8 */
[----:B------:R1:W-:Y:S04]  /*bcb10*/  STL.64 [R1+0xc2d8], R34 ;  /* 0x00c2d82201007387 */ /* 0x0003e80000100a00 */
[----:B------:R-:W-:Y:S04]  /*bcb20*/  STL.64 [R1+0xc2d0], R32 ;  /* 0x00c2d02001007387 */ /* 0x000fe80000100a00 */
[----:B------:R1:W-:Y:S04]  /*bcb30*/  STL.64 [R1+0xc2e8], R30 ;  /* 0x00c2e81e01007387 */ /* 0x0003e80000100a00 */
[----:B------:R1:W-:Y:S04]  /*bcb40*/  STL.64 [R1+0xc2e0], R28 ;  /* 0x00c2e01c01007387 */ /* 0x0003e80000100a00 */
        /* <DEDUP_REMOVED lines=11> */
[----:B------:R-:W-:Y:S01]  /*bcc00*/  STL.64 [R1+0xc348], R102 ;  /* 0x00c3486601007387 */ /* 0x000fe20000100a00 */
[----:B------:R-:W-:Y:S03]  /*bcc10*/  HMMA.1688.F32.TF32 R212, R204, R248, R212 ;  /* 0x000000f8ccd4723c */ /* 0x000fe600000810d4 */
[----:B------:R-:W-:Y:S04]  /*bcc20*/  STL.64 [R1+0xc340], R100 ;  /* 0x00c3406401007387 */ /* 0x000fe80000100a00 */
[----:B------:R-:W-:Y:S01]  /*bcc30*/  STL.64 [R1+0xc358], R98 ;  /* 0x00c3586201007387 */ /* 0x000fe20000100a00 */
[----:B----4-:R-:W-:Y:S03]  /*bcc40*/  HMMA.1688.F32.TF32 R216, R200, R246, R216 ;  /* 0x000000f6c8d8723c */ /* 0x010fe600000810d8 */
[----:B------:R-:W-:Y:S01]  /*bcc50*/  STL.64 [R1+0xc350], R96 ;  /* 0x00c3506001007387 */ /* 0x000fe20000100a00 */
[----:B------:R-:W-:-:S03]  /*bcc60*/  IMAD.MOV.U32 R246, RZ, RZ, R54 ;  /* 0x000000fffff67224 */ /* 0x000fc600078e0036 */
[----:B------:R3:W-:Y:S01]  /*bcc70*/  STL.64 [R1+0xc270], R166 ;  /* 0x00c270a601007387 */ /* 0x0007e20000100a00 */
[----:B------:R-:W-:-:S03]  /*bcc80*/  IMAD.MOV.U32 R247, RZ, RZ, R55 ;  /* 0x000000fffff77224 */ /* 0x000fc600078e0037 */
[----:B------:R4:W-:Y:S01]  /*bcc90*/  STL.64 [R1+0xc268], R164 ;  /* 0x00c268a401007387 */ /* 0x0009e20000100a00 */
[----:B------:R-:W-:Y:S03]  /*bcca0*/  HMMA.1688.F32.TF32 R208, R200, R46, R208 ;  /* 0x0000002ec8d0723c */ /* 0x000fe600000810d0 */
[----:B------:R-:W4:Y:S01]  /*bccb0*/  LDL R244, [R1+0x8d0] ;  /* 0x0008d00001f47983 */ /* 0x000f220000100800 */
[----:B------:R-:W-:-:S03]  /*bccc0*/  IMAD.MOV.U32 R46, RZ, RZ, R58 ;  /* 0x000000ffff2e7224 */ /* 0x000fc600078e003a */
[----:B------:R-:W4:Y:S01]  /*bccd0*/  LDL R245, [R1+0x8d4] ;  /* 0x0008d40001f57983 */ /* 0x000f220000100800 */
[----:B------:R-:W-:-:S03]  /*bcce0*/  MOV R47, R59 ;  /* 0x0000003b002f7202 */ /* 0x000fc60000000f00 */
[----:B------:R-:W4:Y:S04]  /*bccf0*/  LDL.LU R54, [R1+0xc39c] ;  /* 0x00c39c0001367983 */ /* 0x000f280000300800 */
[----:B------:R-:W4:Y:S01]  /*bcd00*/  LDL.LU R55, [R1+0xc398] ;  /* 0x00c3980001377983 */ /* 0x000f220000300800 */
[----:B--2---:R-:W-:-:S03]  /*bcd10*/  IMAD.MOV.U32 R42, RZ, RZ, R18 ;  /* 0x000000ffff2a7224 */ /* 0x004fc600078e0012 */
[----:B------:R-:W2:Y:S04]  /*bcd20*/  LDL R44, [R1+0xa10] ;  /* 0x000a1000012c7983 */ /* 0x000ea80000100800 */
[----:B------:R-:W2:Y:S01]  /*bcd30*/  LDL R45, [R1+0xa14] ;  /* 0x000a1400012d7983 */ /* 0x000ea20000100800 */
[----:B------:R-:W-:-:S03]  /*bcd40*/  IMAD.MOV.U32 R43, RZ, RZ, R19 ;  /* 0x000000ffff2b7224 */ /* 0x000fc600078e0013 */
[----:B------:R-:W2:Y:S04]  /*bcd50*/  LDL.LU R58, [R1+0xc394] ;  /* 0x00c39400013a7983 */ /* 0x000ea80000300800 */
[----:B------:R-:W2:Y:S01]  /*bcd60*/  LDL.LU R59, [R1+0xc390] ;  /* 0x00c39000013b7983 */ /* 0x000ea20000300800 */
[----:B-1----:R-:W-:-:S03]  /*bcd70*/  IMAD.MOV.U32 R34, RZ, RZ, R22 ;  /* 0x000000ffff227224 */ /* 0x002fc600078e0016 */
[----:B------:R-:W2:Y:S04]  /*bcd80*/  LDL R40, [R1+0xa30] ;  /* 0x000a300001287983 */ /* 0x000ea80000100800 */
[----:B------:R-:W2:Y:S01]  /*bcd90*/  LDL R41, [R1+0xa34] ;  /* 0x000a340001297983 */ /* 0x000ea20000100800 */
[----:B------:R-:W-:-:S03]  /*bcda0*/  MOV R35, R23 ;  /* 0x0000001700237202 */ /* 0x000fc60000000f00 */
[----:B------:R-:W2:Y:S04]  /*bcdb0*/  LDL.LU R18, [R1+0xc38c] ;  /* 0x00c38c0001127983 */ /* 0x000ea80000300800 */
[----:B------:R-:W2:Y:S01]  /*bcdc0*/  LDL.LU R19, [R1+0xc388] ;  /* 0x00c3880001137983 */ /* 0x000ea20000300800 */
[----:B------:R-:W-:-:S03]  /*bcdd0*/  IMAD.MOV.U32 R30, RZ, RZ, R26 ;  /* 0x000000ffff1e7224 */ /* 0x000fc600078e001a */
[----:B------:R-:W2:Y:S04]  /*bcde0*/  LDL R32, [R1+0xa70] ;  /* 0x000a700001207983 */ /* 0x000ea80000100800 */
[----:B------:R-:W2:Y:S01]  /*bcdf0*/  LDL R33, [R1+0xa74] ;  /* 0x000a740001217983 */ /* 0x000ea20000100800 */
[----:B------:R-:W-:-:S03]  /*bce00*/  IMAD.MOV.U32 R31, RZ, RZ, R27 ;  /* 0x000000ffff1f7224 */ /* 0x000fc600078e001b */
[----:B------:R-:W2:Y:S04]  /*bce10*/  LDL.LU R22, [R1+0xc384] ;  /* 0x00c3840001167983 */ /* 0x000ea80000300800 */
[----:B------:R-:W2:Y:S01]  /*bce20*/  LDL.LU R23, [R1+0xc380] ;  /* 0x00c3800001177983 */ /* 0x000ea20000300800 */
[----:B------:R-:W-:-:S03]  /*bce30*/  IMAD.MOV.U32 R38, RZ, RZ, R14 ;  /* 0x000000ffff267224 */ /* 0x000fc600078e000e */
[----:B------:R-:W2:Y:S04]  /*bce40*/  LDL R28, [R1+0xa90] ;  /* 0x000a9000011c7983 */ /* 0x000ea80000100800 */
[----:B------:R-:W2:Y:S01]  /*bce50*/  LDL R29, [R1+0xa94] ;  /* 0x000a9400011d7983 */ /* 0x000ea20000100800 */
[----:B------:R-:W-:-:S03]  /*bce60*/  MOV R39, R15 ;  /* 0x0000000f00277202 */ /* 0x000fc60000000f00 */
[----:B------:R-:W2:Y:S01]  /*bce70*/  LDL.LU R26, [R1+0xc37c] ;  /* 0x00c37c00011a7983 */ /* 0x000ea20000300800 */
[----:B------:R-:W-:Y:S03]  /*bce80*/  HMMA.1688.F32.TF32 R212, R200, R250, R212 ;  /* 0x000000fac8d4723c */ /* 0x000fe600000810d4 */
[----:B------:R-:W2:Y:S01]  /*bce90*/  LDL.LU R27, [R1+0xc378] ;  /* 0x00c37800011b7983 */ /* 0x000ea20000300800 */
[----:B------:R-:W-:-:S03]  /*bcea0*/  IMAD.MOV.U32 R250, RZ, RZ, R10 ;  /* 0x000000fffffa7224 */ /* 0x000fc600078e000a */
[----:B------:R-:W2:Y:S04]  /*bceb0*/  LDL R64, [R1+0xab0] ;  /* 0x000ab00001407983 */ /* 0x000ea80000100800 */
[----:B------:R-:W2:Y:S04]  /*bcec0*/  LDL R65, [R1+0xab4] ;  /* 0x000ab40001417983 */ /* 0x000ea80000100800 */
[----:B------:R-:W2:Y:S04]  /*bced0*/  LDL R66, [R1+0xab8] ;  /* 0x000ab80001427983 */ /* 0x000ea80000100800 */
[----:B------:R-:W2:Y:S04]  /*bcee0*/  LDL R67, [R1+0xabc] ;  /* 0x000abc0001437983 */ /* 0x000ea80000100800 */
[----:B------:R-:W2:Y:S04]  /*bcef0*/  LDL R36, [R1+0xa50] ;  /* 0x000a500001247983 */ /* 0x000ea80000100800 */
[----:B------:R-:W2:Y:S01]  /*bcf00*/  LDL R37, [R1+0xa54] ;  /* 0x000a540001257983 */ /* 0x000ea20000100800 */
[----:B------:R-:W-:-:S03]  /*bcf10*/  IMAD.MOV.U32 R251, RZ, RZ, R11 ;  /* 0x000000fffffb7224 */ /* 0x000fc600078e000b */
[----:B------:R-:W2:Y:S04]  /*bcf20*/  LDL.LU R14, [R1+0xc374] ;  /* 0x00c37400010e7983 */ /* 0x000ea80000300800 */
[----:B------:R-:W2:Y:S01]  /*bcf30*/  LDL.LU R15, [R1+0xc370] ;  /* 0x00c37000010f7983 */ /* 0x000ea20000300800 */
[----:B---3--:R-:W-:-:S03]  /*bcf40*/  IMAD.MOV.U32 R166, RZ, RZ, R242 ;  /* 0x000000ffffa67224 */ /* 0x008fc600078e00f2 */
[----:B------:R-:W3:Y:S04]  /*bcf50*/  LDL R248, [R1+0x8f0] ;  /* 0x0008f00001f87983 */ /* 0x000ee80000100800 */
[----:B------:R-:W3:Y:S01]  /*bcf60*/  LDL R249, [R1+0x8f4] ;  /* 0x0008f40001f97983 */ /* 0x000ee20000100800 */
[----:B------:R-:W-:-:S03]  /*bcf70*/  MOV R167, R243 ;  /* 0x000000f300a77202 */ /* 0x000fc60000000f00 */
[----:B------:R-:W3:Y:S04]  /*bcf80*/  LDL.LU R10, [R1+0xc36c] ;  /* 0x00c36c00010a7983 */ /* 0x000ee80000300800 */
[----:B------:R-:W3:Y:S04]  /*bcf90*/  LDL.LU R11, [R1+0xc368] ;  /* 0x00c36800010b7983 */ /* 0x000ee80000300800 */
[----:B----4-:R-:W4:Y:S04]  /*bcfa0*/  LDL R164, [R1+0x970] ;  /* 0x0009700001a47983 */ /* 0x010f280000100800 */
[----:B------:R-:W4:Y:S04]  /*bcfb0*/  LDL R165, [R1+0x974] ;  /* 0x0009740001a57983 */ /* 0x000f280000100800 */
[----:B------:R-:W4:Y:S04]  /*bcfc0*/  LDL.LU R242, [R1+0xc364] ;  /* 0x00c3640001f27983 */ /* 0x000f280000300800 */
[----:B------:R-:W4:Y:S04]  /*bcfd0*/  LDL.LU R243, [R1+0xc360] ;  /* 0x00c3600001f37983 */ /* 0x000f280000300800 */
[----:B------:R-:W4:Y:S04]  /*bcfe0*/  LDL.64 R96, [R1+0x9f0] ;  /* 0x0009f00001607983 */ /* 0x000f280000100a00 */
[----:B------:R-:W4:Y:S04]  /*bcff0*/  LDL R100, [R1+0x9b0] ;  /* 0x0009b00001647983 */ /* 0x000f280000100800 */
        /* <DEDUP_REMOVED lines=23> */
[----:B------:R-:W-:Y:S04]  /*bd170*/  LDS R198, [R3+UR10+0x2a100] ;  /* 0x02a1000a03c67984 */ /* 0x000fe80008000800 */
[----:B------:R-:W-:Y:S04]  /*bd180*/  LDS R197, [R252+UR10+0x28100] ;  /* 0x0281000afcc57984 */ /* 0x000fe80008000800 */
[----:B------:R-:W2:Y:S01]  /*bd190*/  LDS R199, [R252+UR10+0x2a100] ;  /* 0x02a1000afcc77984 */ /* 0x000ea20008000800 */
        /* <DEDUP_REMOVED lines=16> */
[----:B------:R-:W1:Y:S01]  /*bd2a0*/  LDS R7, [R252+UR10+0x2e100] ;  /* 0x02e1000afc077984 */ /* 0x000e620008000800 */
[----:B--2---:R-:W-:Y:S08]  /*bd2b0*/  HMMA.1688.F32.TF32 R208, R196, R64, R208 ;  /* 0x00000040c4d0723c */ /* 0x004ff000000810d0 */
[C---:B------:R-:W-:Y:S08]  /*bd2c0*/  HMMA.1688.F32.TF32 R232, R200.reuse, R26, R232 ;  /* 0x0000001ac8e8723c */ /* 0x040ff000000810e8 */
[C---:B---3--:R-:W-:Y:S08]  /*bd2d0*/  HMMA.1688.F32.TF32 R224, R200.reuse, R10, R224 ;  /* 0x0000000ac8e0723c */ /* 0x048ff000000810e0 */
[C---:B----4-:R-:W-:Y:S08]  /*bd2e0*/  HMMA.1688.F32.TF32 R220, R200.reuse, R242, R220 ;  /* 0x000000f2c8dc723c */ /* 0x050ff000000810dc */
[----:B------:R-:W-:Y:S08]  /*bd2f0*/  HMMA.1688.F32.TF32 R228, R200, R14, R228 ;  /* 0x0000000ec8e4723c */ /* 0x000ff000000810e4 */
[----:B------:R-:W-:Y:S08]  /*bd300*/  HMMA.1688.F32.TF32 R212, R196, R28, R212 ;  /* 0x0000001cc4d4723c */ /* 0x000ff000000810d4 */
[C---:B------:R-:W-:Y:S08]  /*bd310*/  HMMA.1688.F32.TF32 R168, R200.reuse, R18, R168 ;  /* 0x00000012c8a8723c */ /* 0x040ff000000810a8 */
[C---:B------:R-:W-:Y:S08]  /*bd320*/  HMMA.1688.F32.TF32 R172, R200.reuse, R58, R172 ;  /* 0x0000003ac8ac723c */ /* 0x040ff000000810ac */
[----:B------:R-:W-:Y:S08]  /*bd330*/  HMMA.1688.F32.TF32 R180, R200, R82, R180 ;  /* 0x00000052c8b4723c */ /* 0x000ff000000810b4 */
[----:B------:R-:W-:Y:S08]  /*bd340*/  HMMA.1688.F32.TF32 R216, R196, R32, R216 ;  /* 0x00000020c4d8723c */ /* 0x000ff000000810d8 */
[C---:B------:R-:W-:Y:S08]  /*bd350*/  HMMA.1688.F32.TF32 R184, R200.reuse, R78, R184 ;  /* 0x0000004ec8b8723c */ /* 0x040ff000000810b8 */
[C---:B------:R-:W-:Y:S08]  /*bd360*/  HMMA.1688.F32.TF32 R236, R200.reuse, R22, R236 ;  /* 0x00000016c8ec723c */ /* 0x040ff000000810ec */
[C---:B------:R-:W-:Y:S08]  /*bd370*/  HMMA.1688.F32.TF32 R176, R200.reuse, R54, R176 ;  /* 0x00000036c8b0723c */ /* 0x040ff000000810b0 */
[C---:B------:R-:W-:Y:S08]  /*bd380*/  HMMA.1688.F32.TF32 R188, R200.reuse, R74, R188 ;  /* 0x0000004ac8bc723c */ /* 0x040ff000000810bc */
[C---:B------:R-:W-:Y:S01]  /*bd390*/  HMMA.1688.F32.TF32 R192, R200.reuse, R94, R192 ;  /* 0x0000005ec8c0723c */ /* 0x040fe200000810c0 */
[----:B------:R-:W-:Y:S07]  /*bd3a0*/  STL [R1+0xc264], R242 ;  /* 0x00c264f201007387 */ /* 0x000fee0000100800 */
[----:B------:R-:W-:Y:S08]  /*bd3b0*/  HMMA.1688.F32.TF32 R200, R200, R90, R204 ;  /* 0x0000005ac8c8723c */ /* 0x000ff000000810cc */
[----:B------:R-:W-:Y:S01]  /*bd3c0*/  HMMA.1688.F32.TF32 R220, R196, R36, R220 ;  /* 0x00000024c4dc723c */ /* 0x000fe200000810dc */
[----:B------:R-:W-:Y:S01]  /*bd3d0*/  STL [R1+0xc260], R243 ;  /* 0x00c260f301007387 */ /* 0x000fe20000100800 */
[----:B------:R-:W-:-:S02]  /*bd3e0*/  IMAD.MOV.U32 R204, RZ, RZ, R2 ;  /* 0x000000ffffcc7224 */ /* 0x000fc400078e0002 */
[----:B------:R-:W-:-:S04]  /*bd3f0*/  IMAD.MOV.U32 R205, RZ, RZ, R0 ;  /* 0x000000ffffcd7224 */ /* 0x000fc800078e0000 */
[----:B------:R-:W-:Y:S01]  /*bd400*/  HMMA.1688.F32.TF32 R224, R196, R40, R224 ;  /* 0x00000028c4e0723c */ /* 0x000fe200000810e0 */
[----:B------:R-:W-:Y:S01]  /*bd410*/  IMAD.MOV.U32 R2, RZ, RZ, R96 ;  /* 0x000000ffff027224 */ /* 0x000fe200078e0060 */
[----:B------:R-:W-:Y:S01]  /*bd420*/  MOV R0, R97 ;  /* 0x0000006100007202 */ /* 0x000fe20000000f00 */
[----:B------:R-:W2:Y:S04]  /*bd430*/  LDL.LU.64 R98, [R1+0xc358] ;  /* 0x00c3580001627983 */ /* 0x000ea80000300a00 */
[----:B------:R-:W-:Y:S01]  /*bd440*/  LDS R206, [R3+UR10+0x12180] ;  /* 0x0121800a03ce7984 */ /* 0x000fe20008000800 */
[----:B-1----:R-:W-:Y:S03]  /*bd450*/  HMMA.1688.F32.TF32 R208, R4, R66, R208 ;  /* 0x0000004204d0723c */ /* 0x002fe600000810d0 */
[----:B------:R-:W-:Y:S05]  /*bd460*/  LDS R207, [R252+UR10+0x12180] ;  /* 0x0121800afccf7984 */ /* 0x000fea0008000800 */
[C---:B------:R-:W-:Y:S01]  /*bd470*/  HMMA.1688.F32.TF32 R232, R196.reuse, R96, R232 ;  /* 0x00000060c4e8723c */ /* 0x040fe200000810e8 */
[----:B------:R-:W3:Y:S04]  /*bd480*/  LDL.LU.64 R96, [R1+0xc350] ;  /* 0x00c3500001607983 */ /* 0x000ee80000300a00 */
[----:B------:R-:W4:Y:S03]  /*bd490*/  LDL.LU.64 R102, [R1+0xc348] ;  /* 0x00c3480001667983 */ /* 0x000f260000300a00 */
[----:B------:R-:W-:Y:S08]  /*bd4a0*/  HMMA.1688.F32.TF32 R228, R196, R44, R228 ;  /* 0x0000002cc4e4723c */ /* 0x000ff000000810e4 */
        /* <DEDUP_REMOVED lines=14> */
[C---:B------:R-:W-:Y:S01]  /*bd590*/  HMMA.1688.F32.TF32 R236, R196.reuse, R204, R236 ;  /* 0x000000ccc4ec723c */ /* 0x040fe200000810ec */
[----:B------:R-:W-:Y:S04]  /*bd5a0*/  LDS R204, [R3+UR10+0x10180] ;  /* 0x0101800a03cc7984 */ /* 0x000fe80008000800 */
[----:B------:R-:W2:Y:S03]  /*bd5b0*/  LDS R205, [R252+UR10+0x10180] ;  /* 0x0101800afccd7984 */ /* 0x000ea60008000800 */
[C---:B------:R-:W-:Y:S08]  /*bd5c0*/  HMMA.1688.F32.TF32 R176, R196.reuse, R164, R176 ;  /* 0x000000a4c4b0723c */ /* 0x040ff000000810b0 */
[C---:B------:R-:W-:Y:S01]  /*bd5d0*/  HMMA.1688.F32.TF32 R188, R196.reuse, R60, R188 ;  /* 0x0000003cc4bc723c */ /* 0x040fe200000810bc */
[----:B------:R-:W2:Y:S07]  /*bd5e0*/  LDL.LU.64 R60, [R1+0xc300] ;  /* 0x00c30000013c7983 */ /* 0x000eae0000300a00 */
[C---:B------:R-:W-:Y:S08]  /*bd5f0*/  HMMA.1688.F32.TF32 R192, R196.reuse, R248, R192 ;  /* 0x000000f8c4c0723c */ /* 0x040ff000000810c0 */
[----:B------:R-:W-:Y:S01]  /*bd600*/  HMMA.1688.F32.TF32 R196, R196, R244, R200 ;  /* 0x000000f4c4c4723c */ /* 0x000fe200000810c8 */
[----:B------:R-:W2:Y:S04]  /*bd610*/  LDL R202, [R1+0x9d8] ;  /* 0x0009d80001ca7983 */ /* 0x000ea80000100800 */
[----:B------:R-:W2:Y:S03]  /*bd620*/  LDL R203, [R1+0x9dc] ;  /* 0x0009dc0001cb7983 */ /* 0x000ea60000100800 */
[C---:B------:R-:W-:Y:S01]  /*bd630*/  HMMA.1688.F32.TF32 R220, R4.reuse, R38, R220 ;  /* 0x0000002604dc723c */ /* 0x040fe200000810dc */
[----:B------:R-:W2:Y:S04]  /*bd640*/  LDL.LU.64 R66, [R1+0xc2f8] ;  /* 0x00c2f80001427983 */ /* 0x000ea80000300a00 */
[----:B------:R-:W2:Y:S03]  /*bd650*/  LDL.LU.64 R64, [R1+0xc2f0] ;  /* 0x00c2f00001407983 */ /* 0x000ea60000300a00 */
[C---:B------:R-:W-:Y:S01]  /*bd660*/  HMMA.1688.F32.TF32 R224, R4.reuse, R42, R224 ;  /* 0x0000002a04e0723c */ /* 0x040fe200000810e0 */
[----:B------:R-:W-:Y:S04]  /*bd670*/  STL.64 [R1+0x2af0], R208 ;  /* 0x002af0d001007387 */ /* 0x000fe80000100a00 */
[----:B------:R1:W-:Y:S03]  /*bd680*/  STL.64 [R1+0x2af8], R210 ;  /* 0x002af8d201007387 */ /* 0x0003e60000100a00 */
[C---:B------:R-:W-:Y:S01]  /*bd690*/  HMMA.1688.F32.TF32 R228, R4.reuse, R46, R228 ;  /* 0x0000002e04e4723c */ /* 0x040fe200000810e4 */
[----:B------:R-:W-:Y:S04]  /*bd6a0*/  LDS R200, [R3+UR10+0x14180] ;  /* 0x0141800a03c87984 */ /* 0x000fe80008000800 */
[----:B------:R-:W-:Y:S04]  /*bd6b0*/  LDS R201, [R252+UR10+0x14180] ;  /* 0x0141800afcc97984 */ /* 0x000fe80008000800 */
[----:B-1----:R-:W2:Y:S04]  /*bd6c0*/  LDL R210, [R1+0x918] ;  /* 0x0009180001d27983 */ /* 0x002ea80000100800 */
[----:B------:R-:W2:Y:S04]  /*bd6d0*/  LDL R211, [R1+0x91c] ;  /* 0x00091c0001d37983 */ /* 0x000ea80000100800 */
[----:B------:R-:W2:Y:S04]  /*bd6e0*/  LDL.LU.64 R30, [R1+0xc2e8] ;  /* 0x00c2e800011e7983 */ /* 0x000ea80000300a00 */
[----:B------:R-:W2:Y:S04]  /*bd6f0*/  LDL.LU.64 R28, [R1+0xc2e0] ;  /* 0x00c2e000011c7983 */ /* 0x000ea80000300a00 */
[----:B------:R-:W-:Y:S04]  /*bd700*/  STL.64 [R1+0x2ae0], R212 ;  /* 0x002ae0d401007387 */ /* 0x000fe80000100a00 */
[----:B------:R1:W-:Y:S04]  /*bd710*/  STL.64 [R1+0x2ae8], R214 ;  /* 0x002ae8d601007387 */ /* 0x0003e80000100a00 */
        /* <DEDUP_REMOVED lines=25> */
[C---:B------:R-:W-:Y:S08]  /*bd8b0*/  HMMA.1688.F32.TF32 R192, R4.reuse, R250, R192 ;  /* 0x000000fa04c0723c */ /* 0x040ff000000810c0 */
        /* <DEDUP_REMOVED lines=134> */
[C---:B------:R-:W-:Y:S01]  /*be120*/  HMMA.1688.F32.TF32 R208, R200.reuse, R246, R208 ;  /* 0x000000f6c8d0723c */ /* 0x040fe200000810d0 */
[----:B------:R3:W-:Y:S04]  /*be130*/  STL.64 [R1+0xc188], R246 ;  /* 0x00c188f601007387 */ /* 0x0007e80000100a00 */
[----:B------:R4:W-:Y:S04]  /*be140*/  STL.64 [R1+0xc180], R244 ;  /* 0x00c180f401007387 */ /* 0x0009e80000100a00 */
[----:B---3--:R-:W3:Y:S04]  /*be150*/  LDL R246, [R1+0x8] ;  /* 0x0000080001f67983 */ /* 0x008ee80000100800 */
[----:B------:R-:W3:Y:S01]  /*be160*/  LDL R247, [R1+0xc] ;  /* 0x00000c0001f77983 */ /* 0x000ee20000100800 */
[C---:B------:R-:W-:Y:S03]  /*be170*/  HMMA.1688.F32.TF32 R220, R200.reuse, R6, R220 ;  /* 0x00000006c8dc723c */ /* 0x040fe600000810dc */
[----:B------:R-:W-:Y:S04]  /*be180*/  LDS R6, [R3+UR10+0x1e180] ;  /* 0x01e1800a03067984 */ /* 0x000fe80008000800 */
[----:B------:R-:W2:Y:S01]  /*be190*/  LDS R7, [R252+UR10+0x1e180] ;  /* 0x01e1800afc077984 */ /* 0x000ea20008000800 */
[C---:B------:R-:W-:Y:S03]  /*be1a0*/  HMMA.1688.F32.TF32 R212, R200.reuse, R250, R212 ;  /* 0x000000fac8d4723c */ /* 0x040fe600000810d4 */
[----:B------:R-:W-:Y:S04]  /*be1b0*/  STL.64 [R1+0xc198], R250 ;  /* 0x00c198fa01007387 */ /* 0x000fe80000100a00 */
[----:B------:R4:W-:Y:S01]  /*be1c0*/  STL.64 [R1+0xc190], R248 ;  /* 0x00c190f801007387 */ /* 0x0009e20000100a00 */
[----:B------:R-:W-:Y:S03]  /*be1d0*/  HMMA.1688.F32.TF32 R224, R200, R46, R224 ;  /* 0x0000002ec8e0723c */ /* 0x000fe600000810e0 */
[----:B----4-:R-:W4:Y:S04]  /*be1e0*/  LDL R244, [R1+0x20] ;  /* 0x0000200001f47983 */ /* 0x010f280000100800 */
[----:B------:R-:W4:Y:S04]  /*be1f0*/  LDL R245, [R1+0x24] ;  /* 0x0000240001f57983 */ /* 0x000f280000100800 */
[----:B------:R-:W2:Y:S04]  /*be200*/  LDL R248, [R1+0x30] ;  /* 0x0000300001f87983 */ /* 0x000ea80000100800 */
[----:B------:R-:W2:Y:S04]  /*be210*/  LDL R249, [R1+0x34] ;  /* 0x0000340001f97983 */ /* 0x000ea80000100800 */
[----:B------:R-:W2:Y:S04]  /*be220*/  LDL R250, [R1+0x38] ;  /* 0x0000380001fa7983 */ /* 0x000ea80000100800 */
[----:B------:R-:W2:Y:S01]  /*be230*/  LDL R251, [R1+0x3c] ;  /* 0x00003c0001fb7983 */ /* 0x000ea20000100800 */
[----:B-1----:R-:W-:Y:S08]  /*be240*/  HMMA.1688.F32.TF32 R208, R196, R164, R208 ;  /* 0x000000a4c4d0723c */ /* 0x002ff000000810d0 */
[----:B---3--:R-:W-:Y:S01]  /*be250*/  HMMA.1688.F32.TF32 R216, R200, R246, R216 ;  /* 0x000000f6c8d8723c */ /* 0x008fe200000810d8 */
[----:B------:R-:W3:Y:S04]  /*be260*/  LDL R246, [R1+0x28] ;  /* 0x0000280001f67983 */ /* 0x000ee80000100800 */
[----:B------:R-:W3:Y:S04]  /*be270*/  LDL R247, [R1+0x2c] ;  /* 0x00002c0001f77983 */ /* 0x000ee80000100800 */
[----:B------:R1:W-:Y:S04]  /*be280*/  STL.64 [R1+0xc1a8], R46 ;  /* 0x00c1a82e01007387 */ /* 0x0003e80000100a00 */
[----:B------:R4:W-:Y:S04]  /*be290*/  STL.64 [R1+0xc1a0], R44 ;  /* 0x00c1a02c01007387 */ /* 0x0009e80000100a00 */
[----:B-1----:R-:W3:Y:S04]  /*be2a0*/  LDL R46, [R1+0x48] ;  /* 0x00004800012e7983 */ /* 0x002ee80000100800 */
[----:B----4-:R-:W4:Y:S04]  /*be2b0*/  LDL R44, [R1+0x40] ;  /* 0x00004000012c7983 */ /* 0x010f280000100800 */
[----:B------:R-:W4:Y:S04]  /*be2c0*/  LDL R45, [R1+0x44] ;  /* 0x00004400012d7983 */ /* 0x000f280000100800 */
[----:B------:R-:W3:Y:S04]  /*be2d0*/  LDL R47, [R1+0x4c] ;  /* 0x00004c00012f7983 */ /* 0x000ee80000100800 */
        /* <DEDUP_REMOVED lines=20> */
[----:B--2---:R-:W-:Y:S03]  /*be420*/  HMMA.1688.F32.TF32 R208, R4, R166, R208 ;  /* 0x000000a604d0723c */ /* 0x004fe600000810d0 */
[----:B------:R-:W-:Y:S04]  /*be430*/  STL.64 [R1+0xc258], R98 ;  /* 0x00c2586201007387 */ /* 0x000fe80000100a00 */
[----:B------:R-:W-:Y:S04]  /*be440*/  STL.64 [R1+0xc250], R96 ;  /* 0x00c2506001007387 */ /* 0x000fe80000100a00 */
[----:B------:R1:W-:Y:S04]  /*be450*/  STL.64 [R1+0xc178], R166 ;  /* 0x00c178a601007387 */ /* 0x0003e80000100a00 */
[----:B------:R2:W-:Y:S01]  /*be460*/  STL.64 [R1+0xc170], R164 ;  /* 0x00c170a401007387 */ /* 0x0005e20000100a00 */
[----:B-1----:R-:W-:-:S02]  /*be470*/  IMAD.MOV.U32 R166, RZ, RZ, R242 ;  /* 0x000000ffffa67224 */ /* 0x002fc400078e00f2 */
[----:B------:R-:W-:Y:S01]  /*be480*/  IMAD.MOV.U32 R167, RZ, RZ, R243 ;  /* 0x000000ffffa77224 */ /* 0x000fe200078e00f3 */
[----:B--2---:R-:W2:Y:S04]  /*be490*/  LDL R164, [R1+0x930] ;  /* 0x0009300001a47983 */ /* 0x004ea80000100800 */
[----:B------:R-:W2:Y:S04]  /*be4a0*/  LDL R165, [R1+0x934] ;  /* 0x0009340001a57983 */ /* 0x000ea80000100800 */
[----:B------:R-:W2:Y:S04]  /*be4b0*/  LDL.LU R242, [R1+0xc264] ;  /* 0x00c2640001f27983 */ /* 0x000ea80000300800 */
[----:B------:R-:W2:Y:S01]  /*be4c0*/  LDL.LU R243, [R1+0xc260] ;  /* 0x00c2600001f37983 */ /* 0x000ea20000300800 */
[C---:B------:R-:W-:Y:S03]  /*be4d0*/  HMMA.1688.F32.TF32 R228, R200.reuse, R42, R228 ;  /* 0x0000002ac8e4723c */ /* 0x040fe600000810e4 */
[----:B------:R-:W2:Y:S04]  /*be4e0*/  LDL R64, [R1+0xab0] ;  /* 0x000ab00001407983 */ /* 0x000ea80000100800 */
[----:B------:R-:W2:Y:S01]  /*be4f0*/  LDL R65, [R1+0xab4] ;  /* 0x000ab40001417983 */ /* 0x000ea20000100800 */
[C---:B------:R-:W-:Y:S03]  /*be500*/  HMMA.1688.F32.TF32 R232, R200.reuse, R38, R232 ;  /* 0x00000026c8e8723c */ /* 0x040fe600000810e8 */
[----:B------:R-:W2:Y:S04]  /*be510*/  LDL.64 R28, [R1+0xa90] ;  /* 0x000a9000011c7983 */ /* 0x000ea80000100a00 */
[----:B------:R-:W2:Y:S01]  /*be520*/  LDL.64 R32, [R1+0xa70] ;  /* 0x000a700001207983 */ /* 0x000ea20000100a00 */
[C---:B------:R-:W-:Y:S03]  /*be530*/  HMMA.1688.F32.TF32 R236, R200.reuse, R34, R236 ;  /* 0x00000022c8ec723c */ /* 0x040fe600000810ec */
[----:B------:R-:W2:Y:S04]  /*be540*/  LDL.64 R36, [R1+0xa50] ;  /* 0x000a500001247983 */ /* 0x000ea80000100a00 */
[----:B------:R-:W2:Y:S01]  /*be550*/  LDL R60, [R1+0x910] ;  /* 0x00091000013c7983 */ /* 0x000ea20000100800 */
[C---:B------:R-:W-:Y:S03]  /*be560*/  HMMA.1688.F32.TF32 R168, R200.reuse, R30, R168 ;  /* 0x0000001ec8a8723c */ /* 0x040fe600000810a8 */
[----:B------:R-:W2:Y:S04]  /*be570*/  LDL R61, [R1+0x914] ;  /* 0x00091400013d7983 */ /* 0x000ea80000100800 */
        /* <DEDUP_REMOVED lines=15> */
[----:B------:R-:W2:Y:S01]  /*be670*/  LDL.64 R30, [R1+0xa98] ;  /* 0x000a9800011e7983 */ /* 0x000ea20000100a00 */
[C---:B------:R-:W-:Y:S03]  /*be680*/  HMMA.1688.F32.TF32 R192, R200.reuse, R102, R192 ;  /* 0x00000066c8c0723c */ /* 0x040fe600000810c0 */
[----:B------:R-:W2:Y:S04]  /*be690*/  LDL.64 R34, [R1+0xa78] ;  /* 0x000a780001227983 */ /* 0x000ea80000100a00 */
[----:B------:R-:W2:Y:S01]  /*be6a0*/  LDL.64 R38, [R1+0xa58] ;  /* 0x000a580001267983 */ /* 0x000ea20000100a00 */
[----:B------:R-:W-:Y:S03]  /*be6b0*/  HMMA.1688.F32.TF32 R200, R200, R98, R204 ;  /* 0x00000062c8c8723c */ /* 0x000fe600000810cc */
[----:B------:R-:W-:Y:S04]  /*be6c0*/  LDS R204, [R3+UR10+0x20180] ;  /* 0x0201800a03cc7984 */ /* 0x000fe80008000800 */
[----:B------:R-:W-:Y:S01]  /*be6d0*/  LDS R206, [R3+UR10+0x22180] ;  /* 0x0221800a03ce7984 */ /* 0x000fe20008000800 */
[C---:B------:R-:W-:Y:S03]  /*be6e0*/  HMMA.1688.F32.TF32 R212, R196.reuse, R160, R212 ;  /* 0x000000a0c4d4723c */ /* 0x040fe600000810d4 */
[----:B------:R-:W-:Y:S04]  /*be6f0*/  LDS R205, [R252+UR10+0x20180] ;  /* 0x0201800afccd7984 */ /* 0x000fe80008000800 */
[----:B------:R-:W4:Y:S01]  /*be700*/  LDS R207, [R252+UR10+0x22180] ;  /* 0x0221800afccf7984 */ /* 0x000f220008000800 */
        /* <DEDUP_REMOVED lines=37> */
[C---:B----4-:R-:W-:Y:S01]  /*be960*/  HMMA.1688.F32.TF32 R208, R204.reuse, R44, R208 ;  /* 0x0000002cccd0723c */ /* 0x050fe200000810d0 */
[----:B------:R-:W4:Y:S04]  /*be970*/  LDL.64 R44, [R1+0xa10] ;  /* 0x000a1000012c7983 */ /* 0x000f280000100a00 */
[----:B------:R-:W-:Y:S03]  /*be980*/  LDS R197, [R252+UR10+0x28180] ;  /* 0x0281800afcc57984 */ /* 0x000fe60008000800 */
[C---:B------:R-:W-:Y:S01]  /*be990*/  HMMA.1688.F32.TF32 R212, R204.reuse, R248, R212 ;  /* 0x000000f8ccd4723c */ /* 0x040fe200000810d4 */
[----:B------:R-:W4:Y:S04]  /*be9a0*/  LDL.64 R248, [R1+0x8f0] ;  /* 0x0008f00001f87983 */ /* 0x000f280000100a00 */
[----:B------:R-:W1:Y:S03]  /*be9b0*/  LDS R199, [R252+UR10+0x2a180] ;  /* 0x02a1800afcc77984 */ /* 0x000e660008000800 */
[C---:B------:R-:W-:Y:S01]  /*be9c0*/  HMMA.1688.F32.TF32 R216, R204.reuse, R244, R216 ;  /* 0x000000f4ccd8723c */ /* 0x040fe200000810d8 */
[----:B------:R-:W4:Y:S07]  /*be9d0*/  LDL.64 R244, [R1+0x8d0] ;  /* 0x0008d00001f47983 */ /* 0x000f2e0000100a00 */
        /* <DEDUP_REMOVED lines=15> */
[C---:B---3--:R-:W-:Y:S01]  /*bead0*/  HMMA.1688.F32.TF32 R208, R200.reuse, R46, R208 ;  /* 0x0000002ec8d0723c */ /* 0x048fe200000810d0 */
        /* <DEDUP_REMOVED lines=20> */
[----:B------:R-:W-:Y:S01]  /*bec20*/  STL [R1+0xc164], R58 ;  /* 0x00c1643a01007387 */ /* 0x000fe20000100800 */
[C---:B------:R-:W-:Y:S03]  /*bec30*/  HMMA.1688.F32.TF32 R224, R200.reuse, R10, R224 ;  /* 0x0000000ac8e0723c */ /* 0x040fe600000810e0 */
[----:B------:R1:W-:Y:S04]  /*bec40*/  STL [R1+0xc160], R59 ;  /* 0x00c1603b01007387 */ /* 0x0003e80000100800 */
[----:B------:R1:W-:Y:S01]  /*bec50*/  STL [R1+0xc16c], R54 ;  /* 0x00c16c3601007387 */ /* 0x0003e20000100800 */
[C---:B------:R-:W-:Y:S03]  /*bec60*/  HMMA.1688.F32.TF32 R228, R200.reuse, R14, R228 ;  /* 0x0000000ec8e4723c */ /* 0x040fe600000810e4 */
[----:B------:R1:W-:Y:S05]  /*bec70*/  STL [R1+0xc168], R55 ;  /* 0x00c1683701007387 */ /* 0x0003ea0000100800 */
        /* <DEDUP_REMOVED lines=19> */
[----:B----4-:R-:W-:Y:S01]  /*bedb0*/  HMMA.1688.F32.TF32 R228, R196, R44, R228 ;  /* 0x0000002cc4e4723c */ /* 0x010fe200000810e4 */
        /* <DEDUP_REMOVED lines=12> */
[----:B------:R-:W4:Y:S03]  /*bee80*/  LDL.LU.64 R102, [R1+0xc248] ;  /* 0x00c2480001667983 */ /* 0x000f260000300a00 */
        /* <DEDUP_REMOVED lines=19> */
[----:B---3--:R-:W-:Y:S01]  /*befc0*/  HMMA.1688.F32.TF32 R228, R4, R46, R228 ;  /* 0x0000002e04e4723c */ /* 0x008fe200000810e4 */
[----:B------:R-:W-:-:S02]  /*befd0*/  IMAD.MOV.U32 R18, RZ, RZ, R42 ;  /* 0x000000ffff127224 */ /* 0x000fc400078e002a */
[----:B------:R-:W-:Y:S01]  /*befe0*/  IMAD.MOV.U32 R19, RZ, RZ, R43 ;  /* 0x000000ffff137224 */ /* 0x000fe200078e002b */
[----:B------:R-:W-:Y:S01]  /*beff0*/  MOV R59, R47 ;  /* 0x0000002f003b7202 */ /* 0x000fe20000000f00 */
[----:B------:R-:W-:-:S03]  /*bf000*/  IMAD.MOV.U32 R58, RZ, RZ, R46 ;  /* 0x000000ffff3a7224 */ /* 0x000fc600078e002e */
[C---:B------:R-:W-:Y:S08]  /*bf010*/  HMMA.1688.F32.TF32 R236, R196.reuse, R204, R236 ;  /* 0x000000ccc4ec723c */ /* 0x040ff000000810ec */
[----:B------:R-:W-:Y:S01]  /*bf020*/  HMMA.1688.F32.TF32 R196, R196, R244, R200 ;  /* 0x000000f4c4c4723c */ /* 0x000fe200000810c8 */
[----:B------:R-:W3:Y:S04]  /*bf030*/  LDL R202, [R1+0x9d8] ;  /* 0x0009d80001ca7983 */ /* 0x000ee80000100800 */
[----:B------:R-:W3:Y:S04]  /*bf040*/  LDL R203, [R1+0x9dc] ;  /* 0x0009dc0001cb7983 */ /* 0x000ee80000100800 */
[----:B------:R-:W2:Y:S04]  /*bf050*/  LDL.LU.64 R66, [R1+0xc1f8] ;  /* 0x00c1f80001427983 */ /* 0x000ea80000300a00 */
        /* <DEDUP_REMOVED lines=2464> */
[----:B------:R-:W-:Y:S04]  /*c8a60*/  STL [R1+0xbac4], R18 ;  /* 0x00bac41201007387 */ /* 0x000fe80000100800 */
[----:B------:R1:W-:Y:S04]  /*c8a70*/  STL [R1+0xbac0], R19 ;  /* 0x00bac01301007387 */ /* 0x0003e80000100800 */
[----:B------:R1:W-:Y:S01]  /*c8a80*/  STL [R1+0xbacc], R58 ;  /* 0x00bacc3a01007387 */ /* 0x0003e20000100800 */
[C---:B------:R-:W-:Y:S03]  /*c8a90*/  HMMA.1688.F32.TF32 R220, R200.reuse, R242, R220 ;  /* 0x000000f2c8dc723c */ /* 0x040fe600000810dc */
[----:B------:R1:W-:Y:S04]  /*c8aa0*/  STL [R1+0xbac8], R59 ;  /* 0x00bac83b01007387 */ /* 0x0003e80000100800 */
[----:B------:R1:W-:Y:S01]  /*c8ab0*/  STL [R1+0xbad4], R54 ;  /* 0x00bad43601007387 */ /* 0x0003e20000100800 */
[C---:B------:R-:W-:Y:S03]  /*c8ac0*/  HMMA.1688.F32.TF32 R224, R200.reuse, R10, R224 ;  /* 0x0000000ac8e0723c */ /* 0x040fe600000810e0 */
[----:B------:R1:W-:Y:S04]  /*c8ad0*/  STL [R1+0xbad0], R55 ;  /* 0x00bad03701007387 */ /* 0x0003e80000100800 */
[----:B------:R-:W-:Y:S01]  /*c8ae0*/  STL [R1+0xbadc], R82 ;  /* 0x00badc5201007387 */ /* 0x000fe20000100800 */
        /* <DEDUP_REMOVED lines=21> */
[C---:B----4-:R-:W-:Y:S08]  /*c8c40*/  HMMA.1688.F32.TF32 R228, R196.reuse, R44, R228 ;  /* 0x0000002cc4e4723c */ /* 0x050ff000000810e4 */
[----:B------:R-:W-:Y:S01]  /*c8c50*/  HMMA.1688.F32.TF32 R168, R196, R100, R168 ;  /* 0x00000064c4a8723c */ /* 0x000fe200000810a8 */
[----:B--2---:R-:W-:Y:S01]  /*c8c60*/  IMAD.MOV.U32 R26, RZ, RZ, R30 ;  /* 0x000000ffff1a7224 */ /* 0x004fe200078e001e */
[----:B------:R-:W-:Y:S01]  /*c8c70*/  MOV R27, R31 ;  /* 0x0000001f001b7202 */ /* 0x000fe20000000f00 */
[----:B------:R-:W-:-:S02]  /*c8c80*/  IMAD.MOV.U32 R22, RZ, RZ, R34 ;  /* 0x000000ffff167224 */ /* 0x000fc400078e0022 */
[----:B------:R-:W-:Y:S01]  /*c8c90*/  IMAD.MOV.U32 R23, RZ, RZ, R35 ;  /* 0x000000ffff177224 */ /* 0x000fe200078e0023 */
[----:B------:R-:W-:Y:S01]  /*c8ca0*/  MOV R19, R39 ;  /* 0x0000002700137202 */ /* 0x000fe20000000f00 */
[----:B------:R-:W-:Y:S01]  /*c8cb0*/  IMAD.MOV.U32 R18, RZ, RZ, R38 ;  /* 0x000000ffff127224 */ /* 0x000fe200078e0026 */
[----:B------:R-:W-:Y:S01]  /*c8cc0*/  HMMA.1688.F32.TF32 R208, R4, R66, R208 ;  /* 0x0000004204d0723c */ /* 0x000fe200000810d0 */
[----:B------:R-:W-:Y:S01]  /*c8cd0*/  IMAD.MOV.U32 R58, RZ, RZ, R42 ;  /* 0x000000ffff3a7224 */ /* 0x000fe200078e002a */
[----:B------:R-:W-:Y:S01]  /*c8ce0*/  LDS R206, [R3+UR10+0x12500] ;  /* 0x0125000a03ce7984 */ /* 0x000fe20008000800 */
[----:B------:R-:W-:-:S03]  /*c8cf0*/  IMAD.MOV.U32 R59, RZ, RZ, R43 ;  /* 0x000000ffff3b7224 */ /* 0x000fc600078e002b */
[----:B------:R-:W-:Y:S02]  /*c8d00*/  LDS R207, [R252+UR10+0x12500] ;  /* 0x0125000afccf7984 */ /* 0x000fe40008000800 */
[----:B------:R-:W-:Y:S08]  /*c8d10*/  HMMA.1688.F32.TF32 R212, R4, R30, R212 ;  /* 0x0000001e04d4723c */ /* 0x000ff000000810d4 */
[C---:B------:R-:W-:Y:S01]  /*c8d20*/  HMMA.1688.F32.TF32 R232, R196.reuse, R96, R232 ;  /* 0x00000060c4e8723c */ /* 0x040fe200000810e8 */
[----:B------:R-:W2:Y:S04]  /*c8d30*/  LDL.LU.64 R96, [R1+0xbbc0] ;  /* 0x00bbc00001607983 */ /* 0x000ea80000300a00 */
[----:B------:R-:W4:Y:S03]  /*c8d40*/  LDL.LU.64 R102, [R1+0xbbb8] ;  /* 0x00bbb80001667983 */ /* 0x000f260000300a00 */
[----:B------:R-:W-:Y:S01]  /*c8d50*/  HMMA.1688.F32.TF32 R172, R196, R84, R172 ;  /* 0x00000054c4ac723c */ /* 0x000fe200000810ac */
[----:B------:R-:W2:Y:S04]  /*c8d60*/  LDL.LU.64 R100, [R1+0xbbb0] ;  /* 0x00bbb00001647983 */ /* 0x000ea80000300a00 */
[----:B------:R-:W2:Y:S03]  /*c8d70*/  LDL.LU.64 R86, [R1+0xbba8] ;  /* 0x00bba80001567983 */ /* 0x000ea60000300a00 */
[----:B------:R-:W-:Y:S01]  /*c8d80*/  HMMA.1688.F32.TF32 R216, R4, R34, R216 ;  /* 0x0000002204d8723c */ /* 0x000fe200000810d8 */
        /* <DEDUP_REMOVED lines=15> */
[----:B------:R-:W-:Y:S01]  /*c8e80*/  IMAD.MOV.U32 R14, RZ, RZ, R46 ;  /* 0x000000ffff0e7224 */ /* 0x000fe200078e002e */
[----:B------:R-:W-:-:S06]  /*c8e90*/  MOV R15, R47 ;  /* 0x0000002f000f7202 */ /* 0x000fcc0000000f00 */
        /* <DEDUP_REMOVED lines=9> */
[----:B------:R-:W-:-:S02]  /*c8f30*/  IMAD.MOV.U32 R54, RZ, RZ, R250 ;  /* 0x000000ffff367224 */ /* 0x000fc400078e00fa */
[----:B------:R-:W-:Y:S01]  /*c8f40*/  IMAD.MOV.U32 R55, RZ, RZ, R251 ;  /* 0x000000ffff377224 */ /* 0x000fe200078e00fb */
[----:B------:R-:W-:Y:S01]  /*c8f50*/  MOV R83, R247 ;  /* 0x000000f700537202 */ /* 0x000fe20000000f00 */
[----:B------:R-:W-:Y:S01]  /*c8f60*/  IMAD.MOV.U32 R82, RZ, RZ, R246 ;  /* 0x000000ffff527224 */ /* 0x000fe200078e00f6 */
[----:B------:R-:W-:Y:S01]  /*c8f70*/  LDS R200, [R3+UR10+0x14500] ;  /* 0x0145000a03c87984 */ /* 0x000fe20008000800 */
[----:B------:R-:W-:Y:S02]  /*c8f80*/  IMAD.MOV.U32 R2, RZ, RZ, R204 ;  /* 0x000000ffff027224 */ /* 0x000fe400078e00cc */
[----:B------:R-:W-:Y:S01]  /*c8f90*/  IMAD.MOV.U32 R0, RZ, RZ, R205 ;  /* 0x000000ffff007224 */ /* 0x000fe200078e00cd */
[----:B------:R-:W-:Y:S04]  /*c8fa0*/  LDS R204, [R3+UR10+0x10500] ;  /* 0x0105000a03cc7984 */ /* 0x000fe80008000800 */
        /* <DEDUP_REMOVED lines=21> */
[----:B------:R-:W3:Y:S04]  /*c9100*/  LDL.LU.64 R42, [R1+0xbb28] ;  /* 0x00bb2800012a7983 */ /* 0x000ee80000300a00 */
[----:B------:R-:W3:Y:S04]  /*c9110*/  LDL.LU.64 R40, [R1+0xbb20] ;  /* 0x00bb200001287983 */ /* 0x000ee80000300a00 */
[----:B-1----:R-:W3:Y:S04]  /*c9120*/  LDL.64 R226, [R1+0x9b8] ;  /* 0x0009b80001e27983 */ /* 0x002ee80000100a00 */
[----:B------:R-:W-:Y:S04]  /*c9130*/  STL.64 [R1+0x2200], R228 ;  /* 0x002200e401007387 */ /* 0x000fe80000100a00 */
[----:B------:R1:W-:Y:S04]  /*c9140*/  STL.64 [R1+0x2208], R230 ;  /* 0x002208e601007387 */ /* 0x0003e80000100a00 */
[----:B------:R-:W4:Y:S04]  /*c9150*/  LDL.LU.64 R46, [R1+0xbb18] ;  /* 0x00bb1800012e7983 */ /* 0x000f280000300a00 */
[----:B------:R-:W4:Y:S04]  /*c9160*/  LDL.LU.64 R44, [R1+0xbb10] ;  /* 0x00bb1000012c7983 */ /* 0x000f280000300a00 */
[----:B-1----:R-:W4:Y:S04]  /*c9170*/  LDL R230, [R1+0x9f8] ;  /* 0x0009f80001e67983 */ /* 0x002f280000100800 */
[----:B------:R-:W4:Y:S04]  /*c9180*/  LDL R231, [R1+0x9fc] ;  /* 0x0009fc0001e77983 */ /* 0x000f280000100800 */
[----:B------:R-:W1:Y:S04]  /*c9190*/  LDS R205, [R252+UR10+0x10500] ;  /* 0x0105000afccd7984 */ /* 0x000e680008000800 */
[----:B------:R-:W-:Y:S01]  /*c91a0*/  LDS R201, [R252+UR10+0x14500] ;  /* 0x0145000afcc97984 */ /* 0x000fe20008000800 */
[C---:B--2---:R-:W-:Y:S08]  /*c91b0*/  HMMA.1688.F32.TF32 R176, R4.reuse, R218, R176 ;  /* 0x000000da04b0723c */ /* 0x044ff000000810b0 */
[C---:B---3--:R-:W-:Y:S08]  /*c91c0*/  HMMA.1688.F32.TF32 R168, R4.reuse, R226, R168 ;  /* 0x000000e204a8723c */ /* 0x048ff000000810a8 */
[C---:B----4-:R-:W-:Y:S08]  /*c91d0*/  HMMA.1688.F32.TF32 R232, R4.reuse, R230, R232 ;  /* 0x000000e604e8723c */ /* 0x050ff000000810e8 */
[----:B------:R-:W-:Y:S01]  /*c91e0*/  HMMA.1688.F32.TF32 R228, R4, R202, R236 ;  /* 0x000000ca04e4723c */ /* 0x000fe200000810ec */
[----:B------:R-:W-:Y:S01]  /*c91f0*/  IMAD.MOV.U32 R10, RZ, RZ, R226 ;  /* 0x000000ffff0a7224 */ /* 0x000fe200078e00e2 */
[----:B------:R-:W-:Y:S01]  /*c9200*/  MOV R243, R211 ;  /* 0x000000d300f37202 */ /* 0x000fe20000000f00 */
[----:B------:R-:W-:Y:S01]  /*c9210*/  IMAD.MOV.U32 R11, RZ, RZ, R227 ;  /* 0x000000ffff0b7224 */ /* 0x000fe200078e00e3 */
[----:B------:R-:W-:Y:S01]  /*c9220*/  LDS R202, [R3+UR10+0x16500] ;  /* 0x0165000a03ca7984 */ /* 0x000fe20008000800 */
[----:B------:R-:W-:-:S03]  /*c9230*/  IMAD.MOV.U32 R242, RZ, RZ, R210 ;  /* 0x000000fffff27224 */ /* 0x000fc600078e00d2 */
[----:B------:R-:W2:Y:S04]  /*c9240*/  LDS R203, [R252+UR10+0x16500] ;  /* 0x0165000afccb7984 */ /* 0x000ea80008000800 */
[----:B------:R-:W-:Y:S04]  /*c9250*/  STL.64 [R1+0x2220], R232 ;  /* 0x002220e801007387 */ /* 0x000fe80000100a00 */
[----:B------:R-:W-:Y:S04]  /*c9260*/  STL.64 [R1+0x2228], R234 ;  /* 0x002228ea01007387 */ /* 0x000fe80000100a00 */
[----:B------:R-:W-:Y:S04]  /*c9270*/  STL.64 [R1+0x2240], R228 ;  /* 0x002240e401007387 */ /* 0x000fe80000100a00 */
[----:B------:R-:W-:Y:S04]  /*c9280*/  STL.64 [R1+0x2248], R230 ;  /* 0x002248e601007387 */ /* 0x000fe80000100a00 */
[----:B------:R-:W-:Y:S04]  /*c9290*/  STL.64 [R1+0x2260], R168 ;  /* 0x002260a801007387 */ /* 0x000fe80000100a00 */
[----:B------:R3:W-:Y:S02]  /*c92a0*/  STL.64 [R1+0x2268], R170 ;  /* 0x002268aa01007387 */ /* 0x0007e40000100a00 */
[C---:B---3--:R-:W-:Y:S08]  /*c92b0*/  HMMA.1688.F32.TF32 R168, R4.reuse, R222, R172 ;  /* 0x000000de04a8723c */ /* 0x048ff000000810ac */
        /* <DEDUP_REMOVED lines=9> */
[----:B------:R-:W-:Y:S04]  /*c9350*/  STL.64 [R1+0x2230], R168 ;  /* 0x002230a801007387 */ /* 0x000fe80000100a00 */
[----:B------:R4:W-:Y:S04]  /*c9360*/  STL.64 [R1+0x2238], R170 ;  /* 0x002238aa01007387 */ /* 0x0009e80000100a00 */
[----:B------:R-:W3:Y:S04]  /*c9370*/  LDL.LU R165, [R1+0x2f4] ;  /* 0x0002f40001a57983 */ /* 0x000ee80000300800 */
[----:B------:R-:W3:Y:S01]  /*c9380*/  LDL.LU R166, [R1+0x2f8] ;  /* 0x0002f80001a67983 */ /* 0x000ee20000300800 */
[----:B----4-:R-:W-:Y:S03]  /*c9390*/  HMMA.1688.F32.TF32 R168, R4, R210, R188 ;  /* 0x000000d204a8723c */ /* 0x010fe600000810bc */
[----:B------:R-:W3:-:S15]  /*c93a0*/  LDL.LU R167, [R1+0x2fc] ;  /* 0x0002fc0001a77983 */ /* 0x000ede0000300800 */
[----:B------:R-:W-:Y:S01]  /*c93b0*/  NOP ;  /* 0x0000000000007918 */ /* 0x000fe20000000000 */
[----:B------:R4:W-:Y:S04]  /*c93c0*/  STL.64 [R1+0x2210], R168 ;  /* 0x002210a801007387 */ /* 0x0009e80000100a00 */
        /* <DEDUP_REMOVED lines=41> */
[----:B------:R-:W-:Y:S03]  /*c9660*/  HMMA.1688.F32.TF32 R4, R4, R246, R196 ;  /* 0x000000f60404723c */ /* 0x000fe600000810c4 */
        /* <DEDUP_REMOVED lines=14> */
[----:B------:R1:W-:Y:S04]  /*c9750*/  STL.64 [R1+0x21f0], R192 ;  /* 0x0021f0c001007387 */ /* 0x0003e80000100a00 */
[----:B------:R1:W-:Y:S04]  /*c9760*/  STL.64 [R1+0x21f8], R194 ;  /* 0x0021f8c201007387 */ /* 0x0003e80000100a00 */
[----:B------:R-:W4:Y:S04]  /*c9770*/  LDL.LU.64 R250, [R1+0xbb08] ;  /* 0x00bb080001fa7983 */ /* 0x000f280000300a00 */
[----:B------:R-:W4:Y:S04]  /*c9780*/  LDL.LU.64 R248, [R1+0xbb00] ;  /* 0x00bb000001f87983 */ /* 0x000f280000300a00 */
[----:B-1----:R-:W4:Y:S04]  /*c9790*/  LDL.LU R192, [R1+0x380] ;  /* 0x0003800001c07983 */ /* 0x002f280000300800 */
[----:B------:R-:W4:Y:S04]  /*c97a0*/  LDL.LU R193, [R1+0x384] ;  /* 0x0003840001c17983 */ /* 0x000f280000300800 */
[----:B------:R-:W4:Y:S04]  /*c97b0*/  LDL.LU R194, [R1+0x388] ;  /* 0x0003880001c27983 */ /* 0x000f280000300800 */
[----:B------:R-:W4:Y:S04]  /*c97c0*/  LDL.LU R195, [R1+0x38c] ;  /* 0x00038c0001c37983 */ /* 0x000f280000300800 */
[----:B------:R1:W-:Y:S04]  /*c97d0*/  STL.64 [R1+0x21d0], R4 ;  /* 0x0021d00401007387 */ /* 0x0003e80000100a00 */
[----:B------:R1:W-:Y:S04]  /*c97e0*/  STL.64 [R1+0x21d8], R6 ;  /* 0x0021d80601007387 */ /* 0x0003e80000100a00 */
[----:B------:R-:W4:Y:S04]  /*c97f0*/  LDL.LU.64 R246, [R1+0xbaf8] ;  /* 0x00baf80001f67983 */ /* 0x000f280000300a00 */
[----:B------:R-:W4:Y:S04]  /*c9800*/  LDL.LU.64 R244, [R1+0xbaf0] ;  /* 0x00baf00001f47983 */ /* 0x000f280000300a00 */
[----:B------:R-:W4:Y:S04]  /*c9810*/  LDL.LU R196, [R1+0x350] ;  /* 0x0003500001c47983 */ /* 0x000f280000300800 */
[----:B------:R-:W4:Y:S04]  /*c9820*/  LDL.LU R197, [R1+0x354] ;  /* 0x0003540001c57983 */ /* 0x000f280000300800 */
[----:B------:R-:W4:Y:S04]  /*c9830*/  LDL.LU R198, [R1+0x358] ;  /* 0x0003580001c67983 */ /* 0x000f280000300800 */
[----:B------:R-:W4:Y:S04]  /*c9840*/  LDL.LU R199, [R1+0x35c] ;  /* 0x00035c0001c77983 */ /* 0x000f280000300800 */
[----:B-1----:R-:W4:Y:S04]  /*c9850*/  LDL.64 R4, [R1+0x10] ;  /* 0x0000100001047983 */ /* 0x002f280000100a00 */
[----:B------:R-:W4:Y:S04]  /*c9860*/  LDL.64 R6, [R1+0x18] ;  /* 0x0000180001067983 */ /* 0x000f280000100a00 */
[----:B------:R-:W-:Y:S04]  /*c9870*/  STL [R1+0xb9c4], R37 ;  /* 0x00b9c42501007387 */ /* 0x000fe80000100800 */
[----:B------:R-:W-:Y:S01]  /*c9880*/  STL [R1+0xb9c0], R29 ;  /* 0x00b9c01d01007387 */ /* 0x000fe20000100800 */
[C---:B--2---:R-:W-:Y:S08]  /*c9890*/  HMMA.1688.F32.TF32 R188, R204.reuse, R84, R188 ;  /* 0x00000054ccbc723c */ /* 0x044ff000000810bc */
[C---:B---3--:R-:W-:Y:S08]  /*c98a0*/  HMMA.1688.F32.TF32 R180, R204.reuse, R48, R180 ;  /* 0x00000030ccb4723c */ /* 0x048ff000000810b4 */
[C---:B------:R-:W-:Y:S08]  /*c98b0*/  HMMA.1688.F32.TF32 R176, R204.reuse, R60, R176 ;  /* 0x0000003cccb0723c */ /* 0x040ff000000810b0 */
[C---:B------:R-:W-:Y:S08]  /*c98c0*/  HMMA.1688.F32.TF32 R236, R204.reuse, R32, R236 ;  /* 0x00000020ccec723c */ /* 0x040ff000000810ec */
[C---:B------:R-:W-:Y:S08]  /*c98d0*/  HMMA.1688.F32.TF32 R228, R204.reuse, R40, R228 ;  /* 0x00000028cce4723c */ /* 0x040ff000000810e4 */
[C---:B------:R-:W-:Y:S08]  /*c98e0*/  HMMA.1688.F32.TF32 R224, R204.reuse, R44, R224 ;  /* 0x0000002ccce0723c */ /* 0x040ff000000810e0 */
[C---:B------:R-:W-:Y:S08]  /*c98f0*/  HMMA.1688.F32.TF32 R232, R204.reuse, R36, R232 ;  /* 0x00000024cce8723c */ /* 0x040ff000000810e8 */
[C---:B----4-:R-:W-:Y:S08]  /*c9900*/  HMMA.1688.F32.TF32 R168, R204.reuse, R28, R168 ;  /* 0x0000001ccca8723c */ /* 0x050ff000000810a8 */
        /* <DEDUP_REMOVED lines=29> */
[----:B------:R-:W-:Y:S01]  /*c9ae0*/  HMMA.1688.F32.TF32 R220, R200, R6, R220 ;  /* 0x00000006c8dc723c */ /* 0x000fe200000810dc */
[----:B------:R-:W-:-:S02]  /*c9af0*/  IMAD.MOV.U32 R37, RZ, RZ, R6 ;  /* 0x000000ffff257224 */ /* 0x000fc400078e0006 */
[----:B------:R-:W-:Y:S01]  /*c9b00*/  IMAD.MOV.U32 R29, RZ, RZ, R7 ;  /* 0x000000ffff1d7224 */ /* 0x000fe200078e0007 */
[----:B------:R-:W-:Y:S04]  /*c9b10*/  LDS R4, [R3+UR10+0x1c500] ;  /* 0x01c5000a03047984 */ /* 0x000fe80008000800 */
[----:B------:R-:W-:Y:S04]  /*c9b20*/  LDS R6, [R3+UR10+0x1e500] ;  /* 0x01e5000a03067984 */ /* 0x000fe80008000800 */
[----:B------:R-:W-:Y:S04]  /*c9b30*/  LDS R5, [R252+UR10+0x1c500] ;  /* 0x01c5000afc057984 */ /* 0x000fe80008000800 */
[----:B------:R-:W1:Y:S01]  /*c9b40*/  LDS R7, [R252+UR10+0x1e500] ;  /* 0x01e5000afc077984 */ /* 0x000e620008000800 */
[C---:B------:R-:W-:Y:S08]  /*c9b50*/  HMMA.1688.F32.TF32 R228, R200.reuse, R42, R228 ;  /* 0x0000002ac8e4723c */ /* 0x040ff000000810e4 */
[C---:B------:R-:W-:Y:S08]  /*c9b60*/  HMMA.1688.F32.TF32 R232, R200.reuse, R38, R232 ;  /* 0x00000026c8e8723c */ /* 0x040ff000000810e8 */
[C---:B----4-:R-:W-:Y:S01]  /*c9b70*/  HMMA.1688.F32.TF32 R216, R200.reuse, R246, R216 ;  /* 0x000000f6c8d8723c */ /* 0x050fe200000810d8 */
[----:B------:R-:W4:Y:S04]  /*c9b80*/  LDL R246, [R1+0x28] ;  /* 0x0000280001f67983 */ /* 0x000f280000100800 */
[----:B------:R-:W4:Y:S04]  /*c9b90*/  LDL R247, [R1+0x2c] ;  /* 0x00002c0001f77983 */ /* 0x000f280000100800 */
[----:B------:R1:W-:Y:S04]  /*c9ba0*/  STL.64 [R1+0xb9b8], R46 ;  /* 0x00b9b82e01007387 */ /* 0x0003e80000100a00 */
[----:B------:R3:W-:Y:S04]  /*c9bb0*/  STL.64 [R1+0xb9b0], R44 ;  /* 0x00b9b02c01007387 */ /* 0x0007e80000100a00 */
[----:B-1----:R-:W4:Y:S04]  /*c9bc0*/  LDL R46, [R1+0x48] ;  /* 0x00004800012e7983 */ /* 0x002f280000100800 */
[----:B---3--:R-:W3:Y:S04]  /*c9bd0*/  LDL R44, [R1+0x40] ;  /* 0x00004000012c7983 */ /* 0x008ee80000100800 */
[----:B------:R-:W3:Y:S04]  /*c9be0*/  LDL R45, [R1+0x44] ;  /* 0x00004400012d7983 */ /* 0x000ee80000100800 */
[----:B------:R-:W3:Y:S01]  /*c9bf0*/  LDL R47, [R1+0x4c] ;  /* 0x00004c00012f7983 */ /* 0x000ee20000100800 */
        /* <DEDUP_REMOVED lines=13> */
[----:B------:R-:W2:Y:S03]  /*c9cd0*/  LDS R207, [R252+UR10+0x22500] ;  /* 0x0225000afccf7984 */ /* 0x000ea60008000800 */
        /* <DEDUP_REMOVED lines=20> */
[----:B------:R-:W-:Y:S01]  /*c9e20*/  HMMA.1688.F32.TF32 R212, R4, R162, R212 ;  /* 0x000000a204d4723c */ /* 0x000fe200000810d4 */
[----:B------:R-:W-:Y:S04]  /*c9e30*/  STL.64 [R1+0xb9f0], R42 ;  /* 0x00b9f02a01007387 */ /* 0x000fe80000100a00 */
[----:B------:R-:W-:Y:S04]  /*c9e40*/  STL.64 [R1+0xb9e8], R40 ;  /* 0x00b9e82801007387 */ /* 0x000fe80000100a00 */
[----:B------:R1:W-:Y:S03]  /*c9e50*/  STL.64 [R1+0xba00], R38 ;  /* 0x00ba002601007387 */ /* 0x0003e60000100a00 */
[C---:B--2---:R-:W-:Y:S01]  /*c9e60*/  HMMA.1688.F32.TF32 R216, R204.reuse, R244, R216 ;  /* 0x000000f4ccd8723c */ /* 0x044fe200000810d8 */
[----:B------:R-:W-:Y:S04]  /*c9e70*/  STL.64 [R1+0xb9f8], R36 ;  /* 0x00b9f82401007387 */ /* 0x000fe80000100a00 */
[----:B------:R2:W-:Y:S03]  /*c9e80*/  STL.64 [R1+0xba10], R34 ;  /* 0x00ba102201007387 */ /* 0x0005e60000100a00 */
[----:B------:R-:W-:Y:S01]  /*c9e90*/  HMMA.1688.F32.TF32 R212, R204, R248, R212 ;  /* 0x000000f8ccd4723c */ /* 0x000fe200000810d4 */
[----:B------:R-:W-:Y:S04]  /*c9ea0*/  STL.64 [R1+0xba08], R32 ;  /* 0x00ba082001007387 */ /* 0x000fe80000100a00 */
[----:B------:R1:W-:Y:S03]  /*c9eb0*/  STL.64 [R1+0xba20], R30 ;  /* 0x00ba201e01007387 */ /* 0x0003e60000100a00 */
[----:B------:R-:W-:Y:S01]  /*c9ec0*/  HMMA.1688.F32.TF32 R208, R4, R166, R208 ;  /* 0x000000a604d0723c */ /* 0x000fe200000810d0 */
        /* <DEDUP_REMOVED lines=13> */
[----:B----4-:R-:W-:Y:S03]  /*c9fa0*/  HMMA.1688.F32.TF32 R216, R200, R246, R216 ;  /* 0x000000f6c8d8723c */ /* 0x010fe600000810d8 */
[----:B------:R-:W-:Y:S01]  /*c9fb0*/  STL.64 [R1+0xba90], R98 ;  /* 0x00ba906201007387 */ /* 0x000fe20000100a00 */
[----:B------:R-:W-:-:S03]  /*c9fc0*/  IMAD.MOV.U32 R246, RZ, RZ, R82 ;  /* 0x000000fffff67224 */ /* 0x000fc600078e0052 */
[----:B------:R-:W-:Y:S01]  /*c9fd0*/  STL.64 [R1+0xba88], R96 ;  /* 0x00ba886001007387 */ /* 0x000fe20000100a00 */
[----:B------:R-:W-:-:S03]  /*c9fe0*/  MOV R247, R83 ;  /* 0x0000005300f77202 */ /* 0x000fc60000000f00 */
[----:B------:R4:W-:Y:S01]  /*c9ff0*/  STL.64 [R1+0xb9a8], R166 ;  /* 0x00b9a8a601007387 */ /* 0x0009e20000100a00 */
[----:B------:R-:W-:Y:S03]  /*ca000*/  HMMA.1688.F32.TF32 R212, R200, R250, R212 ;  /* 0x000000fac8d4723c */ /* 0x000fe600000810d4 */
[----:B------:R1:W-:Y:S01]  /*ca010*/  STL.64 [R1+0xb9a0], R164 ;  /* 0x00b9a0a401007387 */ /* 0x0003e20000100a00 */
[----:B------:R-:W-:-:S03]  /*ca020*/  IMAD.MOV.U32 R250, RZ, RZ, R54 ;  /* 0x000000fffffa7224 */ /* 0x000fc600078e0036 */
[----:B------:R-:W4:Y:S01]  /*ca030*/  LDL R244, [R1+0x8d0] ;  /* 0x0008d00001f47983 */ /* 0x000f220000100800 */
[----:B---3--:R-:W-:Y:S03]  /*ca040*/  HMMA.1688.F32.TF32 R208, R204, R44, R208 ;  /* 0x0000002cccd0723c */ /* 0x008fe600000810d0 */
[----:B------:R-:W3:Y:S01]  /*ca050*/  LDL R245, [R1+0x8d4] ;  /* 0x0008d40001f57983 */ /* 0x000ee20000100800 */
[----:B------:R-:W-:-:S03]  /*ca060*/  IMAD.MOV.U32 R251, RZ, RZ, R55 ;  /* 0x000000fffffb7224 */ /* 0x000fc600078e0037 */
[----:B------:R-:W3:Y:S04]  /*ca070*/  LDL.LU R82, [R1+0xbadc] ;  /* 0x00badc0001527983 */ /* 0x000ee80000300800 */
[----:B------:R-:W3:Y:S01]  /*ca080*/  LDL.LU R83, [R1+0xbad8] ;  /* 0x00bad80001537983 */ /* 0x000ee20000300800 */
[----:B-1----:R-:W-:-:S03]  /*ca090*/  IMAD.MOV.U32 R38, RZ, RZ, R58 ;  /* 0x000000ffff267224 */ /* 0x002fc600078e003a */
[----:B------:R-:W3:Y:S04]  /*ca0a0*/  LDL R248, [R1+0x8f0] ;  /* 0x0008f00001f87983 */ /* 0x000ee80000100800 */
[----:B------:R-:W3:Y:S01]  /*ca0b0*/  LDL R249, [R1+0x8f4] ;  /* 0x0008f40001f97983 */ /* 0x000ee20000100800 */
[----:B------:R-:W-:-:S03]  /*ca0c0*/  MOV R39, R59 ;  /* 0x0000003b00277202 */ /* 0x000fc60000000f00 */
[----:B------:R-:W3:Y:S04]  /*ca0d0*/  LDL.LU R54, [R1+0xbad4] ;  /* 0x00bad40001367983 */ /* 0x000ee80000300800 */
[----:B------:R-:W3:Y:S01]  /*ca0e0*/  LDL.LU R55, [R1+0xbad0] ;  /* 0x00bad00001377983 */ /* 0x000ee20000300800 */
[----:B--2---:R-:W-:-:S03]  /*ca0f0*/  IMAD.MOV.U32 R34, RZ, RZ, R18 ;  /* 0x000000ffff227224 */ /* 0x004fc600078e0012 */
        /* <DEDUP_REMOVED lines=24> */
[----:B------:R-:W-:-:S03]  /*ca280*/  MOV R43, R15 ;  /* 0x0000000f002b7202 */ /* 0x000fc60000000f00 */
[----:B------:R-:W2:Y:S04]  /*ca290*/  LDL.LU R26, [R1+0xbab4] ;  /* 0x00bab400011a7983 */ /* 0x000ea80000300800 */
[----:B------:R-:W2:Y:S01]  /*ca2a0*/  LDL.LU R27, [R1+0xbab0] ;  /* 0x00bab000011b7983 */ /* 0x000ea20000300800 */
[----:B----4-:R-:W-:-:S03]  /*ca2b0*/  IMAD.MOV.U32 R166, RZ, RZ, R10 ;  /* 0x000000ffffa67224 */ /* 0x010fc600078e000a */
[----:B------:R-:W4:Y:S04]  /*ca2c0*/  LDL R40, [R1+0xa10] ;  /* 0x000a100001287983 */ /* 0x000f280000100800 */
[----:B------:R-:W4:Y:S01]  /*ca2d0*/  LDL R41, [R1+0xa14] ;  /* 0x000a140001297983 */ /* 0x000f220000100800 */
[----:B------:R-:W-:-:S03]  /*ca2e0*/  IMAD.MOV.U32 R167, RZ, RZ, R11 ;  /* 0x000000ffffa77224 */ /* 0x000fc600078e000b */
[----:B------:R-:W3:Y:S01]  /*ca2f0*/  LDL.LU R14, [R1+0xbaac] ;  /* 0x00baac00010e7983 */ /* 0x000ee20000300800 */
[----:B------:R-:W-:Y:S03]  /*ca300*/  HMMA.1688.F32.TF32 R208, R200, R46, R208 ;  /* 0x0000002ec8d0723c */ /* 0x000fe600000810d0 */
[----:B------:R-:W3:Y:S01]  /*ca310*/  LDL.LU R15, [R1+0xbaa8] ;  /* 0x00baa800010f7983 */ /* 0x000ee20000300800 */
[----:B------:R-:W-:-:S03]  /*ca320*/  IMAD.MOV.U32 R46, RZ, RZ, R242 ;  /* 0x000000ffff2e7224 */ /* 0x000fc600078e00f2 */
[----:B------:R-:W3:Y:S04]  /*ca330*/  LDL R164, [R1+0x9b0] ;  /* 0x0009b00001a47983 */ /* 0x000ee80000100800 */
[----:B------:R-:W3:Y:S01]  /*ca340*/  LDL R165, [R1+0x9b4] ;  /* 0x0009b40001a57983 */ /* 0x000ee20000100800 */
[----:B------:R-:W-:-:S03]  /*ca350*/  MOV R47, R243 ;  /* 0x000000f3002f7202 */ /* 0x000fc60000000f00 */
[----:B------:R-:W3:Y:S04]  /*ca360*/  LDL.LU R10, [R1+0xbaa4] ;  /* 0x00baa400010a7983 */ /* 0x000ee80000300800 */
[----:B------:R-:W3:Y:S04]  /*ca370*/  LDL.LU R11, [R1+0xbaa0] ;  /* 0x00baa000010b7983 */ /* 0x000ee80000300800 */
[----:B------:R-:W4:Y:S04]  /*ca380*/  LDL R44, [R1+0x910] ;  /* 0x00091000012c7983 */ /* 0x000f280000100800 */
[----:B------:R-:W4:Y:S04]  /*ca390*/  LDL R45, [R1+0x914] ;  /* 0x00091400012d7983 */ /* 0x000f280000100800 */
[----:B------:R-:W4:Y:S04]  /*ca3a0*/  LDL.LU R242, [R1+0xba9c] ;  /* 0x00ba9c0001f27983 */ /* 0x000f280000300800 */
[----:B------:R-:W4:Y:S04]  /*ca3b0*/  LDL.LU R243, [R1+0xba98] ;  /* 0x00ba980001f37983 */ /* 0x000f280000300800 */
[----:B------:R-:W4:Y:S04]  /*ca3c0*/  LDL R96, [R1+0x9f0] ;  /* 0x0009f00001607983 */ /* 0x000f280000100800 */
[----:B------:R-:W4:Y:S04]  /*ca3d0*/  LDL R97, [R1+0x9f4] ;  /* 0x0009f40001617983 */ /* 0x000f280000100800 */
[----:B------:R-:W4:Y:S04]  /*ca3e0*/  LDL.64 R100, [R1+0x990] ;  /* 0x0009900001647983 */ /* 0x000f280000100a00 */
[----:B------:R-:W4:Y:S04]  /*ca3f0*/  LDL.64 R84, [R1+0x970] ;  /* 0x0009700001547983 */ /* 0x000f280000100a00 */
[----:B------:R-:W4:Y:S04]  /*ca400*/  LDL R68, [R1+0x950] ;  /* 0x0009500001447983 */ /* 0x000f280000100800 */
[----:B------:R-:W4:Y:S04]  /*ca410*/  LDL R69, [R1+0x954] ;  /* 0x0009540001457983 */ /* 0x000f280000100800 */
[----:B------:R-:W4:Y:S04]  /*ca420*/  LDL R48, [R1+0x930] ;  /* 0x0009300001307983 */ /* 0x000f280000100800 */
[----:B------:R-:W4:Y:S01]  /*ca430*/  LDL R49, [R1+0x934] ;  /* 0x0009340001317983 */ /* 0x000f220000100800 */
[C---:B------:R-:W-:Y:S03]  /*ca440*/  HMMA.1688.F32.TF32 R220, R4.reuse, R154, R220 ;  /* 0x0000009a04dc723c */ /* 0x040fe600000810dc */
[----:B------:R-:W4:Y:S05]  /*ca450*/  LDL.LU.64 R98, [R1+0xba90] ;  /* 0x00ba900001627983 */ /* 0x000f2a0000300a00 */
        /* <DEDUP_REMOVED lines=33> */
[C---:B--2---:R-:W-:Y:S08]  /*ca670*/  HMMA.1688.F32.TF32 R208, R196.reuse, R60, R208 ;  /* 0x0000003cc4d0723c */ /* 0x044ff000000810d0 */
[----:B------:R-:W-:Y:S08]  /*ca680*/  HMMA.1688.F32.TF32 R212, R196, R64, R212 ;  /* 0x00000040c4d4723c */ /* 0x000ff000000810d4 */
[C---:B------:R-:W-:Y:S08]  /*ca690*/  HMMA.1688.F32.TF32 R232, R200.reuse, R26, R232 ;  /* 0x0000001ac8e8723c */ /* 0x040ff000000810e8 */
[C---:B------:R-:W-:Y:S08]  /*ca6a0*/  HMMA.1688.F32.TF32 R236, R200.reuse, R22, R236 ;  /* 0x00000016c8ec723c */ /* 0x040ff000000810ec */
[C---:B---3--:R-:W-:Y:S08]  /*ca6b0*/  HMMA.1688.F32.TF32 R224, R200.reuse, R10, R224 ;  /* 0x0000000ac8e0723c */ /* 0x048ff000000810e0 */
[C---:B----4-:R-:W-:Y:S08]  /*ca6c0*/  HMMA.1688.F32.TF32 R220, R200.reuse, R242, R220 ;  /* 0x000000f2c8dc723c */ /* 0x050ff000000810dc */
[C---:B------:R-:W-:Y:S08]  /*ca6d0*/  HMMA.1688.F32.TF32 R172, R200.reuse, R58, R172 ;  /* 0x0000003ac8ac723c */ /* 0x040ff000000810ac */
[----:B------:R-:W-:Y:S08]  /*ca6e0*/  HMMA.1688.F32.TF32 R176, R200, R54, R176 ;  /* 0x00000036c8b0723c */ /* 0x000ff000000810b0 */
[----:B------:R-:W-:Y:S08]  /*ca6f0*/  HMMA.1688.F32.TF32 R216, R196, R28, R216 ;  /* 0x0000001cc4d8723c */ /* 0x000ff000000810d8 */
[C---:B------:R-:W-:Y:S08]  /*ca700*/  HMMA.1688.F32.TF32 R180, R200.reuse, R82, R180 ;  /* 0x00000052c8b4723c */ /* 0x040ff000000810b4 */
[C---:B------:R-:W-:Y:S08]  /*ca710*/  HMMA.1688.F32.TF32 R228, R200.reuse, R14, R228 ;  /* 0x0000000ec8e4723c */ /* 0x040ff000000810e4 */
[C---:B------:R-:W-:Y:S08]  /*ca720*/  HMMA.1688.F32.TF32 R168, R200.reuse, R18, R168 ;  /* 0x00000012c8a8723c */ /* 0x040ff000000810a8 */
[C---:B------:R-:W-:Y:S08]  /*ca730*/  HMMA.1688.F32.TF32 R184, R200.reuse, R78, R184 ;  /* 0x0000004ec8b8723c */ /* 0x040ff000000810b8 */
[C---:B------:R-:W-:Y:S08]  /*ca740*/  HMMA.1688.F32.TF32 R188, R200.reuse, R74, R188 ;  /* 0x0000004ac8bc723c */ /* 0x040ff000000810bc */
[C---:B------:R-:W-:Y:S08]  /*ca750*/  HMMA.1688.F32.TF32 R192, R200.reuse, R94, R192 ;  /* 0x0000005ec8c0723c */ /* 0x040ff000000810c0 */
[----:B------:R-:W-:Y:S01]  /*ca760*/  HMMA.1688.F32.TF32 R200, R200, R90, R204 ;  /* 0x0000005ac8c8723c */ /* 0x000fe200000810cc */
[----:B------:R-:W-:-:S02]  /*ca770*/  IMAD.MOV.U32 R204, RZ, RZ, R2 ;  /* 0x000000ffffcc7224 */ /* 0x000fc400078e0002 */
[----:B------:R-:W-:-:S05]  /*ca780*/  IMAD.MOV.U32 R205, RZ, RZ, R0 ;  /* 0x000000ffffcd7224 */ /* 0x000fca00078e0000 */
[C---:B------:R-:W-:Y:S08]  /*ca790*/  HMMA.1688.F32.TF32 R220, R196.reuse, R32, R220 ;  /* 0x00000020c4dc723c */ /* 0x040ff000000810dc */
[----:B------:R-:W-:Y:S08]  /*ca7a0*/  HMMA.1688.F32.TF32 R224, R196, R36, R224 ;  /* 0x00000024c4e0723c */ /* 0x000ff000000810e0 */
[C---:B-1----:R-:W-:Y:S01]  /*ca7b0*/  HMMA.1688.F32.TF32 R208, R4.reuse, R62, R208 ;  /* 0x0000003e04d0723c */ /* 0x042fe200000810d0 */
[----:B------:R-:W-:Y:S01]  /*ca7c0*/  MOV R2, R84 ;  /* 0x0000005400027202 */ /* 0x000fe20000000f00 */
[----:B------:R-:W-:Y:S01]  /*ca7d0*/  IMAD.MOV.U32 R0, RZ, RZ, R85 ;  /* 0x000000ffff007224 */ /* 0x000fe200078e0055 */
[----:B------:R-:W-:Y:S05]  /*ca7e0*/  LDS R206, [R3+UR10+0x12580] ;  /* 0x0125800a03ce7984 */ /* 0x000fea0008000800 */
[----:B------:R-:W-:Y:S08]  /*ca7f0*/  HMMA.1688.F32.TF32 R212, R4, R66, R212 ;  /* 0x0000004204d4723c */ /* 0x000ff000000810d4 */
[C---:B------:R-:W-:Y:S01]  /*ca800*/  HMMA.1688.F32.TF32 R232, R196.reuse, R96, R232 ;  /* 0x00000060c4e8723c */ /* 0x040fe200000810e8 */
[----:B------:R-:W2:Y:S04]  /*ca810*/  LDL.LU.64 R96, [R1+0xba88] ;  /* 0x00ba880001607983 */ /* 0x000ea80000300a00 */
[----:B------:R-:W3:Y:S03]  /*ca820*/  LDL.LU.64 R102, [R1+0xba80] ;  /* 0x00ba800001667983 */ /* 0x000ee60000300a00 */
[C---:B------:R-:W-:Y:S01]  /*ca830*/  HMMA.1688.F32.TF32 R236, R196.reuse, R204, R236 ;  /* 0x000000ccc4ec723c */ /* 0x040fe200000810ec */
[----:B------:R1:W-:Y:S04]  /*ca840*/  LDS R205, [R252+UR10+0x10580] ;  /* 0x0105800afccd7984 */ /* 0x0003e80008000800 */
[----:B------:R-:W-:Y:S03]  /*ca850*/  LDS R204, [R3+UR10+0x10580] ;  /* 0x0105800a03cc7984 */ /* 0x000fe60008000800 */
[----:B------:R-:W-:Y:S01]  /*ca860*/  HMMA.1688.F32.TF32 R172, R196, R100, R172 ;  /* 0x00000064c4ac723c */ /* 0x000fe200000810ac */
[----:B-1----:R-:W-:-:S02]  /*ca870*/  IMAD.MOV.U32 R252, RZ, RZ, R101 ;  /* 0x000000fffffc7224 */ /* 0x002fc400078e0065 */
[----:B------:R-:W4:Y:S04]  /*ca880*/  LDL.LU.64 R100, [R1+0xba78] ;  /* 0x00ba780001647983 */ /* 0x000f280000300a00 */
        /* <DEDUP_REMOVED lines=9> */
[C---:B------:R-:W-:Y:S08]  /*ca920*/  HMMA.1688.F32.TF32 R168, R196.reuse, R164, R168 ;  /* 0x000000a4c4a8723c */ /* 0x040ff000000810a8 */
[C---:B------:R-:W-:Y:S01]  /*ca930*/  HMMA.1688.F32.TF32 R184, R196.reuse, R48, R184 ;  /* 0x00000030c4b8723c */ /* 0x040fe200000810b8 */
[----:B------:R-:W2:Y:S07]  /*ca940*/  LDL.LU.64 R48, [R1+0xba48] ;  /* 0x00ba480001307983 */ /* 0x000eae0000300a00 */
[C---:B------:R-:W-:Y:S08]  /*ca950*/  HMMA.1688.F32.TF32 R188, R196.reuse, R44, R188 ;  /* 0x0000002cc4bc723c */ /* 0x040ff000000810bc */
        /* <DEDUP_REMOVED lines=11> */
[----:B------:R-:W-:Y:S01]  /*caa10*/  LOP3.LUT R165, R3, 0x20, RZ, 0x3c, !PT ;  /* 0x0000002003a57812 */ /* 0x000fe200078e3cff */
[----:B------:R-:W-:Y:S04]  /*caa20*/  LDS R200, [R3+UR10+0x14580] ;  /* 0x0145800a03c87984 */ /* 0x000fe80008000800 */
[----:B------:R-:W2:Y:S04]  /*caa30*/  LDS R207, [R165+UR10+0x12580] ;  /* 0x0125800aa5cf7984 */ /* 0x000ea80008000800 */
        /* <DEDUP_REMOVED lines=27> */
[----:B------:R-:W4:Y:S04]  /*cabf0*/  LDL R227, [R1+0x9fc] ;  /* 0x0009fc0001e37983 */ /* 0x000f280000100800 */
[----:B------:R-:W4:Y:S04]  /*cac00*/  LDL.LU.64 R42, [R1+0xb9f0] ;  /* 0x00b9f000012a7983 */ /* 0x000f280000300a00 */
[----:B------:R-:W4:Y:S04]  /*cac10*/  LDL.LU.64 R40, [R1+0xb9e8] ;  /* 0x00b9e80001287983 */ /* 0x000f280000300a00 */
[----:B------:R-:W-:Y:S04]  /*cac20*/  STL.64 [R1+0x2040], R228 ;  /* 0x002040e401007387 */ /* 0x000fe80000100a00 */
[----:B------:R4:W-:Y:S01]  /*cac30*/  STL.64 [R1+0x2048], R230 ;  /* 0x002048e601007387 */ /* 0x0009e20000100a00 */
[C---:B------:R-:W-:Y:S08]  /*cac40*/  HMMA.1688.F32.TF32 R44, R4.reuse, R46, R188 ;  /* 0x0000002e042c723c */ /* 0x040ff000000810bc */
[C---:B--2---:R-:W-:Y:S08]  /*cac50*/  HMMA.1688.F32.TF32 R216, R4.reuse, R218, R176 ;  /* 0x000000da04d8723c */ /* 0x044ff000000810b0 */
[C---:B------:R-:W-:Y:S08]  /*cac60*/  HMMA.1688.F32.TF32 R176, R4.reuse, R214, R180 ;  /* 0x000000d604b0723c */ /* 0x040ff000000810b4 */
[C---:B---3--:R-:W-:Y:S08]  /*cac70*/  HMMA.1688.F32.TF32 R172, R4.reuse, R222, R172 ;  /* 0x000000de04ac723c */ /* 0x048ff000000810ac */
[C---:B----4-:R-:W-:Y:S08]  /*cac80*/  HMMA.1688.F32.TF32 R228, R4.reuse, R226, R232 ;  /* 0x000000e204e4723c */ /* 0x050ff000000810e8 */
[C---:B------:R-:W-:Y:S01]  /*cac90*/  HMMA.1688.F32.TF32 R224, R4.reuse, R202, R236 ;  /* 0x000000ca04e0723c */ /* 0x040fe200000810ec */
[----:B------:R-:W-:Y:S10]  /*caca0*/  LDS R202, [R3+UR10+0x16580] ;  /* 0x0165800a03ca7984 */ /* 0x000ff40008000800 */
[----:B------:R-:W-:Y:S04]  /*cacb0*/  STL.64 [R1+0x2010], R228 ;  /* 0x002010e401007387 */ /* 0x000fe80000100a00 */
        /* <DEDUP_REMOVED lines=13> */
[----:B------:R-:W-:Y:S01]  /*cad90*/  LDS R170, [R3+UR10+0x1a580] ;  /* 0x01a5800a03aa7984 */ /* 0x000fe20008000800 */
[C---:B-1----:R-:W-:Y:S03]  /*cada0*/  HMMA.1688.F32.TF32 R172, R4.reuse, R210, R184 ;  /* 0x000000d204ac723c */ /* 0x042fe600000810b8 */
[----:B------:R1:W-:Y:S04]  /*cadb0*/  STL.64 [R1+0x2170], R216 ;  /* 0x002170d801007387 */ /* 0x0003e80000100a00 */
[----:B------:R-:W-:Y:S04]  /*cadc0*/  STL.64 [R1+0x2178], R218 ;  /* 0x002178da01007387 */ /* 0x000fe80000100a00 */
        /* <DEDUP_REMOVED lines=30> */
[----:B-1----:R-:W2:Y:S04]  /*cafb0*/  LDL R216, [R1] ;  /* 0x0000000001d87983 */ /* 0x002ea80000100800 */
[----:B------:R-:W2:Y:S04]  /*cafc0*/  LDL R217, [R1+0x4] ;  /* 0x0000040001d97983 */ /* 0x000ea80000100800 */
[----:B----4-:R-:W2:Y:S04]  /*cafd0*/  LDL.LU R44, [R1+0x520] ;  /* 0x00052000012c7983 */ /* 0x010ea80000300800 */
[----:B------:R-:W2:Y:S04]  /*cafe0*/  LDL.LU R45, [R1+0x524] ;  /* 0x00052400012d7983 */ /* 0x000ea80000300800 */
[----:B------:R-:W2:Y:S04]  /*caff0*/  LDL.LU R46, [R1+0x528] ;  /* 0x00052800012e7983 */ /* 0x000ea80000300800 */
[----:B------:R-:W2:Y:S04]  /*cb000*/  LDL.LU R47, [R1+0x52c] ;  /* 0x00052c00012f7983 */ /* 0x000ea80000300800 */
        /* <DEDUP_REMOVED lines=22> */
[----:B------:R-:W4:Y:S04]  /*cb170*/  LDL.LU R189, [R1+0x464] ;  /* 0x0004640001bd7983 */ /* 0x000f280000300800 */
[----:B------:R-:W4:Y:S04]  /*cb180*/  LDL.LU R190, [R1+0x468] ;  /* 0x0004680001be7983 */ /* 0x000f280000300800 */
[----:B------:R-:W4:Y:S04]  /*cb190*/  LDL.LU R191, [R1+0x46c] ;  /* 0x00046c0001bf7983 */ /* 0x000f280000300800 */
[----:B------:R-:W4:Y:S04]  /*cb1a0*/  LDL.LU.64 R250, [R1+0xb9e0] ;  /* 0x00b9e00001fa7983 */ /* 0x000f280000300a00 */
[----:B------:R-:W4:Y:S04]  /*cb1b0*/  LDL.LU.64 R248, [R1+0xb9d8] ;  /* 0x00b9d80001f87983 */ /* 0x000f280000300a00 */
[----:B------:R1:W-:Y:S04]  /*cb1c0*/  STL.64 [R1+0x20b0], R192 ;  /* 0x0020b0c001007387 */ /* 0x0003e80000100a00 */
[----:B------:R1:W-:Y:S04]  /*cb1d0*/  STL.64 [R1+0x20b8], R194 ;  /* 0x0020b8c201007387 */ /* 0x0003e80000100a00 */
[----:B-1----:R-:W4:Y:S04]  /*cb1e0*/  LDL.LU R192, [R1+0x450] ;  /* 0x0004500001c07983 */ /* 0x002f280000300800 */
[----:B------:R-:W4:Y:S04]  /*cb1f0*/  LDL.LU R193, [R1+0x454] ;  /* 0x0004540001c17983 */ /* 0x000f280000300800 */
[----:B------:R-:W4:Y:S04]  /*cb200*/  LDL.LU R194, [R1+0x458] ;  /* 0x0004580001c27983 */ /* 0x000f280000300800 */
[----:B------:R-:W4:Y:S04]  /*cb210*/  LDL.LU R195, [R1+0x45c] ;  /* 0x00045c0001c37983 */ /* 0x000f280000300800 */
[----:B------:R-:W4:Y:S04]  /*cb220*/  LDL.LU.64 R246, [R1+0xb9d0] ;  /* 0x00b9d00001f67983 */ /* 0x000f280000300a00 */
[----:B------:R-:W4:Y:S04]  /*cb230*/  LDL.LU.64 R244, [R1+0xb9c8] ;  /* 0x00b9c80001f47983 */ /* 0x000f280000300a00 */
[----:B------:R-:W4:Y:S04]  /*cb240*/  LDL.LU R196, [R1+0x440] ;  /* 0x0004400001c47983 */ /* 0x000f280000300800 */
[----:B------:R-:W-:Y:S04]  /*cb250*/  STL.64 [R1+0x1fc0], R4 ;  /* 0x001fc00401007387 */ /* 0x000fe80000100a00 */
[----:B------:R1:W-:Y:S04]  /*cb260*/  STL.64 [R1+0x1fc8], R6 ;  /* 0x001fc80601007387 */ /* 0x0003e80000100a00 */
[----:B------:R-:W4:Y:S04]  /*cb270*/  LDL.LU R197, [R1+0x444] ;  /* 0x0004440001c57983 */ /* 0x000f280000300800 */
[----:B------:R-:W4:Y:S04]  /*cb280*/  LDL.LU R198, [R1+0x448] ;  /* 0x0004480001c67983 */ /* 0x000f280000300800 */
[----:B------:R-:W4:Y:S01]  /*cb290*/  LDL.LU R199, [R1+0x44c] ;  /* 0x00044c0001c77983 */ /* 0x000f220000300800 */
[----:B-1----:R-:W-:-:S02]  /*cb2a0*/  IMAD.MOV.U32 R6, RZ, RZ, R37 ;  /* 0x000000ffff067224 */ /* 0x002fc400078e0025 */
[----:B------:R-:W-:Y:S01]  /*cb2b0*/  IMAD.MOV.U32 R7, RZ, RZ, R29 ;  /* 0x000000ffff077224 */ /* 0x000fe200078e001d */
[----:B------:R-:W4:Y:S04]  /*cb2c0*/  LDL R4, [R1+0x10] ;  /* 0x0000100001047983 */ /* 0x000f280000100800 */
[----:B------:R-:W4:Y:S04]  /*cb2d0*/  LDL R5, [R1+0x14] ;  /* 0x0000140001057983 */ /* 0x000f280000100800 */
[----:B------:R-:W4:Y:S04]  /*cb2e0*/  LDL.LU R37, [R1+0xb9c4] ;  /* 0x00b9c40001257983 */ /* 0x000f280000300800 */
[----:B------:R-:W4:Y:S01]  /*cb2f0*/  LDL.LU R29, [R1+0xb9c0] ;  /* 0x00b9c000011d7983 */ /* 0x000f220000300800 */
[----:B--2---:R-:W-:Y:S03]  /*cb300*/  HMMA.1688.F32.TF32 R216, R204, R216, R44 ;  /* 0x000000d8ccd8723c */ /* 0x004fe6000008102c */
[----:B------:R-:W2:Y:S04]  /*cb310*/  LDL.LU.64 R46, [R1+0xb9b8] ;  /* 0x00b9b800012e7983 */ /* 0x000ea80000300a00 */
[----:B------:R-:W2:Y:S01]  /*cb320*/  LDL.LU.64 R44, [R1+0xb9b0] ;  /* 0x00b9b000012c7983 */ /* 0x000ea20000300a00 */
[----:B------:R-:W-:-:S05]  /*cb330*/  LOP3.LUT R171, R3, 0x20, RZ, 0x3c, !PT ;  /* 0x0000002003ab7812 */ /* 0x000fca00078e3cff */
[----:B------:R-:W1:Y:S01]  /*cb340*/  LDS R203, [R171+UR10+0x16580] ;  /* 0x0165800aabcb7984 */ /* 0x000e620008000800 */
[C---:B------:R-:W-:Y:S03]  /*cb350*/  HMMA.1688.F32.TF32 R228, R204.reuse, R40, R228 ;  /* 0x00000028cce4723c */ /* 0x040fe600000810e4 */
[----:B------:R-:W-:Y:S04]  /*cb360*/  LDS R169, [R171+UR10+0x18580] ;  /* 0x0185800aaba97984 */ /* 0x000fe80008000800 */
[----:B------:R-:W1:Y:S01]  /*cb370*/  LDS R171, [R171+UR10+0x1a580] ;  /* 0x01a5800aabab7984 */ /* 0x000e620008000800 */
[C---:B------:R-:W-:Y:S08]  /*cb380*/  HMMA.1688.F32.TF32 R236, R204.reuse, R32, R236 ;  /* 0x00000020ccec723c */ /* 0x040ff000000810ec */
[C---:B------:R-:W-:Y:S08]  /*cb390*/  HMMA.1688.F32.TF32 R180, R204.reuse, R60, R180 ;  /* 0x0000003cccb4723c */ /* 0x040ff000000810b4 */
[C---:B---3--:R-:W-:Y:S08]  /*cb3a0*/  HMMA.1688.F32.TF32 R184, R204.reuse, R48, R184 ;  /* 0x00000030ccb8723c */ /* 0x048ff000000810b8 */
[C---:B----4-:R-:W-:Y:S08]  /*cb3b0*/  HMMA.1688.F32.TF32 R176, R204.reuse, R64, R176 ;  /* 0x00000040ccb0723c */ /* 0x050ff000000810b0 */
[C---:B------:R-:W-:Y:S08]  /*cb3c0*/  HMMA.1688.F32.TF32 R188, R204.reuse, R68, R188 ;  /* 0x00000044ccbc723c */ /* 0x040ff000000810bc */
[C---:B------:R-:W-:Y:S08]  /*cb3d0*/  HMMA.1688.F32.TF32 R212, R204.reuse, R248, R212 ;  /* 0x000000f8ccd4723c */ /* 0x040ff000000810d4 */
[C---:B------:R-:W-:Y:S08]  /*cb3e0*/  HMMA.1688.F32.TF32 R208, R204.reuse, R244, R208 ;  /* 0x000000f4ccd0723c */ /* 0x040ff000000810d0 */
[C---:B------:R-:W-:Y:S08]  /*cb3f0*/  HMMA.1688.F32.TF32 R192, R204.reuse, R84, R192 ;  /* 0x00000054ccc0723c */ /* 0x040ff000000810c0 */
[C---:B------:R-:W-:Y:S08]  /*cb400*/  HMMA.1688.F32.TF32 R196, R204.reuse, R100, R196 ;  /* 0x00000064ccc4723c */ /* 0x040ff000000810c4 */
[C---:B------:R-:W-:Y:S01]  /*cb410*/  HMMA.1688.F32.TF32 R220, R204.reuse, R4, R220 ;  /* 0x00000004ccdc723c */ /* 0x040fe200000810dc */
[----:B------:R-:W-:Y:S07]  /*cb420*/  LDS R4, [R3+UR10+0x1c580] ;  /* 0x01c5800a03047984 */ /* 0x000fee0008000800 */
[C---:B------:R-:W-:Y:S08]  /*cb430*/  HMMA.1688.F32.TF32 R232, R204.reuse, R36, R232 ;  /* 0x00000024cce8723c */ /* 0x040ff000000810e8 */
[----:B------:R-:W-:Y:S08]  /*cb440*/  HMMA.1688.F32.TF32 R172, R204, R28, R172 ;  /* 0x0000001cccac723c */ /* 0x000ff000000810ac */
[C---:B-1----:R-:W-:Y:S08]  /*cb450*/  HMMA.1688.F32.TF32 R208, R200.reuse, R246, R208 ;  /* 0x000000f6c8d0723c */ /* 0x042ff000000810d0 */
[----:B------:R-:W-:Y:S08]  /*cb460*/  HMMA.1688.F32.TF32 R212, R200, R250, R212 ;  /* 0x000000fac8d4723c */ /* 0x000ff000000810d4 */
[C---:B--2---:R-:W-:Y:S08]  /*cb470*/  HMMA.1688.F32.TF32 R224, R204.reuse, R44, R224 ;  /* 0x0000002ccce0723c */ /* 0x044ff000000810e0 */
[----:B------:R-:W-:Y:S01]  /*cb480*/  HMMA.1688.F32.TF32 R204, R204, R96, R164 ;  /* 0x00000060cccc723c */ /* 0x000fe200000810a4 */
[----:B------:R-:W2:Y:S04]  /*cb490*/  LDL.LU.64 R166, [R1+0xb9a8] ;  /* 0x00b9a80001a67983 */ /* 0x000ea80000300a00 */
[----:B------:R-:W3:Y:S04]  /*cb4a0*/  LDL.LU.64 R164, [R1+0xb9a0] ;  /* 0x00b9a00001a47983 */ /* 0x000ee80000300a00 */
[----:B------:R1:W-:Y:S04]  /*cb4b0*/  STL.64 [R1+0xb888], R246 ;  /* 0x00b888f601007387 */ /* 0x0003e80000100a00 */
[----:B------:R-:W-:Y:S04]  /*cb4c0*/  STL.64 [R1+0xb880], R244 ;  /* 0x00b880f401007387 */ /* 0x000fe80000100a00 */
[----:B-1----:R-:W4:Y:S04]  /*cb4d0*/  LDL R246, [R1+0x8] ;  /* 0x0000080001f67983 */ /* 0x002f280000100800 */
[----:B------:R-:W4:Y:S04]  /*cb4e0*/  LDL R247, [R1+0xc] ;  /* 0x00000c0001f77983 */ /* 0x000f280000100800 */
[----:B------:R1:W-:Y:S01]  /*cb4f0*/  STL.64 [R1+0xb898], R250 ;  /* 0x00b898fa01007387 */ /* 0x0003e20000100a00 */
[C---:B------:R-:W-:Y:S03]  /*cb500*/  HMMA.1688.F32.TF32 R224, R200.reuse, R46, R224 ;  /* 0x0000002ec8e0723c */ /* 0x040fe600000810e0 */
[----:B------:R1:W-:Y:S04]  /*cb510*/  STL.64 [R1+0xb890], R248 ;  /* 0x00b890f801007387 */ /* 0x0003e80000100a00 */
[----:B-1----:R-:W2:Y:S04]  /*cb520*/  LDL R250, [R1+0x28] ;  /* 0x0000280001fa7983 */ /* 0x002ea80000100800 */
[----:B------:R-:W2:Y:S04]  /*cb530*/  LDL R248, [R1+0x20] ;  /* 0x0000200001f87983 */ /* 0x000ea80000100800 */
[----:B------:R-:W2:Y:S04]  /*cb540*/  LDL R249, [R1+0x24] ;  /* 0x0000240001f97983 */ /* 0x000ea80000100800 */
[----:B------:R-:W2:Y:S04]  /*cb550*/  LDL R251, [R1+0x2c] ;  /* 0x00002c0001fb7983 */ /* 0x000ea80000100800 */
[----:B------:R1:W-:Y:S04]  /*cb560*/  STL.64 [R1+0xb878], R46 ;  /* 0x00b8782e01007387 */ /* 0x0003e80000100a00 */
[----:B------:R1:W-:Y:S04]  /*cb570*/  STL.64 [R1+0xb870], R44 ;  /* 0x00b8702c01007387 */ /* 0x0003e80000100a00 */
[----:B-1----:R-:W2:Y:S04]  /*cb580*/  LDL R46, [R1+0x38] ;  /* 0x00003800012e7983 */ /* 0x002ea80000100800 */
[----:B------:R-:W2:Y:S04]  /*cb590*/  LDL R44, [R1+0x30] ;  /* 0x00003000012c7983 */ /* 0x000ea80000100800 */
[----:B------:R-:W2:Y:S04]  /*cb5a0*/  LDL R45, [R1+0x34] ;  /* 0x00003400012d7983 */ /* 0x000ea80000100800 */
[----:B------:R-:W2:Y:S04]  /*cb5b0*/  LDL R47, [R1+0x3c] ;  /* 0x00003c00012f7983 */ /* 0x000ea80000100800 */
[----:B------:R-:W-:Y:S04]  /*cb5c0*/  STL.64 [R1+0xb8a8], R42 ;  /* 0x00b8a82a01007387 */ /* 0x000fe80000100a00 */
[----:B------:R1:W-:Y:S04]  /*cb5d0*/  STL.64 [R1+0xb8a0], R40 ;  /* 0x00b8a02801007387 */ /* 0x0003e80000100a00 */
[----:B-1----:R-:W2:Y:S04]  /*cb5e0*/  LDL R40, [R1+0x40] ;  /* 0x0000400001287983 */ /* 0x002ea80000100800 */
[----:B------:R-:W2:Y:S01]  /*cb5f0*/  LDL R41, [R1+0x44] ;  /* 0x0000440001297983 */ /* 0x000ea20000100800 */
[C---:B------:R-:W-:Y:S03]  /*cb600*/  HMMA.1688.F32.TF32 R220, R200.reuse, R6, R220 ;  /* 0x00000006c8dc723c */ /* 0x040fe600000810dc */
[----:B------:R-:W-:Y:S05]  /*cb610*/  LDS R6, [R3+UR10+0x1e580] ;  /* 0x01e5800a03067984 */ /* 0x000fea0008000800 */
[C---:B------:R-:W-:Y:S01]  /*cb620*/  HMMA.1688.F32.TF32 R228, R200.reuse, R42, R228 ;  /* 0x0000002ac8e4723c */ /* 0x040fe200000810e4 */
[----:B------:R-:W2:Y:S04]  /*cb630*/  LDL R42, [R1+0x48] ;  /* 0x00004800012a7983 */ /* 0x000ea80000100800 */
[----:B------:R-:W2:Y:S03]  /*cb640*/  LDL R43, [R1+0x4c] ;  /* 0x00004c00012b7983 */ /* 0x000ea60000100800 */
        /* <DEDUP_REMOVED lines=29> */
[----:B----4-:R-:W-:Y:S01]  /*cb820*/  HMMA.1688.F32.TF32 R216, R200, R246, R216 ;  /* 0x000000f6c8d8723c */ /* 0x010fe200000810d8 */
[----:B------:R-:W-:-:S05]  /*cb830*/  LOP3.LUT R247, R3, 0x20, RZ, 0x3c, !PT ;  /* 0x0000002003f77812 */ /* 0x000fca00078e3cff */
[----:B------:R-:W-:Y:S04]  /*cb840*/  LDS R5, [R247+UR10+0x1c580] ;  /* 0x01c5800af7057984 */ /* 0x000fe80008000800 */
[----:B------:R-:W1:Y:S01]  /*cb850*/  LDS R7, [R247+UR10+0x1e580] ;  /* 0x01e5800af7077984 */ /* 0x000e620008000800 */
[----:B------:R-:W-:Y:S03]  /*cb860*/  HMMA.1688.F32.TF32 R200, R200, R98, R204 ;  /* 0x00000062c8c8723c */ /* 0x000fe600000810cc */
[----:B------:R-:W-:Y:S04]  /*cb870*/  LDS R204, [R3+UR10+0x20580] ;  /* 0x0205800a03cc7984 */ /* 0x000fe80008000800 */
[----:B------:R-:W-:Y:S01]  /*cb880*/  LDS R206, [R3+UR10+0x22580] ;  /* 0x0225800a03ce7984 */ /* 0x000fe20008000800 */
[C---:B---3--:R-:W-:Y:S03]  /*cb890*/  HMMA.1688.F32.TF32 R208, R168.reuse, R164, R208 ;  /* 0x000000a4a8d0723c */ /* 0x048fe600000810d0 */
[----:B------:R-:W-:Y:S04]  /*cb8a0*/  LDS R205, [R247+UR10+0x20580] ;  /* 0x0205800af7cd7984 */ /* 0x000fe80008000800 */
[----:B------:R-:W3:Y:S01]  /*cb8b0*/  LDS R207, [R247+UR10+0x22580] ;  /* 0x0225800af7cf7984 */ /* 0x000ee20008000800 */
[----:B------:R-:W-:Y:S03]  /*cb8c0*/  HMMA.1688.F32.TF32 R216, R168, R156, R216 ;  /* 0x0000009ca8d8723c */ /* 0x000fe600000810d8 */
[----:B--2---:R-:W-:Y:S04]  /*cb8d0*/  STL.64 [R1+0xb958], R166 ;  /* 0x00b958a601007387 */ /* 0x004fe80000100a00 */
[----:B------:R-:W-:Y:S05]  /*cb8e0*/  STL.64 [R1+0xb950], R164 ;  /* 0x00b950a401007387 */ /* 0x000fea0000100a00 */
[C---:B-1----:R-:W-:Y:S08]  /*cb8f0*/  HMMA.1688.F32.TF32 R208, R4.reuse, R166, R208 ;  /* 0x000000a604d0723c */ /* 0x042ff000000810d0 */
[----:B------:R-:W-:Y:S01]  /*cb900*/  HMMA.1688.F32.TF32 R216, R4, R158, R216 ;  /* 0x0000009e04d8723c */ /* 0x000fe200000810d8 */
        /* <DEDUP_REMOVED lines=8> */
[----:B------:R-:W-:Y:S01]  /*cb990*/  STL.64 [R1+0xb990], R148 ;  /* 0x00b9909401007387 */ /* 0x000fe20000100a00 */
[----:B------:R-:W-:Y:S03]  /*cb9a0*/  HMMA.1688.F32.TF32 R216, R204, R248, R216 ;  /* 0x000000f8ccd8723c */ /* 0x000fe600000810d8 */
[----:B------:R-:W2:Y:S04]  /*cb9b0*/  LDL R40, [R1+0xab0] ;  /* 0x000ab00001287983 */ /* 0x000ea80000100800 */
[----:B------:R-:W2:Y:S04]  /*cb9c0*/  LDL R41, [R1+0xab4] ;  /* 0x000ab40001297983 */ /* 0x000ea80000100800 */
[----:B------:R-:W3:Y:S01]  /*cb9d0*/  LDL.64 R248, [R1+0xa90] ;  /* 0x000a900001f87983 */ /* 0x000ee20000100a00 */
[----:B------:R-:W-:Y:S03]  /*cb9e0*/  HMMA.1688.F32.TF32 R212, R168, R160, R212 ;  /* 0x000000a0a8d4723c */ /* 0x000fe600000810d4 */
[----:B------:R-:W4:Y:S04]  /*cb9f0*/  LDL.64 R244, [R1+0xa70] ;  /* 0x000a700001f47983 */ /* 0x000f280000100a00 */
[----:B------:R-:W2:-:S13]  /*cba00*/  LDL.64 R60, [R1+0xa50] ;  /* 0x000a5000013c7983 */ /* 0x000e9a0000100a00 */
[----:B------:R-:W-:-:S15]  /*cba10*/  HMMA.1688.F32.TF32 R212, R4, R162, R212 ;  /* 0x000000a204d4723c */ /* 0x000fde00000810d4 */
[----:B------:R-:W-:-:S05]  /*cba20*/  NOP ;  /* 0x0000000000007918 */ /* 0x000fca0000000000 */
[----:B------:R-:W-:Y:S01]  /*cba30*/  HMMA.1688.F32.TF32 R212, R204, R44, R212 ;  /* 0x0000002cccd4723c */ /* 0x000fe200000810d4 */
[----:B------:R-:W4:Y:S04]  /*cba40*/  LDL R44, [R1+0xa30] ;  /* 0x000a3000012c7983 */ /* 0x000f280000100800 */
[----:B------:R-:W4:Y:S03]  /*cba50*/  LDL R45, [R1+0xa34] ;  /* 0x000a3400012d7983 */ /* 0x000f260000100800 */
        /* <DEDUP_REMOVED lines=34> */
[C---:B-1----:R-:W-:Y:S08]  /*cbc80*/  HMMA.1688.F32.TF32 R208, R200.reuse, R42, R208 ;  /* 0x0000002ac8d0723c */ /* 0x042ff000000810d0 */
[----:B------:R-:W-:Y:S01]  /*cbc90*/  HMMA.1688.F32.TF32 R212, R200, R46, R212 ;  /* 0x0000002ec8d4723c */ /* 0x000fe200000810d4 */
        /* <DEDUP_REMOVED lines=8> */
[----:B------:R-:W-:Y:S01]  /*cbd20*/  STL [R1+0xb864], R22 ;  /* 0x00b8641601007387 */ /* 0x000fe20000100800 */
[C---:B--2---:R-:W-:Y:S03]  /*cbd30*/  HMMA.1688.F32.TF32 R40, R168.reuse, R40, R208 ;  /* 0x00000028a828723c */ /* 0x044fe600000810d0 */
[----:B------:R-:W-:Y:S04]  /*cbd40*/  STL [R1+0xb840], R23 ;  /* 0x00b8401701007387 */ /* 0x000fe80000100800 */
[----:B------:R-:W-:Y:S01]  /*cbd50*/  STL [R1+0xb83c], R18 ;  /* 0x00b83c1201007387 */ /* 0x000fe20000100800 */
[----:B---3--:R-:W-:Y:S03]  /*cbd60*/  HMMA.1688.F32.TF32 R36, R168, R248, R212 ;  /* 0x000000f8a824723c */ /* 0x008fe600000810d4 */
[----:B------:R-:W-:Y:S04]  /*cbd70*/  STL [R1+0xb838], R19 ;  /* 0x00b8381301007387 */ /* 0x000fe80000100800 */
[----:B------:R-:W2:Y:S01]  /*cbd80*/  LDL.64 R64, [R1+0xa10] ;  /* 0x000a100001407983 */ /* 0x000ea20000100a00 */
[----:B------:R-:W-:Y:S03]  /*cbd90*/  HMMA.1688.F32.TF32 R216, R200, R250, R216 ;  /* 0x000000fac8d8723c */ /* 0x000fe600000810d8 */
[----:B------:R-:W3:Y:S04]  /*cbda0*/  LDL.64 R28, [R1+0x9f0] ;  /* 0x0009f000011c7983 */ /* 0x000ee80000100a00 */
[----:B------:R-:W-:Y:S04]  /*cbdb0*/  STL [R1+0xb86c], R58 ;  /* 0x00b86c3a01007387 */ /* 0x000fe80000100800 */
[----:B------:R-:W-:Y:S04]  /*cbdc0*/  STL [R1+0xb868], R59 ;  /* 0x00b8683b01007387 */ /* 0x000fe80000100800 */
[----:B------:R-:W3:Y:S04]  /*cbdd0*/  LDL.64 R32, [R1+0x9d0] ;  /* 0x0009d00001207983 */ /* 0x000ee80000100a00 */
[----:B------:R-:W-:Y:S04]  /*cbde0*/  STL.64 [R1+0x100], R40 ;  /* 0x0001002801007387 */ /* 0x000fe80000100a00 */
[----:B------:R-:W-:Y:S01]  /*cbdf0*/  STL.64 [R1+0x108], R42 ;  /* 0x0001082a01007387 */ /* 0x000fe20000100a00 */
[C---:B------:R-:W-:Y:S03]  /*cbe00*/  HMMA.1688.F32.TF32 R220, R204.reuse, R240, R220 ;  /* 0x000000f0ccdc723c */ /* 0x040fe600000810dc */
[----:B------:R-:W-:Y:S04]  /*cbe10*/  STL.64 [R1+0xf0], R36 ;  /* 0x0000f02401007387 */ /* 0x000fe80000100a00 */
[----:B------:R4:W-:Y:S01]  /*cbe20*/  STL.64 [R1+0xf8], R38 ;  /* 0x0000f82601007387 */ /* 0x0009e20000100a00 */
[----:B------:R-:W-:Y:S08]  /*cbe30*/  HMMA.1688.F32.TF32 R224, R204, R8, R224 ;  /* 0x00000008cce0723c */ /* 0x000ff000000810e0 */
[----:B----4-:R-:W-:Y:S08]  /*cbe40*/  HMMA.1688.F32.TF32 R36, R168, R244, R216 ;  /* 0x000000f4a824723c */ /* 0x010ff000000810d8 */
[C---:B------:R-:W-:Y:S08]  /*cbe50*/  HMMA.1688.F32.TF32 R228, R204.reuse, R12, R228 ;  /* 0x0000000ccce4723c */ /* 0x040ff000000810e4 */
[----:B------:R-:W-:Y:S03]  /*cbe60*/  HMMA.1688.F32.TF32 R232, R204, R24, R232 ;  /* 0x00000018cce8723c */ /* 0x000fe600000810e8 */
[----:B------:R1:W-:Y:S04]  /*cbe70*/  STL.64 [R1+0xe0], R36 ;  /* 0x0000e02401007387 */ /* 0x0003e80000100a00 */
[----:B------:R-:W-:Y:S01]  /*cbe80*/  STL.64 [R1+0xe8], R38 ;  /* 0x0000e82601007387 */ /* 0x000fe20000100a00 */
[C---:B------:R-:W-:Y:S03]  /*cbe90*/  HMMA.1688.F32.TF32 R220, R200.reuse, R242, R220 ;  /* 0x000000f2c8dc723c */ /* 0x040fe600000810dc */
[----:B------:R-:W4:Y:S04]  /*cbea0*/  LDL R40, [R1+0x990] ;  /* 0x0009900001287983 */ /* 0x000f280000100800 */
[----:B-1----:R-:W4:Y:S01]  /*cbeb0*/  LDL.64 R36, [R1+0x9b0] ;  /* 0x0009b00001247983 */ /* 0x002f220000100a00 */
[C---:B------:R-:W-:Y:S08]  /*cbec0*/  HMMA.1688.F32.TF32 R224, R200.reuse, R10, R224 ;  /* 0x0000000ac8e0723c */ /* 0x040ff000000810e0 */
[----:B------:R-:W-:Y:S01]  /*cbed0*/  HMMA.1688.F32.TF32 R228, R200, R14, R228 ;  /* 0x0000000ec8e4723c */ /* 0x000fe200000810e4 */
[----:B------:R-:W-:-:S02]  /*cbee0*/  IMAD.MOV.U32 R14, RZ, RZ, R245 ;  /* 0x000000ffff0e7224 */ /* 0x000fc400078e00f5 */
[----:B------:R-:W4:Y:S05]  /*cbef0*/  LDL R245, [R1+0x954] ;  /* 0x0009540001f57983 */ /* 0x000f2a0000100800 */
[----:B------:R-:W-:Y:S01]  /*cbf00*/  HMMA.1688.F32.TF32 R232, R200, R26, R232 ;  /* 0x0000001ac8e8723c */ /* 0x000fe200000810e8 */
[----:B------:R-:W-:Y:S02]  /*cbf10*/  IMAD.MOV.U32 R27, RZ, RZ, R244 ;  /* 0x000000ffff1b7224 */ /* 0x000fe400078e00f4 */
[----:B------:R-:W4:Y:S05]  /*cbf20*/  LDL R244, [R1+0x950] ;  /* 0x0009500001f47983 */ /* 0x000f2a0000100800 */
[C---:B------:R-:W-:Y:S08]  /*cbf30*/  HMMA.1688.F32.TF32 R48, R168.reuse, R60, R220 ;  /* 0x0000003ca830723c */ /* 0x040ff000000810dc */
[----:B------:R-:W-:Y:S01]  /*cbf40*/  HMMA.1688.F32.TF32 R44, R168, R44, R224 ;  /* 0x0000002ca82c723c */ /* 0x000fe200000810e0 */
[----:B------:R-:W-:-:S10]  /*cbf50*/  MOV R41, R252 ;  /* 0x000000fc00297202 */ /* 0x000fd40000000f00 */
[----:B------:R-:W-:Y:S04]  /*cbf60*/  STL.64 [R1+0xd0], R48 ;  /* 0x0000d03001007387 */ /* 0x000fe80000100a00 */
[----:B------:R-:W-:Y:S04]  /*cbf70*/  STL.64 [R1+0xd8], R50 ;  /* 0x0000d83201007387 */ /* 0x000fe80000100a00 */
[----:B------:R-:W-:Y:S01]  /*cbf80*/  IMAD.MOV.U32 R252, RZ, RZ, R45 ;  /* 0x000000fffffc7224 */ /* 0x000fe200078e002d */
[----:B------:R1:W-:Y:S04]  /*cbf90*/  STL [R1+0xc0], R44 ;  /* 0x0000c02c01007387 */ /* 0x0003e80000100800 */
[----:B------:R-:W4:Y:S04]  /*cbfa0*/  LDL R45, [R1+0x934] ;  /* 0x00093400012d7983 */ /* 0x000f280000100800 */
[----:B-1----:R-:W4:Y:S01]  /*cbfb0*/  LDL R44, [R1+0x930] ;  /* 0x00093000012c7983 */ /* 0x002f220000100800 */
[----:B------:R-:W-:Y:S01]  /*cbfc0*/  HMMA.1688.F32.TF32 R236, R204, R20, R236 ;  /* 0x00000014ccec723c */ /* 0x000fe200000810ec */
[----:B------:R-:W-:-:S07]  /*cbfd0*/  IMAD.MOV.U32 R26, RZ, RZ, R249 ;  /* 0x000000ffff1a7224 */ /* 0x000fce00078e00f9 */
[----:B------:R-:W-:Y:S01]  /*cbfe0*/  HMMA.1688.F32.TF32 R172, R204, R16, R172 ;  /* 0x00000010ccac723c */ /* 0x000fe200000810ac */
[----:B------:R-:W-:Y:S02]  /*cbff0*/  IMAD.MOV.U32 R249, RZ, RZ, R0 ;  /* 0x000000fffff97224 */ /* 0x000fe400078e0000 */
[----:B------:R-:W-:-:S09]  /*cc000*/  IMAD.MOV.U32 R0, RZ, RZ, R47 ;  /* 0x000000ffff007224 */ /* 0x000fd200078e002f */
[----:B------:R-:W-:Y:S01]  /*cc010*/  HMMA.1688.F32.TF32 R236, R200, R22, R236 ;  /* 0x00000016c8ec723c */ /* 0x000fe200000810ec */
[----:B------:R-:W-:Y:S01]  /*cc020*/  MOV R22, R248 ;  /* 0x000000f800167202 */ /* 0x000fe20000000f00 */
[----:B------:R-:W-:Y:S02]  /*cc030*/  IMAD.MOV.U32 R248, RZ, RZ, R2 ;  /* 0x000000fffff87224 */ /* 0x000fe400078e0002 */
[----:B------:R-:W-:Y:S01]  /*cc040*/  IMAD.MOV.U32 R2, RZ, RZ, R46 ;  /* 0x000000ffff027224 */ /* 0x000fe200078e002e */
[----:B------:R-:W-:Y:S04]  /*cc050*/  STL [R1+0xa08c], R0 ;  /* 0x00a08c0001007387 */ /* 0x000fe80000100800 */
[----:B------:R-:W-:Y:S01]  /*cc060*/  STL [R1+0xa088], R2 ;  /* 0x00a0880201007387 */ /* 0x000fe20000100800 */
[C---:B------:R-:W-:Y:S03]  /*cc070*/  HMMA.1688.F32.TF32 R176, R204.reuse, R56, R176 ;  /* 0x00000038ccb0723c */ /* 0x040fe600000810b0 */
[----:B------:R-:W-:Y:S05]  /*cc080*/  STL [R1+0xa084], R252 ;  /* 0x00a084fc01007387 */ /* 0x000fea0000100800 */
[----:B------:R-:W-:Y:S08]  /*cc090*/  HMMA.1688.F32.TF32 R180, R204, R52, R180 ;  /* 0x00000034ccb4723c */ /* 0x000ff000000810b4 */
[----:B------:R-:W-:Y:S08]  /*cc0a0*/  HMMA.1688.F32.TF32 R172, R200, R18, R172 ;  /* 0x00000012c8ac723c */ /* 0x000ff000000810ac */
[----:B------:R-:W-:Y:S08]  /*cc0b0*/  HMMA.1688.F32.TF32 R184, R204, R80, R184 ;  /* 0x00000050ccb8723c */ /* 0x000ff000000810b8 */
[C---:B------:R-:W-:Y:S08]  /*cc0c0*/  HMMA.1688.F32.TF32 R176, R200.reuse, R58, R176 ;  /* 0x0000003ac8b0723c */ /* 0x040ff000000810b0 */
[C---:B------:R-:W-:Y:S08]  /*cc0d0*/  HMMA.1688.F32.TF32 R180, R200.reuse, R54, R180 ;  /* 0x00000036c8b4723c */ /* 0x040ff000000810b4 */
[----:B------:R-:W-:Y:S08]  /*cc0e0*/  HMMA.1688.F32.TF32 R184, R200, R82, R184 ;  /* 0x00000052c8b8723c */ /* 0x000ff000000810b8 */
[----:B------:R-:W-:Y:S08]  /*cc0f0*/  HMMA.1688.F32.TF32 R188, R204, R76, R188 ;  /* 0x0000004cccbc723c */ /* 0x000ff000000810bc */
[----:B--2---:R-:W-:Y:S01]  /*cc100*/  HMMA.1688.F32.TF32 R48, R168, R64, R228 ;  /* 0x00000040a830723c */ /* 0x004fe200000810e4 */
[----:B---3--:R-:W-:-:S02]  /*cc110*/  IMAD.MOV.U32 R243, RZ, RZ, R28 ;  /* 0x000000fffff37224 */ /* 0x008fc400078e001c */
[----:B------:R-:W-:-:S15]  /*cc120*/  IMAD.MOV.U32 R11, RZ, RZ, R29 ;  /* 0x000000ffff0b7224 */ /* 0x000fde00078e001d */
[----:B------:R-:W-:Y:S01]  /*cc130*/  NOP ;  /* 0x0000000000007918 */ /* 0x000fe20000000000 */
[----:B------:R-:W-:Y:S04]  /*cc140*/  STL.64 [R1+0xb0], R48 ;  /* 0x0000b03001007387 */ /* 0x000fe80000100a00 */
[----:B------:R1:W-:Y:S02]  /*cc150*/  STL.64 [R1+0xb8], R50 ;  /* 0x0000b83201007387 */ /* 0x0003e40000100a00 */
[C---:B-1----:R-:W-:Y:S08]  /*cc160*/  HMMA.1688.F32.TF32 R48, R168.reuse, R28, R232 ;  /* 0x0000001ca830723c */ /* 0x042ff000000810e8 */
[C---:B------:R-:W-:Y:S11]  /*cc170*/  HMMA.1688.F32.TF32 R28, R168.reuse, R32, R236 ;  /* 0x00000020a81c723c */ /* 0x040ff600000810ec */
[----:B------:R-:W-:Y:S04]  /*cc180*/  STL.64 [R1+0xa0], R48 ;  /* 0x0000a03001007387 */ /* 0x000fe80000100a00 */
[----:B------:R-:W-:Y:S04]  /*cc190*/  STL.64 [R1+0xa8], R50 ;  /* 0x0000a83201007387 */ /* 0x000fe80000100a00 */
[----:B------:R-:W-:Y:S04]  /*cc1a0*/  STL.64 [R1+0x90], R28 ;  /* 0x0000901c01007387 */ /* 0x000fe80000100a00 */
[----:B------:R4:W-:Y:S02]  /*cc1b0*/  STL.64 [R1+0x98], R30 ;  /* 0x0000981e01007387 */ /* 0x0009e40000100a00 */
[----:B----4-:R-:W-:Y:S01]  /*cc1c0*/  HMMA.1688.F32.TF32 R28, R168, R36, R172 ;  /* 0x00000024a81c723c */ /* 0x010fe200000810ac */
[----:B------:R-:W-:-:S02]  /*cc1d0*/  IMAD.MOV.U32 R10, RZ, RZ, R36 ;  /* 0x000000ffff0a7224 */ /* 0x000fc400078e0024 */
[----:B------:R-:W-:Y:S01]  /*cc1e0*/  IMAD.MOV.U32 R242, RZ, RZ, R37 ;  /* 0x000000fffff27224 */ /* 0x000fe200078e0025 */
[----:B------:R-:W-:Y:S01]  /*cc1f0*/  MOV R18, R32 ;  /* 0x0000002000127202 */ /* 0x000fe20000000f00 */
[----:B------:R-:W-:-:S03]  /*cc200*/  IMAD.MOV.U32 R19, RZ, RZ, R33 ;  /* 0x000000ffff137224 */ /* 0x000fc600078e0021 */
[C---:B------:R-:W-:Y:S08]  /*cc210*/  HMMA.1688.F32.TF32 R36, R168.reuse, R40, R176 ;  /* 0x00000028a824723c */ /* 0x040ff000000810b0 */
[----:B------:R-:W-:Y:S03]  /*cc220*/  HMMA.1688.F32.TF32 R32, R168, R248, R180 ;  /* 0x000000f8a820723c */ /* 0x000fe600000810b4 */
[----:B------:R-:W-:Y:S04]  /*cc230*/  STL.64 [R1+0x80], R28 ;  /* 0x0000801c01007387 */ /* 0x000fe80000100a00 */
[----:B------:R1:W-:Y:S01]  /*cc240*/  STL.64 [R1+0x88], R30 ;  /* 0x0000881e01007387 */ /* 0x0003e20000100a00 */
[----:B------:R-:W-:Y:S08]  /*cc250*/  HMMA.1688.F32.TF32 R188, R200, R78, R188 ;  /* 0x0000004ec8bc723c */ /* 0x000ff000000810bc */
[----:B-1----:R-:W-:Y:S01]  /*cc260*/  HMMA.1688.F32.TF32 R28, R168, R244, R184 ;  /* 0x000000f4a81c723c */ /* 0x002fe200000810b8 */
[----:B------:R-:W-:Y:S04]  /*cc270*/  STL.64 [R1+0x70], R36 ;  /* 0x0000702401007387 */ /* 0x000fe80000100a00 */
[----:B------:R-:W-:Y:S04]  /*cc280*/  STL.64 [R1+0x78], R38 ;  /* 0x0000782601007387 */ /* 0x000fe80000100a00 */
[----:B------:R-:W2:Y:S04]  /*cc290*/  LDL.64 R42, [R1+0x808] ;  /* 0x00080800012a7983 */ /* 0x000ea80000100a00 */
[----:B------:R-:W-:Y:S04]  /*cc2a0*/  STL.64 [R1+0x60], R32 ;  /* 0x0000602001007387 */ /* 0x000fe80000100a00 */
[----:B------:R-:W-:Y:S04]  /*cc2b0*/  STL.64 [R1+0x68], R34 ;  /* 0x0000682201007387 */ /* 0x000fe80000100a00 */
[----:B------:R-:W3:Y:S04]  /*cc2c0*/  LDL R246, [R1+0x818] ;  /* 0x0008180001f67983 */ /* 0x000ee80000100800 */
[----:B------:R-:W-:Y:S04]  /*cc2d0*/  STL.64 [R1+0x50], R28 ;  /* 0x0000501c01007387 */ /* 0x000fe80000100a00 */
[----:B------:R1:W-:Y:S01]  /*cc2e0*/  STL.64 [R1+0x58], R30 ;  /* 0x0000581e01007387 */ /* 0x0003e20000100a00 */
[----:B------:R-:W-:Y:S08]  /*cc2f0*/  HMMA.1688.F32.TF32 R192, R204, R72, R192 ;  /* 0x00000048ccc0723c */ /* 0x000ff000000810c0 */
[----:B-1----:R-:W-:Y:S08]  /*cc300*/  HMMA.1688.F32.TF32 R28, R168, R44, R188 ;  /* 0x0000002ca81c723c */ /* 0x002ff000000810bc */
[C---:B------:R-:W-:Y:S08]  /*cc310*/  HMMA.1688.F32.TF32 R196, R204.reuse, R92, R196 ;  /* 0x0000005cccc4723c */ /* 0x040ff000000810c4 */
[----:B------:R-:W-:Y:S01]  /*cc320*/  HMMA.1688.F32.TF32 R204, R204, R88, R4 ;  /* 0x00000058cccc723c */ /* 0x000fe20000081004 */
[----:B------:R-:W-:Y:S04]  /*cc330*/  LDS R5, [R247+UR10+0xc600] ;  /* 0x00c6000af7057984 */ /* 0x000fe80008000800 */
[----:B------:R1:W-:Y:S01]  /*cc340*/  LDS R7, [R247+UR10+0xe600] ;  /* 0x00e6000af7077984 */ /* 0x0003e20008000800 */
[----:B------:R-:W-:Y:S01]  /*cc350*/  MOV R15, R64 ;  /* 0x00000040000f7202 */ /* 0x000fe20000000f00 */
[----:B------:R-:W-:Y:S01]  /*cc360*/  IMAD.MOV.U32 R23, RZ, RZ, R65 ;  /* 0x000000ffff177224 */ /* 0x000fe200078e0041 */
[C---:B------:R-:W-:Y:S01]  /*cc370*/  HMMA.1688.F32.TF32 R192, R200.reuse, R74, R192 ;  /* 0x0000004ac8c0723c */ /* 0x040fe200000810c0 */
[----:B------:R-:W-:Y:S01]  /*cc380*/  IMAD.MOV.U32 R58, RZ, RZ, R60 ;  /* 0x000000ffff3a7224 */ /* 0x000fe200078e003c */
[----:B------:R-:W-:Y:S01]  /*cc390*/  MOV R59, R61 ;  /* 0x0000003d003b7202 */ /* 0x000fe20000000f00 */
[----:B------:R-:W-:Y:S04]  /*cc3a0*/  LDS R4, [R3+UR10+0xc600] ;  /* 0x00c6000a03047984 */ /* 0x000fe80008000800 */
[----:B-1----:R-:W3:Y:S04]  /*cc3b0*/  LDL R247, [R1+0x81c] ;  /* 0x00081c0001f77983 */ /* 0x002ee80000100800 */
        /* <DEDUP_REMOVED lines=8> */
[----:B------:R-:W2:Y:S04]  /*cc440*/  LDL R186, [R1+0x7d8] ;  /* 0x0007d80001ba7983 */ /* 0x000ea80000100800 */
[----:B------:R1:W-:Y:S04]  /*cc450*/  STL.64 [R1+0xc40], R28 ;  /* 0x000c401c01007387 */ /* 0x0003e80000100a00 */
[----:B------:R1:W-:Y:S04]  /*cc460*/  STL.64 [R1+0xc48], R30 ;  /* 0x000c481e01007387 */ /* 0x0003e80000100a00 */
[----:B------:R-:W2:Y:S04]  /*cc470*/  LDL R187, [R1+0x7dc] ;  /* 0x0007dc0001bb7983 */ /* 0x000ea80000100800 */
[----:B-1----:R-:W2:Y:S04]  /*cc480*/  LDL.LU R28, [R1+0x1bc0] ;  /* 0x001bc000011c7983 */ /* 0x002ea80000300800 */
[----:B------:R-:W2:Y:S04]  /*cc490*/  LDL.LU R29, [R1+0x1bc4] ;  /* 0x001bc400011d7983 */ /* 0x000ea80000300800 */
[----:B------:R-:W2:Y:S04]  /*cc4a0*/  LDL.LU R30, [R1+0x1bc8] ;  /* 0x001bc800011e7983 */ /* 0x000ea80000300800 */
[----:B------:R-:W2:Y:S04]  /*cc4b0*/  LDL.LU R31, [R1+0x1bcc] ;  /* 0x001bcc00011f7983 */ /* 0x000ea80000300800 */
[----:B------:R-:W2:Y:S04]  /*cc4c0*/  LDL R182, [R1+0x7c8] ;  /* 0x0007c80001b67983 */ /* 0x000ea80000100800 */
[----:B------:R-:W2:Y:S04]  /*cc4d0*/  LDL R183, [R1+0x7cc] ;  /* 0x0007cc0001b77983 */ /* 0x000ea80000100800 */
[----:B------:R-:W2:Y:S04]  /*cc4e0*/  LDL.LU R64, [R1+0x1bd0] ;  /* 0x001bd00001407983 */ /* 0x000ea80000300800 */
[----:B------:R-:W2:Y:S04]  /*cc4f0*/  LDL.LU R65, [R1+0x1bd4] ;  /* 0x001bd40001417983 */ /* 0x000ea80000300800 */
[----:B------:R-:W2:Y:S04]  /*cc500*/  LDL.LU R66, [R1+0x1bd8] ;  /* 0x001bd80001427983 */ /* 0x000ea80000300800 */
[----:B------:R-:W2:Y:S04]  /*cc510*/  LDL.LU R67, [R1+0x1bdc] ;  /* 0x001bdc0001437983 */ /* 0x000ea80000300800 */
[----:B------:R-:W2:Y:S04]  /*cc520*/  LDL R178, [R1+0x7b8] ;  /* 0x0007b80001b27983 */ /* 0x000ea80000100800 */
[----:B------:R-:W2:Y:S04]  /*cc530*/  LDL R179, [R1+0x7bc] ;  /* 0x0007bc0001b37983 */ /* 0x000ea80000100800 */
[----:B------:R-:W2:Y:S04]  /*cc540*/  LDL R174, [R1+0x7a8] ;  /* 0x0007a80001ae7983 */ /* 0x000ea80000100800 */
[----:B------:R-:W2:Y:S04]  /*cc550*/  LDL R175, [R1+0x7ac] ;  /* 0x0007ac0001af7983 */ /* 0x000ea80000100800 */
        /* <DEDUP_REMOVED lines=34> */
[----:B------:R-:W3:Y:S04]  /*cc780*/  LDL R148, [R1+0x8f0] ;  /* 0x0008f00001947983 */ /* 0x000ee80000100800 */
[----:B------:R-:W3:Y:S04]  /*cc790*/  LDL R149, [R1+0x8f4] ;  /* 0x0008f40001957983 */ /* 0x000ee80000100800 */
[----:B------:R-:W4:Y:S04]  /*cc7a0*/  LDL R152, [R1+0x8d0] ;  /* 0x0008d00001987983 */ /* 0x000f280000100800 */
[----:B------:R-:W4:Y:S01]  /*cc7b0*/  LDL R153, [R1+0x8d4] ;  /* 0x0008d40001997983 */ /* 0x000f220000100800 */
[C---:B------:R-:W-:Y:S03]  /*cc7c0*/  HMMA.1688.F32.TF32 R196, R200.reuse, R94, R196 ;  /* 0x0000005ec8c4723c */ /* 0x040fe600000810c4 */
[----:B------:R-:W4:Y:S04]  /*cc7d0*/  LDL R214, [R1+0x738] ;  /* 0x0007380001d67983 */ /* 0x000f280000100800 */
[----:B------:R-:W4:Y:S01]  /*cc7e0*/  LDL R215, [R1+0x73c] ;  /* 0x00073c0001d77983 */ /* 0x000f220000100800 */
[----:B------:R-:W-:Y:S03]  /*cc7f0*/  HMMA.1688.F32.TF32 R200, R200, R90, R204 ;  /* 0x0000005ac8c8723c */ /* 0x000fe600000810cc */
[----:B------:R-:W4:Y:S04]  /*cc800*/  LDL.LU R160, [R1+0x1b70] ;  /* 0x001b700001a07983 */ /* 0x000f280000300800 */
[----:B------:R-:W4:Y:S04]  /*cc810*/  LDL.LU R161, [R1+0x1b74] ;  /* 0x001b740001a17983 */ /* 0x000f280000300800 */
[----:B------:R-:W4:Y:S04]  /*cc820*/  LDL.LU R162, [R1+0x1b78] ;  /* 0x001b780001a27983 */ /* 0x000f280000300800 */
[----:B------:R-:W4:Y:S04]  /*cc830*/  LDL.LU R163, [R1+0x1b7c] ;  /* 0x001b7c0001a37983 */ /* 0x000f280000300800 */
[----:B------:R-:W4:Y:S04]  /*cc840*/  LDL R210, [R1+0x728] ;  /* 0x0007280001d27983 */ /* 0x000f280000100800 */
        /* <DEDUP_REMOVED lines=17> */
[----:B------:R-:W4:Y:S04]  /*cc960*/  LDL R190, [R1+0x7e8] ;  /* 0x0007e80001be7983 */ /* 0x000f280000100800 */
[----:B------:R-:W4:Y:S04]  /*cc970*/  LDL R191, [R1+0x7ec] ;  /* 0x0007ec0001bf7983 */ /* 0x000f280000100800 */
[----:B------:R-:W1:Y:S01]  /*cc980*/  LDS R6, [R3+UR10+0xe600] ;  /* 0x00e6000a03067984 */ /* 0x000e620008000800 */
[----:B------:R-:W-:-:S03]  /*cc990*/  LOP3.LUT R252, R3, 0x20, RZ, 0x3c, !PT ;  /* 0x0000002003fc7812 */ /* 0x000fc600078e3cff */
[----:B------:R-:W-:Y:S04]  /*cc9a0*/  LDS R204, [R3+UR10+0x10600] ;  /* 0x0106000a03cc7984 */ /* 0x000fe80008000800 */
[----:B------:R-:W-:Y:S04]  /*cc9b0*/  LDS R206, [R3+UR10+0x12600] ;  /* 0x0126000a03ce7984 */ /* 0x000fe80008000800 */
[----:B------:R-:W-:Y:S04]  /*cc9c0*/  LDS R205, [R252+UR10+0x10600] ;  /* 0x0106000afccd7984 */ /* 0x000fe80008000800 */
[----:B------:R-:W1:Y:S01]  /*cc9d0*/  LDS R207, [R252+UR10+0x12600] ;  /* 0x0126000afccf7984 */ /* 0x000e620008000800 */
[C---:B--2---:R-:W-:Y:S03]  /*cc9e0*/  HMMA.1688.F32.TF32 R44, R168.reuse, R44, R192 ;  /* 0x0000002ca82c723c */ /* 0x044fe600000810c0 */
[----:B------:R-:W2:Y:S05]  /*cc9f0*/  LDL R194, [R1+0x7f8] ;  /* 0x0007f80001c27983 */ /* 0x000eaa0000100800 */
[C---:B---3--:R-:W-:Y:S08]  /*cca00*/  HMMA.1688.F32.TF32 R196, R168.reuse, R148, R196 ;  /* 0x00000094a8c4723c */ /* 0x048ff000000810c4 */
[----:B----4-:R-:W-:Y:S03]  /*cca10*/  HMMA.1688.F32.TF32 R168, R168, R152, R200 ;  /* 0x00000098a8a8723c */ /* 0x010fe600000810c8 */
[----:B------:R3:W-:Y:S04]  /*cca20*/  STL.64 [R1+0xc30], R44 ;  /* 0x000c302c01007387 */ /* 0x0007e80000100a00 */
[----:B------:R-:W-:Y:S04]  /*cca30*/  STL.64 [R1+0xc38], R46 ;  /* 0x000c382e01007387 */ /* 0x000fe80000100a00 */
[----:B------:R-:W2:Y:S04]  /*cca40*/  LDL R195, [R1+0x7fc] ;  /* 0x0007fc0001c37983 */ /* 0x000ea80000100800 */
[----:B---3--:R-:W3:Y:S04]  /*cca50*/  LDL.64 R44, [R1] ;  /* 0x00000000012c7983 */ /* 0x008ee80000100a00 */
        /* <DEDUP_REMOVED lines=11> */
[----:B------:R1:W-:Y:S04]  /*ccb10*/  STL.64 [R1+0xc10], R168 ;  /* 0x000c10a801007387 */ /* 0x0003e80000100a00 */
[----:B------:R-:W-:Y:S04]  /*ccb20*/  STL.64 [R1+0xc18], R170 ;  /* 0x000c18aa01007387 */ /* 0x000fe80000100a00 */
[----:B------:R-:W4:Y:S04]  /*ccb30*/  LDL.LU R201, [R1+0x13c4] ;  /* 0x0013c40001c97983 */ /* 0x000f280000300800 */
[----:B------:R-:W4:Y:S04]  /*ccb40*/  LDL.LU R202, [R1+0x13c8] ;  /* 0x0013c80001ca7983 */ /* 0x000f280000300800 */
[----:B------:R-:W4:Y:S01]  /*ccb50*/  LDL.LU R203, [R1+0x13cc] ;  /* 0x0013cc0001cb7983 */ /* 0x000f220000300800 */
[C---:B------:R-:W-:Y:S03]  /*ccb60*/  HMMA.1688.F32.TF32 R208, R4.reuse, R210, R156 ;  /* 0x000000d204d0723c */ /* 0x040fe6000008109c */
[----:B-1----:R-:W4:Y:S04]  /*ccb70*/  LDL R168, [R1+0x10] ;  /* 0x0000100001a87983 */ /* 0x002f280000100800 */
[----:B------:R-:W4:Y:S01]  /*ccb80*/  LDL R169, [R1+0x14] ;  /* 0x0000140001a97983 */ /* 0x000f220000100800 */
[C---:B------:R-:W-:Y:S03]  /*ccb90*/  HMMA.1688.F32.TF32 R212, R4.reuse, R214, R160 ;  /* 0x000000d604d4723c */ /* 0x040fe600000810a0 */
[----:B------:R-:W4:Y:S04]  /*ccba0*/  LDL.LU.64 R158, [R1+0xb978] ;  /* 0x00b97800019e7983 */ /* 0x000f280000300a00 */
[----:B------:R-:W4:Y:S01]  /*ccbb0*/  LDL.LU.64 R156, [R1+0xb970] ;  /* 0x00b97000019c7983 */ /* 0x000f220000300a00 */
        /* <DEDUP_REMOVED lines=27> */
[----:B------:R-:W-:Y:S03]  /*ccd70*/  HMMA.1688.F32.TF32 R188, R4, R190, R32 ;  /* 0x000000be04bc723c */ /* 0x000fe60000081020 */
[----:B------:R-:W4:Y:S01]  /*ccd80*/  LDL.LU.64 R30, [R1+0xb8d8] ;  /* 0x00b8d800011e7983 */ /* 0x000f220000300a00 */
[----:B------:R-:W-:-:S03]  /*ccd90*/  IMAD.MOV.U32 R0, RZ, RZ, R43 ;  /* 0x000000ffff007224 */ /* 0x000fc600078e002b */
[----:B------:R-:W4:Y:S01]  /*ccda0*/  LDL.LU.64 R28, [R1+0xb8d0] ;  /* 0x00b8d000011c7983 */ /* 0x000f220000300a00 */
[----:B------:R-:W-:-:S03]  /*ccdb0*/  MOV R2, R42 ;  /* 0x0000002a00027202 */ /* 0x000fc60000000f00 */
[----:B------:R-:W4:Y:S04]  /*ccdc0*/  LDL.LU.64 R34, [R1+0xb8c8] ;  /* 0x00b8c80001227983 */ /* 0x000f280000300a00 */
[----:B------:R-:W4:Y:S04]  /*ccdd0*/  LDL.LU.64 R32, [R1+0xb8c0] ;  /* 0x00b8c00001207983 */ /* 0x000f280000300a00 */
[----:B------:R-:W-:Y:S04]  /*ccde0*/  LDS R170, [R3+UR10+0x1a600] ;  /* 0x01a6000a03aa7984 */ /* 0x000fe80008000800 */
[----:B------:R-:W-:Y:S01]  /*ccdf0*/  LDS R171, [R252+UR10+0x1a600] ;  /* 0x01a6000afcab7984 */ /* 0x000fe20008000800 */
[----:B--2---:R-:W-:Y:S03]  /*cce00*/  HMMA.1688.F32.TF32 R192, R4, R194, R36 ;  /* 0x000000c204c0723c */ /* 0x004fe60000081024 */
[----:B------:R-:W2:Y:S04]  /*cce10*/  LDL.LU.64 R38, [R1+0xb8b8] ;  /* 0x00b8b80001267983 */ /* 0x000ea80000300a00 */
[----:B------:R-:W2:Y:S01]  /*cce20*/  LDL.LU.64 R36, [R1+0xb8b0] ;  /* 0x00b8b00001247983 */ /* 0x000ea20000300a00 */
[----:B---3--:R-:W-:Y:S08]  /*cce30*/  HMMA.1688.F32.TF32 R216, R204, R44, R216 ;  /* 0x0000002cccd8723c */ /* 0x008ff000000810d8 */
[C---:B----4-:R-:W-:Y:S01]  /*cce40*/  HMMA.1688.F32.TF32 R196, R4.reuse, R42, R196 ;  /* 0x0000002a04c4723c */ /* 0x050fe200000810c4 */
[----:B------:R-:W3:Y:S04]  /*cce50*/  LDL.LU.64 R42, [R1+0xb8a8] ;  /* 0x00b8a800012a7983 */ /* 0x000ee80000300a00 */
[----:B------:R-:W4:Y:S04]  /*cce60*/  LDL.LU.64 R40, [R1+0xb8a0] ;  /* 0x00b8a00001287983 */ /* 0x000f280000300a00 */
[----:B------:R1:W-:Y:S04]  /*cce70*/  STL [R1+0xb834], R0 ;  /* 0x00b8340001007387 */ /* 0x0003e80000100800 */
[----:B------:R1:W-:Y:S01]  /*cce80*/  STL [R1+0xb830], R2 ;  /* 0x00b8300201007387 */ /* 0x0003e20000100800 */
[----:B------:R-:W-:Y:S01]  /*cce90*/  HMMA.1688.F32.TF32 R236, R4, R238, R200 ;  /* 0x000000ee04ec723c */ /* 0x000fe200000810c8 */
[----:B-1----:R-:W-:-:S02]  /*ccea0*/  IMAD.MOV.U32 R0, RZ, RZ, R44 ;  /* 0x000000ffff007224 */ /* 0x002fc400078e002c */
[----:B------:R-:W-:Y:S01]  /*cceb0*/  LDS R200, [R3+UR10+0x14600] ;  /* 0x0146000a03c87984 */ /* 0x000fe20008000800 */
[----:B------:R-:W-:-:S03]  /*ccec0*/  IMAD.MOV.U32 R2, RZ, RZ, R45 ;  /* 0x000000ffff027224 */ /* 0x000fc600078e002d */
[----:B------:R-:W-:Y:S01]  /*cced0*/  LDS R202, [R3+UR10+0x16600] ;  /* 0x0166000a03ca7984 */ /* 0x000fe20008000800 */
[----:B------:R-:W-:Y:S03]  /*ccee0*/  HMMA.1688.F32.TF32 R4, R4, R246, R248 ;  /* 0x000000f60404723c */ /* 0x000fe600000810f8 */
[----:B------:R-:W3:Y:S04]  /*ccef0*/  LDL.LU.64 R250, [R1+0xb898] ;  /* 0x00b8980001fa7983 */ /* 0x000ee80000300a00 */
[----:B------:R-:W3:Y:S04]  /*ccf00*/  LDL.LU.64 R248, [R1+0xb890] ;  /* 0x00b8900001f87983 */ /* 0x000ee80000300a00 */
[----:B------:R-:W3:Y:S04]  /*ccf10*/  LDL.LU.64 R246, [R1+0xb888] ;  /* 0x00b8880001f67983 */ /* 0x000ee80000300a00 */
[----:B------:R-:W3:Y:S04]  /*ccf20*/  LDL.LU.64 R244, [R1+0xb880] ;  /* 0x00b8800001f47983 */ /* 0x000ee80000300a00 */
[----:B------:R-:W3:Y:S04]  /*ccf30*/  LDL.LU.64 R46, [R1+0xb878] ;  /* 0x00b87800012e7983 */ /* 0x000ee80000300a00 */
[----:B------:R-:W3:Y:S04]  /*ccf40*/  LDL.LU.64 R44, [R1+0xb870] ;  /* 0x00b87000012c7983 */ /* 0x000ee80000300a00 */
[----:B------:R-:W-:Y:S04]  /*ccf50*/  LDS R201, [R252+UR10+0x14600] ;  /* 0x0146000afcc97984 */ /* 0x000fe80008000800 */
[----:B------:R-:W1:Y:S01]  /*ccf60*/  LDS R203, [R252+UR10+0x16600] ;  /* 0x0166000afccb7984 */ /* 0x000e620008000800 */
[C---:B------:R-:W-:Y:S03]  /*ccf70*/  HMMA.1688.F32.TF32 R220, R204.reuse, R168, R220 ;  /* 0x000000a8ccdc723c */ /* 0x040fe600000810dc */
        /* <DEDUP_REMOVED lines=10> */
[C---:B--2---:R-:W-:Y:S08]  /*cd020*/  HMMA.1688.F32.TF32 R232, R204.reuse, R36, R232 ;  /* 0x00000024cce8723c */ /* 0x044ff000000810e8 */
[C---:B----4-:R-:W-:Y:S08]  /*cd030*/  HMMA.1688.F32.TF32 R228, R204.reuse, R40, R228 ;  /* 0x00000028cce4723c */ /* 0x050ff000000810e4 */
[C---:B---3--:R-:W-:Y:S08]  /*cd040*/  HMMA.1688.F32.TF32 R208, R204.reuse, R244, R208 ;  /* 0x000000f4ccd0723c */ /* 0x048ff000000810d0 */
[C---:B------:R-:W-:Y:S08]  /*cd050*/  HMMA.1688.F32.TF32 R212, R204.reuse, R248, R212 ;  /* 0x000000f8ccd4723c */ /* 0x040ff000000810d4 */
[C---:B------:R-:W-:Y:S08]  /*cd060*/  HMMA.1688.F32.TF32 R224, R204.reuse, R44, R224 ;  /* 0x0000002ccce0723c */ /* 0x040ff000000810e0 */
[----:B------:R-:W-:Y:S01]  /*cd070*/  HMMA.1688.F32.TF32 R204, R204, R96, R4 ;  /* 0x00000060cccc723c */ /* 0x000fe20000081004 */
[----:B------:R-:W2:Y:S04]  /*cd080*/  LDL R6, [R1+0x18] ;  /* 0x0000180001067983 */ /* 0x000ea80000100800 */
[----:B------:R-:W2:Y:S03]  /*cd090*/  LDL R7, [R1+0x1c] ;  /* 0x00001c0001077983 */ /* 0x000ea60000100800 */
[C---:B-1----:R-:W-:Y:S01]  /*cd0a0*/  HMMA.1688.F32.TF32 R208, R200.reuse, R246, R208 ;  /* 0x000000f6c8d0723c */ /* 0x042fe200000810d0 */
[----:B------:R1:W-:Y:S04]  /*cd0b0*/  STL.64 [R1+0xb6e8], R246 ;  /* 0x00b6e8f601007387 */ /* 0x0003e80000100a00 */
[----:B------:R3:W-:Y:S03]  /*cd0c0*/  STL.64 [R1+0xb6e0], R244 ;  /* 0x00b6e0f401007387 */ /* 0x0007e60000100a00 */
[C---:B------:R-:W-:Y:S01]  /*cd0d0*/  HMMA.1688.F32.TF32 R212, R200.reuse, R250, R212 ;  /* 0x000000fac8d4723c */ /* 0x040fe200000810d4 */
[----:B------:R-:W-:Y:S04]  /*cd0e0*/  LDS R4, [R3+UR10+0x1c600] ;  /* 0x01c6000a03047984 */ /* 0x000fe80008000800 */
[----:B-1----:R-:W4:Y:S04]  /*cd0f0*/  LDL R246, [R1+0x8] ;  /* 0x0000080001f67983 */ /* 0x002f280000100800 */
[----:B------:R-:W4:Y:S04]  /*cd100*/  LDL R247, [R1+0xc] ;  /* 0x00000c0001f77983 */ /* 0x000f280000100800 */
[----:B------:R-:W-:Y:S04]  /*cd110*/  STL.64 [R1+0xb6f8], R250 ;  /* 0x00b6f8fa01007387 */ /* 0x000fe80000100a00 */
[----:B------:R1:W-:Y:S04]  /*cd120*/  STL.64 [R1+0xb6f0], R248 ;  /* 0x00b6f0f801007387 */ /* 0x0003e80000100a00 */
[----:B---3--:R-:W3:Y:S04]  /*cd130*/  LDL R244, [R1+0x20] ;  /* 0x0000200001f47983 */ /* 0x008ee80000100800 */
[----:B------:R-:W3:Y:S04]  /*cd140*/  LDL R245, [R1+0x24] ;  /* 0x0000240001f57983 */ /* 0x000ee80000100800 */
[----:B-1----:R-:W3:Y:S04]  /*cd150*/  LDL R248, [R1+0x30] ;  /* 0x0000300001f87983 */ /* 0x002ee80000100800 */
[----:B------:R-:W3:Y:S04]  /*cd160*/  LDL R249, [R1+0x34] ;  /* 0x0000340001f97983 */ /* 0x000ee80000100800 */
[----:B------:R-:W3:Y:S04]  /*cd170*/  LDL R250, [R1+0x38] ;  /* 0x0000380001fa7983 */ /* 0x000ee80000100800 */
[----:B------:R-:W3:Y:S04]  /*cd180*/  LDL R251, [R1+0x3c] ;  /* 0x00003c0001fb7983 */ /* 0x000ee80000100800 */
[----:B------:R-:W-:Y:S01]  /*cd190*/  LDS R5, [R252+UR10+0x1c600] ;  /* 0x01c6000afc057984 */ /* 0x000fe20008000800 */
[C---:B------:R-:W-:Y:S08]  /*cd1a0*/  HMMA.1688.F32.TF32 R224, R200.reuse, R46, R224 ;  /* 0x0000002ec8e0723c */ /* 0x040ff000000810e0 */
[C---:B----4-:R-:W-:Y:S01]  /*cd1b0*/  HMMA.1688.F32.TF32 R216, R200.reuse, R246, R216 ;  /* 0x000000f6c8d8723c */ /* 0x050fe200000810d8 */
[----:B------:R-:W4:Y:S04]  /*cd1c0*/  LDL R246, [R1+0x28] ;  /* 0x0000280001f67983 */ /* 0x000f280000100800 */
[----:B------:R-:W4:Y:S04]  /*cd1d0*/  LDL R247, [R1+0x2c] ;  /* 0x00002c0001f77983 */ /* 0x000f280000100800 */
[----:B------:R-:W-:Y:S04]  /*cd1e0*/  STL.64 [R1+0xb6d8], R46 ;  /* 0x00b6d82e01007387 */ /* 0x000fe80000100a00 */
[----:B------:R1:W-:Y:S01]  /*cd1f0*/  STL.64 [R1+0xb6d0], R44 ;  /* 0x00b6d02c01007387 */ /* 0x0003e20000100a00 */
[C---:B--2---:R-:W-:Y:S03]  /*cd200*/  HMMA.1688.F32.TF32 R220, R200.reuse, R6, R220 ;  /* 0x00000006c8dc723c */ /* 0x044fe600000810dc */
[----:B------:R-:W-:Y:S04]  /*cd210*/  LDS R6, [R3+UR10+0x1e600] ;  /* 0x01e6000a03067984 */ /* 0x000fe80008000800 */
[----:B------:R-:W2:Y:S04]  /*cd220*/  LDS R7, [R252+UR10+0x1e600] ;  /* 0x01e6000afc077984 */ /* 0x000ea80008000800 */
[----:B-1----:R-:W4:Y:S04]  /*cd230*/  LDL R44, [R1+0x40] ;  /* 0x00004000012c7983 */ /* 0x002f280000100800 */
[----:B------:R-:W4:Y:S01]  /*cd240*/  LDL R45, [R1+0x44] ;  /* 0x00004400012d7983 */ /* 0x000f220000100800 */
[C---:B------:R-:W-:Y:S03]  /*cd250*/  HMMA.1688.F32.TF32 R228, R200.reuse, R42, R228 ;  /* 0x0000002ac8e4723c */ /* 0x040fe600000810e4 */
[----:B------:R-:W4:Y:S04]  /*cd260*/  LDL R46, [R1+0x48] ;  /* 0x00004800012e7983 */ /* 0x000f280000100800 */
[----:B------:R-:W4:Y:S01]  /*cd270*/  LDL R47, [R1+0x4c] ;  /* 0x00004c00012f7983 */ /* 0x000f220000100800 */
        /* <DEDUP_REMOVED lines=17> */
[----:B------:R1:W-:Y:S07]  /*cd390*/  STL.64 [R1+0xb740], R64 ;  /* 0x00b7404001007387 */ /* 0x0003ee0000100a00 */
[C---:B------:R-:W-:Y:S01]  /*cd3a0*/  HMMA.1688.F32.TF32 R196, R200.reuse, R102, R196 ;  /* 0x00000066c8c4723c */ /* 0x040fe200000810c4 */
[----:B------:R-:W-:Y:S07]  /*cd3b0*/  STL.64 [R1+0xb758], R62 ;  /* 0x00b7583e01007387 */ /* 0x000fee0000100a00 */
[----:B------:R-:W-:Y:S01]  /*cd3c0*/  HMMA.1688.F32.TF32 R200, R200, R98, R204 ;  /* 0x00000062c8c8723c */ /* 0x000fe200000810cc */
[----:B------:R-:W-:Y:S04]  /*cd3d0*/  LDS R204, [R3+UR10+0x20600] ;  /* 0x0206000a03cc7984 */ /* 0x000fe80008000800 */
[----:B------:R-:W-:Y:S03]  /*cd3e0*/  LDS R206, [R3+UR10+0x22600] ;  /* 0x0226000a03ce7984 */ /* 0x000fe60008000800 */
[C---:B------:R-:W-:Y:S01]  /*cd3f0*/  HMMA.1688.F32.TF32 R216, R168.reuse, R156, R216 ;  /* 0x0000009ca8d8723c */ /* 0x040fe200000810d8 */
[----:B------:R-:W-:Y:S04]  /*cd400*/  LDS R205, [R252+UR10+0x20600] ;  /* 0x0206000afccd7984 */ /* 0x000fe80008000800 */
[----:B------:R-:W3:Y:S03]  /*cd410*/  LDS R207, [R252+UR10+0x22600] ;  /* 0x0226000afccf7984 */ /* 0x000ee60008000800 */
[----:B------:R-:W-:Y:S01]  /*cd420*/  HMMA.1688.F32.TF32 R208, R168, R164, R208 ;  /* 0x000000a4a8d0723c */ /* 0x000fe200000810d0 */
        /* <DEDUP_REMOVED lines=10> */
[C---:B--2---:R-:W-:Y:S03]  /*cd4d0*/  HMMA.1688.F32.TF32 R216, R4.reuse, R158, R216 ;  /* 0x0000009e04d8723c */ /* 0x044fe600000810d8 */
        /* <DEDUP_REMOVED lines=14> */
[----:B-1----:R-:W-:-:S03]  /*cd5c0*/  MOV R32, R58 ;  /* 0x0000003a00207202 */ /* 0x002fc60000000f00 */
[----:B------:R-:W-:Y:S01]  /*cd5d0*/  STL.64 [R1+0xb818], R142 ;  /* 0x00b8188e01007387 */ /* 0x000fe20000100a00 */
[----:B------:R-:W-:-:S03]  /*cd5e0*/  IMAD.MOV.U32 R33, RZ, RZ, R59 ;  /* 0x000000ffff217224 */ /* 0x000fc600078e003b */
[----:B------:R-:W-:Y:S01]  /*cd5f0*/  STL.64 [R1+0xb810], R140 ;  /* 0x00b8108c01007387 */ /* 0x000fe20000100a00 */
[----:B------:R-:W-:-:S03]  /*cd600*/  IMAD.MOV.U32 R64, RZ, RZ, R22 ;  /* 0x000000ffff407224 */ /* 0x000fc600078e0016 */
[----:B------:R-:W-:Y:S01]  /*cd610*/  STL.64 [R1+0xb828], R138 ;  /* 0x00b8288a01007387 */ /* 0x000fe20000100a00 */
[----:B------:R-:W-:-:S03]  /*cd620*/  IMAD.MOV.U32 R65, RZ, RZ, R26 ;  /* 0x000000ffff417224 */ /* 0x000fc600078e001a */
[----:B------:R-:W-:Y:S04]  /*cd630*/  STL.64 [R1+0xb820], R136 ;  /* 0x00b8208801007387 */ /* 0x000fe80000100a00 */
[----:B------:R-:W2:Y:S01]  /*cd640*/  LDL.LU R58, [R1+0xb86c] ;  /* 0x00b86c00013a7983 */ /* 0x000ea20000300800 */
[----:B------:R-:W-:-:S03]  /*cd650*/  MOV R28, R27 ;  /* 0x0000001b001c7202 */ /* 0x000fc60000000f00 */
[----:B------:R-:W2:Y:S01]  /*cd660*/  LDL.LU R59, [R1+0xb868] ;  /* 0x00b86800013b7983 */ /* 0x000ea20000300800 */
[----:B------:R-:W-:-:S03]  /*cd670*/  IMAD.MOV.U32 R29, RZ, RZ, R14 ;  /* 0x000000ffff1d7224 */ /* 0x000fc600078e000e */
[----:B------:R-:W2:Y:S01]  /*cd680*/  LDL.LU R22, [R1+0xb864] ;  /* 0x00b8640001167983 */ /* 0x000ea20000300800 */
[----:B---3--:R-:W-:Y:S03]  /*cd690*/  HMMA.1688.F32.TF32 R216, R204, R244, R216 ;  /* 0x000000f4ccd8723c */ /* 0x008fe600000810d8 */
[----:B------:R-:W3:Y:S01]  /*cd6a0*/  LDL.LU R26, [R1+0xb860] ;  /* 0x00b86000011a7983 */ /* 0x000ee20000300800 */
[----:B------:R-:W-:-:S03]  /*cd6b0*/  IMAD.MOV.U32 R244, RZ, RZ, R10 ;  /* 0x000000fffff47224 */ /* 0x000fc600078e000a */
[----:B------:R-:W2:Y:S04]  /*cd6c0*/  LDL R60, [R1+0xab0] ;  /* 0x000ab000013c7983 */ /* 0x000ea80000100800 */
[----:B------:R-:W2:Y:S01]  /*cd6d0*/  LDL R61, [R1+0xab4] ;  /* 0x000ab400013d7983 */ /* 0x000ea20000100800 */
[----:B------:R-:W-:-:S03]  /*cd6e0*/  IMAD.MOV.U32 R245, RZ, RZ, R242 ;  /* 0x000000fffff57224 */ /* 0x000fc600078e00f2 */
[----:B------:R-:W3:Y:S04]  /*cd6f0*/  LDL.LU R27, [R1+0xb85c] ;  /* 0x00b85c00011b7983 */ /* 0x000ee80000300800 */
[----:B------:R-:W2:Y:S04]  /*cd700*/  LDL.LU R14, [R1+0xb858] ;  /* 0x00b85800010e7983 */ /* 0x000ea80000300800 */
[----:B------:R-:W2:Y:S04]  /*cd710*/  LDL.64 R36, [R1+0xa30] ;  /* 0x000a300001247983 */ /* 0x000ea80000100a00 */
[----:B------:R-:W2:Y:S04]  /*cd720*/  LDL.LU R10, [R1+0xb854] ;  /* 0x00b85400010a7983 */ /* 0x000ea80000300800 */
[----:B------:R-:W2:Y:S01]  /*cd730*/  LDL.LU R242, [R1+0xb850] ;  /* 0x00b8500001f27983 */ /* 0x000ea20000300800 */
[----:B------:R-:W-:-:S02]  /*cd740*/  IMAD.MOV.U32 R40, RZ, RZ, R15 ;  /* 0x000000ffff287224 */ /* 0x000fc400078e000f */
[----:B------:R-:W-:Y:S01]  /*cd750*/  IMAD.MOV.U32 R41, RZ, RZ, R23 ;  /* 0x000000ffff297224 */ /* 0x000fe200078e0017 */
[----:B----4-:R-:W-:Y:S01]  /*cd760*/  HMMA.1688.F32.TF32 R208, R204, R44, R208 ;  /* 0x0000002cccd0723c */ /* 0x010fe200000810d0 */
[----:B------:R-:W-:Y:S01]  /*cd770*/  MOV R44, R243 ;  /* 0x000000f3002c7202 */ /* 0x000fe20000000f00 */
[----:B------:R-:W-:Y:S01]  /*cd780*/  IMAD.MOV.U32 R45, RZ, RZ, R11 ;  /* 0x000000ffff2d7224 */ /* 0x000fe200078e000b */
[----:B------:R-:W2:Y:S04]  /*cd790*/  LDL.LU R243, [R1+0xb84c] ;  /* 0x00b84c0001f37983 */ /* 0x000ea80000300800 */
[----:B------:R-:W4:Y:S04]  /*cd7a0*/  LDL.LU R11, [R1+0xb848] ;  /* 0x00b84800010b7983 */ /* 0x000f280000300800 */
[----:B------:R-:W3:Y:S04]  /*cd7b0*/  LDL.LU R15, [R1+0xb844] ;  /* 0x00b84400010f7983 */ /* 0x000ee80000300800 */
[----:B------:R-:W3:Y:S01]  /*cd7c0*/  LDL.LU R23, [R1+0xb840] ;  /* 0x00b8400001177983 */ /* 0x000ee20000300800 */
        /* <DEDUP_REMOVED lines=36> */
[----:B------:R-:W2:Y:S05]  /*cda10*/  LDS R171, [R252+UR10+0x2a600] ;  /* 0x02a6000afcab7984 */ /* 0x000eaa0008000800 */
[C---:B------:R-:W-:Y:S08]  /*cda20*/  HMMA.1688.F32.TF32 R220, R204.reuse, R240, R220 ;  /* 0x000000f0ccdc723c */ /* 0x040ff000000810dc */
[----:B------:R-:W-:Y:S01]  /*cda30*/  HMMA.1688.F32.TF32 R224, R204, R8, R224 ;  /* 0x00000008cce0723c */ /* 0x000fe200000810e0 */
[----:B------:R-:W-:Y:S01]  /*cda40*/  MOV R248, R18 ;  /* 0x0000001200f87202 */ /* 0x000fe20000000f00 */
[----:B------:R-:W-:Y:S01]  /*cda50*/  IMAD.MOV.U32 R249, RZ, RZ, R19 ;  /* 0x000000fffff97224 */ /* 0x000fe200078e0013 */
[----:B------:R-:W3:Y:S04]  /*cda60*/  LDL.LU R18, [R1+0xb83c] ;  /* 0x00b83c0001127983 */ /* 0x000ee80000300800 */
[----:B------:R-:W3:Y:S01]  /*cda70*/  LDL.LU R19, [R1+0xb838] ;  /* 0x00b8380001137983 */ /* 0x000ee20000300800 */
[C---:B-1----:R-:W-:Y:S08]  /*cda80*/  HMMA.1688.F32.TF32 R208, R200.reuse, R46, R208 ;  /* 0x0000002ec8d0723c */ /* 0x042ff000000810d0 */
[----:B------:R-:W-:Y:S08]  /*cda90*/  HMMA.1688.F32.TF32 R212, R200, R250, R212 ;  /* 0x000000fac8d4723c */ /* 0x000ff000000810d4 */
[----:B------:R-:W-:Y:S08]  /*cdaa0*/  HMMA.1688.F32.TF32 R228, R204, R12, R228 ;  /* 0x0000000ccce4723c */ /* 0x000ff000000810e4 */
[----:B------:R-:W-:Y:S08]  /*cdab0*/  HMMA.1688.F32.TF32 R216, R200, R246, R216 ;  /* 0x000000f6c8d8723c */ /* 0x000ff000000810d8 */
[----:B------:R-:W-:Y:S08]  /*cdac0*/  HMMA.1688.F32.TF32 R232, R204, R24, R232 ;  /* 0x00000018cce8723c */ /* 0x000ff000000810e8 */
[C---:B--2---:R-:W-:Y:S08]  /*cdad0*/  HMMA.1688.F32.TF32 R220, R200.reuse, R242, R220 ;  /* 0x000000f2c8dc723c */ /* 0x044ff000000810dc */
[----:B----4-:R-:W-:Y:S08]  /*cdae0*/  HMMA.1688.F32.TF32 R224, R200, R10, R224 ;  /* 0x0000000ac8e0723c */ /* 0x010ff000000810e0 */
[----:B------:R-:W-:Y:S08]  /*cdaf0*/  HMMA.1688.F32.TF32 R236, R204, R20, R236 ;  /* 0x00000014ccec723c */ /* 0x000ff000000810ec */
[C---:B------:R-:W-:Y:S08]  /*cdb00*/  HMMA.1688.F32.TF32 R68, R168.reuse, R60, R208 ;  /* 0x0000003ca844723c */ /* 0x040ff000000810d0 */
[----:B------:R-:W-:Y:S08]  /*cdb10*/  HMMA.1688.F32.TF32 R60, R168, R64, R212 ;  /* 0x00000040a83c723c */ /* 0x000ff000000810d4 */
[----:B---3--:R-:W-:Y:S08]  /*cdb20*/  HMMA.1688.F32.TF32 R228, R200, R14, R228 ;  /* 0x0000000ec8e4723c */ /* 0x008ff000000810e4 */
[C---:B------:R-:W-:Y:S08]  /*cdb30*/  HMMA.1688.F32.TF32 R48, R168.reuse, R28, R216 ;  /* 0x0000001ca830723c */ /* 0x040ff000000810d8 */
[----:B------:R-:W-:Y:S08]  /*cdb40*/  HMMA.1688.F32.TF32 R32, R168, R32, R220 ;  /* 0x00000020a820723c */ /* 0x000ff000000810dc */
[----:B------:R-:W-:Y:S08]  /*cdb50*/  HMMA.1688.F32.TF32 R232, R200, R26, R232 ;  /* 0x0000001ac8e8723c */ /* 0x000ff000000810e8 */
[----:B------:R-:W-:Y:S08]  /*cdb60*/  HMMA.1688.F32.TF32 R28, R168, R36, R224 ;  /* 0x00000024a81c723c */ /* 0x000ff000000810e0 */
[----:B------:R-:W-:Y:S01]  /*cdb70*/  HMMA.1688.F32.TF32 R236, R200, R22, R236 ;  /* 0x00000016c8ec723c */ /* 0x000fe200000810ec */
[----:B------:R1:W-:Y:S04]  /*cdb80*/  STL [R1+0xb6cc], R242 ;  /* 0x00b6ccf201007387 */ /* 0x0003e80000100800 */
[----:B------:R2:W-:Y:S04]  /*cdb90*/  STL [R1+0xb6c8], R243 ;  /* 0x00b6c8f301007387 */ /* 0x0005e80000100800 */
[----:B------:R-:W-:Y:S04]  /*cdba0*/  STL.64 [R1+0xbc0], R68 ;  /* 0x000bc04401007387 */ /* 0x000fe80000100a00 */
[----:B------:R-:W-:Y:S01]  /*cdbb0*/  STL.64 [R1+0xbc8], R70 ;  /* 0x000bc84601007387 */ /* 0x000fe20000100a00 */
[----:B------:R-:W-:Y:S03]  /*cdbc0*/  HMMA.1688.F32.TF32 R40, R168, R40, R228 ;  /* 0x00000028a828723c */ /* 0x000fe600000810e4 */
[----:B------:R-:W-:Y:S04]  /*cdbd0*/  STL.64 [R1+0x8b0], R60 ;  /* 0x0008b03c01007387 */ /* 0x000fe80000100a00 */
[----:B------:R-:W-:Y:S01]  /*cdbe0*/  STL.64 [R1+0x8b8], R62 ;  /* 0x0008b83e01007387 */ /* 0x000fe20000100a00 */
[----:B-1----:R-:W-:-:S03]  /*cdbf0*/  IMAD.MOV.U32 R242, RZ, RZ, R36 ;  /* 0x000000fffff27224 */ /* 0x002fc600078e0024 */
[----:B------:R-:W-:Y:S01]  /*cdc00*/  STL.64 [R1+0x310], R48 ;  /* 0x0003103001007387 */ /* 0x000fe20000100a00 */
[----:B--2---:R-:W-:-:S03]  /*cdc10*/  IMAD.MOV.U32 R243, RZ, RZ, R37 ;  /* 0x000000fffff37224 */ /* 0x004fc600078e0025 */
[----:B------:R-:W-:Y:S01]  /*cdc20*/  STL.64 [R1+0x318], R50 ;  /* 0x0003183201007387 */ /* 0x000fe20000100a00 */
[C---:B------:R-:W-:Y:S03]  /*cdc30*/  HMMA.1688.F32.TF32 R36, R168.reuse, R44, R232 ;  /* 0x0000002ca824723c */ /* 0x040fe600000810e8 */
[----:B------:R-:W-:Y:S04]  /*cdc40*/  STL.64 [R1+0xc00], R32 ;  /* 0x000c002001007387 */ /* 0x000fe80000100a00 */
[----:B------:R1:W-:Y:S04]  /*cdc50*/  STL.64 [R1+0xc08], R34 ;  /* 0x000c082201007387 */ /* 0x0003e80000100a00 */
[----:B------:R2:W-:Y:S04]  /*cdc60*/  STL.64 [R1+0xbf0], R28 ;  /* 0x000bf01c01007387 */ /* 0x0005e80000100a00 */
[----:B------:R-:W-:Y:S01]  /*cdc70*/  STL.64 [R1+0xbf8], R30 ;  /* 0x000bf81e01007387 */ /* 0x000fe20000100a00 */
[----:B-1----:R-:W-:Y:S03]  /*cdc80*/  HMMA.1688.F32.TF32 R32, R168, R248, R236 ;  /* 0x000000f8a820723c */ /* 0x002fe600000810ec */
[----:B--2---:R-:W2:Y:S04]  /*cdc90*/  LDL R28, [R1+0x990] ;  /* 0x00099000011c7983 */ /* 0x004ea80000100800 */
[----:B------:R-:W2:Y:S04]  /*cdca0*/  LDL R29, [R1+0x994] ;  /* 0x00099400011d7983 */ /* 0x000ea80000100800 */
[----:B------:R-:W-:Y:S04]  /*cdcb0*/  STL.64 [R1+0xbe0], R40 ;  /* 0x000be02801007387 */ /* 0x000fe80000100a00 */
[----:B------:R-:W-:Y:S04]  /*cdcc0*/  STL.64 [R1+0xbe8], R42 ;  /* 0x000be82a01007387 */ /* 0x000fe80000100a00 */
[----:B------:R-:W3:Y:S04]  /*cdcd0*/  LDL R64, [R1+0x970] ;  /* 0x0009700001407983 */ /* 0x000ee80000100800 */
[----:B------:R-:W-:Y:S04]  /*cdce0*/  STL.64 [R1+0xbd0], R36 ;  /* 0x000bd02401007387 */ /* 0x000fe80000100a00 */
[----:B------:R-:W-:Y:S04]  /*cdcf0*/  STL.64 [R1+0xbd8], R38 ;  /* 0x000bd82601007387 */ /* 0x000fe80000100a00 */
[----:B------:R-:W-:Y:S04]  /*cdd00*/  STL.64 [R1+0x1360], R32 ;  /* 0x0013602001007387 */ /* 0x000fe80000100a00 */
[----:B------:R1:W-:Y:S04]  /*cdd10*/  STL.64 [R1+0x1368], R34 ;  /* 0x0013682201007387 */ /* 0x0003e80000100a00 */
[----:B------:R-:W3:Y:S01]  /*cdd20*/  LDL R65, [R1+0x974] ;  /* 0x0009740001417983 */ /* 0x000ee20000100800 */
[C---:B------:R-:W-:Y:S03]  /*cdd30*/  HMMA.1688.F32.TF32 R172, R204.reuse, R16, R172 ;  /* 0x00000010ccac723c */ /* 0x040fe600000810ac */
[----:B------:R-:W4:Y:S05]  /*cdd40*/  LDL R246, [R1+0x818] ;  /* 0x0008180001f67983 */ /* 0x000f2a0000100800 */
[C---:B------:R-:W-:Y:S08]  /*cdd50*/  HMMA.1688.F32.TF32 R176, R204.reuse, R56, R176 ;  /* 0x00000038ccb0723c */ /* 0x040ff000000810b0 */
[----:B------:R-:W-:-:S12]  /*cdd60*/  HMMA.1688.F32.TF32 R180, R204, R52, R180 ;  /* 0x00000034ccb4723c */ /* 0x000fd800000810b4 */
[----:B------:R-:W-:Y:S01]  /*cdd70*/  HMMA.1688.F32.TF32 R176, R200, R58, R176 ;  /* 0x0000003ac8b0723c */ /* 0x000fe200000810b0 */
[----:B------:R-:W-:-:S07]  /*cdd80*/  MOV R44, R0 ;  /* 0x00000000002c7202 */ /* 0x000fce0000000f00 */
[----:B------:R-:W-:Y:S01]  /*cdd90*/  HMMA.1688.F32.TF32 R180, R200, R54, R180 ;  /* 0x00000036c8b4723c */ /* 0x000fe200000810b4 */
[----:B------:R-:W-:-:S07]  /*cdda0*/  IMAD.MOV.U32 R45, RZ, RZ, R2 ;  /* 0x000000ffff2d7224 */ /* 0x000fce00078e0002 */
[----:B------:R-:W-:-:S15]  /*cddb0*/  HMMA.1688.F32.TF32 R172, R200, R18, R172 ;  /* 0x00000012c8ac723c */ /* 0x000fde00000810ac */
[----:B------:R-:W-:-:S05]  /*cddc0*/  NOP ;  /* 0x0000000000007918 */ /* 0x000fca0000000000 */
[----:B-1----:R-:W-:-:S15]  /*cddd0*/  HMMA.1688.F32.TF32 R32, R168, R244, R172 ;  /* 0x000000f4a820723c */ /* 0x002fde00000810ac */
[----:B------:R-:W-:-:S04]  /*cdde0*/  NOP ;  /* 0x0000000000007918 */ /* 0x000fc80000000000 */
[----:B------:R1:W-:Y:S04]  /*cddf0*/  STL.64 [R1+0x1350], R32 ;  /* 0x0013502001007387 */ /* 0x0003e80000100a00 */
[----:B------:R1:W-:Y:S04]  /*cde00*/  STL.64 [R1+0x1358], R34 ;  /* 0x0013582201007387 */ /* 0x0003e80000100a00 */
        /* <DEDUP_REMOVED lines=19> */
[----:B--2---:R-:W-:Y:S03]  /*cdf40*/  HMMA.1688.F32.TF32 R48, R168, R28, R176 ;  /* 0x0000001ca830723c */ /* 0x004fe600000810b0 */
[----:B------:R-:W2:-:S15]  /*cdf50*/  LDL.LU R28, [R1+0x1850] ;  /* 0x00185000011c7983 */ /* 0x000e9e0000300800 */
[----:B------:R-:W-:Y:S01]  /*cdf60*/  NOP ;  /* 0x0000000000007918 */ /* 0x000fe20000000000 */
[----:B------:R-:W-:Y:S04]  /*cdf70*/  STL.64 [R1+0x1610], R48 ;  /* 0x0016103001007387 */ /* 0x000fe80000100a00 */
[----:B------:R3:W-:Y:S04]  /*cdf80*/  STL.64 [R1+0x1618], R50 ;  /* 0x0016183201007387 */ /* 0x0007e80000100a00 */
[----:B------:R-:W2:Y:S04]  /*cdf90*/  LDL.LU R29, [R1+0x1854] ;  /* 0x00185400011d7983 */ /* 0x000ea80000300800 */
[----:B------:R-:W2:Y:S01]  /*cdfa0*/  LDL.LU R30, [R1+0x1858] ;  /* 0x00185800011e7983 */ /* 0x000ea20000300800 */
[----:B---3--:R-:W-:Y:S03]  /*cdfb0*/  HMMA.1688.F32.TF32 R48, R168, R64, R180 ;  /* 0x00000040a830723c */ /* 0x008fe600000810b4 */
[----:B------:R-:W2:Y:S04]  /*cdfc0*/  LDL.LU R31, [R1+0x185c] ;  /* 0x00185c00011f7983 */ /* 0x000ea80000300800 */
[----:B------:R-:W3:-:S12]  /*cdfd0*/  LDL R178, [R1+0x7b8] ;  /* 0x0007b80001b27983 */ /* 0x000ed80000100800 */
[----:B------:R1:W-:Y:S04]  /*cdfe0*/  STL.64 [R1+0x15e0], R48 ;  /* 0x0015e03001007387 */ /* 0x0003e80000100a00 */
[----:B------:R1:W-:Y:S04]  /*cdff0*/  STL.64 [R1+0x15e8], R50 ;  /* 0x0015e83201007387 */ /* 0x0003e80000100a00 */
[----:B------:R-:W3:Y:S04]  /*ce000*/  LDL R179, [R1+0x7bc] ;  /* 0x0007bc0001b37983 */ /* 0x000ee80000100800 */
[----:B------:R-:W3:Y:S04]  /*ce010*/  LDL.LU R60, [R1+0x1870] ;  /* 0x00187000013c7983 */ /* 0x000ee80000300800 */
[----:B------:R-:W3:Y:S04]  /*ce020*/  LDL.LU R61, [R1+0x1874] ;  /* 0x00187400013d7983 */ /* 0x000ee80000300800 */
[----:B------:R-:W3:Y:S04]  /*ce030*/  LDL.LU R62, [R1+0x1878] ;  /* 0x00187800013e7983 */ /* 0x000ee80000300800 */
[----:B------:R-:W3:Y:S04]  /*ce040*/  LDL.LU R63, [R1+0x187c] ;  /* 0x00187c00013f7983 */ /* 0x000ee80000300800 */
[----:B------:R-:W2:Y:S04]  /*ce050*/  LDL R174, [R1+0x7a8] ;  /* 0x0007a80001ae7983 */ /* 0x000ea80000100800 */
[----:B------:R-:W2:Y:S04]  /*ce060*/  LDL R175, [R1+0x7ac] ;  /* 0x0007ac0001af7983 */ /* 0x000ea80000100800 */
[----:B------:R-:W2:Y:S04]  /*ce070*/  LDL R238, [R1+0x798] ;  /* 0x0007980001ee7983 */ /* 0x000ea80000100800 */
[----:B------:R-:W2:Y:S04]  /*ce080*/  LDL R239, [R1+0x79c] ;  /* 0x00079c0001ef7983 */ /* 0x000ea80000100800 */
[----:B-1----:R-:W2:Y:S04]  /*ce090*/  LDL.LU R48, [R1+0x1880] ;  /* 0x0018800001307983 */ /* 0x002ea80000300800 */
        /* <DEDUP_REMOVED lines=27> */
[----:B------:R-:W3:Y:S04]  /*ce250*/  LDL R214, [R1+0x738] ;  /* 0x0007380001d67983 */ /* 0x000ee80000100800 */
[----:B------:R-:W3:Y:S04]  /*ce260*/  LDL R215, [R1+0x73c] ;  /* 0x00073c0001d77983 */ /* 0x000ee80000100800 */
[----:B------:R-:W3:Y:S04]  /*ce270*/  LDL R140, [R1+0x930] ;  /* 0x00093000018c7983 */ /* 0x000ee80000100800 */
[----:B------:R-:W3:Y:S04]  /*ce280*/  LDL R141, [R1+0x934] ;  /* 0x00093400018d7983 */ /* 0x000ee80000100800 */
[----:B------:R-:W4:Y:S04]  /*ce290*/  LDL.LU R160, [R1+0x1800] ;  /* 0x0018000001a07983 */ /* 0x000f280000300800 */
[----:B------:R-:W4:Y:S04]  /*ce2a0*/  LDL.LU R161, [R1+0x1804] ;  /* 0x0018040001a17983 */ /* 0x000f280000300800 */
[----:B------:R-:W4:Y:S04]  /*ce2b0*/  LDL.LU R162, [R1+0x1808] ;  /* 0x0018080001a27983 */ /* 0x000f280000300800 */
[----:B------:R-:W4:Y:S04]  /*ce2c0*/  LDL.LU R163, [R1+0x180c] ;  /* 0x00180c0001a37983 */ /* 0x000f280000300800 */
[----:B------:R-:W4:Y:S04]  /*ce2d0*/  LDL R144, [R1+0x910] ;  /* 0x0009100001907983 */ /* 0x000f280000100800 */
[----:B------:R-:W4:Y:S04]  /*ce2e0*/  LDL R145, [R1+0x914] ;  /* 0x0009140001917983 */ /* 0x000f280000100800 */
[----:B------:R-:W4:Y:S04]  /*ce2f0*/  LDL R148, [R1+0x8f0] ;  /* 0x0008f00001947983 */ /* 0x000f280000100800 */
[----:B------:R-:W4:Y:S04]  /*ce300*/  LDL R149, [R1+0x8f4] ;  /* 0x0008f40001957983 */ /* 0x000f280000100800 */
[----:B------:R-:W4:Y:S04]  /*ce310*/  LDL R152, [R1+0x8d0] ;  /* 0x0008d00001987983 */ /* 0x000f280000100800 */
[----:B------:R-:W4:Y:S01]  /*ce320*/  LDL R153, [R1+0x8d4] ;  /* 0x0008d40001997983 */ /* 0x000f220000100800 */
[C---:B------:R-:W-:Y:S03]  /*ce330*/  HMMA.1688.F32.TF32 R184, R204.reuse, R80, R184 ;  /* 0x00000050ccb8723c */ /* 0x040fe600000810b8 */
[----:B------:R-:W4:Y:S04]  /*ce340*/  LDL R210, [R1+0x728] ;  /* 0x0007280001d27983 */ /* 0x000f280000100800 */
[----:B------:R-:W4:Y:S01]  /*ce350*/  LDL R211, [R1+0x72c] ;  /* 0x00072c0001d37983 */ /* 0x000f220000100800 */
[C---:B------:R-:W-:Y:S03]  /*ce360*/  HMMA.1688.F32.TF32 R188, R204.reuse, R76, R188 ;  /* 0x0000004cccbc723c */ /* 0x040fe600000810bc */
[----:B------:R-:W4:Y:S04]  /*ce370*/  LDL.LU R156, [R1+0x1810] ;  /* 0x00181000019c7983 */ /* 0x000f280000300800 */
[----:B------:R-:W4:Y:S01]  /*ce380*/  LDL.LU R157, [R1+0x1814] ;  /* 0x00181400019d7983 */ /* 0x000f220000300800 */
[C---:B------:R-:W-:Y:S03]  /*ce390*/  HMMA.1688.F32.TF32 R192, R204.reuse, R72, R192 ;  /* 0x00000048ccc0723c */ /* 0x040fe600000810c0 */
[----:B------:R-:W4:Y:S04]  /*ce3a0*/  LDL.LU R158, [R1+0x1818] ;  /* 0x00181800019e7983 */ /* 0x000f280000300800 */
[----:B------:R-:W4:Y:S01]  /*ce3b0*/  LDL.LU R159, [R1+0x181c] ;  /* 0x00181c00019f7983 */ /* 0x000f220000300800 */
[C---:B------:R-:W-:Y:S03]  /*ce3c0*/  HMMA.1688.F32.TF32 R196, R204.reuse, R92, R196 ;  /* 0x0000005cccc4723c */ /* 0x040fe600000810c4 */
[----:B------:R-:W4:Y:S04]  /*ce3d0*/  LDL.LU R164, [R1+0x17f0] ;  /* 0x0017f00001a47983 */ /* 0x000f280000300800 */
[----:B------:R-:W4:Y:S01]  /*ce3e0*/  LDL.LU R165, [R1+0x17f4] ;  /* 0x0017f40001a57983 */ /* 0x000f220000300800 */
[----:B------:R-:W-:Y:S03]  /*ce3f0*/  HMMA.1688.F32.TF32 R204, R204, R88, R4 ;  /* 0x00000058cccc723c */ /* 0x000fe60000081004 */
        /* <DEDUP_REMOVED lines=15> */
[----:B------:R-:W4:Y:S04]  /*ce4f0*/  LDL R182, [R1+0x7c8] ;  /* 0x0007c80001b67983 */ /* 0x000f280000100800 */
[----:B------:R-:W4:Y:S04]  /*ce500*/  LDL R183, [R1+0x7cc] ;  /* 0x0007cc0001b77983 */ /* 0x000f280000100800 */
[----:B------:R-:W4:Y:S04]  /*ce510*/  LDL.LU.64 R138, [R1+0xb828] ;  /* 0x00b82800018a7983 */ /* 0x000f280000300a00 */
[----:B------:R-:W-:Y:S04]  /*ce520*/  LDS R4, [R3+UR10+0xc680] ;  /* 0x00c6800a03047984 */ /* 0x000fe80008000800 */
[----:B------:R-:W-:Y:S04]  /*ce530*/  LDS R6, [R3+UR10+0xe680] ;  /* 0x00e6800a03067984 */ /* 0x000fe80008000800 */
[----:B------:R-:W-:Y:S04]  /*ce540*/  LDS R5, [R252+UR10+0xc680] ;  /* 0x00c6800afc057984 */ /* 0x000fe80008000800 */
[----:B------:R-:W1:Y:S04]  /*ce550*/  LDS R7, [R252+UR10+0xe680] ;  /* 0x00e6800afc077984 */ /* 0x000e680008000800 */
[----:B------:R-:W-:Y:S04]  /*ce560*/  LDS R204, [R3+UR10+0x10680] ;  /* 0x0106800a03cc7984 */ /* 0x000fe80008000800 */
[----:B------:R-:W-:Y:S04]  /*ce570*/  LDS R206, [R3+UR10+0x12680] ;  /* 0x0126800a03ce7984 */ /* 0x000fe80008000800 */
[----:B------:R-:W-:Y:S04]  /*ce580*/  LDS R205, [R252+UR10+0x10680] ;  /* 0x0106800afccd7984 */ /* 0x000fe80008000800 */
[----:B------:R-:W1:Y:S01]  /*ce590*/  LDS R207, [R252+UR10+0x12680] ;  /* 0x0126800afccf7984 */ /* 0x000e620008000800 */
[C---:B--2---:R-:W-:Y:S03]  /*ce5a0*/  HMMA.1688.F32.TF32 R184, R168.reuse, R136, R184 ;  /* 0x00000088a8b8723c */ /* 0x044fe600000810b8 */
[----:B------:R-:W2:Y:S05]  /*ce5b0*/  LDL.LU.64 R136, [R1+0xb820] ;  /* 0x00b8200001887983 */ /* 0x000eaa0000300a00 */
[C---:B---3--:R-:W-:Y:S11]  /*ce5c0*/  HMMA.1688.F32.TF32 R188, R168.reuse, R140, R188 ;  /* 0x0000008ca8bc723c */ /* 0x048ff600000810bc */
[----:B------:R-:W-:Y:S04]  /*ce5d0*/  STL.64 [R1+0x1510], R184 ;  /* 0x001510b801007387 */ /* 0x000fe80000100a00 */
[----:B------:R3:W-:Y:S04]  /*ce5e0*/  STL.64 [R1+0x1518], R186 ;  /* 0x001518ba01007387 */ /* 0x0007e80000100a00 */
[----:B---3--:R-:W3:Y:S04]  /*ce5f0*/  LDL R186, [R1+0x7d8] ;  /* 0x0007d80001ba7983 */ /* 0x008ee80000100800 */
[----:B------:R-:W3:Y:S01]  /*ce600*/  LDL R187, [R1+0x7dc] ;  /* 0x0007dc0001bb7983 */ /* 0x000ee20000100800 */
[C---:B----4-:R-:W-:Y:S03]  /*ce610*/  HMMA.1688.F32.TF32 R192, R168.reuse, R144, R192 ;  /* 0x00000090a8c0723c */ /* 0x050fe600000810c0 */
[----:B------:R-:W4:Y:S04]  /*ce620*/  LDL.LU.64 R142, [R1+0xb818] ;  /* 0x00b81800018e7983 */ /* 0x000f280000300a00 */
[----:B------:R-:W2:Y:S01]  /*ce630*/  LDL.LU.64 R140, [R1+0xb810] ;  /* 0x00b81000018c7983 */ /* 0x000ea20000300a00 */
[C---:B------:R-:W-:Y:S03]  /*ce640*/  HMMA.1688.F32.TF32 R196, R168.reuse, R148, R196 ;  /* 0x00000094a8c4723c */ /* 0x040fe600000810c4 */
[----:B------:R-:W-:Y:S05]  /*ce650*/  STL.64 [R1+0x1500], R188 ;  /* 0x001500bc01007387 */ /* 0x000fea0000100a00 */
[----:B------:R-:W-:Y:S01]  /*ce660*/  HMMA.1688.F32.TF32 R168, R168, R152, R200 ;  /* 0x00000098a8a8723c */ /* 0x000fe200000810c8 */
[----:B------:R1:W-:Y:S04]  /*ce670*/  STL.64 [R1+0x1508], R190 ;  /* 0x001508be01007387 */ /* 0x0003e80000100a00 */
[----:B-1----:R-:W2:Y:S04]  /*ce680*/  LDL R190, [R1+0x7e8] ;  /* 0x0007e80001be7983 */ /* 0x002ea80000100800 */
[----:B------:R-:W2:Y:S04]  /*ce690*/  LDL R191, [R1+0x7ec] ;  /* 0x0007ec0001bf7983 */ /* 0x000ea80000100800 */
        /* <DEDUP_REMOVED lines=9> */
[----:B------:R-:W-:Y:S04]  /*ce730*/  STL.64 [R1+0x1378], R198 ;  /* 0x001378c601007387 */ /* 0x000fe80000100a00 */
        /* <DEDUP_REMOVED lines=9> */
[----:B-1----:R-:W4:Y:S04]  /*ce7d0*/  LDL.64 R168, [R1+0x10] ;  /* 0x0000100001a87983 */ /* 0x002f280000100a00 */
        /* <DEDUP_REMOVED lines=26> */
[C---:B------:R-:W-:Y:S01]  /*ce980*/  HMMA.1688.F32.TF32 R180, R4.reuse, R182, R64 ;  /* 0x000000b604b4723c */ /* 0x040fe20000081040 */
[----:B------:R-:W-:Y:S02]  /*ce990*/  IMAD.MOV.U32 R199, RZ, RZ, R0 ;  /* 0x000000ffffc77224 */ /* 0x000fe400078e0000 */
[----:B------:R-:W4:Y:S04]  /*ce9a0*/  LDL.LU.64 R60, [R1+0xb750] ;  /* 0x00b75000013c7983 */ /* 0x000f280000300a00 */
[----:B------:R-:W4:Y:S04]  /*ce9b0*/  LDL.LU.64 R66, [R1+0xb748] ;  /* 0x00b7480001427983 */ /* 0x000f280000300a00 */
[----:B------:R-:W4:Y:S01]  /*ce9c0*/  LDL.LU.64 R64, [R1+0xb740] ;  /* 0x00b7400001407983 */ /* 0x000f220000300a00 */
[----:B------:R-:W-:Y:S03]  /*ce9d0*/  HMMA.1688.F32.TF32 R196, R4, R198, R40 ;  /* 0x000000c604c4723c */ /* 0x000fe60000081028 */
[----:B------:R-:W-:Y:S04]  /*ce9e0*/  LDS R170, [R3+UR10+0x1a680] ;  /* 0x01a6800a03aa7984 */ /* 0x000fe80008000800 */
[----:B------:R-:W-:Y:S01]  /*ce9f0*/  LDS R171, [R252+UR10+0x1a680] ;  /* 0x01a6800afcab7984 */ /* 0x000fe20008000800 */
[----:B------:R-:W-:Y:S08]  /*cea00*/  HMMA.1688.F32.TF32 R216, R204, R44, R216 ;  /* 0x0000002cccd8723c */ /* 0x000ff000000810d8 */
[C---:B---3--:R-:W-:Y:S01]  /*cea10*/  HMMA.1688.F32.TF32 R184, R4.reuse, R186, R28 ;  /* 0x000000ba04b8723c */ /* 0x048fe2000008101c */
[----:B------:R-:W3:Y:S04]  /*cea20*/  LDL.LU.64 R30, [R1+0xb738] ;  /* 0x00b73800011e7983 */ /* 0x000ee80000300a00 */
[----:B------:R-:W3:Y:S03]  /*cea30*/  LDL.LU.64 R28, [R1+0xb730] ;  /* 0x00b73000011c7983 */ /* 0x000ee60000300a00 */
[C---:B--2---:R-:W-:Y:S01]  /*cea40*/  HMMA.1688.F32.TF32 R188, R4.reuse, R190, R32 ;  /* 0x000000be04bc723c */ /* 0x044fe20000081020 */
[----:B------:R-:W2:Y:S04]  /*cea50*/  LDL.LU.64 R34, [R1+0xb728] ;  /* 0x00b7280001227983 */ /* 0x000ea80000300a00 */
[----:B------:R-:W2:Y:S03]  /*cea60*/  LDL.LU.64 R32, [R1+0xb720] ;  /* 0x00b7200001207983 */ /* 0x000ea60000300a00 */
[C---:B----4-:R-:W-:Y:S01]  /*cea70*/  HMMA.1688.F32.TF32 R192, R4.reuse, R194, R36 ;  /* 0x000000c204c0723c */ /* 0x050fe20000081024 */
[----:B------:R-:W4:Y:S04]  /*cea80*/  LDL.LU.64 R38, [R1+0xb718] ;  /* 0x00b7180001267983 */ /* 0x000f280000300a00 */
[----:B------:R-:W4:Y:S04]  /*cea90*/  LDL.LU.64 R36, [R1+0xb710] ;  /* 0x00b7100001247983 */ /* 0x000f280000300a00 */
[----:B------:R-:W4:Y:S04]  /*ceaa0*/  LDL.LU.64 R42, [R1+0xb708] ;  /* 0x00b70800012a7983 */ /* 0x000f280000300a00 */
[----:B------:R-:W4:Y:S01]  /*ceab0*/  LDL.LU.64 R40, [R1+0xb700] ;  /* 0x00b7000001287983 */ /* 0x000f220000300a00 */
[C---:B------:R-:W-:Y:S03]  /*ceac0*/  HMMA.1688.F32.TF32 R236, R4.reuse, R238, R200 ;  /* 0x000000ee04ec723c */ /* 0x040fe600000810c8 */
[----:B------:R-:W-:Y:S04]  /*cead0*/  LDS R200, [R3+UR10+0x14680] ;  /* 0x0146800a03c87984 */ /* 0x000fe80008000800 */
[----:B------:R-:W-:Y:S01]  /*ceae0*/  LDS R202, [R3+UR10+0x16680] ;  /* 0x0166800a03ca7984 */ /* 0x000fe20008000800 */
[----:B------:R-:W-:Y:S03]  /*ceaf0*/  HMMA.1688.F32.TF32 R4, R4, R246, R248 ;  /* 0x000000f60404723c */ /* 0x000fe600000810f8 */
[----:B------:R-:W4:Y:S04]  /*ceb00*/  LDL.LU.64 R250, [R1+0xb6f8] ;  /* 0x00b6f80001fa7983 */ /* 0x000f280000300a00 */
[----:B------:R-:W4:Y:S04]  /*ceb10*/  LDL.LU.64 R248, [R1+0xb6f0] ;  /* 0x00b6f00001f87983 */ /* 0x000f280000300a00 */
[----:B------:R-:W4:Y:S04]  /*ceb20*/  LDL.LU.64 R246, [R1+0xb6e8] ;  /* 0x00b6e80001f67983 */ /* 0x000f280000300a00 */
[----:B------:R-:W4:Y:S04]  /*ceb30*/  LDL.LU.64 R244, [R1+0xb6e0] ;  /* 0x00b6e00001f47983 */ /* 0x000f280000300a00 */
[----:B------:R-:W4:Y:S04]  /*ceb40*/  LDL.LU.64 R46, [R1+0xb6d8] ;  /* 0x00b6d800012e7983 */ /* 0x000f280000300a00 */
[----:B------:R-:W4:Y:S04]  /*ceb50*/  LDL.LU.64 R44, [R1+0xb6d0] ;  /* 0x00b6d000012c7983 */ /* 0x000f280000300a00 */
        /* <DEDUP_REMOVED lines=9> */
[C---:B---3--:R-:W-:Y:S08]  /*cebf0*/  HMMA.1688.F32.TF32 R172, R204.reuse, R28, R172 ;  /* 0x0000001cccac723c */ /* 0x048ff000000810ac */
[C---:B--2---:R-:W-:Y:S08]  /*cec00*/  HMMA.1688.F32.TF32 R236, R204.reuse, R32, R236 ;  /* 0x00000020ccec723c */ /* 0x044ff000000810ec */
[C---:B----4-:R-:W-:Y:S08]  /*cec10*/  HMMA.1688.F32.TF32 R232, R204.reuse, R36, R232 ;  /* 0x00000024cce8723c */ /* 0x050ff000000810e8 */
[C---:B------:R-:W-:Y:S08]  /*cec20*/  HMMA.1688.F32.TF32 R228, R204.reuse, R40, R228 ;  /* 0x00000028cce4723c */ /* 0x040ff000000810e4 */
[C---:B------:R-:W-:Y:S08]  /*cec30*/  HMMA.1688.F32.TF32 R208, R204.reuse, R244, R208 ;  /* 0x000000f4ccd0723c */ /* 0x040ff000000810d0 */
        /* <DEDUP_REMOVED lines=9> */
[----:B------:R-:W-:Y:S01]  /*cecd0*/  MOV R2, R168 ;  /* 0x000000a800027202 */ /* 0x000fe20000000f00 */
[----:B------:R-:W-:Y:S01]  /*cece0*/  IMAD.MOV.U32 R0, RZ, RZ, R169 ;  /* 0x000000ffff007224 */ /* 0x000fe200078e00a9 */
[----:B------:R-:W-:Y:S04]  /*cecf0*/  LDS R168, [R3+UR10+0x18680] ;  /* 0x0186800a03a87984 */ /* 0x000fe80008000800 */
[----:B-1----:R-:W4:Y:S04]  /*ced00*/  LDL R246, [R1+0x8] ;  /* 0x0000080001f67983 */ /* 0x002f280000100800 */
[----:B------:R-:W4:Y:S04]  /*ced10*/  LDL R247, [R1+0xc] ;  /* 0x00000c0001f77983 */ /* 0x000f280000100800 */
[----:B------:R-:W-:Y:S04]  /*ced20*/  STL.64 [R1+0xb600], R250 ;  /* 0x00b600fa01007387 */ /* 0x000fe80000100a00 */
[----:B------:R1:W-:Y:S04]  /*ced30*/  STL.64 [R1+0xb5f8], R248 ;  /* 0x00b5f8f801007387 */ /* 0x0003e80000100a00 */
[----:B---3--:R-:W3:Y:S04]  /*ced40*/  LDL R244, [R1+0x20] ;  /* 0x0000200001f47983 */ /* 0x008ee80000100800 */
[----:B------:R-:W3:Y:S04]  /*ced50*/  LDL R245, [R1+0x24] ;  /* 0x0000240001f57983 */ /* 0x000ee80000100800 */
[----:B-1----:R-:W2:Y:S04]  /*ced60*/  LDL R248, [R1+0x30] ;  /* 0x0000300001f87983 */ /* 0x002ea80000100800 */
[----:B------:R-:W2:Y:S04]  /*ced70*/  LDL R249, [R1+0x34] ;  /* 0x0000340001f97983 */ /* 0x000ea80000100800 */
[----:B------:R-:W2:Y:S04]  /*ced80*/  LDL R250, [R1+0x38] ;  /* 0x0000380001fa7983 */ /* 0x000ea80000100800 */
[----:B------:R-:W2:Y:S04]  /*ced90*/  LDL R251, [R1+0x3c] ;  /* 0x00003c0001fb7983 */ /* 0x000ea80000100800 */
[----:B------:R-:W1:Y:S04]  /*ceda0*/  LDS R169, [R252+UR10+0x18680] ;  /* 0x0186800afca97984 */ /* 0x000e680008000800 */
[----:B------:R-:W-:Y:S04]  /*cedb0*/  LDS R4, [R3+UR10+0x1c680] ;  /* 0x01c6800a03047984 */ /* 0x000fe80008000800 */
[----:B------:R-:W-:Y:S01]  /*cedc0*/  LDS R5, [R252+UR10+0x1c680] ;  /* 0x01c6800afc057984 */ /* 0x000fe20008000800 */
[C---:B----4-:R-:W-:Y:S03]  /*cedd0*/  HMMA.1688.F32.TF32 R216, R200.reuse, R246, R216 ;  /* 0x000000f6c8d8723c */ /* 0x050fe600000810d8 */
[----:B------:R-:W4:Y:S04]  /*cede0*/  LDL R246, [R1+0x28] ;  /* 0x0000280001f67983 */ /* 0x000f280000100800 */
[----:B------:R-:W4:Y:S04]  /*cedf0*/  LDL R247, [R1+0x2c] ;  /* 0x00002c0001f77983 */ /* 0x000f280000100800 */
[----:B------:R-:W-:Y:S04]  /*cee00*/  STL.64 [R1+0xb5d0], R46 ;  /* 0x00b5d02e01007387 */ /* 0x000fe80000100a00 */
[----:B------:R1:W-:Y:S04]  /*cee10*/  STL.64 [R1+0xb5c8], R44 ;  /* 0x00b5c82c01007387 */ /* 0x0003e80000100a00 */
[----:B-1----:R-:W4:Y:S04]  /*cee20*/  LDL R44, [R1+0x40] ;  /* 0x00004000012c7983 */ /* 0x002f280000100800 */
[----:B------:R-:W4:Y:S01]  /*cee30*/  LDL R45, [R1+0x44] ;  /* 0x00004400012d7983 */ /* 0x000f220000100800 */
[C---:B--2---:R-:W-:Y:S03]  /*cee40*/  HMMA.1688.F32.TF32 R220, R200.reuse, R6, R220 ;  /* 0x00000006c8dc723c */ /* 0x044fe600000810dc */
[----:B------:R-:W-:Y:S04]  /*cee50*/  LDS R6, [R3+UR10+0x1e680] ;  /* 0x01e6800a03067984 */ /* 0x000fe80008000800 */
[----:B------:R-:W1:Y:S01]  /*cee60*/  LDS R7, [R252+UR10+0x1e680] ;  /* 0x01e6800afc077984 */ /* 0x000e620008000800 */
[C---:B------:R-:W-:Y:S03]  /*cee70*/  HMMA.1688.F32.TF32 R224, R200.reuse, R46, R224 ;  /* 0x0000002ec8e0723c */ /* 0x040fe600000810e0 */
[----:B------:R-:W2:Y:S04]  /*cee80*/  LDL R46, [R1+0x48] ;  /* 0x00004800012e7983 */ /* 0x000ea80000100800 */
[----:B------:R-:W2:Y:S01]  /*cee90*/  LDL R47, [R1+0x4c] ;  /* 0x00004c00012f7983 */ /* 0x000ea20000100800 */
        /* <DEDUP_REMOVED lines=13> */
[----:B------:R-:W-:Y:S01]  /*cef70*/  HMMA.1688.F32.TF32 R208, R168, R164, R208 ;  /* 0x000000a4a8d0723c */ /* 0x000fe200000810d0 */
[----:B------:R-:W-:Y:S04]  /*cef80*/  LDS R205, [R252+UR10+0x20680] ;  /* 0x0206800afccd7984 */ /* 0x000fe80008000800 */
[----:B------:R-:W3:Y:S04]  /*cef90*/  LDS R207, [R252+UR10+0x22680] ;  /* 0x0226800afccf7984 */ /* 0x000ee80008000800 */
[----:B------:R-:W-:Y:S04]  /*cefa0*/  STL.64 [R1+0xb5e0], R42 ;  /* 0x00b5e02a01007387 */ /* 0x000fe80000100a00 */
[----:B------:R-:W-:Y:S04]  /*cefb0*/  STL.64 [R1+0xb5d8], R40 ;  /* 0x00b5d82801007387 */ /* 0x000fe80000100a00 */
[----:B------:R-:W-:Y:S04]  /*cefc0*/  STL.64 [R1+0xb610], R38 ;  /* 0x00b6102601007387 */ /* 0x000fe80000100a00 */
[----:B------:R-:W-:Y:S04]  /*cefd0*/  STL.64 [R1+0xb608], R36 ;  /* 0x00b6082401007387 */ /* 0x000fe80000100a00 */
[----:B------:R-:W-:Y:S04]  /*cefe0*/  STL.64 [R1+0xb620], R34 ;  /* 0x00b6202201007387 */ /* 0x000fe80000100a00 */
[----:B------:R-:W-:Y:S01]  /*ceff0*/  STL.64 [R1+0xb618], R32 ;  /* 0x00b6182001007387 */ /* 0x000fe20000100a00 */
[----:B-1----:R-:W-:Y:S03]  /*cf000*/  HMMA.1688.F32.TF32 R208, R4, R166, R208 ;  /* 0x000000a604d0723c */ /* 0x002fe600000810d0 */
        /* <DEDUP_REMOVED lines=17> */
[----:B------:R-:W-:Y:S01]  /*cf120*/  STL.64 [R1+0xb698], R96 ;  /* 0x00b6986001007387 */ /* 0x000fe20000100a00 */
[----:B-1----:R-:W-:-:S03]  /*cf130*/  IMAD.MOV.U32 R84, RZ, RZ, R242 ;  /* 0x000000ffff547224 */ /* 0x002fc600078e00f2 */
[----:B------:R-:W-:Y:S01]  /*cf140*/  STL.64 [R1+0xb6b0], R166 ;  /* 0x00b6b0a601007387 */ /* 0x000fe20000100a00 */
[----:B------:R-:W-:-:S03]  /*cf150*/  IMAD.MOV.U32 R85, RZ, RZ, R243 ;  /* 0x000000ffff557224 */ /* 0x000fc600078e00f3 */
[----:B------:R-:W-:Y:S04]  /*cf160*/  STL.64 [R1+0xb6a8], R164 ;  /* 0x00b6a8a401007387 */ /* 0x000fe80000100a00 */
[----:B------:R-:W-:Y:S04]  /*cf170*/  STL.64 [R1+0xb6c0], R162 ;  /* 0x00b6c0a201007387 */ /* 0x000fe80000100a00 */
[----:B------:R-:W-:Y:S04]  /*cf180*/  STL.64 [R1+0xb6b8], R160 ;  /* 0x00b6b8a001007387 */ /* 0x000fe80000100a00 */
[----:B------:R-:W2:Y:S01]  /*cf190*/  LDL.LU R242, [R1+0xb6cc] ;  /* 0x00b6cc0001f27983 */ /* 0x000ea20000300800 */
[C---:B------:R-:W-:Y:S03]  /*cf1a0*/  HMMA.1688.F32.TF32 R212, R4.reuse, R162, R212 ;  /* 0x000000a204d4723c */ /* 0x040fe600000810d4 */
[----:B------:R-:W2:Y:S04]  /*cf1b0*/  LDL.LU R243, [R1+0xb6c8] ;  /* 0x00b6c80001f37983 */ /* 0x000ea80000300800 */
[----:B------:R-:W2:Y:S04]  /*cf1c0*/  LDL R40, [R1+0xab0] ;  /* 0x000ab00001287983 */ /* 0x000ea80000100800 */
[----:B------:R-:W2:Y:S01]  /*cf1d0*/  LDL R41, [R1+0xab4] ;  /* 0x000ab40001297983 */ /* 0x000ea20000100800 */
[----:B------:R-:W-:Y:S03]  /*cf1e0*/  HMMA.1688.F32.TF32 R216, R4, R158, R216 ;  /* 0x0000009e04d8723c */ /* 0x000fe600000810d8 */
[----:B------:R-:W2:Y:S04]  /*cf1f0*/  LDL.64 R68, [R1+0xa10] ;  /* 0x000a100001447983 */ /* 0x000ea80000100a00 */
[----:B------:R-:W2:Y:S01]  /*cf200*/  LDL.64 R48, [R1+0x9f0] ;  /* 0x0009f00001307983 */ /* 0x000ea20000100a00 */
[C---:B---3--:R-:W-:Y:S03]  /*cf210*/  HMMA.1688.F32.TF32 R212, R204.reuse, R248, R212 ;  /* 0x000000f8ccd4723c */ /* 0x048fe600000810d4 */
[----:B------:R-:W3:Y:S04]  /*cf220*/  LDL.64 R248, [R1+0xa70] ;  /* 0x000a700001f87983 */ /* 0x000ee80000100a00 */
[----:B------:R-:W3:Y:S05]  /*cf230*/  LDL.64 R60, [R1+0x9d0] ;  /* 0x0009d000013c7983 */ /* 0x000eea0000100a00 */
[C---:B------:R-:W-:Y:S01]  /*cf240*/  HMMA.1688.F32.TF32 R216, R204.reuse, R244, R216 ;  /* 0x000000f4ccd8723c */ /* 0x040fe200000810d8 */
[----:B------:R-:W3:Y:S07]  /*cf250*/  LDL.64 R244, [R1+0xa50] ;  /* 0x000a500001f47983 */ /* 0x000eee0000100a00 */
[----:B----4-:R-:W-:Y:S01]  /*cf260*/  HMMA.1688.F32.TF32 R208, R204, R44, R208 ;  /* 0x0000002cccd0723c */ /* 0x010fe200000810d0 */
        /* <DEDUP_REMOVED lines=37> */
[----:B------:R-:W-:Y:S01]  /*cf4c0*/  HMMA.1688.F32.TF32 R220, R204, R240, R220 ;  /* 0x000000f0ccdc723c */ /* 0x000fe200000810dc */
[----:B------:R-:W-:Y:S04]  /*cf4d0*/  STL [R1+0xb590], R242 ;  /* 0x00b590f201007387 */ /* 0x000fe80000100800 */
[----:B------:R-:W-:Y:S03]  /*cf4e0*/  STL [R1+0xb58c], R243 ;  /* 0x00b58cf301007387 */ /* 0x000fe60000100800 */
[----:B------:R-:W-:Y:S01]  /*cf4f0*/  HMMA.1688.F32.TF32 R216, R200, R246, R216 ;  /* 0x000000f6c8d8723c */ /* 0x000fe200000810d8 */
[----:B------:R-:W-:Y:S04]  /*cf500*/  STL [R1+0xb594], R10 ;  /* 0x00b5940a01007387 */ /* 0x000fe80000100800 */
[----:B------:R-:W-:Y:S04]  /*cf510*/  STL [R1+0xb588], R11 ;  /* 0x00b5880b01007387 */ /* 0x000fe80000100800 */
[----:B------:R-:W-:Y:S01]  /*cf520*/  STL [R1+0xb598], R14 ;  /* 0x00b5980e01007387 */ /* 0x000fe20000100800 */
[----:B-1----:R-:W-:Y:S03]  /*cf530*/  HMMA.1688.F32.TF32 R32, R168, R40, R208 ;  /* 0x00000028a820723c */ /* 0x002fe600000810d0 */
[----:B------:R-:W-:Y:S04]  /*cf540*/  STL [R1+0xb584], R15 ;  /* 0x00b5840f01007387 */ /* 0x000fe80000100800 */
[----:B------:R-:W-:Y:S01]  /*cf550*/  STL [R1+0xb59c], R26 ;  /* 0x00b59c1a01007387 */ /* 0x000fe20000100800 */
[----:B------:R-:W-:Y:S03]  /*cf560*/  HMMA.1688.F32.TF32 R220, R200, R242, R220 ;  /* 0x000000f2c8dc723c */ /* 0x000fe600000810dc */
[----:B------:R-:W-:Y:S04]  /*cf570*/  STL [R1+0xb580], R27 ;  /* 0x00b5801b01007387 */ /* 0x000fe80000100800 */
[----:B------:R-:W-:Y:S04]  /*cf580*/  STL [R1+0xb5a4], R22 ;  /* 0x00b5a41601007387 */ /* 0x000fe80000100800 */
[----:B------:R-:W-:Y:S04]  /*cf590*/  STL [R1+0xb5a0], R23 ;  /* 0x00b5a01701007387 */ /* 0x000fe80000100800 */
[----:B------:R-:W-:Y:S04]  /*cf5a0*/  STL [R1+0xb57c], R18 ;  /* 0x00b57c1201007387 */ /* 0x000fe80000100800 */
[----:B------:R-:W-:Y:S01]  /*cf5b0*/  STL [R1+0xb578], R19 ;  /* 0x00b5781301007387 */ /* 0x000fe20000100800 */
[C---:B----4-:R-:W-:Y:S03]  /*cf5c0*/  HMMA.1688.F32.TF32 R28, R168.reuse, R44, R212 ;  /* 0x0000002ca81c723c */ /* 0x050fe600000810d4 */
        /* <DEDUP_REMOVED lines=8> */
[----:B------:R3:W-:Y:S04]  /*cf650*/  STL.64 [R1+0x8a8], R34 ;  /* 0x0008a82201007387 */ /* 0x0007e80000100a00 */
[----:B------:R-:W-:Y:S04]  /*cf660*/  STL.64 [R1+0x890], R28 ;  /* 0x0008901c01007387 */ /* 0x000fe80000100a00 */
[----:B------:R1:W-:Y:S04]  /*cf670*/  STL.64 [R1+0x898], R30 ;  /* 0x0008981e01007387 */ /* 0x0003e80000100a00 */
[----:B------:R-:W2:Y:S01]  /*cf680*/  LDL.64 R64, [R1+0x9b0] ;  /* 0x0009b00001407983 */ /* 0x000ea20000100a00 */
[C---:B---3--:R-:W-:Y:S08]  /*cf690*/  HMMA.1688.F32.TF32 R32, R168.reuse, R244, R220 ;  /* 0x000000f4a820723c */ /* 0x048ff000000810dc */
[----:B-1----:R-:W-:-:S15]  /*cf6a0*/  HMMA.1688.F32.TF32 R28, R168, R248, R216 ;  /* 0x000000f8a81c723c */ /* 0x002fde00000810d8 */
[----:B------:R-:W-:-:S04]  /*cf6b0*/  NOP ;  /* 0x0000000000007918 */ /* 0x000fc80000000000 */
[----:B------:R1:W-:Y:S04]  /*cf6c0*/  STL.64 [R1+0x880], R28 ;  /* 0x0008801c01007387 */ /* 0x0003e80000100a00 */
[----:B------:R-:W-:Y:S04]  /*cf6d0*/  STL.64 [R1+0x888], R30 ;  /* 0x0008881e01007387 */ /* 0x000fe80000100a00 */
[----:B-1----:R-:W3:Y:S04]  /*cf6e0*/  LDL.64 R28, [R1+0x990] ;  /* 0x00099000011c7983 */ /* 0x002ee80000100a00 */
[----:B------:R1:W-:Y:S04]  /*cf6f0*/  STL.64 [R1+0x600], R32 ;  /* 0x0006002001007387 */ /* 0x0003e80000100a00 */
[----:B------:R-:W-:Y:S04]  /*cf700*/  STL.64 [R1+0x608], R34 ;  /* 0x0006082201007387 */ /* 0x000fe80000100a00 */
[----:B------:R-:W4:Y:S04]  /*cf710*/  LDL.64 R36, [R1+0x950] ;  /* 0x0009500001247983 */ /* 0x000f280000100a00 */
[----:B-1----:R-:W4:Y:S01]  /*cf720*/  LDL.64 R32, [R1+0x970] ;  /* 0x0009700001207983 */ /* 0x002f220000100a00 */
[C---:B------:R-:W-:Y:S03]  /*cf730*/  HMMA.1688.F32.TF32 R224, R204.reuse, R8, R224 ;  /* 0x00000008cce0723c */ /* 0x040fe600000810e0 */
[----:B------:R-:W4:Y:S04]  /*cf740*/  LDL R40, [R1+0x930] ;  /* 0x0009300001287983 */ /* 0x000f280000100800 */
[----:B------:R-:W4:Y:S01]  /*cf750*/  LDL R41, [R1+0x934] ;  /* 0x0009340001297983 */ /* 0x000f220000100800 */
[C---:B------:R-:W-:Y:S08]  /*cf760*/  HMMA.1688.F32.TF32 R228, R204.reuse, R12, R228 ;  /* 0x0000000ccce4723c */ /* 0x040ff000000810e4 */
[C---:B------:R-:W-:Y:S08]  /*cf770*/  HMMA.1688.F32.TF32 R232, R204.reuse, R24, R232 ;  /* 0x00000018cce8723c */ /* 0x040ff000000810e8 */
[----:B------:R-:W-:Y:S01]  /*cf780*/  HMMA.1688.F32.TF32 R236, R204, R20, R236 ;  /* 0x00000014ccec723c */ /* 0x000fe200000810ec */
[----:B------:R-:W-:Y:S01]  /*cf790*/  MOV R242, R244 ;  /* 0x000000f400f27202 */ /* 0x000fe20000000f00 */
[----:B------:R-:W-:Y:S01]  /*cf7a0*/  IMAD.MOV.U32 R243, RZ, RZ, R245 ;  /* 0x000000fffff37224 */ /* 0x000fe200078e00f5 */
[----:B------:R-:W4:Y:S04]  /*cf7b0*/  LDL R244, [R1+0x8d0] ;  /* 0x0008d00001f47983 */ /* 0x000f280000100800 */
[----:B------:R-:W4:Y:S01]  /*cf7c0*/  LDL R245, [R1+0x8d4] ;  /* 0x0008d40001f57983 */ /* 0x000f220000100800 */
[----:B------:R-:W-:Y:S01]  /*cf7d0*/  HMMA.1688.F32.TF32 R224, R200, R10, R224 ;  /* 0x0000000ac8e0723c */ /* 0x000fe200000810e0 */
[----:B------:R-:W-:-:S02]  /*cf7e0*/  IMAD.MOV.U32 R10, RZ, RZ, R45 ;  /* 0x000000ffff0a7224 */ /* 0x000fc400078e002d */
[----:B------:R-:W4:Y:S05]  /*cf7f0*/  LDL R45, [R1+0x914] ;  /* 0x00091400012d7983 */ /* 0x000f2a0000100800 */
[C---:B------:R-:W-:Y:S01]  /*cf800*/  HMMA.1688.F32.TF32 R228, R200.reuse, R14, R228 ;  /* 0x0000000ec8e4723c */ /* 0x040fe200000810e4 */
[----:B------:R-:W-:Y:S02]  /*cf810*/  MOV R14, R44 ;  /* 0x0000002c000e7202 */ /* 0x000fe40000000f00 */
[----:B------:R-:W4:Y:S05]  /*cf820*/  LDL R44, [R1+0x910] ;  /* 0x00091000012c7983 */ /* 0x000f2a0000100800 */
[----:B------:R-:W-:Y:S01]  /*cf830*/  HMMA.1688.F32.TF32 R232, R200, R26, R232 ;  /* 0x0000001ac8e8723c */ /* 0x000fe200000810e8 */
[----:B------:R-:W-:-:S02]  /*cf840*/  IMAD.MOV.U32 R26, RZ, RZ, R249 ;  /* 0x000000ffff1a7224 */ /* 0x000fc400078e00f9 */
[----:B------:R-:W4:Y:S05]  /*cf850*/  LDL R249, [R1+0x8f4] ;  /* 0x0008f40001f97983 */ /* 0x000f2a0000100800 */
[----:B------:R-:W-:Y:S01]  /*cf860*/  HMMA.1688.F32.TF32 R236, R200, R22, R236 ;  /* 0x00000016c8ec723c */ /* 0x000fe200000810ec */
[----:B------:R-:W-:Y:S02]  /*cf870*/  IMAD.MOV.U32 R23, RZ, RZ, R248 ;  /* 0x000000ffff177224 */ /* 0x000fe400078e00f8 */
[----:B------:R-:W4:Y:S05]  /*cf880*/  LDL R248, [R1+0x8f0] ;  /* 0x0008f00001f87983 */ /* 0x000f2a0000100800 */
[----:B------:R-:W-:Y:S01]  /*cf890*/  HMMA.1688.F32.TF32 R172, R204, R16, R172 ;  /* 0x00000010ccac723c */ /* 0x000fe200000810ac */
[----:B------:R-:W-:-:S02]  /*cf8a0*/  IMAD.MOV.U32 R11, RZ, RZ, R68 ;  /* 0x000000ffff0b7224 */ /* 0x000fc400078e0044 */
[----:B------:R-:W-:-:S05]  /*cf8b0*/  IMAD.MOV.U32 R15, RZ, RZ, R69 ;  /* 0x000000ffff0f7224 */ /* 0x000fca00078e0045 */
[----:B------:R-:W-:Y:S01]  /*cf8c0*/  HMMA.1688.F32.TF32 R96, R168, R84, R224 ;  /* 0x00000054a860723c */ /* 0x000fe200000810e0 */
[----:B------:R-:W-:-:S07]  /*cf8d0*/  MOV R27, R48 ;  /* 0x00000030001b7202 */ /* 0x000fce0000000f00 */
[----:B------:R-:W-:Y:S08]  /*cf8e0*/  HMMA.1688.F32.TF32 R84, R168, R68, R228 ;  /* 0x00000044a854723c */ /* 0x000ff000000810e4 */
[----:B------:R-:W-:Y:S01]  /*cf8f0*/  HMMA.1688.F32.TF32 R172, R200, R18, R172 ;  /* 0x00000012c8ac723c */ /* 0x000fe200000810ac */
[----:B------:R-:W-:-:S07]  /*cf900*/  IMAD.MOV.U32 R18, RZ, RZ, R49 ;  /* 0x000000ffff127224 */ /* 0x000fce00078e0031 */
[C---:B------:R-:W-:Y:S08]  /*cf910*/  HMMA.1688.F32.TF32 R68, R168.reuse, R48, R232 ;  /* 0x00000030a844723c */ /* 0x040ff000000810e8 */
[----:B------:R-:W-:Y:S08]  /*cf920*/  HMMA.1688.F32.TF32 R48, R168, R60, R236 ;  /* 0x0000003ca830723c */ /* 0x000ff000000810ec */
[C---:B------:R-:W-:Y:S08]  /*cf930*/  HMMA.1688.F32.TF32 R176, R204.reuse, R56, R176 ;  /* 0x00000038ccb0723c */ /* 0x040ff000000810b0 */
[----:B------:R-:W-:Y:S01]  /*cf940*/  HMMA.1688.F32.TF32 R180, R204, R52, R180 ;  /* 0x00000034ccb4723c */ /* 0x000fe200000810b4 */
        /* <DEDUP_REMOVED lines=8> */
[----:B------:R2:W-:Y:S01]  /*cf9d0*/  STL.64 [R1+0x328], R50 ;  /* 0x0003283201007387 */ /* 0x0005e20000100a00 */
[----:B------:R-:W-:Y:S08]  /*cf9e0*/  HMMA.1688.F32.TF32 R180, R200, R54, R180 ;  /* 0x00000036c8b4723c */ /* 0x000ff000000810b4 */
[C---:B------:R-:W-:Y:S08]  /*cf9f0*/  HMMA.1688.F32.TF32 R184, R204.reuse, R80, R184 ;  /* 0x00000050ccb8723c */ /* 0x040ff000000810b8 */
[----:B------:R-:W-:-:S12]  /*cfa00*/  HMMA.1688.F32.TF32 R188, R204, R76, R188 ;  /* 0x0000004cccbc723c */ /* 0x000fd800000810bc */
[----:B------:R-:W-:Y:S08]  /*cfa10*/  HMMA.1688.F32.TF32 R184, R200, R82, R184 ;  /* 0x00000052c8b8723c */ /* 0x000ff000000810b8 */
[C---:B------:R-:W-:Y:S08]  /*cfa20*/  HMMA.1688.F32.TF32 R192, R204.reuse, R72, R192 ;  /* 0x00000048ccc0723c */ /* 0x040ff000000810c0 */
[----:B------:R-:W-:Y:S08]  /*cfa30*/  HMMA.1688.F32.TF32 R196, R204, R92, R196 ;  /* 0x0000005cccc4723c */ /* 0x000ff000000810c4 */
[----:B--2---:R-:W-:Y:S01]  /*cfa40*/  HMMA.1688.F32.TF32 R48, R168, R64, R172 ;  /* 0x00000040a830723c */ /* 0x004fe200000810ac */
[----:B---3--:R-:W-:-:S15]  /*cfa50*/  IMAD.MOV.U32 R58, RZ, RZ, R29 ;  /* 0x000000ffff3a7224 */ /* 0x008fde00078e001d */
[----:B------:R-:W-:-:S03]  /*cfa60*/  NOP ;  /* 0x0000000000007918 */ /* 0x000fc60000000000 */
[----:B------:R-:W-:Y:S01]  /*cfa70*/  STL.64 [R1+0x870], R48 ;  /* 0x0008703001007387 */ /* 0x000fe20000100a00 */
[----:B------:R-:W-:-:S03]  /*cfa80*/  IMAD.MOV.U32 R55, RZ, RZ, R28 ;  /* 0x000000ffff377224 */ /* 0x000fc600078e001c */
[----:B------:R1:W-:Y:S01]  /*cfa90*/  STL.64 [R1+0x878], R50 ;  /* 0x0008783201007387 */ /* 0x0003e20000100a00 */
[----:B------:R-:W-:Y:S01]  /*cfaa0*/  HMMA.1688.F32.TF32 R188, R200, R78, R188 ;  /* 0x0000004ec8bc723c */ /* 0x000fe200000810bc */
[----:B------:R-:W-:Y:S01]  /*cfab0*/  MOV R19, R64 ;  /* 0x0000004000137202 */ /* 0x000fe20000000f00 */
[----:B------:R-:W-:Y:S01]  /*cfac0*/  IMAD.MOV.U32 R59, RZ, RZ, R60 ;  /* 0x000000ffff3b7224 */ /* 0x000fe200078e003c */
[----:B------:R-:W-:Y:S01]  /*cfad0*/  LDS R172, [R3+UR10+0x18700] ;  /* 0x0187000a03ac7984 */ /* 0x000fe20008000800 */
[----:B----4-:R-:W-:-:S03]  /*cfae0*/  IMAD.MOV.U32 R82, RZ, RZ, R37 ;  /* 0x000000ffff527224 */ /* 0x010fc600078e0025 */
[----:B------:R-:W-:Y:S01]  /*cfaf0*/  LDS R174, [R3+UR10+0x1a700] ;  /* 0x01a7000a03ae7984 */ /* 0x000fe20008000800 */
[C---:B-1----:R-:W-:Y:S08]  /*cfb00*/  HMMA.1688.F32.TF32 R48, R168.reuse, R28, R176 ;  /* 0x0000001ca830723c */ /* 0x042ff000000810b0 */
[----:B------:R-:W-:Y:S11]  /*cfb10*/  HMMA.1688.F32.TF32 R28, R168, R32, R180 ;  /* 0x00000020a81c723c */ /* 0x000ff600000810b4 */
[----:B------:R-:W-:Y:S04]  /*cfb20*/  STL.64 [R1+0x860], R48 ;  /* 0x0008603001007387 */ /* 0x000fe80000100a00 */
[----:B------:R-:W-:Y:S04]  /*cfb30*/  STL.64 [R1+0x868], R50 ;  /* 0x0008683201007387 */ /* 0x000fe80000100a00 */
[----:B------:R-:W-:Y:S01]  /*cfb40*/  STL.64 [R1+0x850], R28 ;  /* 0x0008501c01007387 */ /* 0x000fe20000100a00 */
[----:B------:R-:W-:Y:S03]  /*cfb50*/  HMMA.1688.F32.TF32 R204, R204, R88, R4 ;  /* 0x00000058cccc723c */ /* 0x000fe60000081004 */
[----:B------:R1:W-:Y:S05]  /*cfb60*/  STL.64 [R1+0x858], R30 ;  /* 0x0008581e01007387 */ /* 0x0003ea0000100a00 */
[C---:B------:R-:W-:Y:S08]  /*cfb70*/  HMMA.1688.F32.TF32 R192, R200.reuse, R74, R192 ;  /* 0x0000004ac8c0723c */ /* 0x040ff000000810c0 */
[----:B------:R-:W-:Y:S01]  /*cfb80*/  HMMA.1688.F32.TF32 R196, R200, R94, R196 ;  /* 0x0000005ec8c4723c */ /* 0x000fe200000810c4 */
[----:B------:R-:W-:Y:S01]  /*cfb90*/  IMAD.MOV.U32 R79, RZ, RZ, R36 ;  /* 0x000000ffff4f7224 */ /* 0x000fe200078e0024 */
[----:B------:R-:W-:Y:S01]  /*cfba0*/  MOV R83, R32 ;  /* 0x0000002000537202 */ /* 0x000fe20000000f00 */
[----:B------:R-:W-:Y:S01]  /*cfbb0*/  IMAD.MOV.U32 R54, RZ, RZ, R33 ;  /* 0x000000ffff367224 */ /* 0x000fe200078e0021 */
[----:B------:R-:W-:Y:S04]  /*cfbc0*/  LDS R5, [R252+UR10+0xc700] ;  /* 0x00c7000afc057984 */ /* 0x000fe80008000800 */
[----:B-1----:R-:W-:Y:S01]  /*cfbd0*/  HMMA.1688.F32.TF32 R28, R168, R36, R184 ;  /* 0x00000024a81c723c */ /* 0x002fe200000810b8 */
[----:B------:R-:W-:Y:S04]  /*cfbe0*/  LDS R7, [R252+UR10+0xe700] ;  /* 0x00e7000afc077984 */ /* 0x000fe80008000800 */
[----:B------:R-:W-:Y:S03]  /*cfbf0*/  LDS R4, [R3+UR10+0xc700] ;  /* 0x00c7000a03047984 */ /* 0x000fe60008000800 */
[----:B------:R-:W-:Y:S01]  /*cfc00*/  HMMA.1688.F32.TF32 R200, R200, R90, R204 ;  /* 0x0000005ac8c8723c */ /* 0x000fe200000810cc */
[----:B------:R1:W-:Y:S04]  /*cfc10*/  LDS R205, [R252+UR10+0x10700] ;  /* 0x0107000afccd7984 */ /* 0x0003e80008000800 */
[----:B------:R-:W2:Y:S06]  /*cfc20*/  LDS R6, [R3+UR10+0xe700] ;  /* 0x00e7000a03067984 */ /* 0x000eac0008000800 */
[----:B------:R-:W-:Y:S04]  /*cfc30*/  STL.64 [R1+0x840], R28 ;  /* 0x0008401c01007387 */ /* 0x000fe80000100a00 */
[----:B------:R3:W-:Y:S01]  /*cfc40*/  STL.64 [R1+0x848], R30 ;  /* 0x0008481e01007387 */ /* 0x0007e20000100a00 */
[C---:B------:R-:W-:Y:S01]  /*cfc50*/  HMMA.1688.F32.TF32 R36, R168.reuse, R44, R192 ;  /* 0x0000002ca824723c */ /* 0x040fe200000810c0 */
[----:B------:R-:W-:Y:S01]  /*cfc60*/  IMAD.MOV.U32 R22, RZ, RZ, R61 ;  /* 0x000000ffff167224 */ /* 0x000fe200078e003d */
[----:B------:R-:W-:Y:S01]  /*cfc70*/  LOP3.LUT R175, R3, 0x20, RZ, 0x3c, !PT ;  /* 0x0000002003af7812 */ /* 0x000fe200078e3cff */
[----:B------:R-:W-:Y:S05]  /*cfc80*/  LDS R204, [R3+UR10+0x10700] ;  /* 0x0107000a03cc7984 */ /* 0x000fea0008000800 */
[C---:B------:R-:W-:Y:S01]  /*cfc90*/  HMMA.1688.F32.TF32 R32, R168.reuse, R248, R196 ;  /* 0x000000f8a820723c */ /* 0x040fe200000810c4 */
[----:B-1----:R-:W-:Y:S01]  /*cfca0*/  IMAD.MOV.U32 R252, RZ, RZ, R65 ;  /* 0x000000fffffc7224 */ /* 0x002fe200078e0041 */
[----:B------:R-:W-:Y:S04]  /*cfcb0*/  LDS R206, [R3+UR10+0x12700] ;  /* 0x0127000a03ce7984 */ /* 0x000fe80008000800 */
[----:B------:R-:W1:Y:S02]  /*cfcc0*/  LDS R207, [R175+UR10+0x12700] ;  /* 0x0127000aafcf7984 */ /* 0x000e640008000800 */
[----:B---3--:R-:W-:Y:S01]  /*cfcd0*/  HMMA.1688.F32.TF32 R28, R168, R40, R188 ;  /* 0x00000028a81c723c */ /* 0x008fe200000810bc */
[----:B------:R-:W-:Y:S01]  /*cfce0*/  IMAD.MOV.U32 R45, RZ, RZ, R0 ;  /* 0x000000ffff2d7224 */ /* 0x000fe200078e0000 */
[----:B------:R-:W-:Y:S01]  /*cfcf0*/  MOV R44, R2 ;  /* 0x00000002002c7202 */ /* 0x000fe20000000f00 */
[----:B------:R-:W-:-:S15]  /*cfd00*/  LDS R173, [R175+UR10+0x18700] ;  /* 0x0187000aafad7984 */ /* 0x000fde0008000800 */
[----:B------:R-:W-:Y:S01]  /*cfd10*/  NOP ;  /* 0x0000000000007918 */ /* 0x000fe20000000000 */
[----:B------:R-:W-:Y:S04]  /*cfd20*/  STL.64 [R1+0x830], R28 ;  /* 0x0008301c01007387 */ /* 0x000fe80000100a00 */
[----:B------:R3:W-:Y:S02]  /*cfd30*/  STL.64 [R1+0x838], R30 ;  /* 0x0008381e01007387 */ /* 0x0007e40000100a00 */
[----:B---3--:R-:W-:Y:S02]  /*cfd40*/  HMMA.1688.F32.TF32 R28, R168, R244, R200 ;  /* 0x000000f4a81c723c */ /* 0x008fe400000810c8 */
        /* <DEDUP_REMOVED lines=10> */
[----:B------:R-:W2:Y:S04]  /*cfdf0*/  LDL R198, [R1+0x7f8] ;  /* 0x0007f80001c67983 */ /* 0x000ea80000100800 */
[----:B------:R-:W2:Y:S04]  /*cfe00*/  LDL R199, [R1+0x7fc] ;  /* 0x0007fc0001c77983 */ /* 0x000ea80000100800 */
[----:B----4-:R-:W4:Y:S04]  /*cfe10*/  LDL.LU R32, [R1+0x1a80] ;  /* 0x001a800001207983 */ /* 0x010f280000300800 */
[----:B------:R-:W4:Y:S04]  /*cfe20*/  LDL.LU R33, [R1+0x1a84] ;  /* 0x001a840001217983 */ /* 0x000f280000300800 */
[----:B-1----:R-:W4:Y:S04]  /*cfe30*/  LDL.LU R34, [R1+0x1a88] ;  /* 0x001a880001227983 */ /* 0x002f280000300800 */
[----:B------:R-:W4:Y:S04]  /*cfe40*/  LDL.LU R35, [R1+0x1a8c] ;  /* 0x001a8c0001237983 */ /* 0x000f280000300800 */
        /* <DEDUP_REMOVED lines=68> */
[----:B------:R-:W4:Y:S04]  /*d0290*/  LDL.64 R50, [R1+0x7b8] ;  /* 0x0007b80001327983 */ /* 0x000f280000100a00 */
        /* <DEDUP_REMOVED lines=9> */
[----:B------:R-:W4:Y:S04]  /*d0330*/  LDL R246, [R1+0x818] ;  /* 0x0008180001f67983 */ /* 0x000f280000100800 */
[----:B------:R-:W4:Y:S04]  /*d0340*/  LDL R247, [R1+0x81c] ;  /* 0x00081c0001f77983 */ /* 0x000f280000100800 */
[----:B------:R-:W4:Y:S04]  /*d0350*/  LDL.LU R248, [R1+0x1930] ;  /* 0x0019300001f87983 */ /* 0x000f280000300800 */
[----:B------:R-:W4:Y:S04]  /*d0360*/  LDL.LU R249, [R1+0x1934] ;  /* 0x0019340001f97983 */ /* 0x000f280000300800 */
[----:B------:R-:W4:Y:S04]  /*d0370*/  LDL.LU R250, [R1+0x1938] ;  /* 0x0019380001fa7983 */ /* 0x000f280000300800 */
[----:B------:R-:W4:Y:S01]  /*d0380*/  LDL.LU R251, [R1+0x193c] ;  /* 0x00193c0001fb7983 */ /* 0x000f220000300800 */
[C---:B--2---:R-:W-:Y:S03]  /*d0390*/  HMMA.1688.F32.TF32 R208, R4.reuse, R210, R160 ;  /* 0x000000d204d0723c */ /* 0x044fe600000810a0 */
[----:B------:R-:W2:Y:S04]  /*d03a0*/  LDL.LU.64 R162, [R1+0xb6c0] ;  /* 0x00b6c00001a27983 */ /* 0x000ea80000300a00 */
[----:B------:R-:W2:Y:S04]  /*d03b0*/  LDL.LU.64 R160, [R1+0xb6b8] ;  /* 0x00b6b80001a07983 */ /* 0x000ea80000300a00 */
[----:B------:R-:W2:Y:S01]  /*d03c0*/  LDL.64 R40, [R1] ;  /* 0x0000000001287983 */ /* 0x000ea20000100a00 */
[C---:B------:R-:W-:Y:S08]  /*d03d0*/  HMMA.1688.F32.TF32 R224, R4.reuse, R226, R96 ;  /* 0x000000e204e0723c */ /* 0x040ff00000081060 */
[C---:B------:R-:W-:Y:S08]  /*d03e0*/  HMMA.1688.F32.TF32 R228, R4.reuse, R230, R100 ;  /* 0x000000e604e4723c */ /* 0x040ff00000081064 */
[C---:B------:R-:W-:Y:S08]  /*d03f0*/  HMMA.1688.F32.TF32 R232, R4.reuse, R234, R84 ;  /* 0x000000ea04e8723c */ /* 0x040ff00000081054 */
[C---:B---3--:R-:W-:Y:S01]  /*d0400*/  HMMA.1688.F32.TF32 R220, R4.reuse, R222, R164 ;  /* 0x000000de04dc723c */ /* 0x048fe200000810a4 */
        /* <DEDUP_REMOVED lines=9> */
[----:B------:R-:W4:Y:S01]  /*d04a0*/  LDL.LU.64 R70, [R1+0xb670] ;  /* 0x00b6700001467983 */ /* 0x000f220000300a00 */
[----:B------:R-:W-:-:S02]  /*d04b0*/  IMAD.MOV.U32 R0, RZ, RZ, R51 ;  /* 0x000000ffff007224 */ /* 0x000fc400078e0033 */
[----:B------:R-:W-:Y:S01]  /*d04c0*/  IMAD.MOV.U32 R2, RZ, RZ, R50 ;  /* 0x000000ffff027224 */ /* 0x000fe200078e0032 */
[----:B------:R-:W4:Y:S01]  /*d04d0*/  LDL.LU.64 R68, [R1+0xb668] ;  /* 0x00b6680001447983 */ /* 0x000f220000300a00 */
[C---:B------:R-:W-:Y:S03]  /*d04e0*/  HMMA.1688.F32.TF32 R180, R4.reuse, R50, R180 ;  /* 0x0000003204b4723c */ /* 0x040fe600000810b4 */
[----:B------:R-:W4:Y:S04]  /*d04f0*/  LDL.LU.64 R50, [R1+0xb660] ;  /* 0x00b6600001327983 */ /* 0x000f280000300a00 */
[----:B------:R-:W4:Y:S01]  /*d0500*/  LDL.LU.64 R48, [R1+0xb658] ;  /* 0x00b6580001307983 */ /* 0x000f220000300a00 */
[C---:B------:R-:W-:Y:S03]  /*d0510*/  HMMA.1688.F32.TF32 R188, R4.reuse, R190, R64 ;  /* 0x000000be04bc723c */ /* 0x040fe60000081040 */
[----:B------:R1:W-:Y:S04]  /*d0520*/  STL [R1+0xb55c], R0 ;  /* 0x00b55c0001007387 */ /* 0x0003e80000100800 */
[----:B------:R1:W-:Y:S01]  /*d0530*/  STL [R1+0xb558], R2 ;  /* 0x00b5580201007387 */ /* 0x0003e20000100800 */
[C---:B------:R-:W-:Y:S03]  /*d0540*/  HMMA.1688.F32.TF32 R184, R4.reuse, R186, R60 ;  /* 0x000000ba04b8723c */ /* 0x040fe6000008103c */
[----:B------:R-:W4:Y:S04]  /*d0550*/  LDL.LU.64 R62, [R1+0xb650] ;  /* 0x00b65000013e7983 */ /* 0x000f280000300a00 */
[----:B------:R-:W4:Y:S01]  /*d0560*/  LDL.LU.64 R60, [R1+0xb648] ;  /* 0x00b64800013c7983 */ /* 0x000f220000300a00 */
[C---:B------:R-:W-:Y:S03]  /*d0570*/  HMMA.1688.F32.TF32 R196, R4.reuse, R198, R32 ;  /* 0x000000c604c4723c */ /* 0x040fe60000081020 */
[----:B------:R-:W4:Y:S04]  /*d0580*/  LDL.LU.64 R66, [R1+0xb640] ;  /* 0x00b6400001427983 */ /* 0x000f280000300a00 */
[----:B------:R-:W4:Y:S01]  /*d0590*/  LDL.LU.64 R64, [R1+0xb638] ;  /* 0x00b6380001407983 */ /* 0x000f220000300a00 */
[----:B------:R-:W-:Y:S01]  /*d05a0*/  HMMA.1688.F32.TF32 R192, R4, R194, R28 ;  /* 0x000000c204c0723c */ /* 0x000fe2000008101c */
[----:B-1----:R-:W-:-:S02]  /*d05b0*/  MOV R0, R38 ;  /* 0x0000002600007202 */ /* 0x002fc40000000f00 */
[----:B------:R-:W4:Y:S01]  /*d05c0*/  LDL.LU.64 R30, [R1+0xb630] ;  /* 0x00b63000011e7983 */ /* 0x000f220000300a00 */
[----:B------:R-:W-:-:S03]  /*d05d0*/  IMAD.MOV.U32 R2, RZ, RZ, R39 ;  /* 0x000000ffff027224 */ /* 0x000fc600078e0027 */
        /* <DEDUP_REMOVED lines=11> */
[----:B------:R-:W-:Y:S04]  /*d0690*/  LDS R168, [R3+UR10+0x14700] ;  /* 0x0147000a03a87984 */ /* 0x000fe80008000800 */
[----:B------:R-:W-:Y:S01]  /*d06a0*/  LDS R170, [R3+UR10+0x16700] ;  /* 0x0167000a03aa7984 */ /* 0x000fe20008000800 */
[----:B------:R-:W-:Y:S03]  /*d06b0*/  HMMA.1688.F32.TF32 R4, R4, R246, R248 ;  /* 0x000000f60404723c */ /* 0x000fe600000810f8 */
[----:B------:R-:W4:Y:S04]  /*d06c0*/  LDL.LU.64 R250, [R1+0xb600] ;  /* 0x00b6000001fa7983 */ /* 0x000f280000300a00 */
[----:B------:R-:W4:Y:S04]  /*d06d0*/  LDL.LU.64 R248, [R1+0xb5f8] ;  /* 0x00b5f80001f87983 */ /* 0x000f280000300a00 */
[----:B------:R-:W4:Y:S04]  /*d06e0*/  LDL.LU.64 R246, [R1+0xb5f0] ;  /* 0x00b5f00001f67983 */ /* 0x000f280000300a00 */
[----:B------:R-:W4:Y:S01]  /*d06f0*/  LDL.LU.64 R244, [R1+0xb5e8] ;  /* 0x00b5e80001f47983 */ /* 0x000f220000300a00 */
[C---:B------:R-:W-:Y:S03]  /*d0700*/  HMMA.1688.F32.TF32 R220, R204.reuse, R44, R220 ;  /* 0x0000002cccdc723c */ /* 0x040fe600000810dc */
[----:B------:R-:W4:Y:S04]  /*d0710*/  LDL.LU.64 R42, [R1+0xb5e0] ;  /* 0x00b5e000012a7983 */ /* 0x000f280000300a00 */
[----:B------:R-:W-:Y:S04]  /*d0720*/  LDS R169, [R175+UR10+0x14700] ;  /* 0x0147000aafa97984 */ /* 0x000fe80008000800 */
[----:B------:R-:W1:Y:S04]  /*d0730*/  LDS R171, [R175+UR10+0x16700] ;  /* 0x0167000aafab7984 */ /* 0x000e680008000800 */
[----:B------:R-:W1:Y:S01]  /*d0740*/  LDS R175, [R175+UR10+0x1a700] ;  /* 0x01a7000aafaf7984 */ /* 0x000e620008000800 */
[----:B--2---:R-:W-:Y:S01]  /*d0750*/  HMMA.1688.F32.TF32 R216, R204, R40, R216 ;  /* 0x00000028ccd8723c */ /* 0x004fe200000810d8 */
[----:B-1----:R-:W-:-:S02]  /*d0760*/  IMAD.MOV.U32 R0, RZ, RZ, R40 ;  /* 0x000000ffff007224 */ /* 0x002fc400078e0028 */
[----:B------:R-:W-:Y:S02]  /*d0770*/  IMAD.MOV.U32 R2, RZ, RZ, R41 ;  /* 0x000000ffff027224 */ /* 0x000fe400078e0029 */
[----:B------:R-:W2:Y:S04]  /*d0780*/  LDL.LU.64 R40, [R1+0xb5d8] ;  /* 0x00b5d80001287983 */ /* 0x000ea80000300a00 */
[----:B------:R-:W2:Y:S04]  /*d0790*/  LDL.LU.64 R46, [R1+0xb5d0] ;  /* 0x00b5d000012e7983 */ /* 0x000ea80000300a00 */
[----:B------:R-:W2:Y:S01]  /*d07a0*/  LDL.LU.64 R44, [R1+0xb5c8] ;  /* 0x00b5c800012c7983 */ /* 0x000ea20000300a00 */
        /* <DEDUP_REMOVED lines=10> */
[----:B------:R-:W-:-:S12]  /*d0850*/  HMMA.1688.F32.TF32 R212, R204, R248, R212 ;  /* 0x000000f8ccd4723c */ /* 0x000fd800000810d4 */
[C---:B------:R-:W-:Y:S08]  /*d0860*/  HMMA.1688.F32.TF32 R208, R168.reuse, R246, R208 ;  /* 0x000000f6a8d0723c */ /* 0x040ff000000810d0 */
[----:B------:R-:W-:Y:S08]  /*d0870*/  HMMA.1688.F32.TF32 R212, R168, R250, R212 ;  /* 0x000000faa8d4723c */ /* 0x000ff000000810d4 */
[C---:B--2---:R-:W-:Y:S08]  /*d0880*/  HMMA.1688.F32.TF32 R228, R204.reuse, R40, R228 ;  /* 0x00000028cce4723c */ /* 0x044ff000000810e4 */
[C---:B------:R-:W-:Y:S08]  /*d0890*/  HMMA.1688.F32.TF32 R224, R204.reuse, R44, R224 ;  /* 0x0000002ccce0723c */ /* 0x040ff000000810e0 */
[----:B------:R-:W-:Y:S01]  /*d08a0*/  HMMA.1688.F32.TF32 R204, R204, R96, R4 ;  /* 0x00000060cccc723c */ /* 0x000fe20000081004 */
[----:B------:R-:W2:Y:S04]  /*d08b0*/  LDL R6, [R1+0x18] ;  /* 0x0000180001067983 */ /* 0x000ea80000100800 */
[----:B------:R-:W2:Y:S04]  /*d08c0*/  LDL R7, [R1+0x1c] ;  /* 0x00001c0001077983 */ /* 0x000ea80000100800 */
[----:B------:R1:W-:Y:S04]  /*d08d0*/  STL.64 [R1+0xb440], R246 ;  /* 0x00b440f601007387 */ /* 0x0003e80000100a00 */
[----:B------:R-:W-:Y:S01]  /*d08e0*/  STL.64 [R1+0xb438], R244 ;  /* 0x00b438f401007387 */ /* 0x000fe20000100a00 */
[C---:B------:R-:W-:Y:S03]  /*d08f0*/  HMMA.1688.F32.TF32 R224, R168.reuse, R46, R224 ;  /* 0x0000002ea8e0723c */ /* 0x040fe600000810e0 */
[----:B------:R-:W-:Y:S04]  /*d0900*/  LDS R4, [R3+UR10+0x1c700] ;  /* 0x01c7000a03047984 */ /* 0x000fe80008000800 */
[----:B-1----:R-:W3:Y:S04]  /*d0910*/  LDL R246, [R1+0x8] ;  /* 0x0000080001f67983 */ /* 0x002ee80000100800 */
[----:B------:R-:W3:Y:S04]  /*d0920*/  LDL R247, [R1+0xc] ;  /* 0x00000c0001f77983 */ /* 0x000ee80000100800 */
[----:B------:R1:W-:Y:S04]  /*d0930*/  STL.64 [R1+0xb450], R250 ;  /* 0x00b450fa01007387 */ /* 0x0003e80000100a00 */
[----:B------:R4:W-:Y:S04]  /*d0940*/  STL.64 [R1+0xb448], R248 ;  /* 0x00b448f801007387 */ /* 0x0009e80000100a00 */
[----:B-1----:R-:W3:Y:S04]  /*d0950*/  LDL R250, [R1+0x28] ;  /* 0x0000280001fa7983 */ /* 0x002ee80000100800 */
[----:B----4-:R-:W4:Y:S04]  /*d0960*/  LDL R248, [R1+0x20] ;  /* 0x0000200001f87983 */ /* 0x010f280000100800 */
[----:B------:R-:W4:Y:S04]  /*d0970*/  LDL R249, [R1+0x24] ;  /* 0x0000240001f97983 */ /* 0x000f280000100800 */
[----:B------:R-:W4:Y:S04]  /*d0980*/  LDL R251, [R1+0x2c] ;  /* 0x00002c0001fb7983 */ /* 0x000f280000100800 */
[----:B------:R1:W-:Y:S04]  /*d0990*/  STL.64 [R1+0xb420], R46 ;  /* 0x00b4202e01007387 */ /* 0x0003e80000100a00 */
[----:B------:R1:W-:Y:S04]  /*d09a0*/  STL.64 [R1+0xb418], R44 ;  /* 0x00b4182c01007387 */ /* 0x0003e80000100a00 */
[----:B-1----:R-:W4:Y:S04]  /*d09b0*/  LDL R46, [R1+0x38] ;  /* 0x00003800012e7983 */ /* 0x002f280000100800 */
[----:B------:R-:W4:Y:S04]  /*d09c0*/  LDL R44, [R1+0x30] ;  /* 0x00003000012c7983 */ /* 0x000f280000100800 */
[----:B------:R-:W4:Y:S04]  /*d09d0*/  LDL R45, [R1+0x34] ;  /* 0x00003400012d7983 */ /* 0x000f280000100800 */
[----:B------:R-:W4:Y:S04]  /*d09e0*/  LDL R47, [R1+0x3c] ;  /* 0x00003c00012f7983 */ /* 0x000f280000100800 */
[----:B------:R-:W-:Y:S04]  /*d09f0*/  STL.64 [R1+0xb430], R42 ;  /* 0x00b4302a01007387 */ /* 0x000fe80000100a00 */
[----:B------:R1:W-:Y:S04]  /*d0a00*/  STL.64 [R1+0xb428], R40 ;  /* 0x00b4282801007387 */ /* 0x0003e80000100a00 */
[----:B-1----:R-:W4:Y:S04]  /*d0a10*/  LDL R40, [R1+0x40] ;  /* 0x0000400001287983 */ /* 0x002f280000100800 */
[----:B------:R-:W4:Y:S01]  /*d0a20*/  LDL R41, [R1+0x44] ;  /* 0x0000440001297983 */ /* 0x000f220000100800 */
[C---:B------:R-:W-:Y:S03]  /*d0a30*/  HMMA.1688.F32.TF32 R228, R168.reuse, R42, R228 ;  /* 0x0000002aa8e4723c */ /* 0x040fe600000810e4 */
        /* <DEDUP_REMOVED lines=32> */
[----:B------:R-:W-:Y:S05]  /*d0c40*/  LDS R6, [R3+UR10+0x1e700] ;  /* 0x01e7000a03067984 */ /* 0x000fea0008000800 */
[----:B---3--:R-:W-:Y:S01]  /*d0c50*/  HMMA.1688.F32.TF32 R216, R168, R246, R216 ;  /* 0x000000f6a8d8723c */ /* 0x008fe200000810d8 */
[----:B------:R-:W-:-:S05]  /*d0c60*/  LOP3.LUT R247, R3, 0x20, RZ, 0x3c, !PT ;  /* 0x0000002003f77812 */ /* 0x000fca00078e3cff */
[----:B------:R-:W-:Y:S04]  /*d0c70*/  LDS R5, [R247+UR10+0x1c700] ;  /* 0x01c7000af7057984 */ /* 0x000fe80008000800 */
[----:B------:R-:W1:Y:S01]  /*d0c80*/  LDS R7, [R247+UR10+0x1e700] ;  /* 0x01e7000af7077984 */ /* 0x000e620008000800 */
[----:B------:R-:W-:Y:S03]  /*d0c90*/  HMMA.1688.F32.TF32 R168, R168, R98, R204 ;  /* 0x00000062a8a8723c */ /* 0x000fe600000810cc */
[----:B------:R-:W-:Y:S04]  /*d0ca0*/  LDS R204, [R3+UR10+0x20700] ;  /* 0x0207000a03cc7984 */ /* 0x000fe80008000800 */
[----:B------:R-:W-:Y:S04]  /*d0cb0*/  LDS R206, [R3+UR10+0x22700] ;  /* 0x0227000a03ce7984 */ /* 0x000fe80008000800 */
[----:B------:R-:W-:Y:S04]  /*d0cc0*/  LDS R205, [R247+UR10+0x20700] ;  /* 0x0207000af7cd7984 */ /* 0x000fe80008000800 */
[----:B------:R-:W4:Y:S04]  /*d0cd0*/  LDS R207, [R247+UR10+0x22700] ;  /* 0x0227000af7cf7984 */ /* 0x000f280008000800 */
[----:B------:R-:W-:Y:S04]  /*d0ce0*/  STL.64 [R1+0xb4f0], R98 ;  /* 0x00b4f06201007387 */ /* 0x000fe80000100a00 */
[----:B------:R-:W-:Y:S04]  /*d0cf0*/  STL.64 [R1+0xb4e8], R96 ;  /* 0x00b4e86001007387 */ /* 0x000fe80000100a00 */
[----:B------:R-:W-:Y:S01]  /*d0d00*/  STL.64 [R1+0xb500], R166 ;  /* 0x00b500a601007387 */ /* 0x000fe20000100a00 */
[C---:B-1----:R-:W-:Y:S03]  /*d0d10*/  HMMA.1688.F32.TF32 R212, R4.reuse, R162, R212 ;  /* 0x000000a204d4723c */ /* 0x042fe600000810d4 */
[----:B------:R-:W-:Y:S05]  /*d0d20*/  STL.64 [R1+0xb4f8], R164 ;  /* 0x00b4f8a401007387 */ /* 0x000fea0000100a00 */
[----:B------:R-:W-:Y:S01]  /*d0d30*/  HMMA.1688.F32.TF32 R208, R4, R166, R208 ;  /* 0x000000a604d0723c */ /* 0x000fe200000810d0 */
        /* <DEDUP_REMOVED lines=9> */
[----:B------:R-:W-:-:S03]  /*d0dd0*/  MOV R44, R79 ;  /* 0x0000004f002c7202 */ /* 0x000fc60000000f00 */
[----:B------:R-:W-:Y:S01]  /*d0de0*/  STL.64 [R1+0xb550], R146 ;  /* 0x00b5509201007387 */ /* 0x000fe20000100a00 */
[----:B------:R-:W-:Y:S03]  /*d0df0*/  HMMA.1688.F32.TF32 R208, R204, R40, R208 ;  /* 0x00000028ccd0723c */ /* 0x000fe600000810d0 */
[----:B------:R-:W-:Y:S01]  /*d0e00*/  STL.64 [R1+0xb548], R144 ;  /* 0x00b5489001007387 */ /* 0x000fe20000100a00 */
[----:B------:R-:W-:-:S03]  /*d0e10*/  IMAD.MOV.U32 R45, RZ, RZ, R82 ;  /* 0x000000ffff2d7224 */ /* 0x000fc600078e0052 */
[----:B------:R-:W-:Y:S01]  /*d0e20*/  STL.64 [R1+0xb568], R142 ;  /* 0x00b5688e01007387 */ /* 0x000fe20000100a00 */
[----:B------:R-:W-:-:S03]  /*d0e30*/  IMAD.MOV.U32 R40, RZ, RZ, R83 ;  /* 0x000000ffff287224 */ /* 0x000fc600078e0053 */
[----:B------:R-:W-:Y:S01]  /*d0e40*/  STL.64 [R1+0xb560], R140 ;  /* 0x00b5608c01007387 */ /* 0x000fe20000100a00 */
[----:B------:R-:W-:-:S03]  /*d0e50*/  IMAD.MOV.U32 R41, RZ, RZ, R54 ;  /* 0x000000ffff297224 */ /* 0x000fc600078e0036 */
[----:B------:R-:W2:Y:S01]  /*d0e60*/  LDL.LU R79, [R1+0xb5c0] ;  /* 0x00b5c000014f7983 */ /* 0x000ea20000300800 */
[----:B------:R-:W-:-:S03]  /*d0e70*/  MOV R244, R55 ;  /* 0x0000003700f47202 */ /* 0x000fc60000000f00 */
[----:B------:R-:W3:Y:S01]  /*d0e80*/  LDL.LU R82, [R1+0xb5bc] ;  /* 0x00b5bc0001527983 */ /* 0x000ee20000300800 */
[----:B------:R-:W-:-:S03]  /*d0e90*/  IMAD.MOV.U32 R245, RZ, RZ, R58 ;  /* 0x000000fffff57224 */ /* 0x000fc600078e003a */
[----:B------:R-:W3:Y:S01]  /*d0ea0*/  LDL.LU R83, [R1+0xb5b8] ;  /* 0x00b5b80001537983 */ /* 0x000ee20000300800 */
[----:B------:R-:W-:-:S03]  /*d0eb0*/  IMAD.MOV.U32 R36, RZ, RZ, R59 ;  /* 0x000000ffff247224 */ /* 0x000fc600078e003b */
[----:B------:R-:W4:Y:S01]  /*d0ec0*/  LDL.LU R54, [R1+0xb5b4] ;  /* 0x00b5b40001367983 */ /* 0x000f220000300800 */
[----:B------:R-:W-:-:S03]  /*d0ed0*/  IMAD.MOV.U32 R37, RZ, RZ, R22 ;  /* 0x000000ffff257224 */ /* 0x000fc600078e0016 */
[----:B------:R-:W4:Y:S01]  /*d0ee0*/  LDL.LU R55, [R1+0xb5b0] ;  /* 0x00b5b00001377983 */ /* 0x000f220000300800 */
        /* <DEDUP_REMOVED lines=11> */
[----:B------:R-:W2:Y:S04]  /*d0fa0*/  LDL.64 R84, [R1+0xab0] ;  /* 0x000ab00001547983 */ /* 0x000ea80000100a00 */
[----:B------:R-:W2:Y:S01]  /*d0fb0*/  LDL.LU R14, [R1+0xb598] ;  /* 0x00b59800010e7983 */ /* 0x000ea20000300800 */
[----:B------:R-:W-:-:S03]  /*d0fc0*/  IMAD.MOV.U32 R28, RZ, RZ, R11 ;  /* 0x000000ffff1c7224 */ /* 0x000fc600078e000b */
[----:B------:R-:W2:Y:S04]  /*d0fd0*/  LDL.LU R10, [R1+0xb594] ;  /* 0x00b59400010a7983 */ /* 0x000ea80000300800 */
[----:B------:R-:W2:Y:S04]  /*d0fe0*/  LDL.LU R242, [R1+0xb590] ;  /* 0x00b5900001f27983 */ /* 0x000ea80000300800 */
[----:B------:R-:W2:Y:S01]  /*d0ff0*/  LDL.LU R243, [R1+0xb58c] ;  /* 0x00b58c0001f37983 */ /* 0x000ea20000300800 */
[----:B------:R-:W-:Y:S03]  /*d1000*/  HMMA.1688.F32.TF32 R216, R172, R156, R216 ;  /* 0x0000009cacd8723c */ /* 0x000fe600000810d8 */
[----:B------:R-:W2:Y:S04]  /*d1010*/  LDL.64 R64, [R1+0xa30] ;  /* 0x000a300001407983 */ /* 0x000ea80000100a00 */
[----:B------:R-:W2:Y:S01]  /*d1020*/  LDL.LU R11, [R1+0xb588] ;  /* 0x00b58800010b7983 */ /* 0x000ea20000300800 */
[----:B------:R-:W-:Y:S01]  /*d1030*/  IMAD.MOV.U32 R29, RZ, RZ, R15 ;  /* 0x000000ffff1d7224 */ /* 0x000fe200078e000f */
[----:B------:R-:W-:-:S02]  /*d1040*/  MOV R32, R27 ;  /* 0x0000001b00207202 */ /* 0x000fc40000000f00 */
[----:B------:R-:W3:Y:S04]  /*d1050*/  LDL.LU R15, [R1+0xb584] ;  /* 0x00b58400010f7983 */ /* 0x000ee80000300800 */
[----:B------:R-:W3:Y:S05]  /*d1060*/  LDL.LU R27, [R1+0xb580] ;  /* 0x00b58000011b7983 */ /* 0x000eea0000300800 */
[----:B------:R-:W-:Y:S01]  /*d1070*/  HMMA.1688.F32.TF32 R216, R4, R158, R216 ;  /* 0x0000009e04d8723c */ /* 0x000fe200000810d8 */
[----:B------:R-:W-:-:S02]  /*d1080*/  IMAD.MOV.U32 R33, RZ, RZ, R18 ;  /* 0x000000ffff217224 */ /* 0x000fc400078e0012 */
[----:B------:R-:W3:-:S15]  /*d1090*/  LDL.LU R18, [R1+0xb57c] ;  /* 0x00b57c0001127983 */ /* 0x000ede0000300800 */
[----:B------:R-:W-:Y:S02]  /*d10a0*/  NOP ;  /* 0x0000000000007918 */ /* 0x000fe40000000000 */
[----:B------:R-:W-:Y:S01]  /*d10b0*/  HMMA.1688.F32.TF32 R216, R204, R248, R216 ;  /* 0x000000f8ccd8723c */ /* 0x000fe200000810d8 */
[----:B------:R-:W-:Y:S02]  /*d10c0*/  IMAD.MOV.U32 R248, RZ, RZ, R19 ;  /* 0x000000fffff87224 */ /* 0x000fe400078e0013 */
[----:B------:R-:W3:Y:S05]  /*d10d0*/  LDL.LU R19, [R1+0xb578] ;  /* 0x00b5780001137983 */ /* 0x000eea0000300800 */
        /* <DEDUP_REMOVED lines=35> */
[----:B------:R-:W-:Y:S08]  /*d1310*/  HMMA.1688.F32.TF32 R224, R204, R8, R224 ;  /* 0x00000008cce0723c */ /* 0x000ff000000810e0 */
[C---:B-1----:R-:W-:Y:S08]  /*d1320*/  HMMA.1688.F32.TF32 R208, R168.reuse, R42, R208 ;  /* 0x0000002aa8d0723c */ /* 0x042ff000000810d0 */
[C---:B------:R-:W-:Y:S08]  /*d1330*/  HMMA.1688.F32.TF32 R212, R168.reuse, R46, R212 ;  /* 0x0000002ea8d4723c */ /* 0x040ff000000810d4 */
[C---:B------:R-:W-:Y:S08]  /*d1340*/  HMMA.1688.F32.TF32 R216, R168.reuse, R250, R216 ;  /* 0x000000faa8d8723c */ /* 0x040ff000000810d8 */
[C---:B--2---:R-:W-:Y:S08]  /*d1350*/  HMMA.1688.F32.TF32 R220, R168.reuse, R242, R220 ;  /* 0x000000f2a8dc723c */ /* 0x044ff000000810dc */
[----:B------:R-:W-:Y:S08]  /*d1360*/  HMMA.1688.F32.TF32 R224, R168, R10, R224 ;  /* 0x0000000aa8e0723c */ /* 0x000ff000000810e0 */
[C---:B------:R-:W-:Y:S08]  /*d1370*/  HMMA.1688.F32.TF32 R228, R204.reuse, R12, R228 ;  /* 0x0000000ccce4723c */ /* 0x040ff000000810e4 */
[----:B------:R-:W-:Y:S01]  /*d1380*/  HMMA.1688.F32.TF32 R232, R204, R24, R232 ;  /* 0x00000018cce8723c */ /* 0x000fe200000810e8 */
[----:B------:R-:W-:-:S07]  /*d1390*/  IMAD.MOV.U32 R249, RZ, RZ, R252 ;  /* 0x000000fffff97224 */ /* 0x000fce00078e00fc */
[----:B------:R-:W-:Y:S01]  /*d13a0*/  HMMA.1688.F32.TF32 R236, R204, R20, R236 ;  /* 0x00000014ccec723c */ /* 0x000fe200000810ec */
[----:B------:R-:W-:-:S07]  /*d13b0*/  MOV R252, R85 ;  /* 0x0000005500fc7202 */ /* 0x000fce0000000f00 */
[C---:B------:R-:W-:Y:S08]  /*d13c0*/  HMMA.1688.F32.TF32 R96, R172.reuse, R84, R208 ;  /* 0x00000054ac60723c */ /* 0x040ff000000810d0 */
[C---:B------:R-:W-:Y:S08]  /*d13d0*/  HMMA.1688.F32.TF32 R84, R172.reuse, R68, R212 ;  /* 0x00000044ac54723c */ /* 0x040ff000000810d4 */
[C---:B------:R-:W-:Y:S08]  /*d13e0*/  HMMA.1688.F32.TF32 R68, R172.reuse, R48, R216 ;  /* 0x00000030ac44723c */ /* 0x040ff000000810d8 */
[C---:B------:R-:W-:Y:S08]  /*d13f0*/  HMMA.1688.F32.TF32 R60, R172.reuse, R60, R220 ;  /* 0x0000003cac3c723c */ /* 0x040ff000000810dc */
[----:B------:R-:W-:Y:S08]  /*d1400*/  HMMA.1688.F32.TF32 R48, R172, R64, R224 ;  /* 0x00000040ac30723c */ /* 0x000ff000000810e0 */
[C---:B---3--:R-:W-:Y:S01]  /*d1410*/  HMMA.1688.F32.TF32 R228, R168.reuse, R14, R228 ;  /* 0x0000000ea8e4723c */ /* 0x048fe200000810e4 */
[----:B------:R-:W-:Y:S07]  /*d1420*/  STL [R1+0xb414], R10 ;  /* 0x00b4140a01007387 */ /* 0x000fee0000100800 */
[----:B------:R-:W-:Y:S01]  /*d1430*/  HMMA.1688.F32.TF32 R232, R168, R26, R232 ;  /* 0x0000001aa8e8723c */ /* 0x000fe200000810e8 */
[----:B------:R-:W-:Y:S07]  /*d1440*/  STL [R1+0xb410], R11 ;  /* 0x00b4100b01007387 */ /* 0x000fee0000100800 */
[----:B------:R-:W-:Y:S01]  /*d1450*/  HMMA.1688.F32.TF32 R176, R204, R16, R176 ;  /* 0x00000010ccb0723c */ /* 0x000fe200000810b0 */
[----:B------:R-:W-:Y:S07]  /*d1460*/  STL.64 [R1+0x5d0], R96 ;  /* 0x0005d06001007387 */ /* 0x000fee0000100a00 */
[----:B------:R-:W-:Y:S01]  /*d1470*/  HMMA.1688.F32.TF32 R236, R168, R22, R236 ;  /* 0x00000016a8ec723c */ /* 0x000fe200000810ec */
        /* <DEDUP_REMOVED lines=9> */
[----:B------:R-:W-:Y:S03]  /*d1510*/  HMMA.1688.F32.TF32 R32, R172, R32, R232 ;  /* 0x00000020ac20723c */ /* 0x000fe600000810e8 */
[----:B------:R1:W-:Y:S05]  /*d1520*/  STL.64 [R1+0x598], R50 ;  /* 0x0005983201007387 */ /* 0x0003ea0000100a00 */
[----:B------:R-:W-:Y:S08]  /*d1530*/  HMMA.1688.F32.TF32 R176, R168, R18, R176 ;  /* 0x00000012a8b0723c */ /* 0x000ff000000810b0 */
[C---:B-1----:R-:W-:Y:S08]  /*d1540*/  HMMA.1688.F32.TF32 R48, R172.reuse, R28, R228 ;  /* 0x0000001cac30723c */ /* 0x042ff000000810e4 */
[----:B------:R-:W-:Y:S08]  /*d1550*/  HMMA.1688.F32.TF32 R28, R172, R36, R236 ;  /* 0x00000024ac1c723c */ /* 0x000ff000000810ec */
[----:B------:R-:W-:Y:S08]  /*d1560*/  HMMA.1688.F32.TF32 R180, R168, R58, R180 ;  /* 0x0000003aa8b4723c */ /* 0x000ff000000810b4 */
[C---:B------:R-:W-:Y:S01]  /*d1570*/  HMMA.1688.F32.TF32 R184, R204.reuse, R52, R184 ;  /* 0x00000034ccb8723c */ /* 0x040fe200000810b8 */
[----:B------:R-:W-:Y:S04]  /*d1580*/  STL.64 [R1+0x580], R48 ;  /* 0x0005803001007387 */ /* 0x000fe80000100a00 */
[----:B------:R-:W-:Y:S04]  /*d1590*/  STL.64 [R1+0x588], R50 ;  /* 0x0005883201007387 */ /* 0x000fe80000100a00 */
[----:B------:R-:W-:Y:S04]  /*d15a0*/  STL.64 [R1+0x570], R32 ;  /* 0x0005702001007387 */ /* 0x000fe80000100a00 */
[----:B------:R1:W-:Y:S04]  /*d15b0*/  STL.64 [R1+0x578], R34 ;  /* 0x0005782201007387 */ /* 0x0003e80000100a00 */
[----:B------:R-:W-:Y:S01]  /*d15c0*/  STL.64 [R1+0x560], R28 ;  /* 0x0005601c01007387 */ /* 0x000fe20000100a00 */
[----:B------:R-:W-:Y:S03]  /*d15d0*/  HMMA.1688.F32.TF32 R188, R204, R80, R188 ;  /* 0x00000050ccbc723c */ /* 0x000fe600000810bc */
[----:B------:R2:W-:Y:S05]  /*d15e0*/  STL.64 [R1+0x568], R30 ;  /* 0x0005681e01007387 */ /* 0x0005ea0000100a00 */
[C---:B-1----:R-:W-:Y:S08]  /*d15f0*/  HMMA.1688.F32.TF32 R32, R172.reuse, R248, R176 ;  /* 0x000000f8ac20723c */ /* 0x042ff000000810b0 */
[----:B--2---:R-:W-:Y:S08]  /*d1600*/  HMMA.1688.F32.TF32 R28, R172, R244, R180 ;  /* 0x000000f4ac1c723c */ /* 0x004ff000000810b4 */
[----:B----4-:R-:W-:Y:S03]  /*d1610*/  HMMA.1688.F32.TF32 R184, R168, R54, R184 ;  /* 0x00000036a8b8723c */ /* 0x010fe600000810b8 */
[----:B------:R-:W-:Y:S05]  /*d1620*/  STL.64 [R1+0x710], R32 ;  /* 0x0007102001007387 */ /* 0x000fea0000100a00 */
[C---:B------:R-:W-:Y:S01]  /*d1630*/  HMMA.1688.F32.TF32 R192, R204.reuse, R76, R192 ;  /* 0x0000004cccc0723c */ /* 0x040fe200000810c0 */
[----:B------:R-:W-:Y:S04]  /*d1640*/  STL.64 [R1+0x718], R34 ;  /* 0x0007182201007387 */ /* 0x000fe80000100a00 */
[----:B------:R-:W2:Y:S03]  /*d1650*/  LDL R246, [R1+0x818] ;  /* 0x0008180001f67983 */ /* 0x000ea60000100800 */
[C---:B------:R-:W-:Y:S08]  /*d1660*/  HMMA.1688.F32.TF32 R196, R204.reuse, R72, R196 ;  /* 0x00000048ccc4723c */ /* 0x040ff000000810c4 */
[C---:B------:R-:W-:Y:S01]  /*d1670*/  HMMA.1688.F32.TF32 R200, R204.reuse, R92, R200 ;  /* 0x0000005cccc8723c */ /* 0x040fe200000810c8 */
[----:B------:R-:W-:Y:S07]  /*d1680*/  STL.64 [R1+0x700], R28 ;  /* 0x0007001c01007387 */ /* 0x000fee0000100a00 */
[----:B------:R-:W-:Y:S01]  /*d1690*/  HMMA.1688.F32.TF32 R204, R204, R88, R4 ;  /* 0x00000058cccc723c */ /* 0x000fe20000081004 */
[----:B------:R1:W-:Y:S04]  /*d16a0*/  STL.64 [R1+0x708], R30 ;  /* 0x0007081e01007387 */ /* 0x0003e80000100a00 */
[----:B------:R-:W-:Y:S03]  /*d16b0*/  LDS R5, [R247+UR10+0xc780] ;  /* 0x00c7800af7057984 */ /* 0x000fe60008000800 */
[----:B------:R-:W-:Y:S01]  /*d16c0*/  HMMA.1688.F32.TF32 R188, R168, R82, R188 ;  /* 0x00000052a8bc723c */ /* 0x000fe200000810bc */
[----:B------:R-:W-:Y:S01]  /*d16d0*/  LDS R7, [R247+UR10+0xe780] ;  /* 0x00e7800af7077984 */ /* 0x000fe20008000800 */
[----:B------:R-:W-:-:S02]  /*d16e0*/  IMAD.MOV.U32 R10, RZ, RZ, R64 ;  /* 0x000000ffff0a7224 */ /* 0x000fc400078e0040 */
[----:B------:R-:W-:Y:S01]  /*d16f0*/  IMAD.MOV.U32 R11, RZ, RZ, R65 ;  /* 0x000000ffff0b7224 */ /* 0x000fe200078e0041 */
[----:B------:R-:W-:Y:S03]  /*d1700*/  LDS R4, [R3+UR10+0xc780] ;  /* 0x00c7800a03047984 */ /* 0x000fe60008000800 */
[----:B-1----:R-:W-:Y:S01]  /*d1710*/  HMMA.1688.F32.TF32 R28, R172, R40, R184 ;  /* 0x00000028ac1c723c */ /* 0x002fe200000810b8 */
[----:B------:R-:W1:Y:S07]  /*d1720*/  LDS R6, [R3+UR10+0xe780] ;  /* 0x00e7800a03067984 */ /* 0x000e6e0008000800 */
[C---:B------:R-:W-:Y:S08]  /*d1730*/  HMMA.1688.F32.TF32 R192, R168.reuse, R78, R192 ;  /* 0x0000004ea8c0723c */ /* 0x040ff000000810c0 */
[C---:B------:R-:W-:Y:S08]  /*d1740*/  HMMA.1688.F32.TF32 R196, R168.reuse, R74, R196 ;  /* 0x0000004aa8c4723c */ /* 0x040ff000000810c4 */
[C---:B------:R-:W-:Y:S08]  /*d1750*/  HMMA.1688.F32.TF32 R200, R168.reuse, R94, R200 ;  /* 0x0000005ea8c8723c */ /* 0x040ff000000810c8 */
[----:B------:R-:W-:Y:S01]  /*d1760*/  HMMA.1688.F32.TF32 R204, R168, R90, R204 ;  /* 0x0000005aa8cc723c */ /* 0x000fe200000810cc */
[----:B------:R-:W-:Y:S04]  /*d1770*/  LDS R169, [R247+UR10+0x10780] ;  /* 0x0107800af7a97984 */ /* 0x000fe80008000800 */
[----:B------:R3:W-:Y:S01]  /*d1780*/  LDS R171, [R247+UR10+0x12780] ;  /* 0x0127800af7ab7984 */ /* 0x0007e20008000800 */
[----:B------:R-:W-:Y:S01]  /*d1790*/  IMAD.MOV.U32 R40, RZ, RZ, R0 ;  /* 0x000000ffff287224 */ /* 0x000fe200078e0000 */
[----:B------:R-:W-:-:S02]  /*d17a0*/  MOV R41, R2 ;  /* 0x0000000200297202 */ /* 0x000fc40000000f00 */
[----:B------:R-:W-:Y:S04]  /*d17b0*/  LDS R168, [R3+UR10+0x10780] ;  /* 0x0107800a03a87984 */ /* 0x000fe80008000800 */
[----:B---3--:R-:W2:Y:S04]  /*d17c0*/  LDL R247, [R1+0x81c] ;  /* 0x00081c0001f77983 */ /* 0x008ea80000100800 */
[----:B------:R-:W2:Y:S04]  /*d17d0*/  LDL.LU R248, [R1+0x1900] ;  /* 0x0019000001f87983 */ /* 0x000ea80000300800 */
[----:B------:R-:W2:Y:S04]  /*d17e0*/  LDL.LU R249, [R1+0x1904] ;  /* 0x0019040001f97983 */ /* 0x000ea80000300800 */
[----:B------:R-:W2:Y:S04]  /*d17f0*/  LDL.LU R250, [R1+0x1908] ;  /* 0x0019080001fa7983 */ /* 0x000ea80000300800 */
[----:B------:R-:W2:Y:S04]  /*d1800*/  LDL.LU R251, [R1+0x190c] ;  /* 0x00190c0001fb7983 */ /* 0x000ea80000300800 */
[----:B------:R-:W3:Y:S04]  /*d1810*/  LDL.LU R36, [R1+0x19e0] ;  /* 0x0019e00001247983 */ /* 0x000ee80000300800 */
[----:B------:R-:W-:Y:S04]  /*d1820*/  STL.64 [R1+0x6f0], R28 ;  /* 0x0006f01c01007387 */ /* 0x000fe80000100a00 */
[----:B------:R4:W-:Y:S04]  /*d1830*/  STL.64 [R1+0x6f8], R30 ;  /* 0x0006f81e01007387 */ /* 0x0009e80000100a00 */
[----:B------:R-:W3:Y:S04]  /*d1840*/  LDL.LU R37, [R1+0x19e4] ;  /* 0x0019e40001257983 */ /* 0x000ee80000300800 */
[----:B------:R-:W3:Y:S01]  /*d1850*/  LDL.LU R38, [R1+0x19e8] ;  /* 0x0019e80001267983 */ /* 0x000ee20000300800 */
[C---:B----4-:R-:W-:Y:S03]  /*d1860*/  HMMA.1688.F32.TF32 R28, R172.reuse, R44, R188 ;  /* 0x0000002cac1c723c */ /* 0x050fe600000810bc */
[----:B------:R-:W3:Y:S04]  /*d1870*/  LDL.LU R39, [R1+0x19ec] ;  /* 0x0019ec0001277983 */ /* 0x000ee80000300800 */
[----:B------:R-:W4:Y:S04]  /*d1880*/  LDL R186, [R1+0x7e8] ;  /* 0x0007e80001ba7983 */ /* 0x000f280000100800 */
[----:B------:R-:W1:Y:S08]  /*d1890*/  LDS R170, [R3+UR10+0x12780] ;  /* 0x0127800a03aa7984 */ /* 0x000e700008000800 */
[----:B------:R1:W-:Y:S04]  /*d18a0*/  STL.64 [R1+0x6e0], R28 ;  /* 0x0006e01c01007387 */ /* 0x0003e80000100a00 */
[----:B------:R1:W-:Y:S04]  /*d18b0*/  STL.64 [R1+0x6e8], R30 ;  /* 0x0006e81e01007387 */ /* 0x0003e80000100a00 */
[----:B------:R-:W4:Y:S04]  /*d18c0*/  LDL R187, [R1+0x7ec] ;  /* 0x0007ec0001bb7983 */ /* 0x000f280000100800 */
[----:B-1----:R-:W4:Y:S04]  /*d18d0*/  LDL.LU R28, [R1+0x1b00] ;  /* 0x001b0000011c7983 */ /* 0x002f280000300800 */
[----:B------:R-:W4:Y:S04]  /*d18e0*/  LDL.LU R29, [R1+0x1b04] ;  /* 0x001b0400011d7983 */ /* 0x000f280000300800 */
[----:B------:R-:W4:Y:S04]  /*d18f0*/  LDL.LU R30, [R1+0x1b08] ;  /* 0x001b0800011e7983 */ /* 0x000f280000300800 */
[----:B------:R-:W4:Y:S04]  /*d1900*/  LDL.LU R31, [R1+0x1b0c] ;  /* 0x001b0c00011f7983 */ /* 0x000f280000300800 */
        /* <DEDUP_REMOVED lines=78> */
[----:B------:R-:W4:Y:S04]  /*d1df0*/  LDL R44, [R1+0x10] ;  /* 0x00001000012c7983 */ /* 0x000f280000100800 */
[----:B------:R-:W4:Y:S04]  /*d1e00*/  LDL R45, [R1+0x14] ;  /* 0x00001400012d7983 */ /* 0x000f280000100800 */
[----:B------:R-:W4:Y:S01]  /*d1e10*/  LDL.LU.64 R142, [R1+0xb568] ;  /* 0x00b56800018e7983 */ /* 0x000f220000300a00 */
[C---:B--2---:R-:W-:Y:S08]  /*d1e20*/  HMMA.1688.F32.TF32 R196, R172.reuse, R144, R196 ;  /* 0x00000090acc4723c */ /* 0x044ff000000810c4 */
[----:B---3--:R-:W-:Y:S01]  /*d1e30*/  HMMA.1688.F32.TF32 R192, R172, R140, R192 ;  /* 0x0000008cacc0723c */ /* 0x008fe200000810c0 */
[----:B------:R-:W2:-:S15]  /*d1e40*/  LDL.LU.64 R140, [R1+0xb560] ;  /* 0x00b56000018c7983 */ /* 0x000e9e0000300a00 */
[----:B------:R-:W-:-:S03]  /*d1e50*/  NOP ;  /* 0x0000000000007918 */ /* 0x000fc60000000000 */
[----:B------:R-:W-:Y:S04]  /*d1e60*/  STL.64 [R1+0x6d0], R192 ;  /* 0x0006d0c001007387 */ /* 0x000fe80000100a00 */
[----:B------:R1:W-:Y:S01]  /*d1e70*/  STL.64 [R1+0x6d8], R194 ;  /* 0x0006d8c201007387 */ /* 0x0003e20000100a00 */
[C---:B----4-:R-:W-:Y:S08]  /*d1e80*/  HMMA.1688.F32.TF32 R200, R172.reuse, R148, R200 ;  /* 0x00000094acc8723c */ /* 0x050ff000000810c8 */
[----:B------:R-:W-:Y:S01]  /*d1e90*/  HMMA.1688.F32.TF32 R172, R172, R152, R204 ;  /* 0x00000098acac723c */ /* 0x000fe200000810cc */
[----:B-1----:R-:W-:-:S02]  /*d1ea0*/  IMAD.MOV.U32 R194, RZ, RZ, R0 ;  /* 0x000000ffffc27224 */ /* 0x002fc400078e0000 */
[----:B------:R-:W3:Y:S01]  /*d1eb0*/  LDL.LU R0, [R1+0xb55c] ;  /* 0x00b55c0001007983 */ /* 0x000ee20000300800 */
[----:B------:R-:W-:-:S03]  /*d1ec0*/  IMAD.MOV.U32 R195, RZ, RZ, R2 ;  /* 0x000000ffffc37224 */ /* 0x000fc600078e0002 */
[----:B------:R-:W4:Y:S04]  /*d1ed0*/  LDL.LU R2, [R1+0xb558] ;  /* 0x00b5580001027983 */ /* 0x000f280000300800 */
        /* <DEDUP_REMOVED lines=16> */
[----:B------:R-:W2:Y:S04]  /*d1fe0*/  LDL R206, [R1+0x738] ;  /* 0x0007380001ce7983 */ /* 0x000ea80000100800 */
[----:B------:R-:W-:Y:S04]  /*d1ff0*/  STL.64 [R1+0x6a0], R172 ;  /* 0x0006a0ac01007387 */ /* 0x000fe80000100a00 */
[----:B------:R3:W-:Y:S04]  /*d2000*/  STL.64 [R1+0x6a8], R174 ;  /* 0x0006a8ae01007387 */ /* 0x0007e80000100a00 */
        /* <DEDUP_REMOVED lines=14> */
[C---:B------:R-:W-:Y:S08]  /*d20f0*/  HMMA.1688.F32.TF32 R208, R168.reuse, R40, R208 ;  /* 0x00000028a8d0723c */ /* 0x040ff000000810d0 */
[----:B------:R-:W-:Y:S01]  /*d2100*/  HMMA.1688.F32.TF32 R212, R168, R44, R212 ;  /* 0x0000002ca8d4723c */ /* 0x000fe200000810d4 */
[----:B---3--:R-:W-:Y:S01]  /*d2110*/  MOV R175, R0 ;  /* 0x0000000000af7202 */ /* 0x008fe20000000f00 */
[----:B----4-:R-:W-:-:S07]  /*d2120*/  IMAD.MOV.U32 R174, RZ, RZ, R2 ;  /* 0x000000ffffae7224 */ /* 0x010fce00078e0002 */
[C---:B------:R-:W-:Y:S08]  /*d2130*/  HMMA.1688.F32.TF32 R172, R4.reuse, R174, R48 ;  /* 0x000000ae04ac723c */ /* 0x040ff00000081030 */
[C---:B--2---:R-:W-:Y:S08]  /*d2140*/  HMMA.1688.F32.TF32 R224, R4.reuse, R226, R196 ;  /* 0x000000e204e0723c */ /* 0x044ff000000810c4 */
[C---:B------:R-:W-:Y:S01]  /*d2150*/  HMMA.1688.F32.TF32 R200, R4.reuse, R202, R156 ;  /* 0x000000ca04c8723c */ /* 0x040fe2000008109c */
[----:B------:R-:W2:Y:S04]  /*d2160*/  LDL.LU.64 R158, [R1+0xb520] ;  /* 0x00b52000019e7983 */ /* 0x000ea80000300a00 */
[----:B------:R-:W3:Y:S03]  /*d2170*/  LDL.LU.64 R156, [R1+0xb518] ;  /* 0x00b51800019c7983 */ /* 0x000ee60000300a00 */
[C---:B------:R-:W-:Y:S01]  /*d2180*/  HMMA.1688.F32.TF32 R204, R4.reuse, R206, R160 ;  /* 0x000000ce04cc723c */ /* 0x040fe200000810a0 */
[----:B------:R-:W4:Y:S04]  /*d2190*/  LDL.LU.64 R162, [R1+0xb510] ;  /* 0x00b5100001a27983 */ /* 0x000f280000300a00 */
[----:B------:R-:W2:Y:S04]  /*d21a0*/  LDL.LU.64 R160, [R1+0xb508] ;  /* 0x00b5080001a07983 */ /* 0x000ea80000300a00 */
[----:B------:R-:W2:Y:S04]  /*d21b0*/  LDL.LU.64 R166, [R1+0xb500] ;  /* 0x00b5000001a67983 */ /* 0x000ea80000300a00 */
[----:B------:R-:W2:Y:S04]  /*d21c0*/  LDL.LU.64 R164, [R1+0xb4f8] ;  /* 0x00b4f80001a47983 */ /* 0x000ea80000300a00 */
[----:B------:R-:W2:Y:S04]  /*d21d0*/  LDL.LU.64 R98, [R1+0xb4f0] ;  /* 0x00b4f00001627983 */ /* 0x000ea80000300a00 */
[----:B------:R-:W2:Y:S04]  /*d21e0*/  LDL.LU.64 R96, [R1+0xb4e8] ;  /* 0x00b4e80001607983 */ /* 0x000ea80000300a00 */
[----:B------:R-:W2:Y:S04]  /*d21f0*/  LDL.LU.64 R102, [R1+0xb4e0] ;  /* 0x00b4e00001667983 */ /* 0x000ea80000300a00 */
[----:B------:R-:W2:Y:S04]  /*d2200*/  LDL.LU.64 R100, [R1+0xb4d8] ;  /* 0x00b4d80001647983 */ /* 0x000ea80000300a00 */
        /* <DEDUP_REMOVED lines=12> */
[----:B------:R-:W-:Y:S03]  /*d22d0*/  HMMA.1688.F32.TF32 R4, R4, R246, R248 ;  /* 0x000000f60404723c */ /* 0x000fe600000810f8 */
        /* <DEDUP_REMOVED lines=8> */
[----:B------:R-:W4:Y:S04]  /*d2360*/  LDL R2, [R1+0x2d38] ;  /* 0x002d380001027983 */ /* 0x000f280000100800 */
[----:B------:R-:W4:Y:S04]  /*d2370*/  LDL R0, [R1+0x2d3c] ;  /* 0x002d3c0001007983 */ /* 0x000f280000100800 */
[----:B------:R-:W4:Y:S04]  /*d2380*/  LDL.LU.64 R42, [R1+0xb430] ;  /* 0x00b43000012a7983 */ /* 0x000f280000300a00 */
[----:B------:R-:W4:Y:S04]  /*d2390*/  LDL.LU.64 R40, [R1+0xb428] ;  /* 0x00b4280001287983 */ /* 0x000f280000300a00 */
[----:B------:R-:W4:Y:S04]  /*d23a0*/  LDL.LU.64 R46, [R1+0xb420] ;  /* 0x00b42000012e7983 */ /* 0x000f280000300a00 */
[----:B------:R-:W4:Y:S01]  /*d23b0*/  LDL.LU.64 R44, [R1+0xb418] ;  /* 0x00b41800012c7983 */ /* 0x000f220000300a00 */
[----:B------:R-:W-:-:S03]  /*d23c0*/  LOP3.LUT R199, R3, 0x20, RZ, 0x3c, !PT ;  /* 0x0000002003c77812 */ /* 0x000fc600078e3cff */
[----:B------:R-:W-:Y:S04]  /*d23d0*/  LDS R196, [R3+UR10+0x18780] ;  /* 0x0187800a03c47984 */ /* 0x000fe80008000800 */
[----:B------:R-:W-:Y:S04]  /*d23e0*/  LDS R233, [R199+UR10+0x14780] ;  /* 0x0147800ac7e97984 */ /* 0x000fe80008000800 */
[----:B------:R-:W1:Y:S04]  /*d23f0*/  LDS R235, [R199+UR10+0x16780] ;  /* 0x0167800ac7eb7984 */ /* 0x000e680008000800 */
        /* <DEDUP_REMOVED lines=31> */
[----:B------:R-:W3:Y:S01]  /*d25f0*/  LDL R249, [R1+0x34] ;  /* 0x0000340001f97983 */ /* 0x000ee20000100800 */
[C---:B------:R-:W-:Y:S03]  /*d2600*/  HMMA.1688.F32.TF32 R216, R232.reuse, R46, R216 ;  /* 0x0000002ee8d8723c */ /* 0x040fe600000810d8 */
        /* <DEDUP_REMOVED lines=13> */
[C---:B--2---:R-:W-:Y:S01]  /*d26e0*/  HMMA.1688.F32.TF32 R212, R232.reuse, R6, R212 ;  /* 0x00000006e8d4723c */ /* 0x044fe200000810d4 */
[----:B------:R-:W-:Y:S07]  /*d26f0*/  LDS R6, [R3+UR10+0x1e780] ;  /* 0x01e7800a03067984 */ /* 0x000fee0008000800 */
[----:B----4-:R-:W-:Y:S01]  /*d2700*/  HMMA.1688.F32.TF32 R208, R232, R246, R208 ;  /* 0x000000f6e8d0723c */ /* 0x010fe200000810d0 */
[----:B------:R-:W2:Y:S04]  /*d2710*/  LDL R246, [R1+0x28] ;  /* 0x0000280001f67983 */ /* 0x000ea80000100800 */
[----:B------:R-:W2:Y:S04]  /*d2720*/  LDL R247, [R1+0x2c] ;  /* 0x00002c0001f77983 */ /* 0x000ea80000100800 */
[----:B------:R1:W-:Y:S04]  /*d2730*/  STL.64 [R1+0xb3a8], R46 ;  /* 0x00b3a82e01007387 */ /* 0x0003e80000100a00 */
[----:B------:R4:W-:Y:S04]  /*d2740*/  STL.64 [R1+0xb3a0], R44 ;  /* 0x00b3a02c01007387 */ /* 0x0009e80000100a00 */
[----:B-1----:R-:W2:Y:S04]  /*d2750*/  LDL.64 R46, [R1+0x48] ;  /* 0x00004800012e7983 */ /* 0x002ea80000100a00 */
[----:B----4-:R-:W4:Y:S04]  /*d2760*/  LDL.64 R44, [R1+0x40] ;  /* 0x00004000012c7983 */ /* 0x010f280000100a00 */
[----:B------:R1:W-:Y:S02]  /*d2770*/  STL.64 [R1+0xb3d8], R42 ;  /* 0x00b3d82a01007387 */ /* 0x0003e40000100a00 */
[----:B-1----:R-:W-:-:S05]  /*d2780*/  LOP3.LUT R43, R3, 0x20, RZ, 0x3c, !PT ;  /* 0x00000020032b7812 */ /* 0x002fca00078e3cff */
[----:B------:R-:W-:Y:S04]  /*d2790*/  LDS R5, [R43+UR10+0x1c780] ;  /* 0x01c7800a2b057984 */ /* 0x000fe80008000800 */
[----:B------:R-:W1:Y:S01]  /*d27a0*/  LDS R7, [R43+UR10+0x1e780] ;  /* 0x01e7800a2b077984 */ /* 0x000e620008000800 */
[----:B------:R-:W-:Y:S03]  /*d27b0*/  HMMA.1688.F32.TF32 R232, R232, R98, R168 ;  /* 0x00000062e8e8723c */ /* 0x000fe600000810a8 */
[----:B------:R-:W-:Y:S04]  /*d27c0*/  LDS R168, [R3+UR10+0x20780] ;  /* 0x0207800a03a87984 */ /* 0x000fe80008000800 */
[----:B------:R-:W-:Y:S01]  /*d27d0*/  LDS R170, [R3+UR10+0x22780] ;  /* 0x0227800a03aa7984 */ /* 0x000fe20008000800 */
[----:B------:R-:W-:Y:S03]  /*d27e0*/  HMMA.1688.F32.TF32 R208, R196, R156, R208 ;  /* 0x0000009cc4d0723c */ /* 0x000fe600000810d0 */
[----:B------:R-:W-:Y:S04]  /*d27f0*/  LDS R169, [R43+UR10+0x20780] ;  /* 0x0207800a2ba97984 */ /* 0x000fe80008000800 */
[----:B------:R-:W3:Y:S04]  /*d2800*/  LDS R171, [R43+UR10+0x22780] ;  /* 0x0227800a2bab7984 */ /* 0x000ee80008000800 */
[----:B------:R-:W-:Y:S04]  /*d2810*/  STL.64 [R1+0xb3d0], R40 ;  /* 0x00b3d02801007387 */ /* 0x000fe80000100a00 */
[----:B------:R-:W-:Y:S05]  /*d2820*/  STL.64 [R1+0xb3e8], R38 ;  /* 0x00b3e82601007387 */ /* 0x000fea0000100a00 */
[C---:B-1----:R-:W-:Y:S08]  /*d2830*/  HMMA.1688.F32.TF32 R208, R4.reuse, R158, R208 ;  /* 0x0000009e04d0723c */ /* 0x042ff000000810d0 */
[----:B------:R-:W-:Y:S01]  /*d2840*/  HMMA.1688.F32.TF32 R204, R4, R162, R204 ;  /* 0x000000a204cc723c */ /* 0x000fe200000810cc */
[----:B------:R-:W-:Y:S04]  /*d2850*/  STL.64 [R1+0xb3e0], R36 ;  /* 0x00b3e02401007387 */ /* 0x000fe80000100a00 */
[----:B------:R-:W-:Y:S04]  /*d2860*/  STL.64 [R1+0xb3f8], R34 ;  /* 0x00b3f82201007387 */ /* 0x000fe80000100a00 */
[----:B------:R-:W-:Y:S03]  /*d2870*/  STL.64 [R1+0xb3f0], R32 ;  /* 0x00b3f02001007387 */ /* 0x000fe60000100a00 */
[----:B---3--:R-:W-:Y:S01]  /*d2880*/  HMMA.1688.F32.TF32 R208, R168, R244, R208 ;  /* 0x000000f4a8d0723c */ /* 0x008fe200000810d0 */
[----:B------:R-:W-:Y:S01]  /*d2890*/  STL.64 [R1+0xb408], R30 ;  /* 0x00b4081e01007387 */ /* 0x000fe20000100a00 */
[----:B------:R-:W-:-:S03]  /*d28a0*/  IMAD.MOV.U32 R244, RZ, RZ, R10 ;  /* 0x000000fffff47224 */ /* 0x000fc600078e000a */
[----:B------:R1:W-:Y:S01]  /*d28b0*/  STL.64 [R1+0xb400], R28 ;  /* 0x00b4001c01007387 */ /* 0x0003e20000100a00 */
[----:B------:R-:W-:-:S03]  /*d28c0*/  IMAD.MOV.U32 R245, RZ, RZ, R11 ;  /* 0x000000fffff57224 */ /* 0x000fc600078e000b */
[----:B------:R-:W-:Y:S04]  /*d28d0*/  STL [R1+0xa10c], R3 ;  /* 0x00a10c0301007387 */ /* 0x000fe80000100800 */
[----:B------:R-:W3:Y:S04]  /*d28e0*/  LDL.LU R10, [R1+0xb414] ;  /* 0x00b41400010a7983 */ /* 0x000ee80000300800 */
[----:B------:R-:W3:Y:S01]  /*d28f0*/  LDL.LU R11, [R1+0xb410] ;  /* 0x00b41000010b7983 */ /* 0x000ee20000300800 */
[----:B------:R-:W-:Y:S03]  /*d2900*/  HMMA.1688.F32.TF32 R204, R168, R248, R204 ;  /* 0x000000f8a8cc723c */ /* 0x000fe600000810cc */
[----:B------:R-:W3:Y:S04]  /*d2910*/  LDL R248, [R1+0xab0] ;  /* 0x000ab00001f87983 */ /* 0x000ee80000100800 */
[----:B-1----:R-:W3:Y:S04]  /*d2920*/  LDL.64 R28, [R1+0xa90] ;  /* 0x000a9000011c7983 */ /* 0x002ee80000100a00 */
[----:B------:R-:W3:Y:S04]  /*d2930*/  LDL.64 R32, [R1+0xa70] ;  /* 0x000a700001207983 */ /* 0x000ee80000100a00 */
[----:B------:R-:W3:Y:S01]  /*d2940*/  LDL.64 R36, [R1+0xa50] ;  /* 0x000a500001247983 */ /* 0x000ee20000100a00 */
[C---:B------:R-:W-:Y:S03]  /*d2950*/  HMMA.1688.F32.TF32 R200, R196.reuse, R164, R200 ;  /* 0x000000a4c4c8723c */ /* 0x040fe600000810c8 */
[----:B------:R-:W3:Y:S05]  /*d2960*/  LDL.64 R40, [R1+0x990] ;  /* 0x0009900001287983 */ /* 0x000eea0000100a00 */
        /* <DEDUP_REMOVED lines=33> */
[----:B----4-:R-:W-:Y:S01]  /*d2b80*/  HMMA.1688.F32.TF32 R200, R168, R44, R200 ;  /* 0x0000002ca8c8723c */ /* 0x010fe200000810c8 */
[----:B------:R-:W-:Y:S04]  /*d2b90*/  LDS R5, [R43+UR10+0x28780] ;  /* 0x0287800a2b057984 */ /* 0x000fe80008000800 */
[----:B------:R-:W4:Y:S03]  /*d2ba0*/  LDS R7, [R43+UR10+0x2a780] ;  /* 0x02a7800a2b077984 */ /* 0x000f260008000800 */
[C---:B-1----:R-:W-:Y:S01]  /*d2bb0*/  HMMA.1688.F32.TF32 R204, R232.reuse, R250, R204 ;  /* 0x000000fae8cc723c */ /* 0x042fe200000810cc */
[----:B------:R-:W-:Y:S11]  /*d2bc0*/  STL [R1+0xb350], R242 ;  /* 0x00b350f201007387 */ /* 0x000ff60000100800 */
[----:B--2---:R-:W-:Y:S01]  /*d2bd0*/  HMMA.1688.F32.TF32 R200, R232, R46, R200 ;  /* 0x0000002ee8c8723c */ /* 0x004fe200000810c8 */
[----:B------:R-:W-:Y:S01]  /*d2be0*/  STL [R1+0xb34c], R243 ;  /* 0x00b34cf301007387 */ /* 0x000fe20000100800 */
[----:B------:R-:W-:-:S06]  /*d2bf0*/  MOV R249, R252 ;  /* 0x000000fc00f97202 */ /* 0x000fcc0000000f00 */
[----:B------:R-:W-:Y:S08]  /*d2c00*/  HMMA.1688.F32.TF32 R208, R232, R246, R208 ;  /* 0x000000f6e8d0723c */ /* 0x000ff000000810d0 */
[C---:B------:R-:W-:Y:S08]  /*d2c10*/  HMMA.1688.F32.TF32 R212, R168.reuse, R240, R212 ;  /* 0x000000f0a8d4723c */ /* 0x040ff000000810d4 */
[C---:B------:R-:W-:Y:S08]  /*d2c20*/  HMMA.1688.F32.TF32 R216, R168.reuse, R8, R216 ;  /* 0x00000008a8d8723c */ /* 0x040ff000000810d8 */
[C---:B------:R-:W-:Y:S01]  /*d2c30*/  HMMA.1688.F32.TF32 R220, R168.reuse, R12, R220 ;  /* 0x0000000ca8dc723c */ /* 0x040fe200000810dc */
[----:B---3--:R-:W-:Y:S04]  /*d2c40*/  STL [R1+0xb354], R10 ;  /* 0x00b3540a01007387 */ /* 0x008fe80000100800 */
[----:B------:R-:W-:Y:S03]  /*d2c50*/  STL [R1+0xb348], R11 ;  /* 0x00b3480b01007387 */ /* 0x000fe60000100800 */
[C---:B------:R-:W-:Y:S01]  /*d2c60*/  HMMA.1688.F32.TF32 R224, R168.reuse, R24, R224 ;  /* 0x00000018a8e0723c */ /* 0x040fe200000810e0 */
[----:B------:R-:W-:Y:S07]  /*d2c70*/  STL [R1+0xb358], R14 ;  /* 0x00b3580e01007387 */ /* 0x000fee0000100800 */
        /* <DEDUP_REMOVED lines=10> */
[C---:B------:R-:W-:Y:S08]  /*d2d20*/  HMMA.1688.F32.TF32 R184, R168.reuse, R76, R184 ;  /* 0x0000004ca8b8723c */ /* 0x040ff000000810b8 */
[C---:B------:R-:W-:Y:S08]  /*d2d30*/  HMMA.1688.F32.TF32 R188, R168.reuse, R72, R188 ;  /* 0x00000048a8bc723c */ /* 0x040ff000000810bc */
[C---:B------:R-:W-:Y:S01]  /*d2d40*/  HMMA.1688.F32.TF32 R192, R168.reuse, R92, R192 ;  /* 0x0000005ca8c0723c */ /* 0x040fe200000810c0 */
[----:B------:R-:W-:Y:S07]  /*d2d50*/  STL [R1+0xb33c], R18 ;  /* 0x00b33c1201007387 */ /* 0x000fee0000100800 */
[----:B------:R-:W-:Y:S01]  /*d2d60*/  HMMA.1688.F32.TF32 R196, R168, R88, R196 ;  /* 0x00000058a8c4723c */ /* 0x000fe200000810c4 */
[----:B------:R-:W-:Y:S04]  /*d2d70*/  STL [R1+0xb338], R19 ;  /* 0x00b3381301007387 */ /* 0x000fe80000100800 */
[----:B------:R-:W-:Y:S03]  /*d2d80*/  STL [R1+0xb36c], R58 ;  /* 0x00b36c3a01007387 */ /* 0x000fe60000100800 */
[C---:B----4-:R-:W-:Y:S01]  /*d2d90*/  HMMA.1688.F32.TF32 R248, R4.reuse, R248, R200 ;  /* 0x000000f804f8723c */ /* 0x050fe200000810c8 */
[----:B------:R-:W-:Y:S04]  /*d2da0*/  STL [R1+0xb368], R59 ;  /* 0x00b3683b01007387 */ /* 0x000fe80000100800 */
[----:B------:R-:W-:Y:S03]  /*d2db0*/  STL [R1+0xb374], R54 ;  /* 0x00b3743601007387 */ /* 0x000fe60000100800 */
[C---:B------:R-:W-:Y:S01]  /*d2dc0*/  HMMA.1688.F32.TF32 R204, R4.reuse, R28, R204 ;  /* 0x0000001c04cc723c */ /* 0x040fe200000810cc */
[----:B------:R-:W-:Y:S04]  /*d2dd0*/  STL [R1+0xb370], R55 ;  /* 0x00b3703701007387 */ /* 0x000fe80000100800 */
[----:B------:R1:W-:Y:S03]  /*d2de0*/  STL [R1+0xb37c], R82 ;  /* 0x00b37c5201007387 */ /* 0x0003e60000100800 */
[----:B------:R-:W-:Y:S01]  /*d2df0*/  HMMA.1688.F32.TF32 R208, R4, R32, R208 ;  /* 0x0000002004d0723c */ /* 0x000fe200000810d0 */
[----:B------:R2:W-:Y:S04]  /*d2e00*/  STL [R1+0xb378], R83 ;  /* 0x00b3785301007387 */ /* 0x0005e80000100800 */
[----:B------:R-:W-:Y:S04]  /*d2e10*/  STL [R1+0xb384], R78 ;  /* 0x00b3844e01007387 */ /* 0x000fe80000100800 */
[----:B------:R3:W-:Y:S01]  /*d2e20*/  STL [R1+0xb380], R79 ;  /* 0x00b3804f01007387 */ /* 0x0007e20000100800 */
[C---:B------:R-:W-:Y:S03]  /*d2e30*/  HMMA.1688.F32.TF32 R212, R232.reuse, R242, R212 ;  /* 0x000000f2e8d4723c */ /* 0x040fe600000810d4 */
[----:B------:R4:W-:Y:S04]  /*d2e40*/  STL [R1+0xb38c], R74 ;  /* 0x00b38c4a01007387 */ /* 0x0009e80000100800 */
[----:B------:R-:W-:Y:S01]  /*d2e50*/  STL [R1+0xb388], R75 ;  /* 0x00b3884b01007387 */ /* 0x000fe20000100800 */
[C---:B------:R-:W-:Y:S03]  /*d2e60*/  HMMA.1688.F32.TF32 R216, R232.reuse, R10, R216 ;  /* 0x0000000ae8d8723c */ /* 0x040fe600000810d8 */
[----:B------:R-:W-:Y:S04]  /*d2e70*/  STL [R1+0xb394], R94 ;  /* 0x00b3945e01007387 */ /* 0x000fe80000100800 */
[----:B------:R-:W-:Y:S01]  /*d2e80*/  STL [R1+0xb390], R95 ;  /* 0x00b3905f01007387 */ /* 0x000fe20000100800 */
[----:B------:R-:W-:Y:S01]  /*d2e90*/  HMMA.1688.F32.TF32 R220, R232, R14, R220 ;  /* 0x0000000ee8dc723c */ /* 0x000fe200000810dc */
[----:B------:R-:W-:-:S02]  /*d2ea0*/  IMAD.MOV.U32 R3, RZ, RZ, R47 ;  /* 0x000000ffff037224 */ /* 0x000fc400078e002f */
[----:B------:R-:W-:Y:S04]  /*d2eb0*/  LDS R168, [R2+UR10+0x10000] ;  /* 0x0100000a02a87984 */ /* 0x000fe80008000800 */
[----:B------:R-:W-:Y:S01]  /*d2ec0*/  LDS R170, [R2+UR10+0x12000] ;  /* 0x0120000a02aa7984 */ /* 0x000fe20008000800 */
        /* <DEDUP_REMOVED lines=12> */
[----:B------:R-:W4:Y:S04]  /*d2f90*/  LDL.64 R196, [R1+0x9d0] ;  /* 0x0009d00001c47983 */ /* 0x000f280000100a00 */
[----:B------:R-:W-:Y:S04]  /*d2fa0*/  STL [R1+0xb39c], R90 ;  /* 0x00b39c5a01007387 */ /* 0x000fe80000100800 */
[----:B------:R-:W-:Y:S04]  /*d2fb0*/  STL [R1+0xb398], R91 ;  /* 0x00b3985b01007387 */ /* 0x000fe80000100800 */
[----:B------:R-:W4:Y:S04]  /*d2fc0*/  LDL.64 R200, [R1+0x9b0] ;  /* 0x0009b00001c87983 */ /* 0x000f280000100a00 */
[----:B------:R-:W4:Y:S04]  /*d2fd0*/  LDL.64 R44, [R1+0x970] ;  /* 0x00097000012c7983 */ /* 0x000f280000100a00 */
[----:B------:R4:W-:Y:S04]  /*d2fe0*/  STL.64 [R1+0x630], R248 ;  /* 0x000630f801007387 */ /* 0x0009e80000100a00 */
[----:B------:R-:W-:Y:S01]  /*d2ff0*/  STL.64 [R1+0x638], R250 ;  /* 0x000638fa01007387 */ /* 0x000fe20000100a00 */
[----:B-1----:R-:W-:-:S02]  /*d3000*/  IMAD.MOV.U32 R82, RZ, RZ, R28 ;  /* 0x000000ffff527224 */ /* 0x002fc400078e001c */
[----:B--2---:R-:W-:Y:S01]  /*d3010*/  IMAD.MOV.U32 R83, RZ, RZ, R29 ;  /* 0x000000ffff537224 */ /* 0x004fe200078e001d */
[----:B---3--:R-:W-:Y:S01]  /*d3020*/  MOV R79, R33 ;  /* 0x00000021004f7202 */ /* 0x008fe20000000f00 */
[----:B------:R-:W-:Y:S01]  /*d3030*/  IMAD.MOV.U32 R78, RZ, RZ, R32 ;  /* 0x000000ffff4e7224 */ /* 0x000fe200078e0020 */
[----:B------:R-:W-:Y:S01]  /*d3040*/  HMMA.1688.F32.TF32 R212, R4, R36, R212 ;  /* 0x0000002404d4723c */ /* 0x000fe200000810d4 */
[----:B----4-:R-:W-:Y:S01]  /*d3050*/  IMAD.MOV.U32 R74, RZ, RZ, R36 ;  /* 0x000000ffff4a7224 */ /* 0x010fe200078e0024 */
[----:B------:R-:W2:Y:S04]  /*d3060*/  LDL.64 R248, [R1+0x950] ;  /* 0x0009500001f87983 */ /* 0x000ea80000100a00 */
[----:B------:R1:W-:Y:S04]  /*d3070*/  STL.64 [R1+0x620], R204 ;  /* 0x000620cc01007387 */ /* 0x0003e80000100a00 */
[----:B------:R-:W-:Y:S04]  /*d3080*/  STL.64 [R1+0x628], R206 ;  /* 0x000628ce01007387 */ /* 0x000fe80000100a00 */
[----:B------:R-:W3:Y:S04]  /*d3090*/  LDL.LU.64 R30, [R1+0xb408] ;  /* 0x00b40800011e7983 */ /* 0x000ee80000300a00 */
[----:B------:R-:W4:Y:S04]  /*d30a0*/  LDL.LU.64 R28, [R1+0xb400] ;  /* 0x00b40000011c7983 */ /* 0x000f280000300a00 */
[----:B-1----:R-:W2:Y:S04]  /*d30b0*/  LDL.64 R204, [R1+0x9f0] ;  /* 0x0009f00001cc7983 */ /* 0x002ea80000100a00 */
[----:B------:R1:W-:Y:S04]  /*d30c0*/  STL.64 [R1+0x610], R208 ;  /* 0x000610d001007387 */ /* 0x0003e80000100a00 */
[----:B------:R-:W-:Y:S04]  /*d30d0*/  STL.64 [R1+0x618], R210 ;  /* 0x000618d201007387 */ /* 0x000fe80000100a00 */
[----:B------:R-:W3:Y:S04]  /*d30e0*/  LDL.LU.64 R34, [R1+0xb3f8] ;  /* 0x00b3f80001227983 */ /* 0x000ee80000300a00 */
[----:B------:R-:W3:Y:S04]  /*d30f0*/  LDL.LU.64 R32, [R1+0xb3f0] ;  /* 0x00b3f00001207983 */ /* 0x000ee80000300a00 */
[----:B-1----:R-:W3:Y:S01]  /*d3100*/  LDL.64 R208, [R1+0xa10] ;  /* 0x000a100001d07983 */ /* 0x002ee20000100a00 */
[----:B------:R-:W-:-:S03]  /*d3110*/  IMAD.MOV.U32 R75, RZ, RZ, R37 ;  /* 0x000000ffff4b7224 */ /* 0x000fc600078e0025 */
[----:B------:R-:W-:Y:S01]  /*d3120*/  STL.64 [R1+0x690], R212 ;  /* 0x000690d401007387 */ /* 0x000fe20000100a00 */
[C---:B------:R-:W-:Y:S03]  /*d3130*/  HMMA.1688.F32.TF32 R216, R4.reuse, R244, R216 ;  /* 0x000000f404d8723c */ /* 0x040fe600000810d8 */
[----:B------:R3:W-:Y:S04]  /*d3140*/  STL.64 [R1+0x698], R214 ;  /* 0x000698d601007387 */ /* 0x0007e80000100a00 */
[----:B------:R-:W4:Y:S04]  /*d3150*/  LDL.LU.64 R38, [R1+0xb3e8] ;  /* 0x00b3e80001267983 */ /* 0x000f280000300a00 */
[----:B------:R-:W4:Y:S04]  /*d3160*/  LDL.LU.64 R36, [R1+0xb3e0] ;  /* 0x00b3e00001247983 */ /* 0x000f280000300a00 */
[----:B------:R-:W4:Y:S04]  /*d3170*/  LDL.64 R244, [R1+0x930] ;  /* 0x0009300001f47983 */ /* 0x000f280000100a00 */
[----:B------:R-:W-:Y:S04]  /*d3180*/  STL.64 [R1+0x680], R216 ;  /* 0x000680d801007387 */ /* 0x000fe80000100a00 */
[----:B------:R-:W-:Y:S01]  /*d3190*/  STL.64 [R1+0x688], R218 ;  /* 0x000688da01007387 */ /* 0x000fe20000100a00 */
[----:B------:R-:W-:Y:S01]  /*d31a0*/  HMMA.1688.F32.TF32 R172, R4, R40, R172 ;  /* 0x0000002804ac723c */ /* 0x000fe200000810ac */
[----:B------:R-:W-:-:S02]  /*d31b0*/  IMAD.MOV.U32 R15, RZ, RZ, R40 ;  /* 0x000000ffff0f7224 */ /* 0x000fc400078e0028 */
[----:B------:R-:W-:Y:S01]  /*d31c0*/  IMAD.MOV.U32 R23, RZ, RZ, R41 ;  /* 0x000000ffff177224 */ /* 0x000fe200078e0029 */
[----:B------:R-:W-:Y:S04]  /*d31d0*/  LDS R198, [R2+UR10+0x16000] ;  /* 0x0160000a02c67984 */ /* 0x000fe80008000800 */
[----:B------:R-:W-:Y:S01]  /*d31e0*/  LDS R199, [R0+UR10+0x16000] ;  /* 0x0160000a00c77984 */ /* 0x000fe20008000800 */
[----:B------:R-:W-:Y:S01]  /*d31f0*/  HMMA.1688.F32.TF32 R40, R4, R44, R176 ;  /* 0x0000002c0428723c */ /* 0x000fe200000810b0 */
[----:B--2---:R-:W-:Y:S02]  /*d3200*/  IMAD.MOV.U32 R243, RZ, RZ, R204 ;  /* 0x000000fffff37224 */ /* 0x004fe400078e00cc */
[----:B------:R-:W-:-:S05]  /*d3210*/  IMAD.MOV.U32 R11, RZ, RZ, R205 ;  /* 0x000000ffff0b7224 */ /* 0x000fca00078e00cd */
[----:B---3--:R-:W-:Y:S01]  /*d3220*/  HMMA.1688.F32.TF32 R212, R4, R208, R220 ;  /* 0x000000d004d4723c */ /* 0x008fe200000810dc */
[----:B------:R-:W-:Y:S01]  /*d3230*/  IMAD.MOV.U32 R94, RZ, RZ, R208 ;  /* 0x000000ffff5e7224 */ /* 0x000fe200078e00d0 */
[----:B------:R-:W-:-:S06]  /*d3240*/  MOV R95, R209 ;  /* 0x000000d1005f7202 */ /* 0x000fcc0000000f00 */
[C---:B------:R-:W-:Y:S08]  /*d3250*/  HMMA.1688.F32.TF32 R208, R4.reuse, R204, R224 ;  /* 0x000000cc04d0723c */ /* 0x040ff000000810e0 */
[----:B------:R-:W-:Y:S01]  /*d3260*/  HMMA.1688.F32.TF32 R204, R4, R196, R228 ;  /* 0x000000c404cc723c */ /* 0x000fe200000810e4 */
[----:B------:R-:W-:Y:S01]  /*d3270*/  MOV R18, R200 ;  /* 0x000000c800127202 */ /* 0x000fe20000000f00 */
[----:B------:R-:W-:Y:S01]  /*d3280*/  IMAD.MOV.U32 R19, RZ, RZ, R201 ;  /* 0x000000ffff137224 */ /* 0x000fe200078e00c9 */
        /* <DEDUP_REMOVED lines=8> */
[----:B----4-:R-:W-:Y:S01]  /*d3310*/  MOV R22, R244 ;  /* 0x000000f400167202 */ /* 0x010fe20000000f00 */
[----:B------:R-:W-:Y:S01]  /*d3320*/  IMAD.MOV.U32 R26, RZ, RZ, R245 ;  /* 0x000000ffff1a7224 */ /* 0x000fe200078e00f5 */
[----:B------:R-:W-:Y:S01]  /*d3330*/  MOV R10, R44 ;  /* 0x0000002c000a7202 */ /* 0x000fe20000000f00 */
[----:B------:R-:W-:Y:S01]  /*d3340*/  IMAD.MOV.U32 R242, RZ, RZ, R45 ;  /* 0x000000fffff27224 */ /* 0x000fe200078e002d */
[----:B------:R-:W-:Y:S01]  /*d3350*/  LDS R196, [R2+UR10+0x14000] ;  /* 0x0140000a02c47984 */ /* 0x000fe20008000800 */
[----:B-1----:R-:W-:-:S15]  /*d3360*/  HMMA.1688.F32.TF32 R204, R4, R200, R236 ;  /* 0x000000c804cc723c */ /* 0x002fde00000810ec */
[----:B------:R-:W-:-:S04]  /*d3370*/  NOP ;  /* 0x0000000000007918 */ /* 0x000fc80000000000 */
[----:B------:R-:W-:Y:S04]  /*d3380*/  STL.64 [R1+0x640], R204 ;  /* 0x000640cc01007387 */ /* 0x000fe80000100a00 */
[----:B------:R-:W-:Y:S04]  /*d3390*/  STL.64 [R1+0x648], R206 ;  /* 0x000648ce01007387 */ /* 0x000fe80000100a00 */
[----:B------:R-:W-:Y:S04]  /*d33a0*/  STL.64 [R1+0x1330], R172 ;  /* 0x001330ac01007387 */ /* 0x000fe80000100a00 */
[----:B------:R-:W-:Y:S04]  /*d33b0*/  STL.64 [R1+0x1338], R174 ;  /* 0x001338ae01007387 */ /* 0x000fe80000100a00 */
[----:B------:R-:W-:Y:S04]  /*d33c0*/  STL.64 [R1+0x1320], R40 ;  /* 0x0013202801007387 */ /* 0x000fe80000100a00 */
[----:B------:R1:W-:Y:S02]  /*d33d0*/  STL.64 [R1+0x1328], R42 ;  /* 0x0013282a01007387 */ /* 0x0003e40000100a00 */
[----:B-1----:R-:W-:-:S15]  /*d33e0*/  HMMA.1688.F32.TF32 R40, R4, R248, R180 ;  /* 0x000000f80428723c */ /* 0x002fde00000810b4 */
[----:B------:R-:W-:-:S04]  /*d33f0*/  NOP ;  /* 0x0000000000007918 */ /* 0x000fc80000000000 */
[----:B------:R-:W-:Y:S04]  /*d3400*/  STL.64 [R1+0x1300], R40 ;  /* 0x0013002801007387 */ /* 0x000fe80000100a00 */
[----:B------:R1:W-:Y:S04]  /*d3410*/  STL.64 [R1+0x1308], R42 ;  /* 0x0013082a01007387 */ /* 0x0003e80000100a00 */
[----:B------:R-:W2:Y:S04]  /*d3420*/  LDL.LU R212, [R1+0x1420] ;  /* 0x0014200001d47983 */ /* 0x000ea80000300800 */
[----:B------:R-:W2:Y:S01]  /*d3430*/  LDL.LU R213, [R1+0x1424] ;  /* 0x0014240001d57983 */ /* 0x000ea20000300800 */
[C---:B-1----:R-:W-:Y:S03]  /*d3440*/  HMMA.1688.F32.TF32 R40, R4.reuse, R244, R184 ;  /* 0x000000f40428723c */ /* 0x042fe600000810b8 */
[----:B------:R-:W2:Y:S04]  /*d3450*/  LDL.LU R214, [R1+0x1428] ;  /* 0x0014280001d67983 */ /* 0x000ea80000300800 */
[----:B------:R-:W2:Y:S04]  /*d3460*/  LDL.LU R215, [R1+0x142c] ;  /* 0x00142c0001d77983 */ /* 0x000ea80000300800 */
[----:B------:R-:W3:Y:S04]  /*d3470*/  LDL.LU R200, [R1+0x1560] ;  /* 0x0015600001c87983 */ /* 0x000ee80000300800 */
[----:B------:R-:W3:Y:S04]  /*d3480*/  LDL.LU R201, [R1+0x1564] ;  /* 0x0015640001c97983 */ /* 0x000ee80000300800 */
[----:B------:R-:W3:Y:S04]  /*d3490*/  LDL.LU R202, [R1+0x1568] ;  /* 0x0015680001ca7983 */ /* 0x000ee80000300800 */
[----:B------:R-:W3:Y:S04]  /*d34a0*/  LDL.LU R203, [R1+0x156c] ;  /* 0x00156c0001cb7983 */ /* 0x000ee80000300800 */
        /* <DEDUP_REMOVED lines=18> */
[----:B-1----:R-:W2:Y:S04]  /*d35d0*/  LDL.64 R40, [R1+0x910] ;  /* 0x0009100001287983 */ /* 0x002ea80000100a00 */
[----:B------:R-:W3:Y:S04]  /*d35e0*/  LDL.LU R172, [R1+0x1550] ;  /* 0x0015500001ac7983 */ /* 0x000ee80000300800 */
[----:B------:R-:W3:Y:S04]  /*d35f0*/  LDL.LU R173, [R1+0x1554] ;  /* 0x0015540001ad7983 */ /* 0x000ee80000300800 */
[----:B------:R-:W3:Y:S04]  /*d3600*/  LDL.LU R174, [R1+0x1558] ;  /* 0x0015580001ae7983 */ /* 0x000ee80000300800 */
[----:B------:R-:W3:Y:S04]  /*d3610*/  LDL.LU R175, [R1+0x155c] ;  /* 0x00155c0001af7983 */ /* 0x000ee80000300800 */
[----:B------:R-:W3:Y:S04]  /*d3620*/  LDL.64 R248, [R1+0x8f0] ;  /* 0x0008f00001f87983 */ /* 0x000ee80000100a00 */
[----:B------:R-:W4:Y:S04]  /*d3630*/  LDL R228, [R1+0x10] ;  /* 0x0000100001e47983 */ /* 0x000f280000100800 */
[----:B------:R-:W4:Y:S04]  /*d3640*/  LDL R229, [R1+0x14] ;  /* 0x0000140001e57983 */ /* 0x000f280000100800 */
[----:B------:R-:W4:Y:S04]  /*d3650*/  LDL.LU R236, [R1+0x1540] ;  /* 0x0015400001ec7983 */ /* 0x000f280000300800 */
[----:B------:R-:W4:Y:S04]  /*d3660*/  LDL.LU R237, [R1+0x1544] ;  /* 0x0015440001ed7983 */ /* 0x000f280000300800 */
[----:B------:R-:W4:Y:S04]  /*d3670*/  LDL.LU R238, [R1+0x1548] ;  /* 0x0015480001ee7983 */ /* 0x000f280000300800 */
[----:B------:R-:W4:Y:S04]  /*d3680*/  LDL.LU R239, [R1+0x154c] ;  /* 0x00154c0001ef7983 */ /* 0x000f280000300800 */
[----:B------:R-:W4:Y:S04]  /*d3690*/  LDL.64 R244, [R1+0x8d0] ;  /* 0x0008d00001f47983 */ /* 0x000f280000100a00 */
        /* <DEDUP_REMOVED lines=18> */
[----:B--2---:R-:W-:Y:S01]  /*d37c0*/  HMMA.1688.F32.TF32 R188, R4, R40, R188 ;  /* 0x0000002804bc723c */ /* 0x004fe200000810bc */
[----:B------:R-:W-:-:S02]  /*d37d0*/  IMAD.MOV.U32 R58, RZ, RZ, R40 ;  /* 0x000000ffff3a7224 */ /* 0x000fc400078e0028 */
[----:B------:R-:W-:-:S05]  /*d37e0*/  IMAD.MOV.U32 R59, RZ, RZ, R41 ;  /* 0x000000ffff3b7224 */ /* 0x000fca00078e0029 */
[C---:B---3--:R-:W-:Y:S11]  /*d37f0*/  HMMA.1688.F32.TF32 R192, R4.reuse, R248, R192 ;  /* 0x000000f804c0723c */ /* 0x048ff600000810c0 */
[----:B------:R1:W-:Y:S04]  /*d3800*/  STL.64 [R1+0x12d0], R188 ;  /* 0x0012d0bc01007387 */ /* 0x0003e80000100a00 */
[----:B------:R2:W-:Y:S04]  /*d3810*/  STL.64 [R1+0x12d8], R190 ;  /* 0x0012d8be01007387 */ /* 0x0005e80000100a00 */
[----:B----4-:R-:W3:Y:S04]  /*d3820*/  LDL.LU.64 R42, [R1+0xb3d8] ;  /* 0x00b3d800012a7983 */ /* 0x010ee80000300a00 */
[----:B------:R-:W4:Y:S04]  /*d3830*/  LDL.LU.64 R40, [R1+0xb3d0] ;  /* 0x00b3d00001287983 */ /* 0x000f280000300a00 */
[----:B-1----:R-:W3:Y:S04]  /*d3840*/  LDL.LU R188, [R1+0x1580] ;  /* 0x0015800001bc7983 */ /* 0x002ee80000300800 */
[----:B------:R-:W3:Y:S04]  /*d3850*/  LDL.LU R189, [R1+0x1584] ;  /* 0x0015840001bd7983 */ /* 0x000ee80000300800 */
[----:B--2---:R-:W3:Y:S01]  /*d3860*/  LDL.LU R190, [R1+0x1588] ;  /* 0x0015880001be7983 */ /* 0x004ee20000300800 */
[----:B------:R-:W-:Y:S03]  /*d3870*/  HMMA.1688.F32.TF32 R4, R4, R244, R232 ;  /* 0x000000f40404723c */ /* 0x000fe600000810e8 */
[----:B------:R-:W3:Y:S01]  /*d3880*/  LDL.LU R191, [R1+0x158c] ;  /* 0x00158c0001bf7983 */ /* 0x000ee20000300800 */
[----:B------:R-:W-:Y:S01]  /*d3890*/  MOV R54, R248 ;  /* 0x000000f800367202 */ /* 0x000fe20000000f00 */
[----:B------:R-:W-:-:S02]  /*d38a0*/  IMAD.MOV.U32 R55, RZ, RZ, R249 ;  /* 0x000000ffff377224 */ /* 0x000fc400078e00f9 */
[----:B------:R1:W-:Y:S04]  /*d38b0*/  STL.64 [R1+0x12c0], R192 ;  /* 0x0012c0c001007387 */ /* 0x0003e80000100a00 */
[----:B------:R2:W-:Y:S04]  /*d38c0*/  STL.64 [R1+0x12c8], R194 ;  /* 0x0012c8c201007387 */ /* 0x0005e80000100a00 */
[----:B------:R-:W3:Y:S04]  /*d38d0*/  LDL.LU.64 R250, [R1+0xb3c8] ;  /* 0x00b3c80001fa7983 */ /* 0x000ee80000300a00 */
[----:B------:R-:W3:Y:S04]  /*d38e0*/  LDL.LU.64 R248, [R1+0xb3c0] ;  /* 0x00b3c00001f87983 */ /* 0x000ee80000300a00 */
[----:B-1----:R-:W3:Y:S04]  /*d38f0*/  LDL.LU R192, [R1+0x15b0] ;  /* 0x0015b00001c07983 */ /* 0x002ee80000300800 */
[----:B------:R-:W3:Y:S04]  /*d3900*/  LDL.LU R193, [R1+0x15b4] ;  /* 0x0015b40001c17983 */ /* 0x000ee80000300800 */
[----:B--2---:R-:W2:Y:S01]  /*d3910*/  LDL.LU R194, [R1+0x15b8] ;  /* 0x0015b80001c27983 */ /* 0x004ea20000300800 */
[----:B------:R-:W-:-:S03]  /*d3920*/  IMAD.MOV.U32 R90, RZ, RZ, R244 ;  /* 0x000000ffff5a7224 */ /* 0x000fc600078e00f4 */
[----:B------:R-:W2:Y:S01]  /*d3930*/  LDL.LU R195, [R1+0x15bc] ;  /* 0x0015bc0001c37983 */ /* 0x000ea20000300800 */
[----:B------:R-:W-:-:S03]  /*d3940*/  IMAD.MOV.U32 R91, RZ, RZ, R245 ;  /* 0x000000ffff5b7224 */ /* 0x000fc600078e00f5 */
[----:B------:R1:W-:Y:S04]  /*d3950*/  STL.64 [R1+0x12a0], R4 ;  /* 0x0012a00401007387 */ /* 0x0003e80000100a00 */
[----:B------:R1:W-:Y:S04]  /*d3960*/  STL.64 [R1+0x12a8], R6 ;  /* 0x0012a80601007387 */ /* 0x0003e80000100a00 */
[----:B------:R-:W2:Y:S04]  /*d3970*/  LDL.LU.64 R246, [R1+0xb3b8] ;  /* 0x00b3b80001f67983 */ /* 0x000ea80000300a00 */
[----:B------:R-:W2:Y:S04]  /*d3980*/  LDL.LU.64 R244, [R1+0xb3b0] ;  /* 0x00b3b00001f47983 */ /* 0x000ea80000300a00 */
[----:B------:R-:W2:Y:S04]  /*d3990*/  LDL.LU R232, [R1+0x1570] ;  /* 0x0015700001e87983 */ /* 0x000ea80000300800 */
[----:B------:R-:W2:Y:S04]  /*d39a0*/  LDL.LU R233, [R1+0x1574] ;  /* 0x0015740001e97983 */ /* 0x000ea80000300800 */
[----:B------:R-:W2:Y:S04]  /*d39b0*/  LDL.LU R234, [R1+0x1578] ;  /* 0x0015780001ea7983 */ /* 0x000ea80000300800 */
[----:B------:R-:W2:Y:S01]  /*d39c0*/  LDL.LU R235, [R1+0x157c] ;  /* 0x00157c0001eb7983 */ /* 0x000ea20000300800 */
[----:B------:R-:W-:Y:S03]  /*d39d0*/  HMMA.1688.F32.TF32 R224, R168, R224, R44 ;  /* 0x000000e0a8e0723c */ /* 0x000fe6000008102c */
[----:B-1----:R-:W2:Y:S04]  /*d39e0*/  LDL.LU R4, [R1+0x1620] ;  /* 0x0016200001047983 */ /* 0x002ea80000300800 */
[----:B------:R-:W2:Y:S04]  /*d39f0*/  LDL.LU R5, [R1+0x1624] ;  /* 0x0016240001057983 */ /* 0x000ea80000300800 */
[----:B------:R-:W2:Y:S04]  /*d3a00*/  LDL.LU R6, [R1+0x1628] ;  /* 0x0016280001067983 */ /* 0x000ea80000300800 */
[----:B------:R-:W2:Y:S04]  /*d3a10*/  LDL.LU R7, [R1+0x162c] ;  /* 0x00162c0001077983 */ /* 0x000ea80000300800 */
[----:B------:R-:W2:Y:S04]  /*d3a20*/  LDL.LU.64 R46, [R1+0xb3a8] ;  /* 0x00b3a800012e7983 */ /* 0x000ea80000300a00 */
[----:B------:R-:W2:Y:S01]  /*d3a30*/  LDL.LU.64 R44, [R1+0xb3a0] ;  /* 0x00b3a000012c7983 */ /* 0x000ea20000300a00 */
[----:B------:R-:W-:-:S03]  /*d3a40*/  IMAD.MOV.U32 R252, RZ, RZ, R197 ;  /* 0x000000fffffc7224 */ /* 0x000fc600078e00c5 */
        /* <DEDUP_REMOVED lines=8> */
[C---:B----4-:R-:W-:Y:S08]  /*d3ad0*/  HMMA.1688.F32.TF32 R236, R168.reuse, R40, R236 ;  /* 0x00000028a8ec723c */ /* 0x050ff000000810ec */
[C---:B---3--:R-:W-:Y:S08]  /*d3ae0*/  HMMA.1688.F32.TF32 R188, R168.reuse, R84, R188 ;  /* 0x00000054a8bc723c */ /* 0x048ff000000810bc */
[C---:B------:R-:W-:Y:S08]  /*d3af0*/  HMMA.1688.F32.TF32 R220, R168.reuse, R248, R220 ;  /* 0x000000f8a8dc723c */ /* 0x040ff000000810dc */
[C---:B--2---:R-:W-:Y:S08]  /*d3b00*/  HMMA.1688.F32.TF32 R216, R168.reuse, R244, R216 ;  /* 0x000000f4a8d8723c */ /* 0x044ff000000810d8 */
[C---:B------:R-:W-:Y:S08]  /*d3b10*/  HMMA.1688.F32.TF32 R192, R168.reuse, R68, R192 ;  /* 0x00000044a8c0723c */ /* 0x040ff000000810c0 */
[----:B------:R-:W-:Y:S08]  /*d3b20*/  HMMA.1688.F32.TF32 R228, R168, R228, R232 ;  /* 0x000000e4a8e4723c */ /* 0x000ff000000810e8 */
[----:B-1----:R-:W-:Y:S08]  /*d3b30*/  HMMA.1688.F32.TF32 R216, R196, R246, R216 ;  /* 0x000000f6c4d8723c */ /* 0x002ff000000810d8 */
[C---:B------:R-:W-:Y:S08]  /*d3b40*/  HMMA.1688.F32.TF32 R4, R168.reuse, R28, R4 ;  /* 0x0000001ca804723c */ /* 0x040ff00000081004 */
[----:B------:R-:W-:Y:S01]  /*d3b50*/  HMMA.1688.F32.TF32 R232, R168, R44, R172 ;  /* 0x0000002ca8e8723c */ /* 0x000fe200000810ac */
[----:B------:R-:W2:Y:S04]  /*d3b60*/  LDL R170, [R1+0x18] ;  /* 0x0000180001aa7983 */ /* 0x000ea80000100800 */
[----:B------:R-:W2:Y:S04]  /*d3b70*/  LDL R171, [R1+0x1c] ;  /* 0x00001c0001ab7983 */ /* 0x000ea80000100800 */
[----:B------:R1:W-:Y:S04]  /*d3b80*/  STL.64 [R1+0xb260], R246 ;  /* 0x00b260f601007387 */ /* 0x0003e80000100a00 */
[----:B------:R3:W-:Y:S01]  /*d3b90*/  STL.64 [R1+0xb258], R244 ;  /* 0x00b258f401007387 */ /* 0x0007e20000100a00 */
[C---:B------:R-:W-:Y:S03]  /*d3ba0*/  HMMA.1688.F32.TF32 R220, R196.reuse, R250, R220 ;  /* 0x000000fac4dc723c */ /* 0x040fe600000810dc */
[----:B------:R-:W-:Y:S04]  /*d3bb0*/  LDS R172, [R2+UR10+0x18000] ;  /* 0x0180000a02ac7984 */ /* 0x000fe80008000800 */
[----:B-1----:R-:W4:Y:S04]  /*d3bc0*/  LDL R246, [R1+0x8] ;  /* 0x0000080001f67983 */ /* 0x002f280000100800 */
[----:B------:R-:W4:Y:S04]  /*d3bd0*/  LDL R247, [R1+0xc] ;  /* 0x00000c0001f77983 */ /* 0x000f280000100800 */
[----:B------:R-:W-:Y:S04]  /*d3be0*/  STL.64 [R1+0xb270], R250 ;  /* 0x00b270fa01007387 */ /* 0x000fe80000100a00 */
[----:B------:R1:W-:Y:S04]  /*d3bf0*/  STL.64 [R1+0xb268], R248 ;  /* 0x00b268f801007387 */ /* 0x0003e80000100a00 */
[----:B---3--:R-:W3:Y:S04]  /*d3c00*/  LDL R244, [R1+0x20] ;  /* 0x0000200001f47983 */ /* 0x008ee80000100800 */
[----:B------:R-:W3:Y:S04]  /*d3c10*/  LDL R245, [R1+0x24] ;  /* 0x0000240001f57983 */ /* 0x000ee80000100800 */
[----:B-1----:R-:W2:Y:S04]  /*d3c20*/  LDL.64 R248, [R1+0x30] ;  /* 0x0000300001f87983 */ /* 0x002ea80000100a00 */
[----:B------:R-:W2:Y:S01]  /*d3c30*/  LDL.64 R250, [R1+0x38] ;  /* 0x0000380001fa7983 */ /* 0x000ea20000100a00 */
[C---:B------:R-:W-:Y:S03]  /*d3c40*/  HMMA.1688.F32.TF32 R232, R196.reuse, R46, R232 ;  /* 0x0000002ec4e8723c */ /* 0x040fe600000810e8 */
[----:B------:R-:W-:Y:S04]  /*d3c50*/  LDS R174, [R2+UR10+0x1a000] ;  /* 0x01a0000a02ae7984 */ /* 0x000fe80008000800 */
[----:B------:R-:W-:Y:S04]  /*d3c60*/  LDS R173, [R0+UR10+0x18000] ;  /* 0x0180000a00ad7984 */ /* 0x000fe80008000800 */
[----:B------:R-:W1:Y:S01]  /*d3c70*/  LDS R175, [R0+UR10+0x1a000] ;  /* 0x01a0000a00af7984 */ /* 0x000e620008000800 */
[C---:B------:R-:W-:Y:S08]  /*d3c80*/  HMMA.1688.F32.TF32 R236, R196.reuse, R42, R236 ;  /* 0x0000002ac4ec723c */ /* 0x040ff000000810ec */
        /* <DEDUP_REMOVED lines=8> */
[----:B--2---:R-:W2:Y:S04]  /*d3d10*/  LDL R44, [R1+0x40] ;  /* 0x00004000012c7983 */ /* 0x004ea80000100800 */
[----:B------:R-:W2:Y:S01]  /*d3d20*/  LDL R45, [R1+0x44] ;  /* 0x00004400012d7983 */ /* 0x000ea20000100800 */
[C---:B------:R-:W-:Y:S08]  /*d3d30*/  HMMA.1688.F32.TF32 R228, R196.reuse, R170, R228 ;  /* 0x000000aac4e4723c */ /* 0x040ff000000810e4 */
[C---:B------:R-:W-:Y:S01]  /*d3d40*/  HMMA.1688.F32.TF32 R168, R196.reuse, R38, R208 ;  /* 0x00000026c4a8723c */ /* 0x040fe200000810d0 */
        /* <DEDUP_REMOVED lines=34> */
[----:B------:R-:W-:Y:S04]  /*d3f70*/  LDS R173, [R0+UR10+0x24000] ;  /* 0x0240000a00ad7984 */ /* 0x000fe80008000800 */
[----:B------:R-:W4:Y:S03]  /*d3f80*/  LDS R175, [R0+UR10+0x26000] ;  /* 0x0260000a00af7984 */ /* 0x000f260008000800 */
[C---:B------:R-:W-:Y:S01]  /*d3f90*/  HMMA.1688.F32.TF32 R220, R208.reuse, R162, R220 ;  /* 0x000000a2d0dc723c */ /* 0x040fe200000810dc */
[----:B------:R-:W-:Y:S04]  /*d3fa0*/  STL.64 [R1+0xb280], R42 ;  /* 0x00b2802a01007387 */ /* 0x000fe80000100a00 */
[----:B------:R1:W-:Y:S03]  /*d3fb0*/  STL.64 [R1+0xb278], R40 ;  /* 0x00b2782801007387 */ /* 0x0003e60000100a00 */
[----:B------:R-:W-:Y:S01]  /*d3fc0*/  HMMA.1688.F32.TF32 R216, R208, R166, R216 ;  /* 0x000000a6d0d8723c */ /* 0x000fe200000810d8 */
[----:B------:R-:W-:Y:S04]  /*d3fd0*/  STL.64 [R1+0xb290], R38 ;  /* 0x00b2902601007387 */ /* 0x000fe80000100a00 */
[----:B------:R-:W-:Y:S03]  /*d3fe0*/  STL.64 [R1+0xb288], R36 ;  /* 0x00b2882401007387 */ /* 0x000fe60000100a00 */
[C---:B---3--:R-:W-:Y:S01]  /*d3ff0*/  HMMA.1688.F32.TF32 R224, R196.reuse, R244, R224 ;  /* 0x000000f4c4e0723c */ /* 0x048fe200000810e0 */
[----:B------:R-:W-:Y:S04]  /*d4000*/  STL.64 [R1+0xb2a0], R34 ;  /* 0x00b2a02201007387 */ /* 0x000fe80000100a00 */
[----:B------:R3:W-:Y:S04]  /*d4010*/  STL.64 [R1+0xb298], R32 ;  /* 0x00b2982001007387 */ /* 0x0007e80000100a00 */
        /* <DEDUP_REMOVED lines=10> */
[----:B------:R-:W-:Y:S01]  /*d40c0*/  STL.64 [R1+0xb300], R86 ;  /* 0x00b3005601007387 */ /* 0x000fe20000100a00 */
[----:B------:R-:W-:Y:S03]  /*d40d0*/  HMMA.1688.F32.TF32 R220, R196, R248, R220 ;  /* 0x000000f8c4dc723c */ /* 0x000fe600000810dc */
[----:B------:R1:W-:Y:S04]  /*d40e0*/  STL.64 [R1+0xb2f8], R84 ;  /* 0x00b2f85401007387 */ /* 0x0003e80000100a00 */
[----:B------:R-:W-:Y:S04]  /*d40f0*/  STL.64 [R1+0xb310], R102 ;  /* 0x00b3106601007387 */ /* 0x000fe80000100a00 */
[----:B------:R-:W-:Y:S01]  /*d4100*/  STL.64 [R1+0xb308], R100 ;  /* 0x00b3086401007387 */ /* 0x000fe20000100a00 */
[----:B------:R-:W-:-:S03]  /*d4110*/  IMAD.MOV.U32 R244, RZ, RZ, R90 ;  /* 0x000000fffff47224 */ /* 0x000fc600078e005a */
[----:B------:R-:W-:Y:S01]  /*d4120*/  STL.64 [R1+0xb320], R98 ;  /* 0x00b3206201007387 */ /* 0x000fe20000100a00 */
[----:B------:R-:W-:-:S03]  /*d4130*/  IMAD.MOV.U32 R245, RZ, RZ, R91 ;  /* 0x000000fffff57224 */ /* 0x000fc600078e005b */
[----:B------:R-:W-:Y:S01]  /*d4140*/  STL.64 [R1+0xb318], R96 ;  /* 0x00b3186001007387 */ /* 0x000fe20000100a00 */
[----:B--2---:R-:W-:Y:S03]  /*d4150*/  HMMA.1688.F32.TF32 R216, R196, R44, R216 ;  /* 0x0000002cc4d8723c */ /* 0x004fe600000810d8 */
[----:B------:R-:W-:Y:S01]  /*d4160*/  STL.64 [R1+0xb330], R166 ;  /* 0x00b330a601007387 */ /* 0x000fe20000100a00 */
[----:B-1----:R-:W-:-:S03]  /*d4170*/  MOV R40, R94 ;  /* 0x0000005e00287202 */ /* 0x002fc60000000f00 */
[----:B------:R1:W-:Y:S01]  /*d4180*/  STL.64 [R1+0xb328], R164 ;  /* 0x00b328a401007387 */ /* 0x0003e20000100a00 */
[----:B----4-:R-:W-:Y:S03]  /*d4190*/  HMMA.1688.F32.TF32 R224, R172, R246, R224 ;  /* 0x000000f6ace0723c */ /* 0x010fe600000810e0 */
[----:B------:R-:W2:Y:S01]  /*d41a0*/  LDL.LU R90, [R1+0xb39c] ;  /* 0x00b39c00015a7983 */ /* 0x000ea20000300800 */
[----:B------:R-:W-:-:S03]  /*d41b0*/  IMAD.MOV.U32 R41, RZ, RZ, R95 ;  /* 0x000000ffff297224 */ /* 0x000fc600078e005f */
[----:B------:R-:W2:Y:S01]  /*d41c0*/  LDL.LU R91, [R1+0xb398] ;  /* 0x00b39800015b7983 */ /* 0x000ea20000300800 */
[----:B---3--:R-:W-:-:S03]  /*d41d0*/  IMAD.MOV.U32 R32, RZ, RZ, R74 ;  /* 0x000000ffff207224 */ /* 0x008fc600078e004a */
[----:B------:R-:W3:Y:S04]  /*d41e0*/  LDL R246, [R1+0x8d8] ;  /* 0x0008d80001f67983 */ /* 0x000ee80000100800 */
[----:B------:R-:W3:Y:S01]  /*d41f0*/  LDL R247, [R1+0x8dc] ;  /* 0x0008dc0001f77983 */ /* 0x000ee20000100800 */
[----:B------:R-:W-:-:S03]  /*d4200*/  IMAD.MOV.U32 R33, RZ, RZ, R75 ;  /* 0x000000ffff217224 */ /* 0x000fc600078e004b */
[----:B------:R-:W4:Y:S04]  /*d4210*/  LDL.LU R94, [R1+0xb394] ;  /* 0x00b39400015e7983 */ /* 0x000f280000300800 */
[----:B------:R-:W4:Y:S01]  /*d4220*/  LDL.LU R95, [R1+0xb390] ;  /* 0x00b39000015f7983 */ /* 0x000f220000300800 */
[----:B------:R-:W-:-:S03]  /*d4230*/  MOV R28, R78 ;  /* 0x0000004e001c7202 */ /* 0x000fc60000000f00 */
        /* <DEDUP_REMOVED lines=10> */
[----:B------:R-:W-:-:S03]  /*d42e0*/  IMAD.MOV.U32 R65, RZ, RZ, R83 ;  /* 0x000000ffff417224 */ /* 0x000fc600078e0053 */
[----:B------:R-:W2:Y:S01]  /*d42f0*/  LDL.LU R79, [R1+0xb380] ;  /* 0x00b38000014f7983 */ /* 0x000ea20000300800 */
[----:B------:R-:W-:-:S03]  /*d4300*/  MOV R248, R54 ;  /* 0x0000003600f87202 */ /* 0x000fc60000000f00 */
[----:B------:R-:W2:Y:S04]  /*d4310*/  LDL R30, [R1+0xa78] ;  /* 0x000a7800011e7983 */ /* 0x000ea80000100800 */
[----:B------:R-:W2:Y:S04]  /*d4320*/  LDL R31, [R1+0xa7c] ;  /* 0x000a7c00011f7983 */ /* 0x000ea80000100800 */
[----:B------:R-:W2:Y:S04]  /*d4330*/  LDL R60, [R1+0xab0] ;  /* 0x000ab000013c7983 */ /* 0x000ea80000100800 */
[----:B------:R-:W2:Y:S04]  /*d4340*/  LDL R61, [R1+0xab4] ;  /* 0x000ab400013d7983 */ /* 0x000ea80000100800 */
[----:B------:R-:W2:Y:S04]  /*d4350*/  LDL R62, [R1+0xab8] ;  /* 0x000ab800013e7983 */ /* 0x000ea80000100800 */
[----:B------:R-:W2:Y:S01]  /*d4360*/  LDL R63, [R1+0xabc] ;  /* 0x000abc00013f7983 */ /* 0x000ea20000100800 */
[----:B------:R-:W-:-:S03]  /*d4370*/  IMAD.MOV.U32 R249, RZ, RZ, R55 ;  /* 0x000000fffff97224 */ /* 0x000fc600078e0037 */
[----:B------:R-:W2:Y:S01]  /*d4380*/  LDL.LU R82, [R1+0xb37c] ;  /* 0x00b37c0001527983 */ /* 0x000ea20000300800 */
[----:B------:R-:W-:Y:S03]  /*d4390*/  HMMA.1688.F32.TF32 R220, R172, R250, R220 ;  /* 0x000000faacdc723c */ /* 0x000fe600000810dc */
[----:B------:R-:W2:Y:S01]  /*d43a0*/  LDL.LU R83, [R1+0xb378] ;  /* 0x00b3780001537983 */ /* 0x000ea20000300800 */
[----:B------:R-:W-:-:S03]  /*d43b0*/  IMAD.MOV.U32 R3, RZ, RZ, R251 ;  /* 0x000000ffff037224 */ /* 0x000fc600078e00fb */
[----:B------:R-:W2:Y:S01]  /*d43c0*/  LDL R66, [R1+0xa98] ;  /* 0x000a980001427983 */ /* 0x000ea20000100800 */
[----:B------:R-:W-:-:S03]  /*d43d0*/  IMAD.MOV.U32 R44, RZ, RZ, R58 ;  /* 0x000000ffff2c7224 */ /* 0x000fc600078e003a */
[----:B------:R-:W3:Y:S04]  /*d43e0*/  LDL R67, [R1+0xa9c] ;  /* 0x000a9c0001437983 */ /* 0x000ee80000100800 */
[----:B------:R-:W3:Y:S04]  /*d43f0*/  LDL.64 R36, [R1+0xa30] ;  /* 0x000a300001247983 */ /* 0x000ee80000100a00 */
[----:B------:R-:W3:Y:S01]  /*d4400*/  LDL.64 R38, [R1+0xa38] ;  /* 0x000a380001267983 */ /* 0x000ee20000100a00 */
[----:B------:R-:W-:-:S03]  /*d4410*/  IMAD.MOV.U32 R45, RZ, RZ, R59 ;  /* 0x000000ffff2d7224 */ /* 0x000fc600078e003b */
[----:B------:R-:W3:Y:S01]  /*d4420*/  LDL.LU R54, [R1+0xb374] ;  /* 0x00b3740001367983 */ /* 0x000ee20000300800 */
[----:B------:R-:W-:Y:S03]  /*d4430*/  HMMA.1688.F32.TF32 R216, R172, R46, R216 ;  /* 0x0000002eacd8723c */ /* 0x000fe600000810d8 */
[----:B------:R-:W3:Y:S01]  /*d4440*/  LDL.LU R55, [R1+0xb370] ;  /* 0x00b3700001377983 */ /* 0x000ee20000300800 */
[----:B------:R-:W-:-:S03]  /*d4450*/  MOV R48, R22 ;  /* 0x0000001600307202 */ /* 0x000fc60000000f00 */
[----:B------:R-:W3:Y:S04]  /*d4460*/  LDL R250, [R1+0x8f8] ;  /* 0x0008f80001fa7983 */ /* 0x000ee80000100800 */
[----:B------:R-:W4:Y:S01]  /*d4470*/  LDL R251, [R1+0x8fc] ;  /* 0x0008fc0001fb7983 */ /* 0x000f220000100800 */
[----:B------:R-:W-:-:S03]  /*d4480*/  IMAD.MOV.U32 R49, RZ, RZ, R26 ;  /* 0x000000ffff317224 */ /* 0x000fc600078e001a */
[----:B------:R-:W4:Y:S01]  /*d4490*/  LDL.LU R58, [R1+0xb36c] ;  /* 0x00b36c00013a7983 */ /* 0x000f220000300800 */
[----:B------:R-:W-:-:S03]  /*d44a0*/  IMAD.MOV.U32 R68, RZ, RZ, R27 ;  /* 0x000000ffff447224 */ /* 0x000fc600078e001b */
[----:B------:R-:W4:Y:S01]  /*d44b0*/  LDL.LU R59, [R1+0xb368] ;  /* 0x00b36800013b7983 */ /* 0x000f220000300800 */
[----:B------:R-:W-:-:S03]  /*d44c0*/  IMAD.MOV.U32 R69, RZ, RZ, R14 ;  /* 0x000000ffff457224 */ /* 0x000fc600078e000e */
[----:B------:R-:W4:Y:S04]  /*d44d0*/  LDL R46, [R1+0x918] ;  /* 0x00091800012e7983 */ /* 0x000f280000100800 */
[----:B------:R-:W4:Y:S01]  /*d44e0*/  LDL R47, [R1+0x91c] ;  /* 0x00091c00012f7983 */ /* 0x000f220000100800 */
[----:B------:R-:W-:-:S03]  /*d44f0*/  MOV R84, R10 ;  /* 0x0000000a00547202 */ /* 0x000fc60000000f00 */
[----:B------:R-:W4:Y:S01]  /*d4500*/  LDL.LU R22, [R1+0xb364] ;  /* 0x00b3640001167983 */ /* 0x000f220000300800 */
[----:B------:R-:W-:-:S03]  /*d4510*/  IMAD.MOV.U32 R85, RZ, RZ, R242 ;  /* 0x000000ffff557224 */ /* 0x000fc600078e00f2 */
[----:B------:R-:W4:Y:S01]  /*d4520*/  LDL.LU R26, [R1+0xb360] ;  /* 0x00b36000011a7983 */ /* 0x000f220000300800 */
[----:B-1----:R-:W-:-:S03]  /*d4530*/  IMAD.MOV.U32 R164, RZ, RZ, R243 ;  /* 0x000000ffffa47224 */ /* 0x002fc600078e00f3 */
[----:B------:R-:W4:Y:S01]  /*d4540*/  LDL.LU R27, [R1+0xb35c] ;  /* 0x00b35c00011b7983 */ /* 0x000f220000300800 */
[----:B------:R-:W-:-:S03]  /*d4550*/  IMAD.MOV.U32 R165, RZ, RZ, R11 ;  /* 0x000000ffffa57224 */ /* 0x000fc600078e000b */
[----:B------:R-:W4:Y:S01]  /*d4560*/  LDL.LU R14, [R1+0xb358] ;  /* 0x00b35800010e7983 */ /* 0x000f220000300800 */
[----:B------:R-:W-:-:S03]  /*d4570*/  MOV R100, R15 ;  /* 0x0000000f00647202 */ /* 0x000fc60000000f00 */
[----:B------:R-:W4:Y:S01]  /*d4580*/  LDL.LU R10, [R1+0xb354] ;  /* 0x00b35400010a7983 */ /* 0x000f220000300800 */
[----:B------:R-:W-:-:S03]  /*d4590*/  IMAD.MOV.U32 R101, RZ, RZ, R23 ;  /* 0x000000ffff657224 */ /* 0x000fc600078e0017 */
        /* <DEDUP_REMOVED lines=41> */
[C---:B--2---:R-:W-:Y:S01]  /*d4830*/  HMMA.1688.F32.TF32 R180, R172.reuse, R82, R180 ;  /* 0x00000052acb4723c */ /* 0x044fe200000810b4 */
[----:B------:R-:W-:Y:S04]  /*d4840*/  LDS R197, [R0+UR10+0x2c000] ;  /* 0x02c0000a00c57984 */ /* 0x000fe80008000800 */
[----:B------:R-:W2:Y:S03]  /*d4850*/  LDS R199, [R0+UR10+0x2e000] ;  /* 0x02e0000a00c77984 */ /* 0x000ea60008000800 */
[C---:B------:R-:W-:Y:S08]  /*d4860*/  HMMA.1688.F32.TF32 R192, R172.reuse, R78, R192 ;  /* 0x0000004eacc0723c */ /* 0x040ff000000810c0 */
[C---:B------:R-:W-:Y:S08]  /*d4870*/  HMMA.1688.F32.TF32 R188, R172.reuse, R74, R188 ;  /* 0x0000004aacbc723c */ /* 0x040ff000000810bc */
[C---:B---3--:R-:W-:Y:S08]  /*d4880*/  HMMA.1688.F32.TF32 R184, R172.reuse, R54, R184 ;  /* 0x00000036acb8723c */ /* 0x048ff000000810b8 */
[C---:B----4-:R-:W-:Y:S08]  /*d4890*/  HMMA.1688.F32.TF32 R200, R172.reuse, R94, R200 ;  /* 0x0000005eacc8723c */ /* 0x050ff000000810c8 */
[C---:B------:R-:W-:Y:S08]  /*d48a0*/  HMMA.1688.F32.TF32 R176, R172.reuse, R58, R176 ;  /* 0x0000003aacb0723c */ /* 0x040ff000000810b0 */
[C---:B------:R-:W-:Y:S08]  /*d48b0*/  HMMA.1688.F32.TF32 R212, R172.reuse, R90, R212 ;  /* 0x0000005aacd4723c */ /* 0x040ff000000810d4 */
[C---:B------:R-:W-:Y:S01]  /*d48c0*/  HMMA.1688.F32.TF32 R168, R172.reuse, R26, R168 ;  /* 0x0000001aaca8723c */ /* 0x040fe200000810a8 */
[----:B------:R3:W-:Y:S07]  /*d48d0*/  STL [R1+0xb244], R242 ;  /* 0x00b244f201007387 */ /* 0x0007ee0000100800 */
[C---:B------:R-:W-:Y:S01]  /*d48e0*/  HMMA.1688.F32.TF32 R228, R172.reuse, R242, R228 ;  /* 0x000000f2ace4723c */ /* 0x040fe200000810e4 */
[----:B------:R4:W-:Y:S07]  /*d48f0*/  STL [R1+0xb240], R243 ;  /* 0x00b240f301007387 */ /* 0x0009ee0000100800 */
[C---:B------:R-:W-:Y:S08]  /*d4900*/  HMMA.1688.F32.TF32 R232, R172.reuse, R10, R232 ;  /* 0x0000000aace8723c */ /* 0x040ff000000810e8 */
[C---:B------:R-:W-:Y:S08]  /*d4910*/  HMMA.1688.F32.TF32 R236, R172.reuse, R14, R236 ;  /* 0x0000000eacec723c */ /* 0x040ff000000810ec */
[C---:B------:R-:W-:Y:S08]  /*d4920*/  HMMA.1688.F32.TF32 R204, R172.reuse, R22, R204 ;  /* 0x00000016accc723c */ /* 0x040ff000000810cc */
[----:B------:R-:W-:Y:S01]  /*d4930*/  HMMA.1688.F32.TF32 R4, R172, R18, R4 ;  /* 0x00000012ac04723c */ /* 0x000fe20000081004 */
[----:B------:R-:W4:Y:S04]  /*d4940*/  LDL R172, [R1+0x9d0] ;  /* 0x0009d00001ac7983 */ /* 0x000f280000100800 */
[----:B------:R-:W4:Y:S03]  /*d4950*/  LDL.LU.64 R166, [R1+0xb330] ;  /* 0x00b3300001a67983 */ /* 0x000f260000300a00 */
[C---:B-1----:R-:W-:Y:S08]  /*d4960*/  HMMA.1688.F32.TF32 R216, R208.reuse, R60, R216 ;  /* 0x0000003cd0d8723c */ /* 0x042ff000000810d8 */
[C---:B------:R-:W-:Y:S08]  /*d4970*/  HMMA.1688.F32.TF32 R220, R208.reuse, R64, R220 ;  /* 0x00000040d0dc723c */ /* 0x040ff000000810dc */
[C---:B------:R-:W-:Y:S08]  /*d4980*/  HMMA.1688.F32.TF32 R224, R208.reuse, R28, R224 ;  /* 0x0000001cd0e0723c */ /* 0x040ff000000810e0 */
[C---:B------:R-:W-:Y:S08]  /*d4990*/  HMMA.1688.F32.TF32 R228, R208.reuse, R32, R228 ;  /* 0x00000020d0e4723c */ /* 0x040ff000000810e4 */
[----:B------:R-:W-:Y:S01]  /*d49a0*/  HMMA.1688.F32.TF32 R232, R208, R36, R232 ;  /* 0x00000024d0e8723c */ /* 0x000fe200000810e8 */
[----:B------:R-:W-:-:S07]  /*d49b0*/  MOV R173, R252 ;  /* 0x000000fc00ad7202 */ /* 0x000fce0000000f00 */
[----:B------:R-:W-:Y:S01]  /*d49c0*/  HMMA.1688.F32.TF32 R168, R208, R164, R168 ;  /* 0x000000a4d0a8723c */ /* 0x000fe200000810a8 */
[----:B------:R-:W4:Y:S04]  /*d49d0*/  LDL.LU.64 R164, [R1+0xb328] ;  /* 0x00b3280001a47983 */ /* 0x000f280000300a00 */
[----:B------:R-:W4:Y:S03]  /*d49e0*/  LDL.LU.64 R98, [R1+0xb320] ;  /* 0x00b3200001627983 */ /* 0x000f260000300a00 */
[----:B--2---:R-:W-:Y:S08]  /*d49f0*/  HMMA.1688.F32.TF32 R216, R196, R62, R216 ;  /* 0x0000003ec4d8723c */ /* 0x004ff000000810d8 */
[C---:B------:R-:W-:Y:S08]  /*d4a00*/  HMMA.1688.F32.TF32 R176, R208.reuse, R100, R176 ;  /* 0x00000064d0b0723c */ /* 0x040ff000000810b0 */
[C---:B------:R-:W-:Y:S08]  /*d4a10*/  HMMA.1688.F32.TF32 R184, R208.reuse, R84, R184 ;  /* 0x00000054d0b8723c */ /* 0x040ff000000810b8 */
[C---:B------:R-:W-:Y:S08]  /*d4a20*/  HMMA.1688.F32.TF32 R180, R208.reuse, R68, R180 ;  /* 0x00000044d0b4723c */ /* 0x040ff000000810b4 */
[C---:B------:R-:W-:Y:S08]  /*d4a30*/  HMMA.1688.F32.TF32 R192, R208.reuse, R48, R192 ;  /* 0x00000030d0c0723c */ /* 0x040ff000000810c0 */
[C---:B------:R-:W-:Y:S08]  /*d4a40*/  HMMA.1688.F32.TF32 R188, R208.reuse, R44, R188 ;  /* 0x0000002cd0bc723c */ /* 0x040ff000000810bc */
[C---:B------:R-:W-:Y:S08]  /*d4a50*/  HMMA.1688.F32.TF32 R200, R208.reuse, R248, R200 ;  /* 0x000000f8d0c8723c */ /* 0x040ff000000810c8 */
[----:B------:R-:W-:Y:S01]  /*d4a60*/  HMMA.1688.F32.TF32 R212, R208, R244, R212 ;  /* 0x000000f4d0d4723c */ /* 0x000fe200000810d4 */
[----:B---3--:R-:W-:Y:S01]  /*d4a70*/  IMAD.MOV.U32 R242, RZ, RZ, R38 ;  /* 0x000000fffff27224 */ /* 0x008fe200078e0026 */
[----:B------:R-:W-:Y:S01]  /*d4a80*/  LDS R174, [R2+UR10+0x12080] ;  /* 0x0120800a02ae7984 */ /* 0x000fe20008000800 */
[----:B----4-:R-:W-:-:S03]  /*d4a90*/  IMAD.MOV.U32 R243, RZ, RZ, R39 ;  /* 0x000000fffff37224 */ /* 0x010fc600078e0027 */
[----:B------:R-:W-:Y:S02]  /*d4aa0*/  LDS R175, [R0+UR10+0x12080] ;  /* 0x0120800a00af7984 */ /* 0x000fe40008000800 */
[----:B------:R-:W-:Y:S08]  /*d4ab0*/  HMMA.1688.F32.TF32 R236, R208, R40, R236 ;  /* 0x00000028d0ec723c */ /* 0x000ff000000810ec */
[----:B------:R-:W-:Y:S08]  /*d4ac0*/  HMMA.1688.F32.TF32 R220, R196, R66, R220 ;  /* 0x00000042c4dc723c */ /* 0x000ff000000810dc */
[----:B------:R-:W-:Y:S01]  /*d4ad0*/  HMMA.1688.F32.TF32 R4, R208, R96, R4 ;  /* 0x00000060d004723c */ /* 0x000fe20000081004 */
[----:B------:R-:W2:Y:S04]  /*d4ae0*/  LDL.LU.64 R96, [R1+0xb318] ;  /* 0x00b3180001607983 */ /* 0x000ea80000300a00 */
[----:B------:R-:W3:Y:S03]  /*d4af0*/  LDL.LU.64 R102, [R1+0xb310] ;  /* 0x00b3100001667983 */ /* 0x000ee60000300a00 */
[C---:B------:R-:W-:Y:S01]  /*d4b00*/  HMMA.1688.F32.TF32 R224, R196.reuse, R30, R224 ;  /* 0x0000001ec4e0723c */ /* 0x040fe200000810e0 */
[----:B------:R-:W4:Y:S04]  /*d4b10*/  LDL.LU.64 R100, [R1+0xb308] ;  /* 0x00b3080001647983 */ /* 0x000f280000300a00 */
[----:B------:R-:W2:Y:S04]  /*d4b20*/  LDL.LU.64 R86, [R1+0xb300] ;  /* 0x00b3000001567983 */ /* 0x000ea80000300a00 */
[----:B------:R-:W2:Y:S01]  /*d4b30*/  LDL.LU.64 R84, [R1+0xb2f8] ;  /* 0x00b2f80001547983 */ /* 0x000ea20000300a00 */
[C---:B------:R-:W-:Y:S03]  /*d4b40*/  HMMA.1688.F32.TF32 R228, R196.reuse, R34, R228 ;  /* 0x00000022c4e4723c */ /* 0x040fe600000810e4 */
[----:B------:R-:W2:Y:S04]  /*d4b50*/  LDL.LU.64 R70, [R1+0xb2f0] ;  /* 0x00b2f00001467983 */ /* 0x000ea80000300a00 */
[----:B------:R-:W2:Y:S04]  /*d4b60*/  LDL.LU.64 R68, [R1+0xb2e8] ;  /* 0x00b2e80001447983 */ /* 0x000ea80000300a00 */
[----:B------:R-:W2:Y:S01]  /*d4b70*/  LDL.LU.64 R50, [R1+0xb2e0] ;  /* 0x00b2e00001327983 */ /* 0x000ea20000300a00 */
[C---:B------:R-:W-:Y:S03]  /*d4b80*/  HMMA.1688.F32.TF32 R232, R196.reuse, R38, R232 ;  /* 0x00000026c4e8723c */ /* 0x040fe600000810e8 */
[----:B------:R-:W2:Y:S05]  /*d4b90*/  LDL.LU.64 R48, [R1+0xb2d8] ;  /* 0x00b2d80001307983 */ /* 0x000eaa0000300a00 */
[----:B------:R-:W-:Y:S08]  /*d4ba0*/  HMMA.1688.F32.TF32 R236, R196, R42, R236 ;  /* 0x0000002ac4ec723c */ /* 0x000ff000000810ec */
[----:B------:R-:W-:Y:S01]  /*d4bb0*/  HMMA.1688.F32.TF32 R204, R208, R172, R204 ;  /* 0x000000acd0cc723c */ /* 0x000fe200000810cc */
[----:B------:R-:W2:Y:S04]  /*d4bc0*/  LDL R210, [R1+0x938] ;  /* 0x0009380001d27983 */ /* 0x000ea80000100800 */
[----:B------:R-:W2:Y:S04]  /*d4bd0*/  LDL R211, [R1+0x93c] ;  /* 0x00093c0001d37983 */ /* 0x000ea80000100800 */
[----:B------:R-:W2:Y:S04]  /*d4be0*/  LDL.LU.64 R62, [R1+0xb2d0] ;  /* 0x00b2d000013e7983 */ /* 0x000ea80000300a00 */
[----:B------:R-:W2:Y:S04]  /*d4bf0*/  LDL.LU.64 R60, [R1+0xb2c8] ;  /* 0x00b2c800013c7983 */ /* 0x000ea80000300a00 */
[----:B------:R-:W-:Y:S04]  /*d4c00*/  STL.64 [R1+0x1290], R216 ;  /* 0x001290d801007387 */ /* 0x000fe80000100a00 */
[----:B------:R1:W-:Y:S01]  /*d4c10*/  STL.64 [R1+0x1298], R218 ;  /* 0x001298da01007387 */ /* 0x0003e20000100a00 */
[C---:B------:R-:W-:Y:S03]  /*d4c20*/  HMMA.1688.F32.TF32 R200, R196.reuse, R250, R200 ;  /* 0x000000fac4c8723c */ /* 0x040fe600000810c8 */
[----:B------:R-:W-:Y:S04]  /*d4c30*/  LDS R172, [R2+UR10+0x10080] ;  /* 0x0100800a02ac7984 */ /* 0x000fe80008000800 */
[----:B------:R-:W2:Y:S04]  /*d4c40*/  LDS R173, [R0+UR10+0x10080] ;  /* 0x0100800a00ad7984 */ /* 0x000ea80008000800 */
        /* <DEDUP_REMOVED lines=18> */
[----:B------:R-:W-:Y:S04]  /*d4d70*/  STL.64 [R1+0x1230], R232 ;  /* 0x001230e801007387 */ /* 0x000fe80000100a00 */
[----:B------:R1:W-:Y:S04]  /*d4d80*/  STL.64 [R1+0x1238], R234 ;  /* 0x001238ea01007387 */ /* 0x0003e80000100a00 */
[----:B------:R-:W2:Y:S04]  /*d4d90*/  LDL.LU.64 R38, [R1+0xb290] ;  /* 0x00b2900001267983 */ /* 0x000ea80000300a00 */
[----:B------:R-:W2:Y:S04]  /*d4da0*/  LDL.LU.64 R36, [R1+0xb288] ;  /* 0x00b2880001247983 */ /* 0x000ea80000300a00 */
[----:B-1----:R-:W2:Y:S04]  /*d4db0*/  LDL.64 R234, [R1+0x9d8] ;  /* 0x0009d80001ea7983 */ /* 0x002ea80000100a00 */
[----:B------:R-:W3:Y:S04]  /*d4dc0*/  LDL.LU.64 R42, [R1+0xb280] ;  /* 0x00b28000012a7983 */ /* 0x000ee80000300a00 */
[----:B------:R-:W3:Y:S04]  /*d4dd0*/  LDL.LU.64 R40, [R1+0xb278] ;  /* 0x00b2780001287983 */ /* 0x000ee80000300a00 */
[----:B------:R-:W-:Y:S04]  /*d4de0*/  STL.64 [R1+0x1080], R236 ;  /* 0x001080ec01007387 */ /* 0x000fe80000100a00 */
[----:B------:R1:W-:Y:S04]  /*d4df0*/  STL.64 [R1+0x1088], R238 ;  /* 0x001088ee01007387 */ /* 0x0003e80000100a00 */
[----:B-1----:R-:W3:Y:S04]  /*d4e00*/  LDL R238, [R1+0x9f8] ;  /* 0x0009f80001ee7983 */ /* 0x002ee80000100800 */
[----:B------:R-:W3:Y:S01]  /*d4e10*/  LDL R239, [R1+0x9fc] ;  /* 0x0009fc0001ef7983 */ /* 0x000ee20000100800 */
[----:B--2---:R-:W-:Y:S01]  /*d4e20*/  IMAD.MOV.U32 R252, RZ, RZ, R235 ;  /* 0x000000fffffc7224 */ /* 0x004fe200078e00eb */
[C---:B---3--:R-:W-:Y:S08]  /*d4e30*/  HMMA.1688.F32.TF32 R236, R196.reuse, R238, R168 ;  /* 0x000000eec4ec723c */ /* 0x048ff000000810a8 */
[C---:B------:R-:W-:Y:S08]  /*d4e40*/  HMMA.1688.F32.TF32 R168, R196.reuse, R234, R204 ;  /* 0x000000eac4a8723c */ /* 0x040ff000000810cc */
[C---:B------:R-:W-:Y:S08]  /*d4e50*/  HMMA.1688.F32.TF32 R204, R196.reuse, R230, R4 ;  /* 0x000000e6c4cc723c */ /* 0x040ff00000081004 */
[----:B------:R-:W-:Y:S01]  /*d4e60*/  HMMA.1688.F32.TF32 R4, R196, R226, R176 ;  /* 0x000000e2c404723c */ /* 0x000fe200000810b0 */
[----:B------:R-:W-:Y:S04]  /*d4e70*/  STL.64 [R1+0x1070], R236 ;  /* 0x001070ec01007387 */ /* 0x000fe80000100a00 */
[----:B------:R-:W-:Y:S04]  /*d4e80*/  STL.64 [R1+0x1078], R238 ;  /* 0x001078ee01007387 */ /* 0x000fe80000100a00 */
[----:B------:R1:W-:Y:S04]  /*d4e90*/  STL [R1+0xb1a0], R252 ;  /* 0x00b1a0fc01007387 */ /* 0x0003e80000100800 */
[----:B------:R-:W-:Y:S04]  /*d4ea0*/  STL.64 [R1+0x1060], R168 ;  /* 0x001060a801007387 */ /* 0x000fe80000100a00 */
[----:B------:R-:W-:Y:S01]  /*d4eb0*/  STL.64 [R1+0x1068], R170 ;  /* 0x001068aa01007387 */ /* 0x000fe20000100a00 */
[----:B-1----:R-:W-:-:S03]  /*d4ec0*/  MOV R252, R227 ;  /* 0x000000e300fc7202 */ /* 0x002fc60000000f00 */
[----:B------:R-:W-:Y:S04]  /*d4ed0*/  STL.64 [R1+0x1050], R204 ;  /* 0x001050cc01007387 */ /* 0x000fe80000100a00 */
[----:B------:R-:W-:Y:S04]  /*d4ee0*/  STL.64 [R1+0x1058], R206 ;  /* 0x001058ce01007387 */ /* 0x000fe80000100a00 */
[----:B------:R-:W-:Y:S04]  /*d4ef0*/  STL [R1+0xb1c8], R252 ;  /* 0x00b1c8fc01007387 */ /* 0x000fe80000100800 */
[----:B------:R-:W-:Y:S04]  /*d4f00*/  STL.64 [R1+0x1030], R4 ;  /* 0x0010300401007387 */ /* 0x000fe80000100a00 */
[----:B------:R1:W-:Y:S01]  /*d4f10*/  STL.64 [R1+0x1038], R6 ;  /* 0x0010380601007387 */ /* 0x0003e20000100a00 */
[C---:B------:R-:W-:Y:S03]  /*d4f20*/  HMMA.1688.F32.TF32 R176, R196.reuse, R218, R180 ;  /* 0x000000dac4b0723c */ /* 0x040fe600000810b4 */
[----:B------:R-:W-:Y:S04]  /*d4f30*/  LDS R168, [R2+UR10+0x14080] ;  /* 0x0140800a02a87984 */ /* 0x000fe80008000800 */
[----:B------:R-:W-:Y:S01]  /*d4f40*/  LDS R170, [R2+UR10+0x16080] ;  /* 0x0160800a02aa7984 */ /* 0x000fe20008000800 */
[----:B-1----:R-:W-:Y:S03]  /*d4f50*/  HMMA.1688.F32.TF32 R4, R196, R222, R184 ;  /* 0x000000dec404723c */ /* 0x002fe600000810b8 */
[----:B------:R-:W-:Y:S04]  /*d4f60*/  LDS R169, [R0+UR10+0x14080] ;  /* 0x0140800a00a97984 */ /* 0x000fe80008000800 */
[----:B------:R-:W1:-:S12]  /*d4f70*/  LDS R171, [R0+UR10+0x16080] ;  /* 0x0160800a00ab7984 */ /* 0x000e580008000800 */
[----:B------:R-:W-:Y:S04]  /*d4f80*/  STL.64 [R1+0x1020], R4 ;  /* 0x0010200401007387 */ /* 0x000fe80000100a00 */
[----:B------:R2:W-:Y:S02]  /*d4f90*/  STL.64 [R1+0x1028], R6 ;  /* 0x0010280601007387 */ /* 0x0005e40000100a00 */
[C---:B--2---:R-:W-:Y:S02]  /*d4fa0*/  HMMA.1688.F32.TF32 R4, R196.reuse, R210, R192 ;  /* 0x000000d2c404723c */ /* 0x044fe400000810c0 */
[----:B------:R-:W-:Y:S04]  /*d4fb0*/  STL.64 [R1+0x1000], R176 ;  /* 0x001000b001007387 */ /* 0x000fe80000100a00 */
[----:B------:R-:W-:Y:S04]  /*d4fc0*/  STL.64 [R1+0x1008], R178 ;  /* 0x001008b201007387 */ /* 0x000fe80000100a00 */
[----:B------:R-:W2:Y:S09]  /*d4fd0*/  LDL.LU R192, [R1+0x1470] ;  /* 0x0014700001c07983 */ /* 0x000eb20000300800 */
[----:B------:R-:W-:Y:S04]  /*d4fe0*/  STL.64 [R1+0xff0], R4 ;  /* 0x000ff00401007387 */ /* 0x000fe80000100a00 */
[----:B------:R3:W-:Y:S04]  /*d4ff0*/  STL.64 [R1+0xff8], R6 ;  /* 0x000ff80601007387 */ /* 0x0007e80000100a00 */
[----:B------:R-:W2:Y:S04]  /*d5000*/  LDL.LU R193, [R1+0x1474] ;  /* 0x0014740001c17983 */ /* 0x000ea80000300800 */
[----:B------:R-:W2:Y:S01]  /*d5010*/  LDL.LU R194, [R1+0x1478] ;  /* 0x0014780001c27983 */ /* 0x000ea20000300800 */
[----:B---3--:R-:W-:Y:S03]  /*d5020*/  HMMA.1688.F32.TF32 R4, R196, R46, R188 ;  /* 0x0000002ec404723c */ /* 0x008fe600000810bc */
[----:B------:R-:W2:Y:S04]  /*d5030*/  LDL.LU R195, [R1+0x147c] ;  /* 0x00147c0001c37983 */ /* 0x000ea80000300800 */
[----:B------:R-:W3:Y:S04]  /*d5040*/  LDL.LU R184, [R1+0x1490] ;  /* 0x0014900001b87983 */ /* 0x000ee80000300800 */
[----:B------:R-:W3:Y:S04]  /*d5050*/  LDL.LU R185, [R1+0x1494] ;  /* 0x0014940001b97983 */ /* 0x000ee80000300800 */
[----:B------:R-:W3:Y:S04]  /*d5060*/  LDL.LU R186, [R1+0x1498] ;  /* 0x0014980001ba7983 */ /* 0x000ee80000300800 */
[----:B------:R-:W3:Y:S04]  /*d5070*/  LDL.LU R187, [R1+0x149c] ;  /* 0x00149c0001bb7983 */ /* 0x000ee80000300800 */
        /* <DEDUP_REMOVED lines=20> */
[----:B------:R-:W2:Y:S04]  /*d51c0*/  LDL R224, [R1] ;  /* 0x0000000001e07983 */ /* 0x000ea80000100800 */
[----:B------:R-:W2:Y:S04]  /*d51d0*/  LDL R225, [R1+0x4] ;  /* 0x0000040001e17983 */ /* 0x000ea80000100800 */
[----:B------:R-:W2:Y:S04]  /*d51e0*/  LDL.LU R44, [R1+0x1410] ;  /* 0x00141000012c7983 */ /* 0x000ea80000300800 */
[----:B------:R-:W2:Y:S04]  /*d51f0*/  LDL.LU R45, [R1+0x1414] ;  /* 0x00141400012d7983 */ /* 0x000ea80000300800 */
[----:B------:R-:W2:Y:S04]  /*d5200*/  LDL.LU R46, [R1+0x1418] ;  /* 0x00141800012e7983 */ /* 0x000ea80000300800 */
[----:B------:R-:W2:Y:S04]  /*d5210*/  LDL.LU R47, [R1+0x141c] ;  /* 0x00141c00012f7983 */ /* 0x000ea80000300800 */
[----:B------:R-:W3:Y:S04]  /*d5220*/  LDL.LU R220, [R1+0x1440] ;  /* 0x0014400001dc7983 */ /* 0x000ee80000300800 */
[----:B------:R-:W3:Y:S04]  /*d5230*/  LDL.LU R221, [R1+0x1444] ;  /* 0x0014440001dd7983 */ /* 0x000ee80000300800 */
[----:B------:R-:W3:Y:S01]  /*d5240*/  LDL.LU R222, [R1+0x1448] ;  /* 0x0014480001de7983 */ /* 0x000ee20000300800 */
[----:B------:R-:W-:-:S03]  /*d5250*/  IMAD.MOV.U32 R252, RZ, RZ, R219 ;  /* 0x000000fffffc7224 */ /* 0x000fc600078e00db */
        /* <DEDUP_REMOVED lines=9> */
[----:B-1----:R-:W4:Y:S04]  /*d52f0*/  LDL.LU R4, [R1+0x14c0] ;  /* 0x0014c00001047983 */ /* 0x002f280000300800 */
        /* <DEDUP_REMOVED lines=31> */
[----:B------:R-:W4:Y:S01]  /*d54f0*/  LDL.LU R215, [R1+0x12ec] ;  /* 0x0012ec0001d77983 */ /* 0x000f220000300800 */
[C---:B--2---:R-:W-:Y:S03]  /*d5500*/  HMMA.1688.F32.TF32 R224, R172.reuse, R224, R44 ;  /* 0x000000e0ace0723c */ /* 0x044fe6000008102c */
[----:B------:R-:W2:Y:S04]  /*d5510*/  LDL.LU.64 R46, [R1+0xb250] ;  /* 0x00b25000012e7983 */ /* 0x000ea80000300a00 */
[----:B------:R-:W2:Y:S01]  /*d5520*/  LDL.LU.64 R44, [R1+0xb248] ;  /* 0x00b24800012c7983 */ /* 0x000ea20000300a00 */
[C---:B------:R-:W-:Y:S03]  /*d5530*/  HMMA.1688.F32.TF32 R228, R172.reuse, R228, R176 ;  /* 0x000000e4ace4723c */ /* 0x040fe600000810b0 */
[----:B------:R-:W-:Y:S04]  /*d5540*/  LDS R176, [R2+UR10+0x18080] ;  /* 0x0180800a02b07984 */ /* 0x000fe80008000800 */
[----:B------:R-:W-:Y:S01]  /*d5550*/  LDS R178, [R2+UR10+0x1a080] ;  /* 0x01a0800a02b27984 */ /* 0x000fe20008000800 */
[C---:B------:R-:W-:Y:S03]  /*d5560*/  HMMA.1688.F32.TF32 R236, R172.reuse, R40, R236 ;  /* 0x00000028acec723c */ /* 0x040fe600000810ec */
[----:B------:R-:W-:Y:S04]  /*d5570*/  LDS R177, [R0+UR10+0x18080] ;  /* 0x0180800a00b17984 */ /* 0x000fe80008000800 */
[----:B------:R-:W1:Y:S01]  /*d5580*/  LDS R179, [R0+UR10+0x1a080] ;  /* 0x01a0800a00b37984 */ /* 0x000e620008000800 */
[C---:B------:R-:W-:Y:S08]  /*d5590*/  HMMA.1688.F32.TF32 R208, R172.reuse, R36, R208 ;  /* 0x00000024acd0723c */ /* 0x040ff000000810d0 */
[C---:B------:R-:W-:Y:S08]  /*d55a0*/  HMMA.1688.F32.TF32 R204, R172.reuse, R32, R204 ;  /* 0x00000020accc723c */ /* 0x040ff000000810cc */
[C---:B---3--:R-:W-:Y:S08]  /*d55b0*/  HMMA.1688.F32.TF32 R184, R172.reuse, R48, R184 ;  /* 0x00000030acb8723c */ /* 0x048ff000000810b8 */
[C---:B------:R-:W-:Y:S08]  /*d55c0*/  HMMA.1688.F32.TF32 R192, R172.reuse, R84, R192 ;  /* 0x00000054acc0723c */ /* 0x040ff000000810c0 */
[C---:B----4-:R-:W-:Y:S08]  /*d55d0*/  HMMA.1688.F32.TF32 R4, R172.reuse, R28, R4 ;  /* 0x0000001cac04723c */ /* 0x050ff00000081004 */
[C---:B------:R-:W-:Y:S08]  /*d55e0*/  HMMA.1688.F32.TF32 R180, R172.reuse, R64, R180 ;  /* 0x00000040acb4723c */ /* 0x040ff000000810b4 */
[C---:B------:R-:W-:Y:S08]  /*d55f0*/  HMMA.1688.F32.TF32 R188, R172.reuse, R60, R188 ;  /* 0x0000003cacbc723c */ /* 0x040ff000000810bc */
[C---:B------:R-:W-:Y:S08]  /*d5600*/  HMMA.1688.F32.TF32 R220, R172.reuse, R248, R220 ;  /* 0x000000f8acdc723c */ /* 0x040ff000000810dc */
[C---:B------:R-:W-:Y:S08]  /*d5610*/  HMMA.1688.F32.TF32 R216, R172.reuse, R244, R216 ;  /* 0x000000f4acd8723c */ /* 0x040ff000000810d8 */
[----:B------:R-:W-:-:S12]  /*d5620*/  HMMA.1688.F32.TF32 R200, R172, R100, R200 ;  /* 0x00000064acc8723c */ /* 0x000fd800000810c8 */
[----:B------:R-:W-:Y:S08]  /*d5630*/  HMMA.1688.F32.TF32 R216, R168, R246, R216 ;  /* 0x000000f6a8d8723c */ /* 0x000ff000000810d8 */
[C---:B------:R-:W-:Y:S08]  /*d5640*/  HMMA.1688.F32.TF32 R196, R172.reuse, R68, R196 ;  /* 0x00000044acc4723c */ /* 0x040ff000000810c4 */
[C---:B------:R-:W-:Y:S08]  /*d5650*/  HMMA.1688.F32.TF32 R212, R172.reuse, R96, R212 ;  /* 0x00000060acd4723c */ /* 0x040ff000000810d4 */
[----:B--2---:R-:W-:Y:S01]  /*d5660*/  HMMA.1688.F32.TF32 R232, R172, R44, R232 ;  /* 0x0000002cace8723c */ /* 0x004fe200000810e8 */
[----:B------:R-:W2:Y:S04]  /*d5670*/  LDL R174, [R1+0x18] ;  /* 0x0000180001ae7983 */ /* 0x000ea80000100800 */
[----:B------:R-:W2:Y:S04]  /*d5680*/  LDL R175, [R1+0x1c] ;  /* 0x00001c0001af7983 */ /* 0x000ea80000100800 */
[----:B------:R3:W-:Y:S04]  /*d5690*/  STL.64 [R1+0xb158], R246 ;  /* 0x00b158f601007387 */ /* 0x0007e80000100a00 */
[----:B------:R4:W-:Y:S04]  /*d56a0*/  STL.64 [R1+0xb150], R244 ;  /* 0x00b150f401007387 */ /* 0x0009e80000100a00 */
[----:B---3--:R-:W3:Y:S04]  /*d56b0*/  LDL R246, [R1+0x8] ;  /* 0x0000080001f67983 */ /* 0x008ee80000100800 */
[----:B------:R-:W3:Y:S01]  /*d56c0*/  LDL R247, [R1+0xc] ;  /* 0x00000c0001f77983 */ /* 0x000ee20000100800 */
[C---:B------:R-:W-:Y:S03]  /*d56d0*/  HMMA.1688.F32.TF32 R220, R168.reuse, R250, R220 ;  /* 0x000000faa8dc723c */ /* 0x040fe600000810dc */
[----:B------:R-:W-:Y:S04]  /*d56e0*/  STL.64 [R1+0xb168], R250 ;  /* 0x00b168fa01007387 */ /* 0x000fe80000100a00 */
[----:B------:R1:W-:Y:S01]  /*d56f0*/  STL.64 [R1+0xb160], R248 ;  /* 0x00b160f801007387 */ /* 0x0003e20000100a00 */
[C---:B------:R-:W-:Y:S03]  /*d5700*/  HMMA.1688.F32.TF32 R232, R168.reuse, R46, R232 ;  /* 0x0000002ea8e8723c */ /* 0x040fe600000810e8 */
[----:B----4-:R-:W4:Y:S04]  /*d5710*/  LDL R244, [R1+0x20] ;  /* 0x0000200001f47983 */ /* 0x010f280000100800 */
[----:B------:R-:W4:Y:S04]  /*d5720*/  LDL R245, [R1+0x24] ;  /* 0x0000240001f57983 */ /* 0x000f280000100800 */
[----:B-1----:R-:W2:Y:S04]  /*d5730*/  LDL R248, [R1+0x30] ;  /* 0x0000300001f87983 */ /* 0x002ea80000100800 */
[----:B------:R-:W2:Y:S04]  /*d5740*/  LDL R249, [R1+0x34] ;  /* 0x0000340001f97983 */ /* 0x000ea80000100800 */
[----:B------:R-:W2:Y:S01]  /*d5750*/  LDL R250, [R1+0x38] ;  /* 0x0000380001fa7983 */ /* 0x000ea20000100800 */
[C---:B------:R-:W-:Y:S08]  /*d5760*/  HMMA.1688.F32.TF32 R236, R168.reuse, R42, R236 ;  /* 0x0000002aa8ec723c */ /* 0x040ff000000810ec */
[C---:B------:R-:W-:Y:S08]  /*d5770*/  HMMA.1688.F32.TF32 R204, R168.reuse, R34, R204 ;  /* 0x00000022a8cc723c */ /* 0x040ff000000810cc */
[C---:B---3--:R-:W-:Y:S01]  /*d5780*/  HMMA.1688.F32.TF32 R224, R168.reuse, R246, R224 ;  /* 0x000000f6a8e0723c */ /* 0x048fe200000810e0 */
[----:B------:R-:W3:Y:S04]  /*d5790*/  LDL R246, [R1+0x28] ;  /* 0x0000280001f67983 */ /* 0x000ee80000100800 */
[----:B------:R-:W3:Y:S04]  /*d57a0*/  LDL R247, [R1+0x2c] ;  /* 0x00002c0001f77983 */ /* 0x000ee80000100800 */
[----:B------:R1:W-:Y:S04]  /*d57b0*/  STL.64 [R1+0xb148], R46 ;  /* 0x00b1482e01007387 */ /* 0x0003e80000100a00 */
[----:B------:R4:W-:Y:S04]  /*d57c0*/  STL.64 [R1+0xb140], R44 ;  /* 0x00b1402c01007387 */ /* 0x0009e80000100a00 */
[----:B-1----:R-:W3:Y:S04]  /*d57d0*/  LDL.64 R46, [R1+0x48] ;  /* 0x00004800012e7983 */ /* 0x002ee80000100a00 */
[----:B----4-:R-:W4:Y:S04]  /*d57e0*/  LDL.64 R44, [R1+0x40] ;  /* 0x00004000012c7983 */ /* 0x010f280000100a00 */
[----:B------:R-:W-:Y:S04]  /*d57f0*/  STL.64 [R1+0xb178], R42 ;  /* 0x00b1782a01007387 */ /* 0x000fe80000100a00 */
        /* <DEDUP_REMOVED lines=18> */
[C---:B--2---:R-:W-:Y:S03]  /*d5920*/  HMMA.1688.F32.TF32 R228, R168.reuse, R174, R228 ;  /* 0x000000aea8e4723c */ /* 0x044fe600000810e4 */
[----:B------:R2:W-:Y:S04]  /*d5930*/  STL.64 [R1+0xb210], R100 ;  /* 0x00b2106401007387 */ /* 0x0005e80000100a00 */
[----:B------:R-:W-:Y:S01]  /*d5940*/  STL.64 [R1+0xb228], R98 ;  /* 0x00b2286201007387 */ /* 0x000fe20000100a00 */
[----:B------:R-:W-:Y:S03]  /*d5950*/  HMMA.1688.F32.TF32 R172, R168, R38, R208 ;  /* 0x00000026a8ac723c */ /* 0x000fe600000810d0 */
[----:B------:R2:W-:Y:S01]  /*d5960*/  STL.64 [R1+0xb220], R96 ;  /* 0x00b2206001007387 */ /* 0x0005e20000100a00 */
[----:B-1----:R-:W-:-:S03]  /*d5970*/  MOV R38, R242 ;  /* 0x000000f200267202 */ /* 0x002fc60000000f00 */
[----:B------:R-:W-:Y:S01]  /*d5980*/  STL.64 [R1+0xb238], R166 ;  /* 0x00b238a601007387 */ /* 0x000fe20000100a00 */
[----:B------:R-:W-:-:S03]  /*d5990*/  IMAD.MOV.U32 R39, RZ, RZ, R243 ;  /* 0x000000ffff277224 */ /* 0x000fc600078e00f3 */
[----:B------:R1:W-:Y:S04]  /*d59a0*/  STL.64 [R1+0xb230], R164 ;  /* 0x00b230a401007387 */ /* 0x0003e80000100a00 */
[----:B------:R-:W3:Y:S04]  /*d59b0*/  LDL R36, [R1+0xa30] ;  /* 0x000a300001247983 */ /* 0x000ee80000100800 */
[----:B------:R-:W3:Y:S04]  /*d59c0*/  LDL R37, [R1+0xa34] ;  /* 0x000a340001257983 */ /* 0x000ee80000100800 */
[----:B------:R-:W3:Y:S04]  /*d59d0*/  LDL.LU R242, [R1+0xb244] ;  /* 0x00b2440001f27983 */ /* 0x000ee80000300800 */
[----:B------:R-:W3:Y:S04]  /*d59e0*/  LDL.LU R243, [R1+0xb240] ;  /* 0x00b2400001f37983 */ /* 0x000ee80000300800 */
[----:B------:R-:W-:Y:S04]  /*d59f0*/  LDS R208, [R2+UR10+0x1c080] ;  /* 0x01c0800a02d07984 */ /* 0x000fe80008000800 */
[----:B------:R-:W-:Y:S04]  /*d5a00*/  LDS R210, [R2+UR10+0x1e080] ;  /* 0x01e0800a02d27984 */ /* 0x000fe80008000800 */
[----:B------:R-:W-:Y:S04]  /*d5a10*/  LDS R209, [R0+UR10+0x1c080] ;  /* 0x01c0800a00d17984 */ /* 0x000fe80008000800 */
[----:B------:R-:W1:Y:S01]  /*d5a20*/  LDS R211, [R0+UR10+0x1e080] ;  /* 0x01e0800a00d37984 */ /* 0x000e620008000800 */
        /* <DEDUP_REMOVED lines=15> */
[C---:B------:R-:W-:Y:S01]  /*d5b20*/  HMMA.1688.F32.TF32 R220, R176.reuse, R160, R220 ;  /* 0x000000a0b0dc723c */ /* 0x040fe200000810dc */
[----:B------:R-:W-:Y:S01]  /*d5b30*/  IMAD.MOV.U32 R251, RZ, RZ, R3 ;  /* 0x000000fffffb7224 */ /* 0x000fe200078e0003 */
[----:B------:R-:W4:Y:S04]  /*d5b40*/  LDL R62, [R1+0xab8] ;  /* 0x000ab800013e7983 */ /* 0x000f280000100800 */
[----:B------:R-:W4:Y:S02]  /*d5b50*/  LDL R63, [R1+0xabc] ;  /* 0x000abc00013f7983 */ /* 0x000f240000100800 */
[C---:B------:R-:W-:Y:S02]  /*d5b60*/  HMMA.1688.F32.TF32 R224, R176.reuse, R156, R224 ;  /* 0x0000009cb0e0723c */ /* 0x040fe400000810e0 */
        /* <DEDUP_REMOVED lines=9> */
[----:B--2---:R-:W2:Y:S04]  /*d5c00*/  LDL R100, [R1+0x990] ;  /* 0x0009900001647983 */ /* 0x004ea80000100800 */
[----:B------:R-:W2:Y:S02]  /*d5c10*/  LDL R101, [R1+0x994] ;  /* 0x0009940001657983 */ /* 0x000ea40000100800 */
[C---:B------:R-:W-:Y:S02]  /*d5c20*/  HMMA.1688.F32.TF32 R172, R176.reuse, R140, R172 ;  /* 0x0000008cb0ac723c */ /* 0x040fe400000810ac */
[----:B------:R-:W2:Y:S04]  /*d5c30*/  LDL R96, [R1+0x9b0] ;  /* 0x0009b00001607983 */ /* 0x000ea80000100800 */
[----:B------:R-:W2:Y:S02]  /*d5c40*/  LDL R97, [R1+0x9b4] ;  /* 0x0009b40001617983 */ /* 0x000ea40000100800 */
[C---:B------:R-:W-:Y:S02]  /*d5c50*/  HMMA.1688.F32.TF32 R204, R176.reuse, R136, R204 ;  /* 0x00000088b0cc723c */ /* 0x040fe400000810cc */
[----:B-1----:R-:W2:Y:S04]  /*d5c60*/  LDL R164, [R1+0x9f0] ;  /* 0x0009f00001a47983 */ /* 0x002ea80000100800 */
[----:B------:R-:W2:Y:S02]  /*d5c70*/  LDL R165, [R1+0x9f4] ;  /* 0x0009f40001a57983 */ /* 0x000ea40000100800 */
[C---:B------:R-:W-:Y:S02]  /*d5c80*/  HMMA.1688.F32.TF32 R4, R176.reuse, R132, R4 ;  /* 0x00000084b004723c */ /* 0x040fe40000081004 */
[----:B------:R-:W2:Y:S04]  /*d5c90*/  LDL.64 R64, [R1+0xa90] ;  /* 0x000a900001407983 */ /* 0x000ea80000100a00 */
[----:B------:R-:W2:Y:S02]  /*d5ca0*/  LDL.64 R66, [R1+0xa98] ;  /* 0x000a980001427983 */ /* 0x000ea40000100a00 */
        /* <DEDUP_REMOVED lines=34> */
[----:B------:R-:W-:Y:S04]  /*d5ed0*/  LDS R208, [R2+UR10+0x28080] ;  /* 0x0280800a02d07984 */ /* 0x000fe80008000800 */
[----:B------:R-:W-:Y:S02]  /*d5ee0*/  LDS R210, [R2+UR10+0x2a080] ;  /* 0x02a0800a02d27984 */ /* 0x000fe40008000800 */
[C---:B----4-:R-:W-:Y:S02]  /*d5ef0*/  HMMA.1688.F32.TF32 R216, R168.reuse, R44, R216 ;  /* 0x0000002ca8d8723c */ /* 0x050fe400000810d8 */
[----:B------:R-:W3:Y:S04]  /*d5f00*/  LDL.64 R44, [R1+0x910] ;  /* 0x00091000012c7983 */ /* 0x000ee80000100a00 */
[----:B------:R-:W-:Y:S02]  /*d5f10*/  LDS R209, [R0+UR10+0x28080] ;  /* 0x0280800a00d17984 */ /* 0x000fe40008000800 */
[C---:B------:R-:W-:Y:S02]  /*d5f20*/  HMMA.1688.F32.TF32 R220, R168.reuse, R248, R220 ;  /* 0x000000f8a8dc723c */ /* 0x040fe400000810dc */
[----:B------:R-:W4:Y:S04]  /*d5f30*/  LDL.64 R248, [R1+0x8f0] ;  /* 0x0008f00001f87983 */ /* 0x000f280000100a00 */
[----:B------:R-:W1:Y:S02]  /*d5f40*/  LDS R211, [R0+UR10+0x2a080] ;  /* 0x02a0800a00d37984 */ /* 0x000e640008000800 */
[C---:B------:R-:W-:Y:S02]  /*d5f50*/  HMMA.1688.F32.TF32 R224, R168.reuse, R244, R224 ;  /* 0x000000f4a8e0723c */ /* 0x040fe400000810e0 */
[----:B------:R-:W3:Y:S06]  /*d5f60*/  LDL.64 R244, [R1+0x8d0] ;  /* 0x0008d00001f47983 */ /* 0x000eec0000100a00 */
        /* <DEDUP_REMOVED lines=16> */
[----:B------:R-:W4:Y:S04]  /*d6070*/  LDL.64 R46, [R1+0x918] ;  /* 0x00091800012e7983 */ /* 0x000f280000100a00 */
[----:B------:R-:W-:Y:S03]  /*d6080*/  LDS R169, [R0+UR10+0x2c080] ;  /* 0x02c0800a00a97984 */ /* 0x000fe60008000800 */
[C---:B------:R-:W-:Y:S01]  /*d6090*/  HMMA.1688.F32.TF32 R220, R176.reuse, R250, R220 ;  /* 0x000000fab0dc723c */ /* 0x040fe200000810dc */
[----:B------:R-:W4:Y:S04]  /*d60a0*/  LDL.64 R250, [R1+0x8f8] ;  /* 0x0008f80001fa7983 */ /* 0x000f280000100a00 */
[----:B------:R-:W1:Y:S03]  /*d60b0*/  LDS R171, [R0+UR10+0x2e080] ;  /* 0x02e0800a00ab7984 */ /* 0x000e660008000800 */
[C---:B------:R-:W-:Y:S01]  /*d60c0*/  HMMA.1688.F32.TF32 R224, R176.reuse, R246, R224 ;  /* 0x000000f6b0e0723c */ /* 0x040fe200000810e0 */
[----:B------:R-:W4:Y:S04]  /*d60d0*/  LDL.64 R246, [R1+0x8d8] ;  /* 0x0008d80001f67983 */ /* 0x000f280000100a00 */
        /* <DEDUP_REMOVED lines=8> */
[----:B------:R1:W-:Y:S04]  /*d6160*/  STL [R1+0xb12c], R22 ;  /* 0x00b12c1601007387 */ /* 0x0003e80000100800 */
[----:B------:R1:W-:Y:S01]  /*d6170*/  STL [R1+0xb128], R23 ;  /* 0x00b1281701007387 */ /* 0x0003e20000100800 */
[C---:B------:R-:W-:Y:S03]  /*d6180*/  HMMA.1688.F32.TF32 R228, R176.reuse, R242, R228 ;  /* 0x000000f2b0e4723c */ /* 0x040fe600000810e4 */
[----:B------:R1:W-:Y:S04]  /*d6190*/  STL [R1+0xb134], R18 ;  /* 0x00b1341201007387 */ /* 0x0003e80000100800 */
[----:B------:R1:W-:Y:S01]  /*d61a0*/  STL [R1+0xb130], R19 ;  /* 0x00b1301301007387 */ /* 0x0003e20000100800 */
[C---:B------:R-:W-:Y:S03]  /*d61b0*/  HMMA.1688.F32.TF32 R232, R176.reuse, R10, R232 ;  /* 0x0000000ab0e8723c */ /* 0x040fe600000810e8 */
[----:B------:R-:W-:Y:S04]  /*d61c0*/  STL [R1+0xb13c], R58 ;  /* 0x00b13c3a01007387 */ /* 0x000fe80000100800 */
[----:B------:R-:W-:Y:S01]  /*d61d0*/  STL [R1+0xb138], R59 ;  /* 0x00b1383b01007387 */ /* 0x000fe20000100800 */
        /* <DEDUP_REMOVED lines=11> */
[----:B------:R-:W4:Y:S04]  /*d6290*/  LDL R176, [R1+0x9d0] ;  /* 0x0009d00001b07983 */ /* 0x000f280000100800 */
[----:B------:R-:W4:Y:S03]  /*d62a0*/  LDL R177, [R1+0x9d4] ;  /* 0x0009d40001b17983 */ /* 0x000f260000100800 */
[C---:B------:R-:W-:Y:S01]  /*d62b0*/  HMMA.1688.F32.TF32 R216, R208.reuse, R60, R216 ;  /* 0x0000003cd0d8723c */ /* 0x040fe200000810d8 */
[----:B------:R-:W4:Y:S07]  /*d62c0*/  LDL.LU.64 R166, [R1+0xb238] ;  /* 0x00b2380001a67983 */ /* 0x000f2e0000300a00 */
[C---:B--2---:R-:W-:Y:S01]  /*d62d0*/  HMMA.1688.F32.TF32 R172, R208.reuse, R164, R172 ;  /* 0x000000a4d0ac723c */ /* 0x044fe200000810ac */
[----:B------:R-:W2:Y:S04]  /*d62e0*/  LDL.LU.64 R164, [R1+0xb230] ;  /* 0x00b2300001a47983 */ /* 0x000ea80000300a00 */
[----:B------:R-:W2:Y:S03]  /*d62f0*/  LDL.LU.64 R98, [R1+0xb228] ;  /* 0x00b2280001627983 */ /* 0x000ea60000300a00 */
[----:B------:R-:W-:Y:S01]  /*d6300*/  HMMA.1688.F32.TF32 R4, R208, R96, R4 ;  /* 0x00000060d004723c */ /* 0x000fe20000081004 */
[----:B------:R-:W2:Y:S04]  /*d6310*/  LDL.LU.64 R96, [R1+0xb220] ;  /* 0x00b2200001607983 */ /* 0x000ea80000300a00 */
[----:B------:R-:W2:Y:S03]  /*d6320*/  LDL.LU.64 R102, [R1+0xb218] ;  /* 0x00b2180001667983 */ /* 0x000ea60000300a00 */
[----:B-1----:R-:W-:Y:S08]  /*d6330*/  HMMA.1688.F32.TF32 R216, R168, R62, R216 ;  /* 0x0000003ea8d8723c */ /* 0x002ff000000810d8 */
[C---:B------:R-:W-:Y:S08]  /*d6340*/  HMMA.1688.F32.TF32 R220, R208.reuse, R64, R220 ;  /* 0x00000040d0dc723c */ /* 0x040ff000000810dc */
[C---:B------:R-:W-:Y:S08]  /*d6350*/  HMMA.1688.F32.TF32 R224, R208.reuse, R28, R224 ;  /* 0x0000001cd0e0723c */ /* 0x040ff000000810e0 */
[C---:B------:R-:W-:Y:S08]  /*d6360*/  HMMA.1688.F32.TF32 R228, R208.reuse, R32, R228 ;  /* 0x00000020d0e4723c */ /* 0x040ff000000810e4 */
[C---:B------:R-:W-:Y:S08]  /*d6370*/  HMMA.1688.F32.TF32 R232, R208.reuse, R36, R232 ;  /* 0x00000024d0e8723c */ /* 0x040ff000000810e8 */
[----:B------:R-:W-:Y:S01]  /*d6380*/  HMMA.1688.F32.TF32 R236, R208, R40, R236 ;  /* 0x00000028d0ec723c */ /* 0x000fe200000810ec */
[----:B------:R-:W-:Y:S01]  /*d6390*/  IMAD.MOV.U32 R14, RZ, RZ, R66 ;  /* 0x000000ffff0e7224 */ /* 0x000fe200078e0042 */
[----:B------:R-:W-:Y:S01]  /*d63a0*/  MOV R15, R67 ;  /* 0x00000043000f7202 */ /* 0x000fe20000000f00 */
[----:B------:R-:W-:-:S02]  /*d63b0*/  IMAD.MOV.U32 R26, RZ, RZ, R30 ;  /* 0x000000ffff1a7224 */ /* 0x000fc400078e001e */
[----:B------:R-:W-:Y:S01]  /*d63c0*/  IMAD.MOV.U32 R27, RZ, RZ, R31 ;  /* 0x000000ffff1b7224 */ /* 0x000fe200078e001f */
[----:B------:R-:W-:Y:S01]  /*d63d0*/  MOV R22, R34 ;  /* 0x0000002200167202 */ /* 0x000fe20000000f00 */
[----:B------:R-:W-:Y:S01]  /*d63e0*/  IMAD.MOV.U32 R23, RZ, RZ, R35 ;  /* 0x000000ffff177224 */ /* 0x000fe200078e0023 */
[C---:B------:R-:W-:Y:S01]  /*d63f0*/  HMMA.1688.F32.TF32 R180, R208.reuse, R100, R180 ;  /* 0x00000064d0b4723c */ /* 0x040fe200000810b4 */
[----:B------:R-:W2:Y:S04]  /*d6400*/  LDL.LU.64 R100, [R1+0xb210] ;  /* 0x00b2100001647983 */ /* 0x000ea80000300a00 */
[----:B------:R-:W2:Y:S03]  /*d6410*/  LDL.LU.64 R86, [R1+0xb208] ;  /* 0x00b2080001567983 */ /* 0x000ea60000300a00 */
[C---:B------:R-:W-:Y:S01]  /*d6420*/  HMMA.1688.F32.TF32 R188, R208.reuse, R84, R188 ;  /* 0x00000054d0bc723c */ /* 0x040fe200000810bc */
[----:B------:R-:W2:Y:S04]  /*d6430*/  LDL.LU.64 R84, [R1+0xb200] ;  /* 0x00b2000001547983 */ /* 0x000ea80000300a00 */
[----:B------:R-:W2:Y:S03]  /*d6440*/  LDL.LU.64 R70, [R1+0xb1f8] ;  /* 0x00b1f80001467983 */ /* 0x000ea60000300a00 */
[C---:B------:R-:W-:Y:S01]  /*d6450*/  HMMA.1688.F32.TF32 R184, R208.reuse, R68, R184 ;  /* 0x00000044d0b8723c */ /* 0x040fe200000810b8 */
[----:B------:R-:W2:Y:S04]  /*d6460*/  LDL.LU.64 R68, [R1+0xb1f0] ;  /* 0x00b1f00001447983 */ /* 0x000ea80000300a00 */
[----:B------:R-:W2:Y:S03]  /*d6470*/  LDL.LU.64 R50, [R1+0xb1e8] ;  /* 0x00b1e80001327983 */ /* 0x000ea60000300a00 */
[----:B------:R-:W-:Y:S01]  /*d6480*/  HMMA.1688.F32.TF32 R196, R208, R48, R196 ;  /* 0x00000030d0c4723c */ /* 0x000fe200000810c4 */
[----:B------:R-:W2:Y:S01]  /*d6490*/  LDL.LU.64 R48, [R1+0xb1e0] ;  /* 0x00b1e00001307983 */ /* 0x000ea20000300a00 */
[----:B------:R-:W-:Y:S01]  /*d64a0*/  IMAD.MOV.U32 R18, RZ, RZ, R42 ;  /* 0x000000ffff127224 */ /* 0x000fe200078e002a */
[----:B------:R-:W-:-:S02]  /*d64b0*/  MOV R19, R43 ;  /* 0x0000002b00137202 */ /* 0x000fc40000000f00 */
[----:B------:R-:W-:Y:S03]  /*d64c0*/  LDS R178, [R2+UR10+0x12100] ;  /* 0x0121000a02b27984 */ /* 0x000fe60008000800 */
[C---:B---3--:R-:W-:Y:S01]  /*d64d0*/  HMMA.1688.F32.TF32 R192, R208.reuse, R44, R192 ;  /* 0x0000002cd0c0723c */ /* 0x048fe200000810c0 */
[----:B------:R-:W-:Y:S07]  /*d64e0*/  LDS R179, [R0+UR10+0x12100] ;  /* 0x0121000a00b37984 */ /* 0x000fee0008000800 */
[C---:B----4-:R-:W-:Y:S08]  /*d64f0*/  HMMA.1688.F32.TF32 R200, R208.reuse, R248, R200 ;  /* 0x000000f8d0c8723c */ /* 0x050ff000000810c8 */
[C---:B------:R-:W-:Y:S08]  /*d6500*/  HMMA.1688.F32.TF32 R212, R208.reuse, R244, R212 ;  /* 0x000000f4d0d4723c */ /* 0x040ff000000810d4 */
[----:B------:R-:W-:Y:S01]  /*d6510*/  HMMA.1688.F32.TF32 R204, R208, R176, R204 ;  /* 0x000000b0d0cc723c */ /* 0x000fe200000810cc */
[----:B------:R-:W3:Y:S04]  /*d6520*/  LDL.64 R210, [R1+0x938] ;  /* 0x0009380001d27983 */ /* 0x000ee80000100a00 */
[----:B------:R-:W4:Y:S04]  /*d6530*/  LDL.LU.64 R62, [R1+0xb1d8] ;  /* 0x00b1d800013e7983 */ /* 0x000f280000300a00 */
[----:B------:R-:W2:Y:S04]  /*d6540*/  LDL.LU.64 R60, [R1+0xb1d0] ;  /* 0x00b1d000013c7983 */ /* 0x000ea80000300a00 */
[----:B------:R-:W-:Y:S04]  /*d6550*/  STL.64 [R1+0xf70], R216 ;  /* 0x000f70d801007387 */ /* 0x000fe80000100a00 */
[----:B------:R1:W-:Y:S01]  /*d6560*/  STL.64 [R1+0xf78], R218 ;  /* 0x000f78da01007387 */ /* 0x0003e20000100a00 */
[----:B------:R-:W-:Y:S01]  /*d6570*/  HMMA.1688.F32.TF32 R220, R168, R66, R220 ;  /* 0x00000042a8dc723c */ /* 0x000fe200000810dc */
[----:B------:R-:W-:-:S02]  /*d6580*/  IMAD.MOV.U32 R242, RZ, RZ, R46 ;  /* 0x000000fffff27224 */ /* 0x000fc400078e002e */
[----:B------:R-:W-:Y:S01]  /*d6590*/  IMAD.MOV.U32 R243, RZ, RZ, R47 ;  /* 0x000000fffff37224 */ /* 0x000fe200078e002f */
[----:B------:R-:W-:Y:S04]  /*d65a0*/  LDS R176, [R2+UR10+0x10100] ;  /* 0x0101000a02b07984 */ /* 0x000fe80008000800 */
[----:B------:R-:W-:Y:S01]  /*d65b0*/  HMMA.1688.F32.TF32 R224, R168, R30, R224 ;  /* 0x0000001ea8e0723c */ /* 0x000fe200000810e0 */
[----:B------:R-:W2:Y:S01]  /*d65c0*/  LDS R177, [R0+UR10+0x10100] ;  /* 0x0101000a00b17984 */ /* 0x000ea20008000800 */
[----:B-1----:R-:W-:-:S03]  /*d65d0*/  IMAD.MOV.U32 R219, RZ, RZ, R252 ;  /* 0x000000ffffdb7224 */ /* 0x002fc600078e00fc */
[----:B------:R-:W2:Y:S04]  /*d65e0*/  LDL R218, [R1+0x958] ;  /* 0x0009580001da7983 */ /* 0x000ea80000100800 */
[----:B------:R-:W2:Y:S01]  /*d65f0*/  LDL.LU R252, [R1+0xb1c8] ;  /* 0x00b1c80001fc7983 */ /* 0x000ea20000300800 */
[C---:B------:R-:W-:Y:S03]  /*d6600*/  HMMA.1688.F32.TF32 R228, R168.reuse, R34, R228 ;  /* 0x00000022a8e4723c */ /* 0x040fe600000810e4 */
[----:B------:R-:W-:Y:S05]  /*d6610*/  STL.64 [R1+0xf60], R220 ;  /* 0x000f60dc01007387 */ /* 0x000fea0000100a00 */
[C---:B------:R-:W-:Y:S01]  /*d6620*/  HMMA.1688.F32.TF32 R232, R168.reuse, R38, R232 ;  /* 0x00000026a8e8723c */ /* 0x040fe200000810e8 */
[----:B------:R1:W-:Y:S04]  /*d6630*/  STL.64 [R1+0xf68], R222 ;  /* 0x000f68de01007387 */ /* 0x0003e80000100a00 */
[----:B------:R-:W3:Y:S03]  /*d6640*/  LDL.LU.64 R66, [R1+0xb1c0] ;  /* 0x00b1c00001427983 */ /* 0x000ee60000300a00 */
[----:B------:R-:W-:Y:S01]  /*d6650*/  HMMA.1688.F32.TF32 R236, R168, R42, R236 ;  /* 0x0000002aa8ec723c */ /* 0x000fe200000810ec */
[----:B------:R-:W3:Y:S04]  /*d6660*/  LDL.LU.64 R64, [R1+0xb1b8] ;  /* 0x00b1b80001407983 */ /* 0x000ee80000300a00 */
[----:B-1----:R-:W3:Y:S04]  /*d6670*/  LDL.64 R222, [R1+0x978] ;  /* 0x0009780001de7983 */ /* 0x002ee80000100a00 */
[----:B------:R-:W-:Y:S04]  /*d6680*/  STL.64 [R1+0xf40], R224 ;  /* 0x000f40e001007387 */ /* 0x000fe80000100a00 */
[----:B------:R1:W-:Y:S04]  /*d6690*/  STL.64 [R1+0xf48], R226 ;  /* 0x000f48e201007387 */ /* 0x0003e80000100a00 */
[----:B------:R-:W3:Y:S04]  /*d66a0*/  LDL.LU.64 R30, [R1+0xb1b0] ;  /* 0x00b1b000011e7983 */ /* 0x000ee80000300a00 */
[----:B------:R-:W3:Y:S04]  /*d66b0*/  LDL.LU.64 R28, [R1+0xb1a8] ;  /* 0x00b1a800011c7983 */ /* 0x000ee80000300a00 */
[----:B-1----:R-:W3:Y:S01]  /*d66c0*/  LDL R226, [R1+0x998] ;  /* 0x0009980001e27983 */ /* 0x002ee20000100800 */
[----:B--2---:R-:W-:-:S03]  /*d66d0*/  IMAD.MOV.U32 R227, RZ, RZ, R252 ;  /* 0x000000ffffe37224 */ /* 0x004fc600078e00fc */
[----:B------:R-:W2:Y:S04]  /*d66e0*/  LDL.LU R252, [R1+0xb1a0] ;  /* 0x00b1a00001fc7983 */ /* 0x000ea80000300800 */
[----:B------:R-:W-:Y:S04]  /*d66f0*/  STL.64 [R1+0xf20], R228 ;  /* 0x000f20e401007387 */ /* 0x000fe80000100a00 */
[----:B------:R1:W-:Y:S04]  /*d6700*/  STL.64 [R1+0xf28], R230 ;  /* 0x000f28e601007387 */ /* 0x0003e80000100a00 */
[----:B------:R-:W4:Y:S04]  /*d6710*/  LDL.LU.64 R34, [R1+0xb198] ;  /* 0x00b1980001227983 */ /* 0x000f280000300a00 */
[----:B------:R-:W4:Y:S04]  /*d6720*/  LDL.LU.64 R32, [R1+0xb190] ;  /* 0x00b1900001207983 */ /* 0x000f280000300a00 */
[----:B-1----:R-:W4:Y:S04]  /*d6730*/  LDL.64 R230, [R1+0x9b8] ;  /* 0x0009b80001e67983 */ /* 0x002f280000100a00 */
[----:B------:R-:W4:Y:S04]  /*d6740*/  LDL.LU.64 R38, [R1+0xb188] ;  /* 0x00b1880001267983 */ /* 0x000f280000300a00 */
[----:B------:R-:W4:Y:S04]  /*d6750*/  LDL.LU.64 R36, [R1+0xb180] ;  /* 0x00b1800001247983 */ /* 0x000f280000300a00 */
[----:B------:R-:W-:Y:S04]  /*d6760*/  STL.64 [R1+0xf00], R232 ;  /* 0x000f00e801007387 */ /* 0x000fe80000100a00 */
[----:B------:R1:W-:Y:S04]  /*d6770*/  STL.64 [R1+0xf08], R234 ;  /* 0x000f08ea01007387 */ /* 0x0003e80000100a00 */
[----:B-1----:R-:W4:Y:S04]  /*d6780*/  LDL R234, [R1+0x9d8] ;  /* 0x0009d80001ea7983 */ /* 0x002f280000100800 */
[----:B------:R-:W-:Y:S04]  /*d6790*/  STL.64 [R1+0xd50], R236 ;  /* 0x000d50ec01007387 */ /* 0x000fe80000100a00 */
[----:B------:R1:W-:Y:S04]  /*d67a0*/  STL.64 [R1+0xd58], R238 ;  /* 0x000d58ee01007387 */ /* 0x0003e80000100a00 */
[----:B------:R-:W4:Y:S04]  /*d67b0*/  LDL.LU.64 R42, [R1+0xb178] ;  /* 0x00b17800012a7983 */ /* 0x000f280000300a00 */
[----:B------:R-:W4:Y:S04]  /*d67c0*/  LDL.LU.64 R40, [R1+0xb170] ;  /* 0x00b1700001287983 */ /* 0x000f280000300a00 */
[----:B-1----:R-:W4:Y:S01]  /*d67d0*/  LDL.64 R238, [R1+0x9f8] ;  /* 0x0009f80001ee7983 */ /* 0x002f220000100a00 */
[----:B---3--:R-:W-:Y:S01]  /*d67e0*/  HMMA.1688.F32.TF32 R180, R168, R226, R180 ;  /* 0x000000e2a8b4723c */ /* 0x008fe200000810b4 */
[----:B--2---:R-:W-:-:S07]  /*d67f0*/  IMAD.MOV.U32 R235, RZ, RZ, R252 ;  /* 0x000000ffffeb7224 */ /* 0x004fce00078e00fc */
[C---:B----4-:R-:W-:Y:S08]  /*d6800*/  HMMA.1688.F32.TF32 R4, R168.reuse, R230, R4 ;  /* 0x000000e6a804723c */ /* 0x050ff00000081004 */
[C---:B------:R-:W-:Y:S08]  /*d6810*/  HMMA.1688.F32.TF32 R204, R168.reuse, R234, R204 ;  /* 0x000000eaa8cc723c */ /* 0x040ff000000810cc */
[----:B------:R-:W-:Y:S01]  /*d6820*/  HMMA.1688.F32.TF32 R172, R168, R238, R172 ;  /* 0x000000eea8ac723c */ /* 0x000fe200000810ac */
[----:B------:R-:W-:-:S05]  /*d6830*/  IMAD.MOV.U32 R252, RZ, RZ, R239 ;  /* 0x000000fffffc7224 */ /* 0x000fca00078e00ef */
[----:B------:R1:W-:Y:S02]  /*d6840*/  STL [R1+0xb050], R252 ;  /* 0x00b050fc01007387 */ /* 0x0003e40000100800 */
[----:B-1----:R-:W-:-:S11]  /*d6850*/  IMAD.MOV.U32 R252, RZ, RZ, R231 ;  /* 0x000000fffffc7224 */ /* 0x002fd600078e00e7 */
[----:B------:R-:W-:Y:S04]  /*d6860*/  STL.64 [R1+0xd40], R172 ;  /* 0x000d40ac01007387 */ /* 0x000fe80000100a00 */
[----:B------:R-:W-:Y:S04]  /*d6870*/  STL.64 [R1+0xd48], R174 ;  /* 0x000d48ae01007387 */ /* 0x000fe80000100a00 */
[----:B------:R-:W-:Y:S04]  /*d6880*/  STL.64 [R1+0xd30], R204 ;  /* 0x000d30cc01007387 */ /* 0x000fe80000100a00 */
[----:B------:R-:W-:Y:S04]  /*d6890*/  STL.64 [R1+0xd38], R206 ;  /* 0x000d38ce01007387 */ /* 0x000fe80000100a00 */
[----:B------:R-:W-:Y:S04]  /*d68a0*/  STL [R1+0xb078], R252 ;  /* 0x00b078fc01007387 */ /* 0x000fe80000100800 */
[----:B------:R-:W-:Y:S04]  /*d68b0*/  STL.64 [R1+0xd20], R4 ;  /* 0x000d200401007387 */ /* 0x000fe80000100a00 */
[----:B------:R1:W-:Y:S01]  /*d68c0*/  STL.64 [R1+0xd28], R6 ;  /* 0x000d280601007387 */ /* 0x0003e20000100a00 */
[----:B------:R-:W-:Y:S01]  /*d68d0*/  HMMA.1688.F32.TF32 R200, R168, R250, R200 ;  /* 0x000000faa8c8723c */ /* 0x000fe200000810c8 */
[----:B------:R-:W-:Y:S01]  /*d68e0*/  IMAD.MOV.U32 R10, RZ, RZ, R250 ;  /* 0x000000ffff0a7224 */ /* 0x000fe200078e00fa */
[----:B------:R-:W-:Y:S01]  /*d68f0*/  MOV R11, R251 ;  /* 0x000000fb000b7202 */ /* 0x000fe20000000f00 */
[----:B------:R-:W-:Y:S01]  /*d6900*/  IMAD.MOV.U32 R58, RZ, RZ, R246 ;  /* 0x000000ffff3a7224 */ /* 0x000fe200078e00f6 */
[----:B------:R-:W-:Y:S01]  /*d6910*/  LDS R172, [R2+UR10+0x14100] ;  /* 0x0141000a02ac7984 */ /* 0x000fe20008000800 */
[----:B------:R-:W-:-:S03]  /*d6920*/  IMAD.MOV.U32 R59, RZ, RZ, R247 ;  /* 0x000000ffff3b7224 */ /* 0x000fc600078e00f7 */
[----:B------:R-:W-:Y:S01]  /*d6930*/  LDS R174, [R2+UR10+0x16100] ;  /* 0x0161000a02ae7984 */ /* 0x000fe20008000800 */
[C---:B-1----:R-:W-:Y:S01]  /*d6940*/  HMMA.1688.F32.TF32 R4, R168.reuse, R222, R188 ;  /* 0x000000dea804723c */ /* 0x042fe200000810bc */
[----:B------:R-:W-:Y:S02]  /*d6950*/  IMAD.MOV.U32 R252, RZ, RZ, R223 ;  /* 0x000000fffffc7224 */ /* 0x000fe400078e00df */
[----:B------:R-:W-:Y:S04]  /*d6960*/  STL.64 [R1+0xd10], R180 ;  /* 0x000d10b401007387 */ /* 0x000fe80000100a00 */
[----:B------:R-:W-:Y:S04]  /*d6970*/  STL.64 [R1+0xd18], R182 ;  /* 0x000d18b601007387 */ /* 0x000fe80000100a00 */
[----:B------:R-:W-:Y:S04]  /*d6980*/  STL [R1+0xb0a0], R252 ;  /* 0x00b0a0fc01007387 */ /* 0x000fe80000100800 */
[----:B------:R-:W-:Y:S04]  /*d6990*/  LDS R173, [R0+UR10+0x14100] ;  /* 0x0141000a00ad7984 */ /* 0x000fe80008000800 */
[----:B------:R-:W1:Y:S04]  /*d69a0*/  LDS R175, [R0+UR10+0x16100] ;  /* 0x0161000a00af7984 */ /* 0x000e680008000800 */
[----:B------:R-:W-:Y:S04]  /*d69b0*/  STL.64 [R1+0xd00], R4 ;  /* 0x000d000401007387 */ /* 0x000fe80000100a00 */
[----:B------:R2:W-:Y:S02]  /*d69c0*/  STL.64 [R1+0xd08], R6 ;  /* 0x000d080601007387 */ /* 0x0005e40000100a00 */
[C---:B--2---:R-:W-:Y:S08]  /*d69d0*/  HMMA.1688.F32.TF32 R4, R168.reuse, R218, R184 ;  /* 0x000000daa804723c */ /* 0x044ff000000810b8 */
[C---:B------:R-:W-:Y:S11]  /*d69e0*/  HMMA.1688.F32.TF32 R180, R168.reuse, R210, R196 ;  /* 0x000000d2a8b4723c */ /* 0x040ff600000810c4 */
[----:B------:R-:W-:Y:S04]  /*d69f0*/  STL.64 [R1+0xcf0], R4 ;  /* 0x000cf00401007387 */ /* 0x000fe80000100a00 */
[----:B------:R2:W-:Y:S02]  /*d6a00*/  STL.64 [R1+0xcf8], R6 ;  /* 0x000cf80601007387 */ /* 0x0005e40000100a00 */
[----:B--2---:R-:W-:Y:S02]  /*d6a10*/  HMMA.1688.F32.TF32 R4, R168, R46, R192 ;  /* 0x0000002ea804723c */ /* 0x004fe400000810c0 */
[----:B------:R-:W-:Y:S04]  /*d6a20*/  STL.64 [R1+0xcd0], R180 ;  /* 0x000cd0b401007387 */ /* 0x000fe80000100a00 */
[----:B------:R-:W-:-:S13]  /*d6a30*/  STL.64 [R1+0xcd8], R182 ;  /* 0x000cd8b601007387 */ /* 0x000fda0000100a00 */
        /* <DEDUP_REMOVED lines=60> */
[----:B------:R1:W-:Y:S04]  /*d6e00*/  STL.64 [R1+0xcb0], R200 ;  /* 0x000cb0c801007387 */ /* 0x0003e80000100a00 */
[----:B------:R1:W-:Y:S04]  /*d6e10*/  STL.64 [R1+0xcb8], R202 ;  /* 0x000cb8ca01007387 */ /* 0x0003e80000100a00 */
[----:B------:R-:W3:Y:S04]  /*d6e20*/  LDL.LU.64 R250, [R1+0xb168] ;  /* 0x00b1680001fa7983 */ /* 0x000ee80000300a00 */
[----:B------:R-:W3:Y:S04]  /*d6e30*/  LDL.LU.64 R248, [R1+0xb160] ;  /* 0x00b1600001f87983 */ /* 0x000ee80000300a00 */
[----:B-1----:R-:W3:Y:S04]  /*d6e40*/  LDL.LU R200, [R1+0x10a0] ;  /* 0x0010a00001c87983 */ /* 0x002ee80000300800 */
        /* <DEDUP_REMOVED lines=15> */
[C---:B----4-:R-:W-:Y:S03]  /*d6f40*/  HMMA.1688.F32.TF32 R224, R176.reuse, R224, R44 ;  /* 0x000000e0b0e0723c */ /* 0x050fe6000008102c */
[----:B------:R-:W4:Y:S04]  /*d6f50*/  LDL.LU.64 R46, [R1+0xb148] ;  /* 0x00b14800012e7983 */ /* 0x000f280000300a00 */
[----:B------:R-:W4:Y:S01]  /*d6f60*/  LDL.LU.64 R44, [R1+0xb140] ;  /* 0x00b14000012c7983 */ /* 0x000f220000300a00 */
[C---:B------:R-:W-:Y:S08]  /*d6f70*/  HMMA.1688.F32.TF32 R236, R176.reuse, R40, R236 ;  /* 0x00000028b0ec723c */ /* 0x040ff000000810ec */
[C---:B------:R-:W-:Y:S08]  /*d6f80*/  HMMA.1688.F32.TF32 R208, R176.reuse, R36, R208 ;  /* 0x00000024b0d0723c */ /* 0x040ff000000810d0 */
[C---:B------:R-:W-:Y:S08]  /*d6f90*/  HMMA.1688.F32.TF32 R204, R176.reuse, R32, R204 ;  /* 0x00000020b0cc723c */ /* 0x040ff000000810cc */
[C---:B------:R-:W-:Y:S08]  /*d6fa0*/  HMMA.1688.F32.TF32 R188, R176.reuse, R60, R188 ;  /* 0x0000003cb0bc723c */ /* 0x040ff000000810bc */
[C---:B------:R-:W-:Y:S08]  /*d6fb0*/  HMMA.1688.F32.TF32 R184, R176.reuse, R48, R184 ;  /* 0x00000030b0b8723c */ /* 0x040ff000000810b8 */
[C---:B--2---:R-:W-:Y:S08]  /*d6fc0*/  HMMA.1688.F32.TF32 R4, R176.reuse, R28, R4 ;  /* 0x0000001cb004723c */ /* 0x044ff00000081004 */
[C---:B------:R-:W-:Y:S08]  /*d6fd0*/  HMMA.1688.F32.TF32 R192, R176.reuse, R84, R192 ;  /* 0x00000054b0c0723c */ /* 0x040ff000000810c0 */
[C---:B---3--:R-:W-:Y:S08]  /*d6fe0*/  HMMA.1688.F32.TF32 R180, R176.reuse, R64, R180 ;  /* 0x00000040b0b4723c */ /* 0x048ff000000810b4 */
        /* <DEDUP_REMOVED lines=9> */
[----:B------:R-:W1:Y:S03]  /*d7080*/  LDS R171, [R0+UR10+0x1a100] ;  /* 0x01a1000a00ab7984 */ /* 0x000e660008000800 */
[C---:B------:R-:W-:Y:S08]  /*d7090*/  HMMA.1688.F32.TF32 R212, R176.reuse, R96, R212 ;  /* 0x00000060b0d4723c */ /* 0x040ff000000810d4 */
[----:B----4-:R-:W-:Y:S01]  /*d70a0*/  HMMA.1688.F32.TF32 R232, R176, R44, R232 ;  /* 0x0000002cb0e8723c */ /* 0x010fe200000810e8 */
[----:B------:R-:W2:Y:S04]  /*d70b0*/  LDL R178, [R1+0x18] ;  /* 0x0000180001b27983 */ /* 0x000ea80000100800 */
[----:B------:R-:W2:Y:S04]  /*d70c0*/  LDL R179, [R1+0x1c] ;  /* 0x00001c0001b37983 */ /* 0x000ea80000100800 */
[----:B------:R3:W-:Y:S04]  /*d70d0*/  STL.64 [R1+0xb018], R246 ;  /* 0x00b018f601007387 */ /* 0x0007e80000100a00 */
[----:B------:R4:W-:Y:S04]  /*d70e0*/  STL.64 [R1+0xb010], R244 ;  /* 0x00b010f401007387 */ /* 0x0009e80000100a00 */
[----:B---3--:R-:W3:Y:S04]  /*d70f0*/  LDL R246, [R1+0x8] ;  /* 0x0000080001f67983 */ /* 0x008ee80000100800 */
[----:B------:R-:W3:Y:S04]  /*d7100*/  LDL R247, [R1+0xc] ;  /* 0x00000c0001f77983 */ /* 0x000ee80000100800 */
[----:B------:R-:W-:Y:S04]  /*d7110*/  STL.64 [R1+0xb028], R250 ;  /* 0x00b028fa01007387 */ /* 0x000fe80000100a00 */
[----:B------:R1:W-:Y:S04]  /*d7120*/  STL.64 [R1+0xb020], R248 ;  /* 0x00b020f801007387 */ /* 0x0003e80000100a00 */
[----:B----4-:R-:W4:Y:S04]  /*d7130*/  LDL R244, [R1+0x20] ;  /* 0x0000200001f47983 */ /* 0x010f280000100800 */
[----:B------:R-:W4:Y:S01]  /*d7140*/  LDL R245, [R1+0x24] ;  /* 0x0000240001f57983 */ /* 0x000f220000100800 */
[C---:B------:R-:W-:Y:S03]  /*d7150*/  HMMA.1688.F32.TF32 R220, R172.reuse, R250, R220 ;  /* 0x000000faacdc723c */ /* 0x040fe600000810dc */
[----:B-1----:R-:W2:Y:S04]  /*d7160*/  LDL.64 R248, [R1+0x30] ;  /* 0x0000300001f87983 */ /* 0x002ea80000100a00 */
[----:B------:R-:W2:Y:S01]  /*d7170*/  LDL.64 R250, [R1+0x38] ;  /* 0x0000380001fa7983 */ /* 0x000ea20000100a00 */
[C---:B------:R-:W-:Y:S08]  /*d7180*/  HMMA.1688.F32.TF32 R232, R172.reuse, R46, R232 ;  /* 0x0000002eace8723c */ /* 0x040ff000000810e8 */
[C---:B------:R-:W-:Y:S08]  /*d7190*/  HMMA.1688.F32.TF32 R236, R172.reuse, R42, R236 ;  /* 0x0000002aacec723c */ /* 0x040ff000000810ec */
[C---:B------:R-:W-:Y:S08]  /*d71a0*/  HMMA.1688.F32.TF32 R204, R172.reuse, R34, R204 ;  /* 0x00000022accc723c */ /* 0x040ff000000810cc */
[C---:B------:R-:W-:Y:S08]  /*d71b0*/  HMMA.1688.F32.TF32 R4, R172.reuse, R30, R4 ;  /* 0x0000001eac04723c */ /* 0x040ff00000081004 */
[C---:B---3--:R-:W-:Y:S01]  /*d71c0*/  HMMA.1688.F32.TF32 R224, R172.reuse, R246, R224 ;  /* 0x000000f6ace0723c */ /* 0x048fe200000810e0 */
[----:B------:R-:W3:Y:S04]  /*d71d0*/  LDL R246, [R1+0x28] ;  /* 0x0000280001f67983 */ /* 0x000ee80000100800 */
[----:B------:R-:W3:Y:S04]  /*d71e0*/  LDL R247, [R1+0x2c] ;  /* 0x00002c0001f77983 */ /* 0x000ee80000100800 */
[----:B------:R1:W-:Y:S04]  /*d71f0*/  STL.64 [R1+0xb008], R46 ;  /* 0x00b0082e01007387 */ /* 0x0003e80000100a00 */
[----:B------:R2:W-:Y:S04]  /*d7200*/  STL.64 [R1+0xb000], R44 ;  /* 0x00b0002c01007387 */ /* 0x0005e80000100a00 */
[----:B-1----:R-:W3:Y:S04]  /*d7210*/  LDL R46, [R1+0x48] ;  /* 0x00004800012e7983 */ /* 0x002ee80000100800 */
        /* <DEDUP_REMOVED lines=39> */
[----:B------:R-:W3:Y:S03]  /*d7490*/  LDS R171, [R0+UR10+0x26100] ;  /* 0x0261000a00ab7984 */ /* 0x000ee60008000800 */
[C---:B------:R-:W-:Y:S01]  /*d74a0*/  HMMA.1688.F32.TF32 R220, R208.reuse, R162, R220 ;  /* 0x000000a2d0dc723c */ /* 0x040fe200000810dc */
[----:B------:R1:W-:Y:S04]  /*d74b0*/  STL.64 [R1+0xb038], R42 ;  /* 0x00b0382a01007387 */ /* 0x0003e80000100a00 */
[----:B------:R-:W-:Y:S03]  /*d74c0*/  STL.64 [R1+0xb030], R40 ;  /* 0x00b0302801007387 */ /* 0x000fe60000100a00 */
[----:B------:R-:W-:Y:S01]  /*d74d0*/  HMMA.1688.F32.TF32 R216, R208, R166, R216 ;  /* 0x000000a6d0d8723c */ /* 0x000fe200000810d8 */
[----:B------:R-:W-:Y:S04]  /*d74e0*/  STL.64 [R1+0xb048], R38 ;  /* 0x00b0482601007387 */ /* 0x000fe80000100a00 */
[----:B------:R-:W-:Y:S03]  /*d74f0*/  STL.64 [R1+0xb040], R36 ;  /* 0x00b0402401007387 */ /* 0x000fe60000100a00 */
[C---:B----4-:R-:W-:Y:S01]  /*d7500*/  HMMA.1688.F32.TF32 R224, R172.reuse, R244, R224 ;  /* 0x000000f4ace0723c */ /* 0x050fe200000810e0 */
[----:B------:R4:W-:Y:S04]  /*d7510*/  STL.64 [R1+0xb060], R34 ;  /* 0x00b0602201007387 */ /* 0x0009e80000100a00 */
[----:B------:R-:W-:Y:S04]  /*d7520*/  STL.64 [R1+0xb058], R32 ;  /* 0x00b0582001007387 */ /* 0x000fe80000100a00 */
[----:B------:R1:W-:Y:S04]  /*d7530*/  STL.64 [R1+0xb070], R30 ;  /* 0x00b0701e01007387 */ /* 0x0003e80000100a00 */
[----:B------:R-:W-:Y:S04]  /*d7540*/  STL.64 [R1+0xb068], R28 ;  /* 0x00b0681c01007387 */ /* 0x000fe80000100a00 */
[----:B------:R1:W-:Y:S04]  /*d7550*/  STL.64 [R1+0xb088], R66 ;  /* 0x00b0884201007387 */ /* 0x0003e80000100a00 */
[----:B------:R-:W-:Y:S04]  /*d7560*/  STL.64 [R1+0xb080], R64 ;  /* 0x00b0804001007387 */ /* 0x000fe80000100a00 */
[----:B------:R-:W-:Y:S04]  /*d7570*/  STL.64 [R1+0xb098], R62 ;  /* 0x00b0983e01007387 */ /* 0x000fe80000100a00 */
[----:B------:R1:W-:Y:S04]  /*d7580*/  STL.64 [R1+0xb090], R60 ;  /* 0x00b0903c01007387 */ /* 0x0003e80000100a00 */
        /* <DEDUP_REMOVED lines=9> */
[----:B---3--:R-:W-:Y:S03]  /*d7620*/  HMMA.1688.F32.TF32 R224, R168, R246, R224 ;  /* 0x000000f6a8e0723c */ /* 0x008fe600000810e0 */
[----:B------:R-:W-:Y:S01]  /*d7630*/  STL.64 [R1+0xb0f0], R98 ;  /* 0x00b0f06201007387 */ /* 0x000fe20000100a00 */
[----:B------:R-:W-:-:S03]  /*d7640*/  IMAD.MOV.U32 R246, RZ, RZ, R58 ;  /* 0x000000fffff67224 */ /* 0x000fc600078e003a */
[----:B------:R-:W-:Y:S01]  /*d7650*/  STL.64 [R1+0xb0e8], R96 ;  /* 0x00b0e86001007387 */ /* 0x000fe20000100a00 */
[----:B--2---:R-:W-:Y:S03]  /*d7660*/  HMMA.1688.F32.TF32 R216, R172, R44, R216 ;  /* 0x0000002cacd8723c */ /* 0x004fe600000810d8 */
[----:B------:R-:W-:Y:S01]  /*d7670*/  STL.64 [R1+0xb100], R166 ;  /* 0x00b100a601007387 */ /* 0x000fe20000100a00 */
[----:B------:R-:W-:-:S03]  /*d7680*/  IMAD.MOV.U32 R247, RZ, RZ, R59 ;  /* 0x000000fffff77224 */ /* 0x000fc600078e003b */
[----:B------:R2:W-:Y:S01]  /*d7690*/  STL.64 [R1+0xb0f8], R164 ;  /* 0x00b0f8a401007387 */ /* 0x0005e20000100a00 */
[----:B-1----:R-:W-:-:S03]  /*d76a0*/  IMAD.MOV.U32 R42, RZ, RZ, R18 ;  /* 0x000000ffff2a7224 */ /* 0x002fc600078e0012 */
[----:B------:R-:W3:Y:S04]  /*d76b0*/  LDL R244, [R1+0x8d0] ;  /* 0x0008d00001f47983 */ /* 0x000ee80000100800 */
[----:B------:R-:W3:Y:S01]  /*d76c0*/  LDL R245, [R1+0x8d4] ;  /* 0x0008d40001f57983 */ /* 0x000ee20000100800 */
[----:B------:R-:W-:-:S03]  /*d76d0*/  MOV R43, R19 ;  /* 0x00000013002b7202 */ /* 0x000fc60000000f00 */
[----:B------:R-:W3:Y:S04]  /*d76e0*/  LDL.LU R58, [R1+0xb13c] ;  /* 0x00b13c00013a7983 */ /* 0x000ee80000300800 */
[----:B------:R-:W3:Y:S01]  /*d76f0*/  LDL.LU R59, [R1+0xb138] ;  /* 0x00b13800013b7983 */ /* 0x000ee20000300800 */
[----:B----4-:R-:W-:-:S03]  /*d7700*/  IMAD.MOV.U32 R34, RZ, RZ, R22 ;  /* 0x000000ffff227224 */ /* 0x010fc600078e0016 */
[----:B------:R-:W4:Y:S04]  /*d7710*/  LDL R40, [R1+0xa10] ;  /* 0x000a100001287983 */ /* 0x000f280000100800 */
[----:B------:R-:W4:Y:S01]  /*d7720*/  LDL R41, [R1+0xa14] ;  /* 0x000a140001297983 */ /* 0x000f220000100800 */
[----:B------:R-:W-:-:S03]  /*d7730*/  IMAD.MOV.U32 R35, RZ, RZ, R23 ;  /* 0x000000ffff237224 */ /* 0x000fc600078e0017 */
[----:B------:R-:W3:Y:S04]  /*d7740*/  LDL.LU R18, [R1+0xb134] ;  /* 0x00b1340001127983 */ /* 0x000ee80000300800 */
[----:B------:R-:W3:Y:S01]  /*d7750*/  LDL.LU R19, [R1+0xb130] ;  /* 0x00b1300001137983 */ /* 0x000ee20000300800 */
[----:B------:R-:W-:-:S03]  /*d7760*/  IMAD.MOV.U32 R30, RZ, RZ, R26 ;  /* 0x000000ffff1e7224 */ /* 0x000fc600078e001a */
[----:B------:R-:W3:Y:S04]  /*d7770*/  LDL R32, [R1+0xa50] ;  /* 0x000a500001207983 */ /* 0x000ee80000100800 */
[----:B------:R-:W3:Y:S01]  /*d7780*/  LDL R33, [R1+0xa54] ;  /* 0x000a540001217983 */ /* 0x000ee20000100800 */
[----:B------:R-:W-:-:S03]  /*d7790*/  IMAD.MOV.U32 R47, RZ, RZ, R3 ;  /* 0x000000ffff2f7224 */ /* 0x000fc600078e0003 */
[----:B------:R-:W3:Y:S01]  /*d77a0*/  LDL.LU R22, [R1+0xb12c] ;  /* 0x00b12c0001167983 */ /* 0x000ee20000300800 */
[----:B------:R-:W-:-:S03]  /*d77b0*/  MOV R31, R27 ;  /* 0x0000001b001f7202 */ /* 0x000fc60000000f00 */
[----:B------:R-:W4:Y:S01]  /*d77c0*/  LDL.LU R23, [R1+0xb128] ;  /* 0x00b1280001177983 */ /* 0x000f220000300800 */
[----:B------:R-:W-:-:S03]  /*d77d0*/  IMAD.MOV.U32 R66, RZ, RZ, R14 ;  /* 0x000000ffff427224 */ /* 0x000fc600078e000e */
[----:B------:R-:W4:Y:S04]  /*d77e0*/  LDL R28, [R1+0xa70] ;  /* 0x000a7000011c7983 */ /* 0x000f280000100800 */
[----:B------:R-:W4:Y:S01]  /*d77f0*/  LDL R29, [R1+0xa74] ;  /* 0x000a7400011d7983 */ /* 0x000f220000100800 */
[----:B------:R-:W-:-:S03]  /*d7800*/  IMAD.MOV.U32 R67, RZ, RZ, R15 ;  /* 0x000000ffff437224 */ /* 0x000fc600078e000f */
[----:B------:R-:W4:Y:S01]  /*d7810*/  LDL.LU R26, [R1+0xb124] ;  /* 0x00b12400011a7983 */ /* 0x000f220000300800 */
[----:B------:R-:W-:Y:S03]  /*d7820*/  HMMA.1688.F32.TF32 R220, R168, R250, R220 ;  /* 0x000000faa8dc723c */ /* 0x000fe600000810dc */
[----:B------:R-:W4:Y:S01]  /*d7830*/  LDL.LU R27, [R1+0xb120] ;  /* 0x00b12000011b7983 */ /* 0x000f220000300800 */
[----:B------:R-:W-:-:S03]  /*d7840*/  MOV R3, R251 ;  /* 0x000000fb00037202 */ /* 0x000fc60000000f00 */
[----:B------:R-:W4:Y:S01]  /*d7850*/  LDL R60, [R1+0xab0] ;  /* 0x000ab000013c7983 */ /* 0x000f220000100800 */
[----:B------:R-:W-:-:S03]  /*d7860*/  IMAD.MOV.U32 R250, RZ, RZ, R10 ;  /* 0x000000fffffa7224 */ /* 0x000fc600078e000a */
[----:B------:R-:W4:Y:S04]  /*d7870*/  LDL R61, [R1+0xab4] ;  /* 0x000ab400013d7983 */ /* 0x000f280000100800 */
[----:B------:R-:W4:Y:S04]  /*d7880*/  LDL R62, [R1+0xab8] ;  /* 0x000ab800013e7983 */ /* 0x000f280000100800 */
[----:B------:R-:W4:Y:S04]  /*d7890*/  LDL R63, [R1+0xabc] ;  /* 0x000abc00013f7983 */ /* 0x000f280000100800 */
[----:B------:R-:W4:Y:S04]  /*d78a0*/  LDL R64, [R1+0xa90] ;  /* 0x000a900001407983 */ /* 0x000f280000100800 */
[----:B------:R-:W4:Y:S01]  /*d78b0*/  LDL R65, [R1+0xa94] ;  /* 0x000a940001417983 */ /* 0x000f220000100800 */
[----:B------:R-:W-:-:S03]  /*d78c0*/  MOV R251, R11 ;  /* 0x0000000b00fb7202 */ /* 0x000fc60000000f00 */
[----:B------:R-:W4:Y:S01]  /*d78d0*/  LDL.LU R14, [R1+0xb11c] ;  /* 0x00b11c00010e7983 */ /* 0x000f220000300800 */
[----:B------:R-:W-:Y:S03]  /*d78e0*/  HMMA.1688.F32.TF32 R216, R168, R46, R216 ;  /* 0x0000002ea8d8723c */ /* 0x000fe600000810d8 */
[----:B------:R-:W4:Y:S01]  /*d78f0*/  LDL.LU R15, [R1+0xb118] ;  /* 0x00b11800010f7983 */ /* 0x000f220000300800 */
[----:B------:R-:W-:-:S03]  /*d7900*/  IMAD.MOV.U32 R46, RZ, RZ, R242 ;  /* 0x000000ffff2e7224 */ /* 0x000fc600078e00f2 */
[----:B------:R-:W4:Y:S04]  /*d7910*/  LDL.64 R36, [R1+0xa30] ;  /* 0x000a300001247983 */ /* 0x000f280000100a00 */
[----:B------:R-:W4:Y:S04]  /*d7920*/  LDL.64 R38, [R1+0xa38] ;  /* 0x000a380001267983 */ /* 0x000f280000100a00 */
[----:B------:R-:W4:Y:S04]  /*d7930*/  LDL R248, [R1+0x8f0] ;  /* 0x0008f00001f87983 */ /* 0x000f280000100800 */
[----:B------:R-:W4:Y:S01]  /*d7940*/  LDL R249, [R1+0x8f4] ;  /* 0x0008f40001f97983 */ /* 0x000f220000100800 */
[----:B------:R-:W-:-:S03]  /*d7950*/  IMAD.MOV.U32 R47, RZ, RZ, R243 ;  /* 0x000000ffff2f7224 */ /* 0x000fc600078e00f3 */
[----:B------:R-:W4:Y:S04]  /*d7960*/  LDL.LU R10, [R1+0xb114] ;  /* 0x00b11400010a7983 */ /* 0x000f280000300800 */
[----:B------:R-:W4:Y:S04]  /*d7970*/  LDL.LU R11, [R1+0xb110] ;  /* 0x00b11000010b7983 */ /* 0x000f280000300800 */
[----:B------:R-:W4:Y:S04]  /*d7980*/  LDL R44, [R1+0x910] ;  /* 0x00091000012c7983 */ /* 0x000f280000100800 */
[----:B------:R-:W4:Y:S04]  /*d7990*/  LDL R45, [R1+0x914] ;  /* 0x00091400012d7983 */ /* 0x000f280000100800 */
[----:B------:R-:W4:Y:S04]  /*d79a0*/  LDL.LU R242, [R1+0xb10c] ;  /* 0x00b10c0001f27983 */ /* 0x000f280000300800 */
[----:B------:R-:W4:Y:S01]  /*d79b0*/  LDL.LU R243, [R1+0xb108] ;  /* 0x00b1080001f37983 */ /* 0x000f220000300800 */
[C---:B------:R-:W-:Y:S03]  /*d79c0*/  HMMA.1688.F32.TF32 R228, R208.reuse, R154, R228 ;  /* 0x0000009ad0e4723c */ /* 0x040fe600000810e4 */
[----:B--2---:R-:W2:Y:S04]  /*d79d0*/  LDL R164, [R1+0x9f0] ;  /* 0x0009f00001a47983 */ /* 0x004ea80000100800 */
        /* <DEDUP_REMOVED lines=43> */
[----:B------:R-:W-:Y:S04]  /*d7c90*/  LDS R173, [R0+UR10+0x2c100] ;  /* 0x02c1000a00ad7984 */ /* 0x000fe80008000800 */
[----:B------:R-:W1:Y:S03]  /*d7ca0*/  LDS R175, [R0+UR10+0x2e100] ;  /* 0x02e1000a00af7984 */ /* 0x000e660008000800 */
        /* <DEDUP_REMOVED lines=10> */
[----:B------:R3:W-:Y:S07]  /*d7d50*/  STL [R1+0xaffc], R242 ;  /* 0x00affcf201007387 */ /* 0x0007ee0000100800 */
[C---:B------:R-:W-:Y:S01]  /*d7d60*/  HMMA.1688.F32.TF32 R212, R168.reuse, R90, R212 ;  /* 0x0000005aa8d4723c */ /* 0x040fe200000810d4 */
[----:B------:R4:W-:Y:S07]  /*d7d70*/  STL [R1+0xaff8], R243 ;  /* 0x00aff8f301007387 */ /* 0x0009ee0000100800 */
[----:B------:R-:W-:Y:S01]  /*d7d80*/  HMMA.1688.F32.TF32 R228, R168, R242, R228 ;  /* 0x000000f2a8e4723c */ /* 0x000fe200000810e4 */
[----:B------:R-:W3:Y:S04]  /*d7d90*/  LDL R168, [R1+0x9d0] ;  /* 0x0009d00001a87983 */ /* 0x000ee80000100800 */
[----:B------:R-:W3:Y:S03]  /*d7da0*/  LDL R169, [R1+0x9d4] ;  /* 0x0009d40001a97983 */ /* 0x000ee60000100800 */
[C---:B--2---:R-:W-:Y:S01]  /*d7db0*/  HMMA.1688.F32.TF32 R176, R208.reuse, R164, R176 ;  /* 0x000000a4d0b0723c */ /* 0x044fe200000810b0 */
        /* <DEDUP_REMOVED lines=10> */
[----:B------:R-:W2:Y:S04]  /*d7e60*/  LDL.LU.64 R84, [R1+0xb0c8] ;  /* 0x00b0c80001547983 */ /* 0x000ea80000300a00 */
[----:B------:R-:W2:Y:S01]  /*d7e70*/  LDL.LU.64 R70, [R1+0xb0c0] ;  /* 0x00b0c00001467983 */ /* 0x000ea20000300a00 */
[C---:B------:R-:W-:Y:S03]  /*d7e80*/  HMMA.1688.F32.TF32 R184, R208.reuse, R68, R184 ;  /* 0x00000044d0b8723c */ /* 0x040fe600000810b8 */
[----:B------:R-:W2:Y:S04]  /*d7e90*/  LDL.LU.64 R68, [R1+0xb0b8] ;  /* 0x00b0b80001447983 */ /* 0x000ea80000300a00 */
[----:B------:R-:W2:Y:S01]  /*d7ea0*/  LDL.LU.64 R50, [R1+0xb0b0] ;  /* 0x00b0b00001327983 */ /* 0x000ea20000300a00 */
[C---:B------:R-:W-:Y:S03]  /*d7eb0*/  HMMA.1688.F32.TF32 R196, R208.reuse, R48, R196 ;  /* 0x00000030d0c4723c */ /* 0x040fe600000810c4 */
[----:B------:R-:W2:Y:S04]  /*d7ec0*/  LDL.LU.64 R48, [R1+0xb0a8] ;  /* 0x00b0a80001307983 */ /* 0x000ea80000300a00 */
[----:B------:R-:W-:Y:S01]  /*d7ed0*/  LDS R170, [R2+UR10+0x12180] ;  /* 0x0121800a02aa7984 */ /* 0x000fe20008000800 */
[C---:B------:R-:W-:Y:S03]  /*d7ee0*/  HMMA.1688.F32.TF32 R216, R208.reuse, R60, R216 ;  /* 0x0000003cd0d8723c */ /* 0x040fe600000810d8 */
[----:B------:R-:W-:Y:S05]  /*d7ef0*/  LDS R171, [R0+UR10+0x12180] ;  /* 0x0121800a00ab7984 */ /* 0x000fea0008000800 */
        /* <DEDUP_REMOVED lines=8> */
[----:B---3--:R-:W-:Y:S01]  /*d7f80*/  HMMA.1688.F32.TF32 R204, R208, R168, R204 ;  /* 0x000000a8d0cc723c */ /* 0x008fe200000810cc */
[----:B------:R-:W3:Y:S01]  /*d7f90*/  LDL R210, [R1+0x938] ;  /* 0x0009380001d27983 */ /* 0x000ee20000100800 */
[----:B------:R-:W-:-:S03]  /*d7fa0*/  IMAD.MOV.U32 R211, RZ, RZ, R252 ;  /* 0x000000ffffd37224 */ /* 0x000fc600078e00fc */
[----:B------:R-:W2:Y:S03]  /*d7fb0*/  LDL.LU R252, [R1+0xb0a0] ;  /* 0x00b0a00001fc7983 */ /* 0x000ea60000300800 */
[C---:B-1----:R-:W-:Y:S01]  /*d7fc0*/  HMMA.1688.F32.TF32 R216, R172.reuse, R62, R216 ;  /* 0x0000003eacd8723c */ /* 0x042fe200000810d8 */
[----:B------:R-:W3:Y:S04]  /*d7fd0*/  LDL.LU.64 R62, [R1+0xb098] ;  /* 0x00b09800013e7983 */ /* 0x000ee80000300a00 */
[----:B------:R-:W3:Y:S03]  /*d7fe0*/  LDL.LU.64 R60, [R1+0xb090] ;  /* 0x00b09000013c7983 */ /* 0x000ee60000300a00 */
[----:B------:R-:W-:Y:S01]  /*d7ff0*/  HMMA.1688.F32.TF32 R220, R172, R66, R220 ;  /* 0x00000042acdc723c */ /* 0x000fe200000810dc */
[----:B------:R-:W-:Y:S01]  /*d8000*/  IMAD.MOV.U32 R242, RZ, RZ, R38 ;  /* 0x000000fffff27224 */ /* 0x000fe200078e0026 */
[----:B------:R-:W-:Y:S01]  /*d8010*/  LDS R168, [R2+UR10+0x10180] ;  /* 0x0101800a02a87984 */ /* 0x000fe20008000800 */
[----:B----4-:R-:W-:-:S03]  /*d8020*/  IMAD.MOV.U32 R243, RZ, RZ, R39 ;  /* 0x000000fffff37224 */ /* 0x010fc600078e0027 */
[----:B------:R-:W1:Y:S05]  /*d8030*/  LDS R169, [R0+UR10+0x10180] ;  /* 0x0101800a00a97984 */ /* 0x000e6a0008000800 */
[----:B------:R-:W-:Y:S04]  /*d8040*/  STL.64 [R1+0xd90], R216 ;  /* 0x000d90d801007387 */ /* 0x000fe80000100a00 */
[----:B------:R4:W-:Y:S04]  /*d8050*/  STL.64 [R1+0xd98], R218 ;  /* 0x000d98da01007387 */ /* 0x0009e80000100a00 */
[----:B----4-:R-:W4:Y:S04]  /*d8060*/  LDL.64 R218, [R1+0x958] ;  /* 0x0009580001da7983 */ /* 0x010f280000100a00 */
[----:B------:R-:W3:Y:S04]  /*d8070*/  LDL.LU.64 R66, [R1+0xb088] ;  /* 0x00b0880001427983 */ /* 0x000ee80000300a00 */
[----:B------:R-:W3:Y:S04]  /*d8080*/  LDL.LU.64 R64, [R1+0xb080] ;  /* 0x00b0800001407983 */ /* 0x000ee80000300a00 */
[----:B------:R-:W-:Y:S04]  /*d8090*/  STL.64 [R1+0xda0], R220 ;  /* 0x000da0dc01007387 */ /* 0x000fe80000100a00 */
[----:B------:R1:W-:Y:S04]  /*d80a0*/  STL.64 [R1+0xda8], R222 ;  /* 0x000da8de01007387 */ /* 0x0003e80000100a00 */
[----:B-1----:R-:W3:Y:S01]  /*d80b0*/  LDL R222, [R1+0x978] ;  /* 0x0009780001de7983 */ /* 0x002ee20000100800 */
[----:B--2---:R-:W-:-:S03]  /*d80c0*/  MOV R223, R252 ;  /* 0x000000fc00df7202 */ /* 0x004fc60000000f00 */
[----:B------:R-:W2:Y:S01]  /*d80d0*/  LDL.LU R252, [R1+0xb078] ;  /* 0x00b0780001fc7983 */ /* 0x000ea20000300800 */
[C---:B------:R-:W-:Y:S03]  /*d80e0*/  HMMA.1688.F32.TF32 R224, R172.reuse, R30, R224 ;  /* 0x0000001eace0723c */ /* 0x040fe600000810e0 */
[----:B------:R-:W3:Y:S04]  /*d80f0*/  LDL.LU.64 R30, [R1+0xb070] ;  /* 0x00b07000011e7983 */ /* 0x000ee80000300a00 */
[----:B------:R-:W3:Y:S01]  /*d8100*/  LDL.LU.64 R28, [R1+0xb068] ;  /* 0x00b06800011c7983 */ /* 0x000ee20000300a00 */
[C---:B------:R-:W-:Y:S08]  /*d8110*/  HMMA.1688.F32.TF32 R228, R172.reuse, R34, R228 ;  /* 0x00000022ace4723c */ /* 0x040ff000000810e4 */
[C---:B------:R-:W-:Y:S03]  /*d8120*/  HMMA.1688.F32.TF32 R232, R172.reuse, R38, R232 ;  /* 0x00000026ace8723c */ /* 0x040fe600000810e8 */
[----:B------:R-:W-:Y:S05]  /*d8130*/  STL.64 [R1+0xdb0], R224 ;  /* 0x000db0e001007387 */ /* 0x000fea0000100a00 */
[----:B------:R-:W-:Y:S01]  /*d8140*/  HMMA.1688.F32.TF32 R236, R172, R42, R236 ;  /* 0x0000002aacec723c */ /* 0x000fe200000810ec */
[----:B------:R1:W-:Y:S04]  /*d8150*/  STL.64 [R1+0xdb8], R226 ;  /* 0x000db8e201007387 */ /* 0x0003e80000100a00 */
[----:B-1----:R-:W3:Y:S04]  /*d8160*/  LDL.64 R226, [R1+0x998] ;  /* 0x0009980001e27983 */ /* 0x002ee80000100a00 */
[----:B------:R-:W3:Y:S04]  /*d8170*/  LDL.LU.64 R34, [R1+0xb060] ;  /* 0x00b0600001227983 */ /* 0x000ee80000300a00 */
[----:B------:R-:W3:Y:S04]  /*d8180*/  LDL.LU.64 R32, [R1+0xb058] ;  /* 0x00b0580001207983 */ /* 0x000ee80000300a00 */
[----:B------:R-:W-:Y:S04]  /*d8190*/  STL.64 [R1+0xdc0], R228 ;  /* 0x000dc0e401007387 */ /* 0x000fe80000100a00 */
[----:B------:R1:W-:Y:S04]  /*d81a0*/  STL.64 [R1+0xdc8], R230 ;  /* 0x000dc8e601007387 */ /* 0x0003e80000100a00 */
[----:B-1----:R-:W3:Y:S01]  /*d81b0*/  LDL R230, [R1+0x9b8] ;  /* 0x0009b80001e67983 */ /* 0x002ee20000100800 */
[----:B--2---:R-:W-:-:S03]  /*d81c0*/  IMAD.MOV.U32 R231, RZ, RZ, R252 ;  /* 0x000000ffffe77224 */ /* 0x004fc600078e00fc */
[----:B------:R-:W2:Y:S04]  /*d81d0*/  LDL.LU R252, [R1+0xb050] ;  /* 0x00b0500001fc7983 */ /* 0x000ea80000300800 */
[----:B------:R-:W-:Y:S04]  /*d81e0*/  STL.64 [R1+0xde0], R232 ;  /* 0x000de0e801007387 */ /* 0x000fe80000100a00 */
[----:B------:R1:W-:Y:S04]  /*d81f0*/  STL.64 [R1+0xde8], R234 ;  /* 0x000de8ea01007387 */ /* 0x0003e80000100a00 */
[----:B------:R-:W3:Y:S04]  /*d8200*/  LDL.LU.64 R38, [R1+0xb048] ;  /* 0x00b0480001267983 */ /* 0x000ee80000300a00 */
[----:B------:R-:W3:Y:S04]  /*d8210*/  LDL.LU.64 R36, [R1+0xb040] ;  /* 0x00b0400001247983 */ /* 0x000ee80000300a00 */
[----:B-1----:R-:W3:Y:S04]  /*d8220*/  LDL.64 R234, [R1+0x9d8] ;  /* 0x0009d80001ea7983 */ /* 0x002ee80000100a00 */
[----:B------:R-:W4:Y:S04]  /*d8230*/  LDL.LU.64 R42, [R1+0xb038] ;  /* 0x00b03800012a7983 */ /* 0x000f280000300a00 */
[----:B------:R-:W4:Y:S04]  /*d8240*/  LDL.LU.64 R40, [R1+0xb030] ;  /* 0x00b0300001287983 */ /* 0x000f280000300a00 */
[----:B------:R-:W-:Y:S04]  /*d8250*/  STL.64 [R1+0xe00], R236 ;  /* 0x000e00ec01007387 */ /* 0x000fe80000100a00 */
[----:B------:R1:W-:Y:S04]  /*d8260*/  STL.64 [R1+0xe08], R238 ;  /* 0x000e08ee01007387 */ /* 0x0003e80000100a00 */
[----:B-1----:R-:W4:Y:S01]  /*d8270*/  LDL R238, [R1+0x9f8] ;  /* 0x0009f80001ee7983 */ /* 0x002f220000100800 */
[----:B--2---:R-:W-:Y:S01]  /*d8280*/  MOV R239, R252 ;  /* 0x000000fc00ef7202 */ /* 0x004fe20000000f00 */
[----:B---3--:R-:W-:-:S06]  /*d8290*/  IMAD.MOV.U32 R252, RZ, RZ, R235 ;  /* 0x000000fffffc7224 */ /* 0x008fcc00078e00eb */
[C---:B----4-:R-:W-:Y:S08]  /*d82a0*/  HMMA.1688.F32.TF32 R236, R172.reuse, R238, R176 ;  /* 0x000000eeacec723c */ /* 0x050ff000000810b0 */
        /* <DEDUP_REMOVED lines=8> */
[----:B-1----:R-:W-:-:S03]  /*d8330*/  IMAD.MOV.U32 R252, RZ, RZ, R227 ;  /* 0x000000fffffc7224 */ /* 0x002fc600078e00e3 */
[----:B------:R-:W-:Y:S01]  /*d8340*/  STL.64 [R1+0xe40], R204 ;  /* 0x000e40cc01007387 */ /* 0x000fe20000100a00 */
[C---:B------:R-:W-:Y:S03]  /*d8350*/  HMMA.1688.F32.TF32 R180, R172.reuse, R222, R188 ;  /* 0x000000deacb4723c */ /* 0x040fe600000810bc */
[----:B------:R-:W-:Y:S04]  /*d8360*/  STL.64 [R1+0xe48], R206 ;  /* 0x000e48ce01007387 */ /* 0x000fe80000100a00 */
[----:B------:R-:W-:Y:S04]  /*d8370*/  STL [R1+0xaf80], R252 ;  /* 0x00af80fc01007387 */ /* 0x000fe80000100800 */
[----:B------:R-:W-:Y:S04]  /*d8380*/  STL.64 [R1+0xe60], R4 ;  /* 0x000e600401007387 */ /* 0x000fe80000100a00 */
[----:B------:R1:W-:Y:S01]  /*d8390*/  STL.64 [R1+0xe68], R6 ;  /* 0x000e680601007387 */ /* 0x0003e20000100a00 */
[C---:B------:R-:W-:Y:S03]  /*d83a0*/  HMMA.1688.F32.TF32 R200, R172.reuse, R250, R200 ;  /* 0x000000faacc8723c */ /* 0x040fe600000810c8 */
[----:B------:R-:W-:Y:S04]  /*d83b0*/  LDS R176, [R2+UR10+0x14180] ;  /* 0x0141800a02b07984 */ /* 0x000fe80008000800 */
[----:B------:R-:W-:Y:S01]  /*d83c0*/  LDS R178, [R2+UR10+0x16180] ;  /* 0x0161800a02b27984 */ /* 0x000fe20008000800 */
[C---:B-1----:R-:W-:Y:S03]  /*d83d0*/  HMMA.1688.F32.TF32 R4, R172.reuse, R218, R184 ;  /* 0x000000daac04723c */ /* 0x042fe600000810b8 */
[----:B------:R-:W-:Y:S04]  /*d83e0*/  STL.64 [R1+0xe70], R180 ;  /* 0x000e70b401007387 */ /* 0x000fe80000100a00 */
[----:B------:R1:W-:Y:S01]  /*d83f0*/  STL.64 [R1+0xe78], R182 ;  /* 0x000e78b601007387 */ /* 0x0003e20000100a00 */
[C---:B------:R-:W-:Y:S03]  /*d8400*/  HMMA.1688.F32.TF32 R212, R172.reuse, R246, R212 ;  /* 0x000000f6acd4723c */ /* 0x040fe600000810d4 */
[----:B------:R-:W-:Y:S04]  /*d8410*/  LDS R177, [R0+UR10+0x14180] ;  /* 0x0141800a00b17984 */ /* 0x000fe80008000800 */
[----:B------:R-:W2:Y:S01]  /*d8420*/  LDS R179, [R0+UR10+0x16180] ;  /* 0x0161800a00b37984 */ /* 0x000ea20008000800 */
[C---:B-1----:R-:W-:Y:S03]  /*d8430*/  HMMA.1688.F32.TF32 R180, R172.reuse, R210, R196 ;  /* 0x000000d2acb4723c */ /* 0x042fe600000810c4 */
[----:B------:R-:W-:Y:S04]  /*d8440*/  STL.64 [R1+0xe90], R4 ;  /* 0x000e900401007387 */ /* 0x000fe80000100a00 */
[----:B------:R1:W-:Y:S04]  /*d8450*/  STL.64 [R1+0xe98], R6 ;  /* 0x000e980601007387 */ /* 0x0003e80000100a00 */
[----:B------:R-:W3:Y:S01]  /*d8460*/  LDL.LU R184, [R1+0x16f0] ;  /* 0x0016f00001b87983 */ /* 0x000ee20000300800 */
[----:B-1----:R-:W-:Y:S07]  /*d8470*/  HMMA.1688.F32.TF32 R4, R172, R46, R192 ;  /* 0x0000002eac04723c */ /* 0x002fee00000810c0 */
[----:B------:R-:W-:Y:S04]  /*d8480*/  STL.64 [R1+0xec0], R180 ;  /* 0x000ec0b401007387 */ /* 0x000fe80000100a00 */
[----:B------:R-:W-:Y:S08]  /*d8490*/  STL.64 [R1+0xec8], R182 ;  /* 0x000ec8b601007387 */ /* 0x000ff00000100a00 */
        /* <DEDUP_REMOVED lines=81> */
[C---:B------:R-:W-:Y:S08]  /*d89b0*/  HMMA.1688.F32.TF32 R236, R168.reuse, R40, R236 ;  /* 0x00000028a8ec723c */ /* 0x040ff000000810ec */
[C---:B------:R-:W-:Y:S08]  /*d89c0*/  HMMA.1688.F32.TF32 R208, R168.reuse, R36, R208 ;  /* 0x00000024a8d0723c */ /* 0x040ff000000810d0 */
        /* <DEDUP_REMOVED lines=9> */
[----:B------:R-:W-:-:S12]  /*d8a60*/  HMMA.1688.F32.TF32 R200, R168, R100, R200 ;  /* 0x00000064a8c8723c */ /* 0x000fd800000810c8 */
[----:B------:R-:W-:Y:S08]  /*d8a70*/  HMMA.1688.F32.TF32 R216, R176, R246, R216 ;  /* 0x000000f6b0d8723c */ /* 0x000ff000000810d8 */
[C---:B------:R-:W-:Y:S01]  /*d8a80*/  HMMA.1688.F32.TF32 R228, R168.reuse, R228, R172 ;  /* 0x000000e4a8e4723c */ /* 0x040fe200000810ac */
[----:B------:R-:W-:Y:S04]  /*d8a90*/  LDS R172, [R2+UR10+0x18180] ;  /* 0x0181800a02ac7984 */ /* 0x000fe80008000800 */
[----:B------:R-:W-:Y:S03]  /*d8aa0*/  LDS R174, [R2+UR10+0x1a180] ;  /* 0x01a1800a02ae7984 */ /* 0x000fe60008000800 */
[C---:B------:R-:W-:Y:S01]  /*d8ab0*/  HMMA.1688.F32.TF32 R212, R168.reuse, R96, R212 ;  /* 0x00000060a8d4723c */ /* 0x040fe200000810d4 */
[----:B------:R-:W-:Y:S04]  /*d8ac0*/  LDS R173, [R0+UR10+0x18180] ;  /* 0x0181800a00ad7984 */ /* 0x000fe80008000800 */
[----:B------:R-:W1:Y:S03]  /*d8ad0*/  LDS R175, [R0+UR10+0x1a180] ;  /* 0x01a1800a00af7984 */ /* 0x000e660008000800 */
        /* <DEDUP_REMOVED lines=49> */
[----:B-1----:R-:W-:-:S03]  /*d8df0*/  IMAD.MOV.U32 R38, RZ, RZ, R242 ;  /* 0x000000ffff267224 */ /* 0x002fc600078e00f2 */
        /* <DEDUP_REMOVED lines=27> */
[----:B------:R-:W-:Y:S01]  /*d8fb0*/  MOV R251, R3 ;  /* 0x0000000300fb7202 */ /* 0x000fe20000000f00 */
        /* <DEDUP_REMOVED lines=96> */
[----:B------:R-:W-:Y:S04]  /*d95c0*/  STL [R1+0xaedc], R26 ;  /* 0x00aedc1a01007387 */ /* 0x000fe80000100800 */
        /* <DEDUP_REMOVED lines=36> */
[----:B------:R-:W-:-:S02]  /*d9810*/  IMAD.MOV.U32 R14, RZ, RZ, R66 ;  /* 0x000000ffff0e7224 */ /* 0x000fc400078e0042 */
[----:B------:R-:W-:Y:S01]  /*d9820*/  IMAD.MOV.U32 R15, RZ, RZ, R67 ;  /* 0x000000ffff0f7224 */ /* 0x000fe200078e0043 */
[----:B------:R-:W-:Y:S01]  /*d9830*/  MOV R27, R31 ;  /* 0x0000001f001b7202 */ /* 0x000fe20000000f00 */
[----:B------:R-:W-:Y:S01]  /*d9840*/  IMAD.MOV.U32 R26, RZ, RZ, R30 ;  /* 0x000000ffff1a7224 */ /* 0x000fe200078e001e */
[----:B------:R-:W-:Y:S02]  /*d9850*/  LDS R174, [R2+UR10+0x12200] ;  /* 0x0122000a02ae7984 */ /* 0x000fe40008000800 */
[C---:B------:R-:W-:Y:S02]  /*d9860*/  HMMA.1688.F32.TF32 R180, R208.reuse, R100, R180 ;  /* 0x00000064d0b4723c */ /* 0x040fe400000810b4 */
[----:B------:R-:W2:Y:S04]  /*d9870*/  LDL.LU.64 R100, [R1+0xafc8] ;  /* 0x00afc80001647983 */ /* 0x000ea80000300a00 */
[----:B------:R-:W2:Y:S02]  /*d9880*/  LDL.LU.64 R86, [R1+0xafc0] ;  /* 0x00afc00001567983 */ /* 0x000ea40000300a00 */
[C---:B------:R-:W-:Y:S02]  /*d9890*/  HMMA.1688.F32.TF32 R188, R208.reuse, R84, R188 ;  /* 0x00000054d0bc723c */ /* 0x040fe400000810bc */
[----:B------:R-:W2:Y:S04]  /*d98a0*/  LDL.LU.64 R84, [R1+0xafb8] ;  /* 0x00afb80001547983 */ /* 0x000ea80000300a00 */
[----:B------:R-:W2:Y:S02]  /*d98b0*/  LDL.LU.64 R70, [R1+0xafb0] ;  /* 0x00afb00001467983 */ /* 0x000ea40000300a00 */
[C---:B------:R-:W-:Y:S02]  /*d98c0*/  HMMA.1688.F32.TF32 R184, R208.reuse, R68, R184 ;  /* 0x00000044d0b8723c */ /* 0x040fe400000810b8 */
[----:B------:R-:W2:Y:S04]  /*d98d0*/  LDL.LU.64 R68, [R1+0xafa8] ;  /* 0x00afa80001447983 */ /* 0x000ea80000300a00 */
[----:B------:R-:W2:Y:S02]  /*d98e0*/  LDL.LU.64 R50, [R1+0xafa0] ;  /* 0x00afa00001327983 */ /* 0x000ea40000300a00 */
[----:B------:R-:W-:Y:S02]  /*d98f0*/  HMMA.1688.F32.TF32 R196, R208, R48, R196 ;  /* 0x00000030d0c4723c */ /* 0x000fe400000810c4 */
[----:B------:R-:W2:Y:S01]  /*d9900*/  LDL.LU.64 R48, [R1+0xaf98] ;  /* 0x00af980001307983 */ /* 0x000ea20000300a00 */
[----:B------:R-:W-:-:S02]  /*d9910*/  IMAD.MOV.U32 R22, RZ, RZ, R34 ;  /* 0x000000ffff167224 */ /* 0x000fc400078e0022 */
[----:B------:R-:W-:Y:S01]  /*d9920*/  IMAD.MOV.U32 R23, RZ, RZ, R35 ;  /* 0x000000ffff177224 */ /* 0x000fe200078e0023 */
[----:B------:R-:W-:Y:S02]  /*d9930*/  LDS R175, [R0+UR10+0x12200] ;  /* 0x0122000a00af7984 */ /* 0x000fe40008000800 */
[C---:B---3--:R-:W-:Y:S08]  /*d9940*/  HMMA.1688.F32.TF32 R192, R208.reuse, R44, R192 ;  /* 0x0000002cd0c0723c */ /* 0x048ff000000810c0 */
        /* <DEDUP_REMOVED lines=13> */
[----:B------:R-:W-:Y:S02]  /*d9a20*/  LDS R172, [R2+UR10+0x10200] ;  /* 0x0102000a02ac7984 */ /* 0x000fe40008000800 */
[----:B------:R-:W-:Y:S02]  /*d9a30*/  HMMA.1688.F32.TF32 R224, R176, R30, R224 ;  /* 0x0000001eb0e0723c */ /* 0x000fe400000810e0 */
[----:B------:R-:W2:Y:S01]  /*d9a40*/  LDS R173, [R0+UR10+0x10200] ;  /* 0x0102000a00ad7984 */ /* 0x000ea20008000800 */
[----:B-1----:R-:W-:-:S03]  /*d9a50*/  MOV R219, R252 ;  /* 0x000000fc00db7202 */ /* 0x002fc60000000f00 */
        /* <DEDUP_REMOVED lines=33> */
[----:B--2---:R-:W-:-:S07]  /*d9c70*/  MOV R235, R252 ;  /* 0x000000fc00eb7202 */ /* 0x004fce0000000f00 */
[C---:B----4-:R-:W-:Y:S08]  /*d9c80*/  HMMA.1688.F32.TF32 R4, R176.reuse, R230, R4 ;  /* 0x000000e6b004723c */ /* 0x050ff00000081004 */
[C---:B------:R-:W-:Y:S08]  /*d9c90*/  HMMA.1688.F32.TF32 R204, R176.reuse, R234, R204 ;  /* 0x000000eab0cc723c */ /* 0x040ff000000810cc */
[----:B------:R-:W-:Y:S01]  /*d9ca0*/  HMMA.1688.F32.TF32 R168, R176, R238, R168 ;  /* 0x000000eeb0a8723c */ /* 0x000fe200000810a8 */
[----:B------:R-:W-:-:S05]  /*d9cb0*/  IMAD.MOV.U32 R252, RZ, RZ, R239 ;  /* 0x000000fffffc7224 */ /* 0x000fca00078e00ef */
[----:B------:R1:W-:Y:S02]  /*d9cc0*/  STL [R1+0xae08], R252 ;  /* 0x00ae08fc01007387 */ /* 0x0003e40000100800 */
[----:B-1----:R-:W-:-:S11]  /*d9cd0*/  MOV R252, R231 ;  /* 0x000000e700fc7202 */ /* 0x002fd60000000f00 */
        /* <DEDUP_REMOVED lines=8> */
[----:B------:R-:W-:-:S02]  /*d9d60*/  IMAD.MOV.U32 R10, RZ, RZ, R250 ;  /* 0x000000ffff0a7224 */ /* 0x000fc400078e00fa */
[----:B------:R-:W-:Y:S01]  /*d9d70*/  IMAD.MOV.U32 R11, RZ, RZ, R251 ;  /* 0x000000ffff0b7224 */ /* 0x000fe200078e00fb */
[----:B------:R-:W-:Y:S01]  /*d9d80*/  MOV R59, R247 ;  /* 0x000000f7003b7202 */ /* 0x000fe20000000f00 */
[----:B------:R-:W-:Y:S01]  /*d9d90*/  IMAD.MOV.U32 R58, RZ, RZ, R246 ;  /* 0x000000ffff3a7224 */ /* 0x000fe200078e00f6 */
[----:B------:R-:W-:Y:S04]  /*d9da0*/  LDS R168, [R2+UR10+0x14200] ;  /* 0x0142000a02a87984 */ /* 0x000fe80008000800 */
[----:B------:R-:W-:Y:S01]  /*d9db0*/  LDS R170, [R2+UR10+0x16200] ;  /* 0x0162000a02aa7984 */ /* 0x000fe20008000800 */
[C---:B-1----:R-:W-:Y:S01]  /*d9dc0*/  HMMA.1688.F32.TF32 R4, R176.reuse, R222, R188 ;  /* 0x000000deb004723c */ /* 0x042fe200000810bc */
[----:B------:R-:W-:Y:S02]  /*d9dd0*/  IMAD.MOV.U32 R252, RZ, RZ, R223 ;  /* 0x000000fffffc7224 */ /* 0x000fe400078e00df */
[----:B------:R-:W-:Y:S04]  /*d9de0*/  STL.64 [R1+0x1190], R180 ;  /* 0x001190b401007387 */ /* 0x000fe80000100a00 */
[----:B------:R-:W-:Y:S04]  /*d9df0*/  STL.64 [R1+0x1198], R182 ;  /* 0x001198b601007387 */ /* 0x000fe80000100a00 */
[----:B------:R-:W-:Y:S04]  /*d9e00*/  STL [R1+0xae58], R252 ;  /* 0x00ae58fc01007387 */ /* 0x000fe80000100800 */
[----:B------:R-:W-:Y:S04]  /*d9e10*/  LDS R169, [R0+UR10+0x14200] ;  /* 0x0142000a00a97984 */ /* 0x000fe80008000800 */
[----:B------:R-:W-:Y:S04]  /*d9e20*/  STL.64 [R1+0x11a0], R4 ;  /* 0x0011a00401007387 */ /* 0x000fe80000100a00 */
[----:B------:R1:W-:Y:S04]  /*d9e30*/  STL.64 [R1+0x11a8], R6 ;  /* 0x0011a80601007387 */ /* 0x0003e80000100a00 */
[----:B------:R-:W2:Y:S01]  /*d9e40*/  LDS R171, [R0+UR10+0x16200] ;  /* 0x0162000a00ab7984 */ /* 0x000ea20008000800 */
[C---:B-1----:R-:W-:Y:S08]  /*d9e50*/  HMMA.1688.F32.TF32 R4, R176.reuse, R218, R184 ;  /* 0x000000dab004723c */ /* 0x042ff000000810b8 */
[C---:B------:R-:W-:Y:S11]  /*d9e60*/  HMMA.1688.F32.TF32 R180, R176.reuse, R210, R196 ;  /* 0x000000d2b0b4723c */ /* 0x040ff600000810c4 */
[----:B------:R-:W-:Y:S04]  /*d9e70*/  STL.64 [R1+0x11c0], R4 ;  /* 0x0011c00401007387 */ /* 0x000fe80000100a00 */
[----:B------:R1:W-:Y:S02]  /*d9e80*/  STL.64 [R1+0x11c8], R6 ;  /* 0x0011c80601007387 */ /* 0x0003e40000100a00 */
[----:B-1----:R-:W-:Y:S02]  /*d9e90*/  HMMA.1688.F32.TF32 R4, R176, R46, R192 ;  /* 0x0000002eb004723c */ /* 0x002fe400000810c0 */
        /* <DEDUP_REMOVED lines=50> */
[----:B-1----:R-:W4:Y:S04]  /*da1c0*/  LDL.LU R4, [R1+0x1ae0] ;  /* 0x001ae00001047983 */ /* 0x002f280000300800 */
[----:B------:R-:W4:Y:S04]  /*da1d0*/  LDL.LU R5, [R1+0x1ae4] ;  /* 0x001ae40001057983 */ /* 0x000f280000300800 */
[----:B---3--:R-:W4:Y:S04]  /*da1e0*/  LDL.LU R6, [R1+0x1ae8] ;  /* 0x001ae80001067983 */ /* 0x008f280000300800 */
        /* <DEDUP_REMOVED lines=29> */
[C---:B--2---:R-:W-:Y:S03]  /*da3c0*/  HMMA.1688.F32.TF32 R224, R172.reuse, R224, R44 ;  /* 0x000000e0ace0723c */ /* 0x044fe6000008102c */
[----:B------:R-:W2:Y:S04]  /*da3d0*/  LDL.LU.64 R46, [R1+0xaf00] ;  /* 0x00af0000012e7983 */ /* 0x000ea80000300a00 */
[----:B------:R-:W2:Y:S01]  /*da3e0*/  LDL.LU.64 R44, [R1+0xaef8] ;  /* 0x00aef800012c7983 */ /* 0x000ea20000300a00 */
[C---:B------:R-:W-:Y:S08]  /*da3f0*/  HMMA.1688.F32.TF32 R236, R172.reuse, R40, R236 ;  /* 0x00000028acec723c */ /* 0x040ff000000810ec */
[C---:B------:R-:W-:Y:S08]  /*da400*/  HMMA.1688.F32.TF32 R208, R172.reuse, R36, R208 ;  /* 0x00000024acd0723c */ /* 0x040ff000000810d0 */
[C---:B------:R-:W-:Y:S08]  /*da410*/  HMMA.1688.F32.TF32 R204, R172.reuse, R32, R204 ;  /* 0x00000020accc723c */ /* 0x040ff000000810cc */
[C---:B------:R-:W-:Y:S08]  /*da420*/  HMMA.1688.F32.TF32 R188, R172.reuse, R60, R188 ;  /* 0x0000003cacbc723c */ /* 0x040ff000000810bc */
[C---:B------:R-:W-:Y:S08]  /*da430*/  HMMA.1688.F32.TF32 R184, R172.reuse, R48, R184 ;  /* 0x00000030acb8723c */ /* 0x040ff000000810b8 */
[C---:B----4-:R-:W-:Y:S08]  /*da440*/  HMMA.1688.F32.TF32 R4, R172.reuse, R28, R4 ;  /* 0x0000001cac04723c */ /* 0x050ff00000081004 */
        /* <DEDUP_REMOVED lines=13> */
[----:B--2---:R-:W-:Y:S01]  /*da520*/  HMMA.1688.F32.TF32 R232, R172, R44, R232 ;  /* 0x0000002cace8723c */ /* 0x004fe200000810e8 */
        /* <DEDUP_REMOVED lines=93> */
[----:B------:R-:W-:-:S03]  /*dab00*/  MOV R247, R59 ;  /* 0x0000003b00f77202 */ /* 0x000fc60000000f00 */
[----:B------:R2:W-:Y:S01]  /*dab10*/  STL.64 [R1+0xaeb0], R164 ;  /* 0x00aeb0a401007387 */ /* 0x0005e20000100a00 */
[----:B-1----:R-:W-:-:S03]  /*dab20*/  IMAD.MOV.U32 R42, RZ, RZ, R18 ;  /* 0x000000ffff2a7224 */ /* 0x002fc600078e0012 */
[----:B------:R-:W3:Y:S04]  /*dab30*/  LDL R244, [R1+0x8d0] ;  /* 0x0008d00001f47983 */ /* 0x000ee80000100800 */
[----:B------:R-:W3:Y:S01]  /*dab40*/  LDL R245, [R1+0x8d4] ;  /* 0x0008d40001f57983 */ /* 0x000ee20000100800 */
[----:B------:R-:W-:-:S03]  /*dab50*/  IMAD.MOV.U32 R43, RZ, RZ, R19 ;  /* 0x000000ffff2b7224 */ /* 0x000fc600078e0013 */
[----:B------:R-:W3:Y:S04]  /*dab60*/  LDL.LU R58, [R1+0xaef4] ;  /* 0x00aef400013a7983 */ /* 0x000ee80000300800 */
[----:B------:R-:W3:Y:S01]  /*dab70*/  LDL.LU R59, [R1+0xaef0] ;  /* 0x00aef000013b7983 */ /* 0x000ee20000300800 */
[----:B----4-:R-:W-:-:S03]  /*dab80*/  IMAD.MOV.U32 R34, RZ, RZ, R22 ;  /* 0x000000ffff227224 */ /* 0x010fc600078e0016 */
[----:B------:R-:W4:Y:S04]  /*dab90*/  LDL R40, [R1+0xa10] ;  /* 0x000a100001287983 */ /* 0x000f280000100800 */
[----:B------:R-:W4:Y:S01]  /*daba0*/  LDL R41, [R1+0xa14] ;  /* 0x000a140001297983 */ /* 0x000f220000100800 */
[----:B------:R-:W-:-:S03]  /*dabb0*/  MOV R35, R23 ;  /* 0x0000001700237202 */ /* 0x000fc60000000f00 */
[----:B------:R-:W3:Y:S04]  /*dabc0*/  LDL.LU R18, [R1+0xaeec] ;  /* 0x00aeec0001127983 */ /* 0x000ee80000300800 */
[----:B------:R-:W3:Y:S01]  /*dabd0*/  LDL.LU R19, [R1+0xaee8] ;  /* 0x00aee80001137983 */ /* 0x000ee20000300800 */
[----:B------:R-:W-:-:S03]  /*dabe0*/  IMAD.MOV.U32 R30, RZ, RZ, R26 ;  /* 0x000000ffff1e7224 */ /* 0x000fc600078e001a */
[----:B------:R-:W3:Y:S04]  /*dabf0*/  LDL R32, [R1+0xa50] ;  /* 0x000a500001207983 */ /* 0x000ee80000100800 */
[----:B------:R-:W3:Y:S01]  /*dac00*/  LDL R33, [R1+0xa54] ;  /* 0x000a540001217983 */ /* 0x000ee20000100800 */
[----:B------:R-:W-:-:S03]  /*dac10*/  IMAD.MOV.U32 R47, RZ, RZ, R3 ;  /* 0x000000ffff2f7224 */ /* 0x000fc600078e0003 */
[----:B------:R-:W3:Y:S01]  /*dac20*/  LDL.LU R22, [R1+0xaee4] ;  /* 0x00aee40001167983 */ /* 0x000ee20000300800 */
[----:B------:R-:W-:-:S03]  /*dac30*/  IMAD.MOV.U32 R31, RZ, RZ, R27 ;  /* 0x000000ffff1f7224 */ /* 0x000fc600078e001b */
[----:B------:R-:W4:Y:S01]  /*dac40*/  LDL.LU R23, [R1+0xaee0] ;  /* 0x00aee00001177983 */ /* 0x000f220000300800 */
[----:B------:R-:W-:-:S03]  /*dac50*/  IMAD.MOV.U32 R66, RZ, RZ, R14 ;  /* 0x000000ffff427224 */ /* 0x000fc600078e000e */
[----:B------:R-:W4:Y:S04]  /*dac60*/  LDL R28, [R1+0xa70] ;  /* 0x000a7000011c7983 */ /* 0x000f280000100800 */
[----:B------:R-:W4:Y:S01]  /*dac70*/  LDL R29, [R1+0xa74] ;  /* 0x000a7400011d7983 */ /* 0x000f220000100800 */
[----:B------:R-:W-:-:S03]  /*dac80*/  MOV R67, R15 ;  /* 0x0000000f00437202 */ /* 0x000fc60000000f00 */
[----:B------:R-:W4:Y:S01]  /*dac90*/  LDL.LU R26, [R1+0xaedc] ;  /* 0x00aedc00011a7983 */ /* 0x000f220000300800 */
[----:B------:R-:W-:Y:S03]  /*daca0*/  HMMA.1688.F32.TF32 R220, R176, R250, R220 ;  /* 0x000000fab0dc723c */ /* 0x000fe600000810dc */
[----:B------:R-:W4:Y:S01]  /*dacb0*/  LDL.LU R27, [R1+0xaed8] ;  /* 0x00aed800011b7983 */ /* 0x000f220000300800 */
[----:B------:R-:W-:-:S03]  /*dacc0*/  IMAD.MOV.U32 R3, RZ, RZ, R251 ;  /* 0x000000ffff037224 */ /* 0x000fc600078e00fb */
[----:B------:R-:W4:Y:S01]  /*dacd0*/  LDL R60, [R1+0xab0] ;  /* 0x000ab000013c7983 */ /* 0x000f220000100800 */
[----:B------:R-:W-:-:S03]  /*dace0*/  IMAD.MOV.U32 R250, RZ, RZ, R10 ;  /* 0x000000fffffa7224 */ /* 0x000fc600078e000a */
[----:B------:R-:W4:Y:S04]  /*dacf0*/  LDL R61, [R1+0xab4] ;  /* 0x000ab400013d7983 */ /* 0x000f280000100800 */
[----:B------:R-:W4:Y:S04]  /*dad00*/  LDL R62, [R1+0xab8] ;  /* 0x000ab800013e7983 */ /* 0x000f280000100800 */
[----:B------:R-:W4:Y:S04]  /*dad10*/  LDL R63, [R1+0xabc] ;  /* 0x000abc00013f7983 */ /* 0x000f280000100800 */
[----:B------:R-:W4:Y:S04]  /*dad20*/  LDL R64, [R1+0xa90] ;  /* 0x000a900001407983 */ /* 0x000f280000100800 */
[----:B------:R-:W4:Y:S01]  /*dad30*/  LDL R65, [R1+0xa94] ;  /* 0x000a940001417983 */ /* 0x000f220000100800 */
[----:B------:R-:W-:-:S03]  /*dad40*/  IMAD.MOV.U32 R251, RZ, RZ, R11 ;  /* 0x000000fffffb7224 */ /* 0x000fc600078e000b */
        /* <DEDUP_REMOVED lines=8> */
[----:B------:R-:W-:-:S03]  /*dadd0*/  MOV R47, R243 ;  /* 0x000000f3002f7202 */ /* 0x000fc60000000f00 */
        /* <DEDUP_REMOVED lines=106> */
[----:B------:R-:W-:Y:S01]  /*db480*/  MOV R242, R38 ;  /* 0x0000002600f27202 */ /* 0x000fe20000000f00 */
[----:B----4-:R-:W-:Y:S01]  /*db490*/  IMAD.MOV.U32 R243, RZ, RZ, R39 ;  /* 0x000000fffff37224 */ /* 0x010fe200078e0027 */
[----:B------:R-:W-:Y:S04]  /*db4a0*/  LDS R176, [R2+UR10+0x10280] ;  /* 0x0102800a02b07984 */ /* 0x000fe80008000800 */
[----:B------:R-:W1:Y:S04]  /*db4b0*/  LDS R177, [R0+UR10+0x10280] ;  /* 0x0102800a00b17984 */ /* 0x000e680008000800 */
        /* <DEDUP_REMOVED lines=8> */
[----:B--2---:R-:W-:-:S03]  /*db540*/  IMAD.MOV.U32 R223, RZ, RZ, R252 ;  /* 0x000000ffffdf7224 */ /* 0x004fc600078e00fc */
        /* <DEDUP_REMOVED lines=27> */
[----:B--2---:R-:W-:-:S02]  /*db700*/  IMAD.MOV.U32 R239, RZ, RZ, R252 ;  /* 0x000000ffffef7224 */ /* 0x004fc400078e00fc */
[----:B---3--:R-:W-:-:S05]  /*db710*/  IMAD.MOV.U32 R252, RZ, RZ, R235 ;  /* 0x000000fffffc7224 */ /* 0x008fca00078e00eb */
        /* <DEDUP_REMOVED lines=1660> */
[----:B-1----:R-:W3:Y:S04]  /*e1ee0*/  LDL R226, [R1+0x998] ;  /* 0x0009980001e27983 */ /* 0x002ee80000100800 */
[----:B------:R-:W3:Y:S04]  /*e1ef0*/  LDL R227, [R1+0x99c] ;  /* 0x00099c0001e37983 */ /* 0x000ee80000100800 */
        /* <DEDUP_REMOVED lines=9> */
[----:B------:R-:W4:Y:S04]  /*e1f90*/  LDL.LU.64 R38, [R1+0xa970] ;  /* 0x00a9700001267983 */ /* 0x000f280000300a00 */
[----:B------:R-:W4:Y:S04]  /*e1fa0*/  LDL.LU.64 R36, [R1+0xa968] ;  /* 0x00a9680001247983 */ /* 0x000f280000300a00 */
[----:B-1----:R-:W4:Y:S04]  /*e1fb0*/  LDL R234, [R1+0x9d8] ;  /* 0x0009d80001ea7983 */ /* 0x002f280000100800 */
[----:B------:R-:W4:Y:S04]  /*e1fc0*/  LDL R235, [R1+0x9dc] ;  /* 0x0009dc0001eb7983 */ /* 0x000f280000100800 */
[----:B------:R-:W4:Y:S04]  /*e1fd0*/  LDL.LU.64 R42, [R1+0xa960] ;  /* 0x00a96000012a7983 */ /* 0x000f280000300a00 */
[----:B------:R-:W4:Y:S04]  /*e1fe0*/  LDL.LU.64 R40, [R1+0xa958] ;  /* 0x00a9580001287983 */ /* 0x000f280000300a00 */
[----:B------:R-:W-:Y:S04]  /*e1ff0*/  STL.64 [R1+0x1480], R236 ;  /* 0x001480ec01007387 */ /* 0x000fe80000100a00 */
[----:B------:R1:W-:Y:S04]  /*e2000*/  STL.64 [R1+0x1488], R238 ;  /* 0x001488ee01007387 */ /* 0x0003e80000100a00 */
[----:B-1----:R-:W4:Y:S01]  /*e2010*/  LDL R238, [R1+0x9f8] ;  /* 0x0009f80001ee7983 */ /* 0x002f220000100800 */
[----:B---3--:R-:W-:Y:S01]  /*e2020*/  HMMA.1688.F32.TF32 R4, R172, R230, R4 ;  /* 0x000000e6ac04723c */ /* 0x008fe20000081004 */
[----:B--2---:R-:W-:-:S07]  /*e2030*/  IMAD.MOV.U32 R239, RZ, RZ, R252 ;  /* 0x000000ffffef7224 */ /* 0x004fce00078e00fc */
[C---:B----4-:R-:W-:Y:S08]  /*e2040*/  HMMA.1688.F32.TF32 R204, R172.reuse, R234, R204 ;  /* 0x000000eaaccc723c */ /* 0x050ff000000810cc */
[C---:B------:R-:W-:Y:S01]  /*e2050*/  HMMA.1688.F32.TF32 R236, R172.reuse, R238, R176 ;  /* 0x000000eeacec723c */ /* 0x040fe200000810b0 */
[----:B------:R-:W-:Y:S01]  /*e2060*/  IMAD.MOV.U32 R252, RZ, RZ, R219 ;  /* 0x000000fffffc7224 */ /* 0x000fe200078e00db */
[----:B------:R-:W-:Y:S04]  /*e2070*/  LDS R176, [R2+UR10+0x14480] ;  /* 0x0144800a02b07984 */ /* 0x000fe80008000800 */
[----:B------:R-:W-:Y:S02]  /*e2080*/  LDS R178, [R2+UR10+0x16480] ;  /* 0x0164800a02b27984 */ /* 0x000fe40008000800 */
[C---:B------:R-:W-:Y:S02]  /*e2090*/  HMMA.1688.F32.TF32 R200, R172.reuse, R250, R200 ;  /* 0x000000faacc8723c */ /* 0x040fe400000810c8 */
[----:B------:R-:W-:Y:S04]  /*e20a0*/  LDS R177, [R0+UR10+0x14480] ;  /* 0x0144800a00b17984 */ /* 0x000fe80008000800 */
[----:B------:R-:W1:Y:S05]  /*e20b0*/  LDS R179, [R0+UR10+0x16480] ;  /* 0x0164800a00b37984 */ /* 0x000e6a0008000800 */
[----:B------:R-:W-:Y:S04]  /*e20c0*/  STL.64 [R1+0x1450], R236 ;  /* 0x001450ec01007387 */ /* 0x000fe80000100a00 */
[----:B------:R-:W-:Y:S04]  /*e20d0*/  STL.64 [R1+0x1458], R238 ;  /* 0x001458ee01007387 */ /* 0x000fe80000100a00 */
[----:B------:R-:W-:Y:S04]  /*e20e0*/  STL.64 [R1+0x1420], R204 ;  /* 0x001420cc01007387 */ /* 0x000fe80000100a00 */
[----:B------:R2:W-:Y:S04]  /*e20f0*/  STL.64 [R1+0x1428], R206 ;  /* 0x001428ce01007387 */ /* 0x0005e80000100a00 */
[----:B------:R-:W-:Y:S04]  /*e2100*/  STL.64 [R1+0x13f0], R4 ;  /* 0x0013f00401007387 */ /* 0x000fe80000100a00 */
[----:B------:R3:W-:Y:S01]  /*e2110*/  STL.64 [R1+0x13f8], R6 ;  /* 0x0013f80601007387 */ /* 0x0007e20000100a00 */
[C---:B--2---:R-:W-:Y:S08]  /*e2120*/  HMMA.1688.F32.TF32 R204, R172.reuse, R226, R180 ;  /* 0x000000e2accc723c */ /* 0x044ff000000810b4 */
[C---:B------:R-:W-:Y:S08]  /*e2130*/  HMMA.1688.F32.TF32 R180, R172.reuse, R222, R188 ;  /* 0x000000deacb4723c */ /* 0x040ff000000810bc */
[C---:B---3--:R-:W-:Y:S03]  /*e2140*/  HMMA.1688.F32.TF32 R4, R172.reuse, R218, R184 ;  /* 0x000000daac04723c */ /* 0x048fe600000810b8 */
[----:B------:R-:W-:Y:S04]  /*e2150*/  STL.64 [R1+0x15d0], R204 ;  /* 0x0015d0cc01007387 */ /* 0x000fe80000100a00 */
[----:B------:R-:W-:Y:S04]  /*e2160*/  STL.64 [R1+0x15d8], R206 ;  /* 0x0015d8ce01007387 */ /* 0x000fe80000100a00 */
[----:B------:R-:W-:Y:S04]  /*e2170*/  STL.64 [R1+0x15c0], R180 ;  /* 0x0015c0b401007387 */ /* 0x000fe80000100a00 */
[----:B------:R2:W-:Y:S04]  /*e2180*/  STL.64 [R1+0x15c8], R182 ;  /* 0x0015c8b601007387 */ /* 0x0005e80000100a00 */
[----:B------:R-:W-:Y:S04]  /*e2190*/  STL.64 [R1+0x1590], R4 ;  /* 0x0015900401007387 */ /* 0x000fe80000100a00 */
[----:B------:R3:W-:Y:S01]  /*e21a0*/  STL.64 [R1+0x1598], R6 ;  /* 0x0015980601007387 */ /* 0x0007e20000100a00 */
[C---:B--2---:R-:W-:Y:S03]  /*e21b0*/  HMMA.1688.F32.TF32 R180, R172.reuse, R210, R196 ;  /* 0x000000d2acb4723c */ /* 0x044fe600000810c4 */
[----:B------:R-:W2:Y:S05]  /*e21c0*/  LDL.LU R184, [R1+0x22c0] ;  /* 0x0022c00001b87983 */ /* 0x000eaa0000300800 */
[C---:B---3--:R-:W-:Y:S11]  /*e21d0*/  HMMA.1688.F32.TF32 R4, R172.reuse, R46, R192 ;  /* 0x0000002eac04723c */ /* 0x048ff600000810c0 */
        /* <DEDUP_REMOVED lines=119> */
[----:B---3--:R-:W-:Y:S01]  /*e2950*/  HMMA.1688.F32.TF32 R224, R176, R246, R224 ;  /* 0x000000f6b0e0723c */ /* 0x008fe200000810e0 */
        /* <DEDUP_REMOVED lines=27> */
[----:B-1----:R-:W-:-:S03]  /*e2b10*/  IMAD.MOV.U32 R34, RZ, RZ, R242 ;  /* 0x000000ffff227224 */ /* 0x002fc600078e00f2 */
[----:B------:R1:W-:Y:S01]  /*e2b20*/  STL.64 [R1+0xa900], R96 ;  /* 0x00a9006001007387 */ /* 0x0003e20000100a00 */
[----:B------:R-:W-:-:S03]  /*e2b30*/  IMAD.MOV.U32 R35, RZ, RZ, R243 ;  /* 0x000000ffff237224 */ /* 0x000fc600078e00f3 */
[----:B------:R-:W-:Y:S04]  /*e2b40*/  STL.64 [R1+0xa918], R166 ;  /* 0x00a918a601007387 */ /* 0x000fe80000100a00 */
[----:B------:R1:W-:Y:S04]  /*e2b50*/  STL.64 [R1+0xa910], R164 ;  /* 0x00a910a401007387 */ /* 0x0003e80000100a00 */
[----:B------:R-:W4:Y:S04]  /*e2b60*/  LDL R32, [R1+0xa30] ;  /* 0x000a300001207983 */ /* 0x000f280000100800 */
[----:B------:R-:W4:Y:S04]  /*e2b70*/  LDL R33, [R1+0xa34] ;  /* 0x000a340001217983 */ /* 0x000f280000100800 */
[----:B------:R-:W4:Y:S04]  /*e2b80*/  LDL.LU R242, [R1+0xa924] ;  /* 0x00a9240001f27983 */ /* 0x000f280000300800 */
[----:B------:R-:W4:Y:S01]  /*e2b90*/  LDL.LU R243, [R1+0xa920] ;  /* 0x00a9200001f37983 */ /* 0x000f220000300800 */
[C---:B--2---:R-:W-:Y:S08]  /*e2ba0*/  HMMA.1688.F32.TF32 R228, R176.reuse, R170, R228 ;  /* 0x000000aab0e4723c */ /* 0x044ff000000810e4 */
        /* <DEDUP_REMOVED lines=11> */
[----:B------:R-:W-:Y:S01]  /*e2c60*/  MOV R251, R3 ;  /* 0x0000000300fb7202 */ /* 0x000fe20000000f00 */
[----:B------:R-:W2:Y:S04]  /*e2c70*/  LDL R48, [R1+0x950] ;  /* 0x0009500001307983 */ /* 0x000ea80000100800 */
[----:B------:R-:W2:Y:S02]  /*e2c80*/  LDL R49, [R1+0x954] ;  /* 0x0009540001317983 */ /* 0x000ea40000100800 */
[----:B------:R-:W-:Y:S02]  /*e2c90*/  HMMA.1688.F32.TF32 R168, R176, R38, R208 ;  /* 0x00000026b0a8723c */ /* 0x000fe400000810d0 */
[----:B------:R-:W-:Y:S04]  /*e2ca0*/  LDS R208, [R2+UR10+0x1c480] ;  /* 0x01c4800a02d07984 */ /* 0x000fe80008000800 */
[----:B------:R-:W-:Y:S04]  /*e2cb0*/  LDS R210, [R2+UR10+0x1e480] ;  /* 0x01e4800a02d27984 */ /* 0x000fe80008000800 */
[----:B------:R-:W-:Y:S04]  /*e2cc0*/  LDS R209, [R0+UR10+0x1c480] ;  /* 0x01c4800a00d17984 */ /* 0x000fe80008000800 */
[----:B------:R-:W1:Y:S01]  /*e2cd0*/  LDS R211, [R0+UR10+0x1e480] ;  /* 0x01e4800a00d37984 */ /* 0x000e620008000800 */
[C---:B------:R-:W-:Y:S03]  /*e2ce0*/  HMMA.1688.F32.TF32 R224, R172.reuse, R156, R224 ;  /* 0x0000009cace0723c */ /* 0x040fe600000810e0 */
[----:B------:R-:W-:Y:S04]  /*e2cf0*/  LDS R176, [R2+UR10+0x20480] ;  /* 0x0204800a02b07984 */ /* 0x000fe80008000800 */
[----:B------:R-:W-:Y:S04]  /*e2d00*/  LDS R178, [R2+UR10+0x22480] ;  /* 0x0224800a02b27984 */ /* 0x000fe80008000800 */
[----:B------:R-:W-:Y:S04]  /*e2d10*/  LDS R177, [R0+UR10+0x20480] ;  /* 0x0204800a00b17984 */ /* 0x000fe80008000800 */
[----:B------:R-:W4:Y:S01]  /*e2d20*/  LDS R179, [R0+UR10+0x22480] ;  /* 0x0224800a00b37984 */ /* 0x000f220008000800 */
        /* <DEDUP_REMOVED lines=10> */
[----:B-1----:R-:W2:Y:S04]  /*e2dd0*/  LDL R96, [R1+0x9f0] ;  /* 0x0009f00001607983 */ /* 0x002ea80000100800 */
[----:B------:R-:W2:Y:S01]  /*e2de0*/  LDL R97, [R1+0x9f4] ;  /* 0x0009f40001617983 */ /* 0x000ea20000100800 */
        /* <DEDUP_REMOVED lines=16> */
[----:B------:R-:W2:Y:S05]  /*e2ef0*/  LDL.64 R42, [R1+0x938] ;  /* 0x00093800012a7983 */ /* 0x000eaa0000100a00 */
        /* <DEDUP_REMOVED lines=8> */
[C---:B------:R-:W-:Y:S01]  /*e2f80*/  HMMA.1688.F32.TF32 R220, R208.reuse, R162, R220 ;  /* 0x000000a2d0dc723c */ /* 0x040fe200000810dc */
[----:B---3--:R-:W-:Y:S01]  /*e2f90*/  IMAD.MOV.U32 R3, RZ, RZ, R47 ;  /* 0x000000ffff037224 */ /* 0x008fe200078e002f */
[----:B------:R-:W3:Y:S06]  /*e2fa0*/  LDL.64 R38, [R1+0xa18] ;  /* 0x000a180001267983 */ /* 0x000eec0000100a00 */
[----:B------:R-:W-:Y:S08]  /*e2fb0*/  HMMA.1688.F32.TF32 R224, R208, R158, R224 ;  /* 0x0000009ed0e0723c */ /* 0x000ff000000810e0 */
[C---:B----4-:R-:W-:Y:S01]  /*e2fc0*/  HMMA.1688.F32.TF32 R216, R176.reuse, R44, R216 ;  /* 0x0000002cb0d8723c */ /* 0x050fe200000810d8 */
[----:B------:R-:W4:Y:S07]  /*e2fd0*/  LDL.64 R44, [R1+0x910] ;  /* 0x00091000012c7983 */ /* 0x000f2e0000100a00 */
[C---:B------:R-:W-:Y:S01]  /*e2fe0*/  HMMA.1688.F32.TF32 R220, R176.reuse, R248, R220 ;  /* 0x000000f8b0dc723c */ /* 0x040fe200000810dc */
[----:B------:R-:W2:Y:S07]  /*e2ff0*/  LDL.64 R248, [R1+0x8f0] ;  /* 0x0008f00001f87983 */ /* 0x000eae0000100a00 */
[----:B------:R-:W-:Y:S01]  /*e3000*/  HMMA.1688.F32.TF32 R224, R176, R244, R224 ;  /* 0x000000f4b0e0723c */ /* 0x000fe200000810e0 */
[----:B------:R-:W2:Y:S07]  /*e3010*/  LDL.64 R244, [R1+0x8d0] ;  /* 0x0008d00001f47983 */ /* 0x000eae0000100a00 */
        /* <DEDUP_REMOVED lines=20> */
[----:B------:R-:W2:Y:S03]  /*e3160*/  LDS R211, [R0+UR10+0x2a480] ;  /* 0x02a4800a00d37984 */ /* 0x000ea60008000800 */
[----:B------:R-:W-:Y:S01]  /*e3170*/  HMMA.1688.F32.TF32 R224, R172, R246, R224 ;  /* 0x000000f6ace0723c */ /* 0x000fe200000810e0 */
[----:B------:R-:W3:Y:S04]  /*e3180*/  LDL.64 R246, [R1+0x8d8] ;  /* 0x0008d80001f67983 */ /* 0x000ee80000100a00 */
[----:B------:R-:W-:Y:S04]  /*e3190*/  STL [R1+0xa7d8], R242 ;  /* 0x00a7d8f201007387 */ /* 0x000fe80000100800 */
[----:B------:R-:W-:Y:S01]  /*e31a0*/  STL [R1+0xa7d4], R243 ;  /* 0x00a7d4f301007387 */ /* 0x000fe20000100800 */
[C---:B------:R-:W-:Y:S03]  /*e31b0*/  HMMA.1688.F32.TF32 R228, R176.reuse, R240, R228 ;  /* 0x000000f0b0e4723c */ /* 0x040fe600000810e4 */
[----:B------:R-:W-:Y:S04]  /*e31c0*/  STL [R1+0xa7e0], R10 ;  /* 0x00a7e00a01007387 */ /* 0x000fe80000100800 */
[----:B------:R1:W-:Y:S01]  /*e31d0*/  STL [R1+0xa7dc], R11 ;  /* 0x00a7dc0b01007387 */ /* 0x0003e20000100800 */
[C---:B------:R-:W-:Y:S03]  /*e31e0*/  HMMA.1688.F32.TF32 R232, R176.reuse, R8, R232 ;  /* 0x00000008b0e8723c */ /* 0x040fe600000810e8 */
[----:B------:R1:W-:Y:S05]  /*e31f0*/  STL [R1+0xa7e4], R14 ;  /* 0x00a7e40e01007387 */ /* 0x0003ea0000100800 */
[C---:B------:R-:W-:Y:S01]  /*e3200*/  HMMA.1688.F32.TF32 R236, R176.reuse, R12, R236 ;  /* 0x0000000cb0ec723c */ /* 0x040fe200000810ec */
[----:B------:R-:W-:Y:S04]  /*e3210*/  STL [R1+0xa7d0], R15 ;  /* 0x00a7d00f01007387 */ /* 0x000fe80000100800 */
[----:B------:R1:W-:Y:S03]  /*e3220*/  STL [R1+0xa7ec], R26 ;  /* 0x00a7ec1a01007387 */ /* 0x0003e60000100800 */
[C---:B------:R-:W-:Y:S01]  /*e3230*/  HMMA.1688.F32.TF32 R168, R176.reuse, R24, R168 ;  /* 0x00000018b0a8723c */ /* 0x040fe200000810a8 */
[----:B------:R1:W-:Y:S07]  /*e3240*/  STL [R1+0xa7e8], R27 ;  /* 0x00a7e81b01007387 */ /* 0x0003ee0000100800 */
[C---:B------:R-:W-:Y:S01]  /*e3250*/  HMMA.1688.F32.TF32 R204, R176.reuse, R20, R204 ;  /* 0x00000014b0cc723c */ /* 0x040fe200000810cc */
[----:B------:R-:W-:Y:S07]  /*e3260*/  STL [R1+0xa7f4], R22 ;  /* 0x00a7f41601007387 */ /* 0x000fee0000100800 */
[C---:B------:R-:W-:Y:S01]  /*e3270*/  HMMA.1688.F32.TF32 R4, R176.reuse, R16, R4 ;  /* 0x00000010b004723c */ /* 0x040fe20000081004 */
[----:B------:R3:W-:Y:S07]  /*e3280*/  STL [R1+0xa7f0], R23 ;  /* 0x00a7f01701007387 */ /* 0x0007ee0000100800 */
[C---:B------:R-:W-:Y:S01]  /*e3290*/  HMMA.1688.F32.TF32 R180, R176.reuse, R56, R180 ;  /* 0x00000038b0b4723c */ /* 0x040fe200000810b4 */
[----:B------:R-:W-:Y:S07]  /*e32a0*/  STL [R1+0xa7fc], R18 ;  /* 0x00a7fc1201007387 */ /* 0x000fee0000100800 */
[C---:B------:R-:W-:Y:S08]  /*e32b0*/  HMMA.1688.F32.TF32 R188, R176.reuse, R52, R188 ;  /* 0x00000034b0bc723c */ /* 0x040ff000000810bc */
[C---:B------:R-:W-:Y:S08]  /*e32c0*/  HMMA.1688.F32.TF32 R184, R176.reuse, R80, R184 ;  /* 0x00000050b0b8723c */ /* 0x040ff000000810b8 */
[C---:B------:R-:W-:Y:S08]  /*e32d0*/  HMMA.1688.F32.TF32 R196, R176.reuse, R76, R196 ;  /* 0x0000004cb0c4723c */ /* 0x040ff000000810c4 */
[C---:B------:R-:W-:Y:S08]  /*e32e0*/  HMMA.1688.F32.TF32 R192, R176.reuse, R72, R192 ;  /* 0x00000048b0c0723c */ /* 0x040ff000000810c0 */
[C---:B------:R-:W-:Y:S08]  /*e32f0*/  HMMA.1688.F32.TF32 R200, R176.reuse, R92, R200 ;  /* 0x0000005cb0c8723c */ /* 0x040ff000000810c8 */
[----:B------:R-:W-:Y:S01]  /*e3300*/  HMMA.1688.F32.TF32 R212, R176, R88, R212 ;  /* 0x00000058b0d4723c */ /* 0x000fe200000810d4 */
[----:B------:R-:W-:Y:S04]  /*e3310*/  STL [R1+0xa7f8], R19 ;  /* 0x00a7f81301007387 */ /* 0x000fe80000100800 */
[----:B------:R-:W-:Y:S04]  /*e3320*/  STL [R1+0xa804], R58 ;  /* 0x00a8043a01007387 */ /* 0x000fe80000100800 */
[----:B------:R-:W-:Y:S04]  /*e3330*/  STL [R1+0xa800], R59 ;  /* 0x00a8003b01007387 */ /* 0x000fe80000100800 */
[----:B------:R-:W-:Y:S04]  /*e3340*/  STL [R1+0xa80c], R54 ;  /* 0x00a80c3601007387 */ /* 0x000fe80000100800 */
[----:B------:R-:W-:Y:S04]  /*e3350*/  STL [R1+0xa808], R55 ;  /* 0x00a8083701007387 */ /* 0x000fe80000100800 */
[----:B------:R-:W-:Y:S04]  /*e3360*/  STL [R1+0xa814], R82 ;  /* 0x00a8145201007387 */ /* 0x000fe80000100800 */
[----:B------:R1:W-:Y:S04]  /*e3370*/  STL [R1+0xa810], R83 ;  /* 0x00a8105301007387 */ /* 0x0003e80000100800 */
[----:B------:R1:W-:Y:S04]  /*e3380*/  STL [R1+0xa81c], R78 ;  /* 0x00a81c4e01007387 */ /* 0x0003e80000100800 */
        /* <DEDUP_REMOVED lines=42> */
[C---:B------:R-:W-:Y:S08]  /*e3630*/  HMMA.1688.F32.TF32 R220, R208.reuse, R60, R220 ;  /* 0x0000003cd0dc723c */ /* 0x040ff000000810dc */
[C---:B------:R-:W-:Y:S08]  /*e3640*/  HMMA.1688.F32.TF32 R224, R208.reuse, R64, R224 ;  /* 0x00000040d0e0723c */ /* 0x040ff000000810e0 */
[C---:B------:R-:W-:Y:S08]  /*e3650*/  HMMA.1688.F32.TF32 R228, R208.reuse, R28, R228 ;  /* 0x0000001cd0e4723c */ /* 0x040ff000000810e4 */
[C---:B------:R-:W-:Y:S08]  /*e3660*/  HMMA.1688.F32.TF32 R232, R208.reuse, R32, R232 ;  /* 0x00000020d0e8723c */ /* 0x040ff000000810e8 */
[----:B------:R-:W-:Y:S01]  /*e3670*/  HMMA.1688.F32.TF32 R236, R208, R36, R236 ;  /* 0x00000024d0ec723c */ /* 0x000fe200000810ec */
[----:B-1----:R-:W-:-:S02]  /*e3680*/  IMAD.MOV.U32 R11, RZ, RZ, R62 ;  /* 0x000000ffff0b7224 */ /* 0x002fc400078e003e */
[----:B------:R-:W-:Y:S01]  /*e3690*/  IMAD.MOV.U32 R242, RZ, RZ, R63 ;  /* 0x000000fffff27224 */ /* 0x000fe200078e003f */
[----:B------:R-:W-:Y:S01]  /*e36a0*/  MOV R10, R67 ;  /* 0x00000043000a7202 */ /* 0x000fe20000000f00 */
[----:B------:R-:W-:Y:S02]  /*e36b0*/  IMAD.MOV.U32 R14, RZ, RZ, R66 ;  /* 0x000000ffff0e7224 */ /* 0x000fe400078e0042 */
[----:B------:R-:W-:Y:S01]  /*e36c0*/  IMAD.MOV.U32 R26, RZ, RZ, R30 ;  /* 0x000000ffff1a7224 */ /* 0x000fe200078e001e */
[C---:B------:R-:W-:Y:S01]  /*e36d0*/  HMMA.1688.F32.TF32 R196, R208.reuse, R40, R196 ;  /* 0x00000028d0c4723c */ /* 0x040fe200000810c4 */
[----:B------:R-:W-:Y:S01]  /*e36e0*/  IMAD.MOV.U32 R27, RZ, RZ, R31 ;  /* 0x000000ffff1b7224 */ /* 0x000fe200078e001f */
[----:B---3--:R-:W-:Y:S01]  /*e36f0*/  MOV R23, R39 ;  /* 0x0000002700177202 */ /* 0x008fe20000000f00 */
[----:B------:R-:W-:Y:S01]  /*e3700*/  IMAD.MOV.U32 R22, RZ, RZ, R38 ;  /* 0x000000ffff167224 */ /* 0x000fe200078e0026 */
[----:B------:R-:W-:Y:S01]  /*e3710*/  MOV R83, R43 ;  /* 0x0000002b00537202 */ /* 0x000fe20000000f00 */
[----:B------:R-:W-:Y:S01]  /*e3720*/  IMAD.MOV.U32 R82, RZ, RZ, R42 ;  /* 0x000000ffff527224 */ /* 0x000fe200078e002a */
[----:B------:R-:W-:Y:S02]  /*e3730*/  LDS R174, [R2+UR10+0x12500] ;  /* 0x0125000a02ae7984 */ /* 0x000fe40008000800 */
[C---:B----4-:R-:W-:Y:S01]  /*e3740*/  HMMA.1688.F32.TF32 R192, R208.reuse, R44, R192 ;  /* 0x0000002cd0c0723c */ /* 0x050fe200000810c0 */
[----:B------:R-:W-:Y:S01]  /*e3750*/  IMAD.MOV.U32 R78, RZ, RZ, R46 ;  /* 0x000000ffff4e7224 */ /* 0x000fe200078e002e */
[----:B------:R-:W-:Y:S06]  /*e3760*/  LDS R175, [R0+UR10+0x12500] ;  /* 0x0125000a00af7984 */ /* 0x000fec0008000800 */
[C---:B------:R-:W-:Y:S08]  /*e3770*/  HMMA.1688.F32.TF32 R200, R208.reuse, R248, R200 ;  /* 0x000000f8d0c8723c */ /* 0x040ff000000810c8 */
[C---:B------:R-:W-:Y:S08]  /*e3780*/  HMMA.1688.F32.TF32 R212, R208.reuse, R244, R212 ;  /* 0x000000f4d0d4723c */ /* 0x040ff000000810d4 */
[----:B------:R-:W-:Y:S01]  /*e3790*/  HMMA.1688.F32.TF32 R204, R208, R172, R204 ;  /* 0x000000acd0cc723c */ /* 0x000fe200000810cc */
[----:B------:R-:W3:Y:S04]  /*e37a0*/  LDL R210, [R1+0xab8] ;  /* 0x000ab80001d27983 */ /* 0x000ee80000100800 */
[----:B------:R-:W3:Y:S03]  /*e37b0*/  LDL R211, [R1+0xabc] ;  /* 0x000abc0001d37983 */ /* 0x000ee60000100800 */
[C---:B------:R-:W-:Y:S01]  /*e37c0*/  HMMA.1688.F32.TF32 R220, R176.reuse, R62, R220 ;  /* 0x0000003eb0dc723c */ /* 0x040fe200000810dc */
[----:B------:R-:W-:Y:S01]  /*e37d0*/  IMAD.MOV.U32 R79, RZ, RZ, R47 ;  /* 0x000000ffff4f7224 */ /* 0x000fe200078e002f */
[----:B------:R-:W-:Y:S04]  /*e37e0*/  LDS R172, [R2+UR10+0x10500] ;  /* 0x0105000a02ac7984 */ /* 0x000fe80008000800 */
[----:B------:R-:W1:Y:S02]  /*e37f0*/  LDS R173, [R0+UR10+0x10500] ;  /* 0x0105000a00ad7984 */ /* 0x000e640008000800 */
[C---:B------:R-:W-:Y:S08]  /*e3800*/  HMMA.1688.F32.TF32 R224, R176.reuse, R66, R224 ;  /* 0x00000042b0e0723c */ /* 0x040ff000000810e0 */
[C---:B------:R-:W-:Y:S08]  /*e3810*/  HMMA.1688.F32.TF32 R228, R176.reuse, R30, R228 ;  /* 0x0000001eb0e4723c */ /* 0x040ff000000810e4 */
[C---:B------:R-:W-:Y:S08]  /*e3820*/  HMMA.1688.F32.TF32 R232, R176.reuse, R34, R232 ;  /* 0x00000022b0e8723c */ /* 0x040ff000000810e8 */
[----:B---3--:R-:W-:Y:S01]  /*e3830*/  HMMA.1688.F32.TF32 R208, R176, R210, R216 ;  /* 0x000000d2b0d0723c */ /* 0x008fe200000810d8 */
[----:B------:R-:W3:-:S15]  /*e3840*/  LDL.64 R218, [R1+0x978] ;  /* 0x0009780001da7983 */ /* 0x000ede0000100a00 */
[----:B------:R-:W-:-:S03]  /*e3850*/  NOP ;  /* 0x0000000000007918 */ /* 0x000fc60000000000 */
[----:B------:R-:W-:Y:S04]  /*e3860*/  STL.64 [R1+0x1280], R208 ;  /* 0x001280d001007387 */ /* 0x000fe80000100a00 */
[----:B------:R4:W-:Y:S04]  /*e3870*/  STL.64 [R1+0x1288], R210 ;  /* 0x001288d201007387 */ /* 0x0009e80000100a00 */
[----:B----4-:R-:W4:Y:S04]  /*e3880*/  LDL R210, [R1+0x958] ;  /* 0x0009580001d27983 */ /* 0x010f280000100800 */
        /* <DEDUP_REMOVED lines=9> */
[----:B-1----:R-:W2:Y:S04]  /*e3920*/  LDL.64 R226, [R1+0x9b8] ;  /* 0x0009b80001e27983 */ /* 0x002ea80000100a00 */
[----:B------:R-:W-:Y:S04]  /*e3930*/  STL.64 [R1+0x1210], R228 ;  /* 0x001210e401007387 */ /* 0x000fe80000100a00 */
[----:B------:R1:W-:Y:S04]  /*e3940*/  STL.64 [R1+0x1218], R230 ;  /* 0x001218e601007387 */ /* 0x0003e80000100a00 */
[----:B------:R-:W3:Y:S04]  /*e3950*/  LDL.LU.64 R30, [R1+0xa898] ;  /* 0x00a89800011e7983 */ /* 0x000ee80000300a00 */
[----:B------:R-:W3:Y:S04]  /*e3960*/  LDL.LU.64 R28, [R1+0xa890] ;  /* 0x00a89000011c7983 */ /* 0x000ee80000300a00 */
[----:B-1----:R-:W3:Y:S04]  /*e3970*/  LDL.64 R230, [R1+0x9d8] ;  /* 0x0009d80001e67983 */ /* 0x002ee80000100a00 */
[----:B------:R-:W3:Y:S04]  /*e3980*/  LDL.LU.64 R34, [R1+0xa888] ;  /* 0x00a8880001227983 */ /* 0x000ee80000300a00 */
[----:B------:R-:W3:Y:S04]  /*e3990*/  LDL.LU.64 R32, [R1+0xa880] ;  /* 0x00a8800001207983 */ /* 0x000ee80000300a00 */
[----:B------:R-:W-:Y:S04]  /*e39a0*/  STL.64 [R1+0x11b0], R232 ;  /* 0x0011b0e801007387 */ /* 0x000fe80000100a00 */
[----:B------:R1:W-:Y:S04]  /*e39b0*/  STL.64 [R1+0x11b8], R234 ;  /* 0x0011b8ea01007387 */ /* 0x0003e80000100a00 */
[----:B-1----:R-:W3:Y:S01]  /*e39c0*/  LDL.64 R234, [R1+0x9f8] ;  /* 0x0009f80001ea7983 */ /* 0x002ee20000100a00 */
[----:B------:R-:W-:-:S15]  /*e39d0*/  HMMA.1688.F32.TF32 R236, R176, R38, R236 ;  /* 0x00000026b0ec723c */ /* 0x000fde00000810ec */
[----:B------:R-:W-:-:S04]  /*e39e0*/  NOP ;  /* 0x0000000000007918 */ /* 0x000fc80000000000 */
[----:B------:R-:W-:Y:S04]  /*e39f0*/  STL.64 [R1+0x1180], R236 ;  /* 0x001180ec01007387 */ /* 0x000fe80000100a00 */
[----:B------:R-:W-:Y:S04]  /*e3a00*/  STL.64 [R1+0x1188], R238 ;  /* 0x001188ee01007387 */ /* 0x000fe80000100a00 */
[----:B------:R-:W4:Y:S04]  /*e3a10*/  LDL.LU.64 R38, [R1+0xa878] ;  /* 0x00a8780001267983 */ /* 0x000f280000300a00 */
[----:B------:R-:W4:Y:S01]  /*e3a20*/  LDL.LU.64 R36, [R1+0xa870] ;  /* 0x00a8700001247983 */ /* 0x000f220000300a00 */
[----:B------:R-:W-:Y:S01]  /*e3a30*/  MOV R211, R252 ;  /* 0x000000fc00d37202 */ /* 0x000fe20000000f00 */
[C---:B--2---:R-:W-:Y:S08]  /*e3a40*/  HMMA.1688.F32.TF32 R4, R176.reuse, R226, R4 ;  /* 0x000000e2b004723c */ /* 0x044ff00000081004 */
[----:B---3--:R-:W-:-:S15]  /*e3a50*/  HMMA.1688.F32.TF32 R168, R176, R234, R168 ;  /* 0x000000eab0a8723c */ /* 0x008fde00000810a8 */
[----:B------:R-:W-:-:S04]  /*e3a60*/  NOP ;  /* 0x0000000000007918 */ /* 0x000fc80000000000 */
[----:B------:R-:W-:Y:S04]  /*e3a70*/  STL.64 [R1+0x1170], R168 ;  /* 0x001170a801007387 */ /* 0x000fe80000100a00 */
[----:B------:R1:W-:Y:S02]  /*e3a80*/  STL.64 [R1+0x1178], R170 ;  /* 0x001178aa01007387 */ /* 0x0003e40000100a00 */
[----:B-1----:R-:W-:-:S15]  /*e3a90*/  HMMA.1688.F32.TF32 R168, R176, R230, R204 ;  /* 0x000000e6b0a8723c */ /* 0x002fde00000810cc */
[----:B------:R-:W-:-:S04]  /*e3aa0*/  NOP ;  /* 0x0000000000007918 */ /* 0x000fc80000000000 */
        /* <DEDUP_REMOVED lines=8> */
[C---:B------:R-:W-:Y:S01]  /*e3b30*/  HMMA.1688.F32.TF32 R200, R176.reuse, R250, R200 ;  /* 0x000000fab0c8723c */ /* 0x040fe200000810c8 */
[----:B------:R-:W-:Y:S01]  /*e3b40*/  IMAD.MOV.U32 R54, RZ, RZ, R218 ;  /* 0x000000ffff367224 */ /* 0x000fe200078e00da */
[----:B------:R-:W-:Y:S01]  /*e3b50*/  MOV R75, R251 ;  /* 0x000000fb004b7202 */ /* 0x000fe20000000f00 */
[----:B------:R-:W-:Y:S01]  /*e3b60*/  IMAD.MOV.U32 R55, RZ, RZ, R219 ;  /* 0x000000ffff377224 */ /* 0x000fe200078e00db */
[----:B------:R-:W-:Y:S04]  /*e3b70*/  LDS R168, [R2+UR10+0x14500] ;  /* 0x0145000a02a87984 */ /* 0x000fe80008000800 */
[----:B-1----:R-:W-:Y:S01]  /*e3b80*/  HMMA.1688.F32.TF32 R4, R176, R222, R180 ;  /* 0x000000deb004723c */ /* 0x002fe200000810b4 */
[----:B------:R-:W-:Y:S01]  /*e3b90*/  IMAD.MOV.U32 R74, RZ, RZ, R250 ;  /* 0x000000ffff4a7224 */ /* 0x000fe200078e00fa */
[----:B------:R-:W-:Y:S01]  /*e3ba0*/  LDS R170, [R2+UR10+0x16500] ;  /* 0x0165000a02aa7984 */ /* 0x000fe20008000800 */
[----:B------:R-:W-:-:S02]  /*e3bb0*/  IMAD.MOV.U32 R94, RZ, RZ, R246 ;  /* 0x000000ffff5e7224 */ /* 0x000fc400078e00f6 */
[----:B------:R-:W-:Y:S01]  /*e3bc0*/  IMAD.MOV.U32 R95, RZ, RZ, R247 ;  /* 0x000000ffff5f7224 */ /* 0x000fe200078e00f7 */
[----:B------:R-:W-:Y:S01]  /*e3bd0*/  MOV R15, R231 ;  /* 0x000000e7000f7202 */ /* 0x000fe20000000f00 */
[----:B------:R-:W-:Y:S01]  /*e3be0*/  IMAD.MOV.U32 R252, RZ, RZ, R226 ;  /* 0x000000fffffc7224 */ /* 0x000fe200078e00e2 */
[----:B------:R-:W-:Y:S01]  /*e3bf0*/  LDS R169, [R0+UR10+0x14500] ;  /* 0x0145000a00a97984 */ /* 0x000fe20008000800 */
[----:B------:R-:W-:-:S03]  /*e3c00*/  IMAD.MOV.U32 R243, RZ, RZ, R230 ;  /* 0x000000fffff37224 */ /* 0x000fc600078e00e6 */
[----:B------:R-:W1:Y:S07]  /*e3c10*/  LDS R171, [R0+UR10+0x16500] ;  /* 0x0165000a00ab7984 */ /* 0x000e6e0008000800 */
[----:B------:R-:W-:Y:S04]  /*e3c20*/  STL.64 [R1+0x1100], R4 ;  /* 0x0011000401007387 */ /* 0x000fe80000100a00 */
[----:B------:R2:W-:Y:S02]  /*e3c30*/  STL.64 [R1+0x1108], R6 ;  /* 0x0011080601007387 */ /* 0x0005e40000100a00 */
[C---:B--2---:R-:W-:Y:S08]  /*e3c40*/  HMMA.1688.F32.TF32 R4, R176.reuse, R218, R188 ;  /* 0x000000dab004723c */ /* 0x044ff000000810bc */
[C---:B----4-:R-:W-:Y:S11]  /*e3c50*/  HMMA.1688.F32.TF32 R180, R176.reuse, R210, R184 ;  /* 0x000000d2b0b4723c */ /* 0x050ff600000810b8 */
[----:B------:R-:W-:Y:S04]  /*e3c60*/  STL.64 [R1+0x10d0], R4 ;  /* 0x0010d00401007387 */ /* 0x000fe80000100a00 */
[----:B------:R2:W-:Y:S02]  /*e3c70*/  STL.64 [R1+0x10d8], R6 ;  /* 0x0010d80601007387 */ /* 0x0005e40000100a00 */
[----:B--2---:R-:W-:Y:S02]  /*e3c80*/  HMMA.1688.F32.TF32 R4, R176, R42, R196 ;  /* 0x0000002ab004723c */ /* 0x004fe400000810c4 */
[----:B------:R-:W-:Y:S04]  /*e3c90*/  STL.64 [R1+0x10c0], R180 ;  /* 0x0010c0b401007387 */ /* 0x000fe80000100a00 */
[----:B------:R-:W-:-:S13]  /*e3ca0*/  STL.64 [R1+0x10c8], R182 ;  /* 0x0010c8b601007387 */ /* 0x000fda0000100a00 */
[----:B------:R-:W-:Y:S04]  /*e3cb0*/  STL.64 [R1+0x1040], R4 ;  /* 0x0010400401007387 */ /* 0x000fe80000100a00 */
[----:B------:R2:W-:Y:S02]  /*e3cc0*/  STL.64 [R1+0x1048], R6 ;  /* 0x0010480601007387 */ /* 0x0005e40000100a00 */
[----:B--2---:R-:W-:-:S15]  /*e3cd0*/  HMMA.1688.F32.TF32 R4, R176, R46, R192 ;  /* 0x0000002eb004723c */ /* 0x004fde00000810c0 */
[----:B------:R-:W-:-:S04]  /*e3ce0*/  NOP ;  /* 0x0000000000007918 */ /* 0x000fc80000000000 */
        /* <DEDUP_REMOVED lines=71> */
[----:B------:R-:W-:Y:S04]  /*e4160*/  STL.64 [R1+0xfb0], R176 ;  /* 0x000fb0b001007387 */ /* 0x000fe80000100a00 */
[----:B------:R1:W-:Y:S04]  /*e4170*/  STL.64 [R1+0xfb8], R178 ;  /* 0x000fb8b201007387 */ /* 0x0003e80000100a00 */
[----:B------:R-:W4:Y:S04]  /*e4180*/  LDL.LU.64 R246, [R1+0xa858] ;  /* 0x00a8580001f67983 */ /* 0x000f280000300a00 */
[----:B------:R-:W4:Y:S01]  /*e4190*/  LDL.LU.64 R244, [R1+0xa850] ;  /* 0x00a8500001f47983 */ /* 0x000f220000300a00 */
[----:B------:R-:W-:-:S03]  /*e41a0*/  IMAD.MOV.U32 R2, RZ, RZ, R227 ;  /* 0x000000ffff027224 */ /* 0x000fc600078e00e3 */
[----:B-1----:R-:W4:Y:S04]  /*e41b0*/  LDL R179, [R1+0x2d38] ;  /* 0x002d380001b37983 */ /* 0x002f280000100800 */
[----:B------:R-:W4:Y:S04]  /*e41c0*/  LDL.LU R212, [R1+0x2400] ;  /* 0x0024000001d47983 */ /* 0x000f280000300800 */
[----:B------:R-:W4:Y:S04]  /*e41d0*/  LDL.LU R213, [R1+0x2404] ;  /* 0x0024040001d57983 */ /* 0x000f280000300800 */
[----:B------:R-:W4:Y:S04]  /*e41e0*/  LDL.LU R214, [R1+0x2408] ;  /* 0x0024080001d67983 */ /* 0x000f280000300800 */
[----:B------:R-:W4:Y:S04]  /*e41f0*/  LDL.LU R215, [R1+0x240c] ;  /* 0x00240c0001d77983 */ /* 0x000f280000300800 */
[----:B------:R-:W-:Y:S01]  /*e4200*/  LDS R177, [R0+UR10+0x18500] ;  /* 0x0185000a00b17984 */ /* 0x000fe20008000800 */
[C---:B--2---:R-:W-:Y:S03]  /*e4210*/  HMMA.1688.F32.TF32 R224, R172.reuse, R224, R40 ;  /* 0x000000e0ace0723c */ /* 0x044fe60000081028 */
[----:B------:R-:W2:Y:S04]  /*e4220*/  LDL.LU.64 R42, [R1+0xa848] ;  /* 0x00a84800012a7983 */ /* 0x000ea80000300a00 */
[----:B------:R-:W2:Y:S01]  /*e4230*/  LDL.LU.64 R40, [R1+0xa840] ;  /* 0x00a8400001287983 */ /* 0x000ea20000300a00 */
[C---:B---3--:R-:W-:Y:S03]  /*e4240*/  HMMA.1688.F32.TF32 R228, R172.reuse, R228, R44 ;  /* 0x000000e4ace4723c */ /* 0x048fe6000008102c */
[----:B------:R-:W3:Y:S04]  /*e4250*/  LDL.LU.64 R46, [R1+0xa838] ;  /* 0x00a83800012e7983 */ /* 0x000ee80000300a00 */
[----:B------:R-:W3:Y:S01]  /*e4260*/  LDL.LU.64 R44, [R1+0xa830] ;  /* 0x00a83000012c7983 */ /* 0x000ee20000300a00 */
        /* <DEDUP_REMOVED lines=10> */
[----:B------:R-:W-:Y:S07]  /*e4310*/  LDS R176, [R179+UR10+0x18500] ;  /* 0x0185000ab3b07984 */ /* 0x000fee0008000800 */
[C---:B------:R-:W-:Y:S01]  /*e4320*/  HMMA.1688.F32.TF32 R200, R172.reuse, R100, R200 ;  /* 0x00000064acc8723c */ /* 0x040fe200000810c8 */
[----:B------:R-:W-:Y:S04]  /*e4330*/  LDS R178, [R179+UR10+0x1a500] ;  /* 0x01a5000ab3b27984 */ /* 0x000fe80008000800 */
[----:B------:R-:W1:Y:S03]  /*e4340*/  LDS R179, [R0+UR10+0x1a500] ;  /* 0x01a5000a00b37984 */ /* 0x000e660008000800 */
[----:B------:R-:W-:Y:S08]  /*e4350*/  HMMA.1688.F32.TF32 R212, R172, R96, R212 ;  /* 0x00000060acd4723c */ /* 0x000ff000000810d4 */
[----:B------:R-:W-:Y:S08]  /*e4360*/  HMMA.1688.F32.TF32 R216, R168, R246, R216 ;  /* 0x000000f6a8d8723c */ /* 0x000ff000000810d8 */
[C---:B--2---:R-:W-:Y:S08]  /*e4370*/  HMMA.1688.F32.TF32 R236, R172.reuse, R40, R236 ;  /* 0x00000028acec723c */ /* 0x044ff000000810ec */
[----:B---3--:R-:W-:Y:S01]  /*e4380*/  HMMA.1688.F32.TF32 R232, R172, R44, R232 ;  /* 0x0000002cace8723c */ /* 0x008fe200000810e8 */
        /* <DEDUP_REMOVED lines=12> */
[----:B-1----:R-:W2:Y:S04]  /*e4450*/  LDL.64 R248, [R1+0x30] ;  /* 0x0000300001f87983 */ /* 0x002ea80000100a00 */
[----:B------:R-:W2:Y:S01]  /*e4460*/  LDL.64 R250, [R1+0x38] ;  /* 0x0000380001fa7983 */ /* 0x000ea20000100a00 */
[C---:B------:R-:W-:Y:S08]  /*e4470*/  HMMA.1688.F32.TF32 R236, R168.reuse, R42, R236 ;  /* 0x0000002aa8ec723c */ /* 0x040ff000000810ec */
[C---:B---3--:R-:W-:Y:S01]  /*e4480*/  HMMA.1688.F32.TF32 R224, R168.reuse, R246, R224 ;  /* 0x000000f6a8e0723c */ /* 0x048fe200000810e0 */
[----:B------:R-:W3:Y:S04]  /*e4490*/  LDL R246, [R1+0x28] ;  /* 0x0000280001f67983 */ /* 0x000ee80000100800 */
[----:B------:R-:W3:Y:S04]  /*e44a0*/  LDL R247, [R1+0x2c] ;  /* 0x00002c0001f77983 */ /* 0x000ee80000100800 */
[----:B------:R1:W-:Y:S04]  /*e44b0*/  STL.64 [R1+0xa698], R46 ;  /* 0x00a6982e01007387 */ /* 0x0003e80000100a00 */
[----:B-1----:R-:W3:Y:S04]  /*e44c0*/  LDL R47, [R1+0x2d38] ;  /* 0x002d3800012f7983 */ /* 0x002ee80000100800 */
[----:B------:R-:W-:Y:S04]  /*e44d0*/  STL.64 [R1+0xa690], R44 ;  /* 0x00a6902c01007387 */ /* 0x000fe80000100a00 */
        /* <DEDUP_REMOVED lines=8> */
[----:B------:R-:W-:Y:S03]  /*e4560*/  LDS R211, [R0+UR10+0x1e500] ;  /* 0x01e5000a00d37984 */ /* 0x000fe60008000800 */
        /* <DEDUP_REMOVED lines=39> */
[----:B------:R-:W-:Y:S04]  /*e47e0*/  STL.64 [R1+0xa728], R50 ;  /* 0x00a7283201007387 */ /* 0x000fe80000100a00 */
[----:B------:R-:W-:Y:S04]  /*e47f0*/  STL.64 [R1+0xa720], R48 ;  /* 0x00a7203001007387 */ /* 0x000fe80000100a00 */
[----:B---3--:R-:W-:Y:S04]  /*e4800*/  LDS R208, [R47+UR10+0x1c500] ;  /* 0x01c5000a2fd07984 */ /* 0x008fe80008000800 */
[----:B------:R-:W1:Y:S04]  /*e4810*/  LDS R210, [R47+UR10+0x1e500] ;  /* 0x01e5000a2fd27984 */ /* 0x000e680008000800 */
[----:B------:R-:W-:Y:S04]  /*e4820*/  LDS R168, [R47+UR10+0x20500] ;  /* 0x0205000a2fa87984 */ /* 0x000fe80008000800 */
[----:B------:R-:W4:Y:S04]  /*e4830*/  LDS R170, [R47+UR10+0x22500] ;  /* 0x0225000a2faa7984 */ /* 0x000f280008000800 */
[----:B------:R-:W-:Y:S04]  /*e4840*/  LDS R176, [R47+UR10+0x24500] ;  /* 0x0245000a2fb07984 */ /* 0x000fe80008000800 */
[----:B------:R-:W3:Y:S04]  /*e4850*/  LDS R178, [R47+UR10+0x26500] ;  /* 0x0265000a2fb27984 */ /* 0x000ee80008000800 */
[----:B------:R-:W-:Y:S04]  /*e4860*/  STL.64 [R1+0xa738], R70 ;  /* 0x00a7384601007387 */ /* 0x000fe80000100a00 */
[----:B------:R-:W-:Y:S04]  /*e4870*/  STL.64 [R1+0xa730], R68 ;  /* 0x00a7304401007387 */ /* 0x000fe80000100a00 */
[----:B------:R-:W-:Y:S01]  /*e4880*/  STL.64 [R1+0xa748], R86 ;  /* 0x00a7485601007387 */ /* 0x000fe20000100a00 */
[C---:B-1----:R-:W-:Y:S08]  /*e4890*/  HMMA.1688.F32.TF32 R224, R208.reuse, R158, R224 ;  /* 0x0000009ed0e0723c */ /* 0x042ff000000810e0 */
[----:B------:R-:W-:Y:S01]  /*e48a0*/  HMMA.1688.F32.TF32 R220, R208, R162, R220 ;  /* 0x000000a2d0dc723c */ /* 0x000fe200000810dc */
        /* <DEDUP_REMOVED lines=11> */
[----:B------:R1:W-:Y:S04]  /*e4960*/  STL.64 [R1+0xa798], R158 ;  /* 0x00a7989e01007387 */ /* 0x0003e80000100a00 */
[----:B------:R-:W-:Y:S04]  /*e4970*/  STL.64 [R1+0xa790], R156 ;  /* 0x00a7909c01007387 */ /* 0x000fe80000100a00 */
[----:B------:R4:W-:Y:S04]  /*e4980*/  STL.64 [R1+0xa7a8], R154 ;  /* 0x00a7a89a01007387 */ /* 0x0009e80000100a00 */
[----:B------:R-:W-:Y:S04]  /*e4990*/  STL.64 [R1+0xa7a0], R152 ;  /* 0x00a7a09801007387 */ /* 0x000fe80000100a00 */
[----:B------:R2:W-:Y:S01]  /*e49a0*/  STL.64 [R1+0xa7b8], R150 ;  /* 0x00a7b89601007387 */ /* 0x0005e20000100a00 */
[----:B-1----:R-:W-:-:S03]  /*e49b0*/  IMAD.MOV.U32 R158, RZ, RZ, R94 ;  /* 0x000000ffff9e7224 */ /* 0x002fc600078e005e */
[----:B------:R-:W-:Y:S01]  /*e49c0*/  STL.64 [R1+0xa7b0], R148 ;  /* 0x00a7b09401007387 */ /* 0x000fe20000100a00 */
[----:B------:R-:W-:-:S03]  /*e49d0*/  IMAD.MOV.U32 R159, RZ, RZ, R95 ;  /* 0x000000ffff9f7224 */ /* 0x000fc600078e005f */
[----:B------:R1:W-:Y:S01]  /*e49e0*/  STL.64 [R1+0xa7c8], R146 ;  /* 0x00a7c89201007387 */ /* 0x0003e20000100a00 */
[----:B------:R-:W-:Y:S03]  /*e49f0*/  HMMA.1688.F32.TF32 R228, R208, R154, R228 ;  /* 0x0000009ad0e4723c */ /* 0x000fe600000810e4 */
[----:B------:R1:W-:Y:S01]  /*e4a00*/  STL.64 [R1+0xa7c0], R144 ;  /* 0x00a7c09001007387 */ /* 0x0003e20000100a00 */
[----:B----4-:R-:W-:-:S03]  /*e4a10*/  IMAD.MOV.U32 R154, RZ, RZ, R74 ;  /* 0x000000ffff9a7224 */ /* 0x010fc600078e004a */
[----:B------:R-:W4:Y:S04]  /*e4a20*/  LDL R156, [R1+0x8d0] ;  /* 0x0008d000019c7983 */ /* 0x000f280000100800 */
[----:B------:R-:W4:Y:S01]  /*e4a30*/  LDL R157, [R1+0x8d4] ;  /* 0x0008d400019d7983 */ /* 0x000f220000100800 */
[----:B------:R-:W-:-:S03]  /*e4a40*/  MOV R155, R75 ;  /* 0x0000004b009b7202 */ /* 0x000fc60000000f00 */
[----:B------:R-:W4:Y:S01]  /*e4a50*/  LDL.LU R94, [R1+0xa82c] ;  /* 0x00a82c00015e7983 */ /* 0x000f220000300800 */
[----:B------:R-:W-:Y:S03]  /*e4a60*/  HMMA.1688.F32.TF32 R232, R208, R150, R232 ;  /* 0x00000096d0e8723c */ /* 0x000fe600000810e8 */
[----:B------:R-:W4:Y:S01]  /*e4a70*/  LDL.LU R95, [R1+0xa828] ;  /* 0x00a82800015f7983 */ /* 0x000f220000300800 */
[----:B--2---:R-:W-:-:S03]  /*e4a80*/  IMAD.MOV.U32 R150, RZ, RZ, R78 ;  /* 0x000000ffff967224 */ /* 0x004fc600078e004e */
[----:B------:R-:W2:Y:S04]  /*e4a90*/  LDL R152, [R1+0x8f0] ;  /* 0x0008f00001987983 */ /* 0x000ea80000100800 */
[----:B------:R-:W2:Y:S01]  /*e4aa0*/  LDL R153, [R1+0x8f4] ;  /* 0x0008f40001997983 */ /* 0x000ea20000100800 */
[----:B------:R-:W-:-:S03]  /*e4ab0*/  IMAD.MOV.U32 R151, RZ, RZ, R79 ;  /* 0x000000ffff977224 */ /* 0x000fc600078e004f */
[----:B------:R-:W2:Y:S01]  /*e4ac0*/  LDL.LU R74, [R1+0xa824] ;  /* 0x00a82400014a7983 */ /* 0x000ea20000300800 */
[----:B------:R-:W-:Y:S03]  /*e4ad0*/  HMMA.1688.F32.TF32 R236, R208, R146, R236 ;  /* 0x00000092d0ec723c */ /* 0x000fe600000810ec */
[----:B------:R-:W2:Y:S01]  /*e4ae0*/  LDL.LU R75, [R1+0xa820] ;  /* 0x00a82000014b7983 */ /* 0x000ea20000300800 */
[----:B-1----:R-:W-:-:S03]  /*e4af0*/  IMAD.MOV.U32 R146, RZ, RZ, R82 ;  /* 0x000000ffff927224 */ /* 0x002fc600078e0052 */
[----:B------:R-:W2:Y:S04]  /*e4b00*/  LDL R148, [R1+0x910] ;  /* 0x0009100001947983 */ /* 0x000ea80000100800 */
[----:B------:R-:W2:Y:S01]  /*e4b10*/  LDL R149, [R1+0x914] ;  /* 0x0009140001957983 */ /* 0x000ea20000100800 */
[----:B------:R-:W-:-:S03]  /*e4b20*/  MOV R147, R83 ;  /* 0x0000005300937202 */ /* 0x000fc60000000f00 */
[----:B------:R-:W2:Y:S01]  /*e4b30*/  LDL.LU R78, [R1+0xa81c] ;  /* 0x00a81c00014e7983 */ /* 0x000ea20000300800 */
[----:B---3--:R-:W-:Y:S03]  /*e4b40*/  HMMA.1688.F32.TF32 R224, R176, R246, R224 ;  /* 0x000000f6b0e0723c */ /* 0x008fe600000810e0 */
[----:B------:R-:W2:Y:S01]  /*e4b50*/  LDL.LU R79, [R1+0xa818] ;  /* 0x00a81800014f7983 */ /* 0x000ea20000300800 */
[----:B------:R-:W-:-:S03]  /*e4b60*/  IMAD.MOV.U32 R246, RZ, RZ, R54 ;  /* 0x000000fffff67224 */ /* 0x000fc600078e0036 */
[----:B------:R-:W3:Y:S04]  /*e4b70*/  LDL R144, [R1+0x930] ;  /* 0x0009300001907983 */ /* 0x000ee80000100800 */
[----:B------:R-:W3:Y:S01]  /*e4b80*/  LDL R145, [R1+0x934] ;  /* 0x0009340001917983 */ /* 0x000ee20000100800 */
[----:B------:R-:W-:-:S03]  /*e4b90*/  IMAD.MOV.U32 R247, RZ, RZ, R55 ;  /* 0x000000fffff77224 */ /* 0x000fc600078e0037 */
[----:B------:R-:W2:Y:S01]  /*e4ba0*/  LDL.LU R82, [R1+0xa814] ;  /* 0x00a8140001527983 */ /* 0x000ea20000300800 */
[----:B------:R-:W-:-:S03]  /*e4bb0*/  IMAD.MOV.U32 R43, RZ, RZ, R3 ;  /* 0x000000ffff2b7224 */ /* 0x000fc600078e0003 */
[----:B------:R-:W2:Y:S01]  /*e4bc0*/  LDL.LU R83, [R1+0xa810] ;  /* 0x00a8100001537983 */ /* 0x000ea20000300800 */
[----:B------:R-:W-:Y:S03]  /*e4bd0*/  HMMA.1688.F32.TF32 R220, R176, R250, R220 ;  /* 0x000000fab0dc723c */ /* 0x000fe600000810dc */
[----:B------:R-:W2:Y:S01]  /*e4be0*/  LDL R244, [R1+0x970] ;  /* 0x0009700001f47983 */ /* 0x000ea20000100800 */
[----:B------:R-:W-:-:S03]  /*e4bf0*/  MOV R3, R251 ;  /* 0x000000fb00037202 */ /* 0x000fc60000000f00 */
[----:B------:R-:W2:Y:S01]  /*e4c00*/  LDL R245, [R1+0x974] ;  /* 0x0009740001f57983 */ /* 0x000ea20000100800 */
[----:B------:R-:W-:-:S03]  /*e4c10*/  IMAD.MOV.U32 R250, RZ, RZ, R58 ;  /* 0x000000fffffa7224 */ /* 0x000fc600078e003a */
[----:B------:R-:W2:Y:S01]  /*e4c20*/  LDL.LU R54, [R1+0xa80c] ;  /* 0x00a80c0001367983 */ /* 0x000ea20000300800 */
[----:B------:R-:W-:-:S03]  /*e4c30*/  MOV R251, R59 ;  /* 0x0000003b00fb7202 */ /* 0x000fc60000000f00 */
        /* <DEDUP_REMOVED lines=34> */
[----:B------:R-:W3:Y:S04]  /*e4e60*/  LDL R102, [R1+0xab8] ;  /* 0x000ab80001667983 */ /* 0x000ee80000100800 */
[----:B------:R-:W3:Y:S04]  /*e4e70*/  LDL R103, [R1+0xabc] ;  /* 0x000abc0001677983 */ /* 0x000ee80000100800 */
[----:B------:R-:W3:Y:S04]  /*e4e80*/  LDL R84, [R1+0xa90] ;  /* 0x000a900001547983 */ /* 0x000ee80000100800 */
[----:B------:R-:W3:Y:S04]  /*e4e90*/  LDL R85, [R1+0xa94] ;  /* 0x000a940001557983 */ /* 0x000ee80000100800 */
[----:B------:R-:W3:Y:S04]  /*e4ea0*/  LDL.LU R11, [R1+0xa7dc] ;  /* 0x00a7dc00010b7983 */ /* 0x000ee80000300800 */
[----:B------:R-:W4:Y:S04]  /*e4eb0*/  LDL.LU R242, [R1+0xa7d8] ;  /* 0x00a7d80001f27983 */ /* 0x000f280000300800 */
[----:B------:R-:W4:Y:S04]  /*e4ec0*/  LDL.64 R60, [R1+0xa30] ;  /* 0x000a3000013c7983 */ /* 0x000f280000100a00 */
[----:B------:R-:W4:Y:S04]  /*e4ed0*/  LDL.64 R62, [R1+0xa38] ;  /* 0x000a3800013e7983 */ /* 0x000f280000100a00 */
[----:B------:R-:W4:Y:S04]  /*e4ee0*/  LDL R32, [R1+0x9d0] ;  /* 0x0009d00001207983 */ /* 0x000f280000100800 */
[----:B------:R-:W4:Y:S04]  /*e4ef0*/  LDL R33, [R1+0x9d4] ;  /* 0x0009d40001217983 */ /* 0x000f280000100800 */
[----:B------:R-:W4:Y:S01]  /*e4f00*/  LDL.LU R243, [R1+0xa7d4] ;  /* 0x00a7d40001f37983 */ /* 0x000f220000300800 */
[----:B------:R-:W-:-:S03]  /*e4f10*/  MOV R35, R15 ;  /* 0x0000000f00237202 */ /* 0x000fc60000000f00 */
[----:B------:R-:W4:Y:S04]  /*e4f20*/  LDL.LU R15, [R1+0xa7d0] ;  /* 0x00a7d000010f7983 */ /* 0x000f280000300800 */
[----:B------:R-:W4:Y:S04]  /*e4f30*/  LDL R36, [R1+0x9b0] ;  /* 0x0009b00001247983 */ /* 0x000f280000100800 */
[----:B------:R-:W4:Y:S01]  /*e4f40*/  LDL R37, [R1+0x9b4] ;  /* 0x0009b40001257983 */ /* 0x000f220000100800 */
[----:B------:R-:W-:-:S15]  /*e4f50*/  HMMA.1688.F32.TF32 R216, R208, R166, R216 ;  /* 0x000000a6d0d8723c */ /* 0x000fde00000810d8 */
[----:B------:R-:W-:-:S05]  /*e4f60*/  NOP ;  /* 0x0000000000007918 */ /* 0x000fca0000000000 */
[----:B------:R-:W-:Y:S01]  /*e4f70*/  HMMA.1688.F32.TF32 R216, R168, R40, R216 ;  /* 0x00000028a8d8723c */ /* 0x000fe200000810d8 */
[----:B------:R-:W4:-:S15]  /*e4f80*/  LDL.64 R40, [R1+0x950] ;  /* 0x0009500001287983 */ /* 0x000f1e0000100a00 */
[----:B------:R-:W-:-:S04]  /*e4f90*/  NOP ;  /* 0x0000000000007918 */ /* 0x000fc80000000000 */
[----:B------:R-:W-:Y:S01]  /*e4fa0*/  HMMA.1688.F32.TF32 R216, R176, R42, R216 ;  /* 0x0000002ab0d8723c */ /* 0x000fe200000810d8 */
        /* <DEDUP_REMOVED lines=33> */
[----:B---3--:R-:W-:Y:S08]  /*e51c0*/  HMMA.1688.F32.TF32 R232, R176, R10, R232 ;  /* 0x0000000ab0e8723c */ /* 0x008ff000000810e8 */
[----:B------:R-:W-:Y:S08]  /*e51d0*/  HMMA.1688.F32.TF32 R220, R208, R84, R220 ;  /* 0x00000054d0dc723c */ /* 0x000ff000000810dc */
[----:B----4-:R-:W-:Y:S08]  /*e51e0*/  HMMA.1688.F32.TF32 R228, R176, R242, R228 ;  /* 0x000000f2b0e4723c */ /* 0x010ff000000810e4 */
[----:B------:R-:W-:Y:S08]  /*e51f0*/  HMMA.1688.F32.TF32 R224, R208, R68, R224 ;  /* 0x00000044d0e0723c */ /* 0x000ff000000810e0 */
[----:B------:R-:W-:Y:S08]  /*e5200*/  HMMA.1688.F32.TF32 R236, R176, R14, R236 ;  /* 0x0000000eb0ec723c */ /* 0x000ff000000810ec */
[C---:B------:R-:W-:Y:S08]  /*e5210*/  HMMA.1688.F32.TF32 R228, R208.reuse, R48, R228 ;  /* 0x00000030d0e4723c */ /* 0x040ff000000810e4 */
[----:B------:R-:W-:Y:S08]  /*e5220*/  HMMA.1688.F32.TF32 R232, R208, R60, R232 ;  /* 0x0000003cd0e8723c */ /* 0x000ff000000810e8 */
[C---:B------:R-:W-:Y:S08]  /*e5230*/  HMMA.1688.F32.TF32 R172, R176.reuse, R26, R172 ;  /* 0x0000001ab0ac723c */ /* 0x040ff000000810ac */
[C---:B------:R-:W-:Y:S08]  /*e5240*/  HMMA.1688.F32.TF32 R204, R176.reuse, R22, R204 ;  /* 0x00000016b0cc723c */ /* 0x040ff000000810cc */
[----:B------:R-:W-:Y:S08]  /*e5250*/  HMMA.1688.F32.TF32 R4, R176, R18, R4 ;  /* 0x00000012b004723c */ /* 0x000ff00000081004 */
[C---:B-1----:R-:W-:Y:S08]  /*e5260*/  HMMA.1688.F32.TF32 R100, R168.reuse, R102, R216 ;  /* 0x00000066a864723c */ /* 0x042ff000000810d8 */
[C---:B------:R-:W-:Y:S08]  /*e5270*/  HMMA.1688.F32.TF32 R96, R168.reuse, R86, R220 ;  /* 0x00000056a860723c */ /* 0x040ff000000810dc */
[C---:B------:R-:W-:Y:S08]  /*e5280*/  HMMA.1688.F32.TF32 R84, R168.reuse, R70, R224 ;  /* 0x00000046a854723c */ /* 0x040ff000000810e0 */
[----:B------:R-:W-:Y:S08]  /*e5290*/  HMMA.1688.F32.TF32 R68, R168, R50, R228 ;  /* 0x00000032a844723c */ /* 0x000ff000000810e4 */
[----:B------:R-:W-:Y:S08]  /*e52a0*/  HMMA.1688.F32.TF32 R236, R208, R64, R236 ;  /* 0x00000040d0ec723c */ /* 0x000ff000000810ec */
[----:B------:R-:W-:Y:S08]  /*e52b0*/  HMMA.1688.F32.TF32 R48, R168, R62, R232 ;  /* 0x0000003ea830723c */ /* 0x000ff000000810e8 */
[C---:B------:R-:W-:Y:S08]  /*e52c0*/  HMMA.1688.F32.TF32 R172, R208.reuse, R28, R172 ;  /* 0x0000001cd0ac723c */ /* 0x040ff000000810ac */
[----:B------:R-:W-:Y:S01]  /*e52d0*/  HMMA.1688.F32.TF32 R204, R208, R32, R204 ;  /* 0x00000020d0cc723c */ /* 0x000fe200000810cc */
[----:B------:R-:W-:Y:S07]  /*e52e0*/  STL.64 [R1+0xfa0], R100 ;  /* 0x000fa06401007387 */ /* 0x000fee0000100a00 */
[----:B------:R-:W-:Y:S01]  /*e52f0*/  HMMA.1688.F32.TF32 R180, R176, R58, R180 ;  /* 0x0000003ab0b4723c */ /* 0x000fe200000810b4 */
[----:B------:R-:W-:Y:S07]  /*e5300*/  STL.64 [R1+0xfa8], R102 ;  /* 0x000fa86601007387 */ /* 0x000fee0000100a00 */
[----:B------:R-:W-:Y:S01]  /*e5310*/  HMMA.1688.F32.TF32 R4, R208, R36, R4 ;  /* 0x00000024d004723c */ /* 0x000fe20000081004 */
[----:B------:R-:W-:Y:S07]  /*e5320*/  STL.64 [R1+0xf80], R96 ;  /* 0x000f806001007387 */ /* 0x000fee0000100a00 */
[----:B------:R-:W-:Y:S01]  /*e5330*/  HMMA.1688.F32.TF32 R188, R176, R54, R188 ;  /* 0x00000036b0bc723c */ /* 0x000fe200000810bc */
[----:B------:R-:W-:Y:S01]  /*e5340*/  STL.64 [R1+0xf88], R98 ;  /* 0x000f886201007387 */ /* 0x000fe20000100a00 */
[----:B------:R-:W-:-:S03]  /*e5350*/  IMAD.MOV.U32 R38, RZ, RZ, R252 ;  /* 0x000000ffff267224 */ /* 0x000fc600078e00fc */
[----:B------:R-:W-:Y:S01]  /*e5360*/  STL.64 [R1+0xf50], R84 ;  /* 0x000f505401007387 */ /* 0x000fe20000100a00 */
[----:B------:R-:W-:Y:S01]  /*e5370*/  IMAD.MOV.U32 R39, RZ, RZ, R2 ;  /* 0x000000ffff277224 */ /* 0x000fe200078e0002 */
[----:B------:R-:W-:Y:S02]  /*e5380*/  MOV R252, R63 ;  /* 0x0000003f00fc7202 */ /* 0x000fe40000000f00 */
[----:B------:R-:W-:Y:S01]  /*e5390*/  STL.64 [R1+0xf58], R86 ;  /* 0x000f585601007387 */ /* 0x000fe20000100a00 */
[----:B------:R-:W-:-:S03]  /*e53a0*/  IMAD.MOV.U32 R2, RZ, RZ, R62 ;  /* 0x000000ffff027224 */ /* 0x000fc600078e003e */
[----:B------:R-:W-:Y:S01]  /*e53b0*/  STL.64 [R1+0xf30], R68 ;  /* 0x000f304401007387 */ /* 0x000fe20000100a00 */
[----:B------:R-:W-:Y:S03]  /*e53c0*/  HMMA.1688.F32.TF32 R60, R168, R66, R236 ;  /* 0x00000042a83c723c */ /* 0x000fe600000810ec */
[----:B------:R-:W-:Y:S04]  /*e53d0*/  STL.64 [R1+0xf38], R70 ;  /* 0x000f384601007387 */ /* 0x000fe80000100a00 */
[----:B------:R-:W-:Y:S04]  /*e53e0*/  STL.64 [R1+0xf10], R48 ;  /* 0x000f103001007387 */ /* 0x000fe80000100a00 */
[----:B------:R1:W-:Y:S01]  /*e53f0*/  STL.64 [R1+0xf18], R50 ;  /* 0x000f183201007387 */ /* 0x0003e20000100a00 */
[----:B------:R-:W-:Y:S08]  /*e5400*/  HMMA.1688.F32.TF32 R180, R208, R248, R180 ;  /* 0x000000f8d0b4723c */ /* 0x000ff000000810b4 */
[C---:B-1----:R-:W-:Y:S08]  /*e5410*/  HMMA.1688.F32.TF32 R48, R168.reuse, R30, R172 ;  /* 0x0000001ea830723c */ /* 0x042ff000000810ac */
[----:B------:R-:W-:Y:S08]  /*e5420*/  HMMA.1688.F32.TF32 R4, R168, R38, R4 ;  /* 0x00000026a804723c */ /* 0x000ff00000081004 */
[----:B------:R-:W-:Y:S08]  /*e5430*/  HMMA.1688.F32.TF32 R188, R208, R244, R188 ;  /* 0x000000f4d0bc723c */ /* 0x000ff000000810bc */
[----:B------:R-:W-:Y:S01]  /*e5440*/  HMMA.1688.F32.TF32 R184, R176, R82, R184 ;  /* 0x00000052b0b8723c */ /* 0x000fe200000810b8 */
[----:B------:R-:W-:Y:S07]  /*e5450*/  STL [R1+0xa098], R2 ;  /* 0x00a0980201007387 */ /* 0x000fee0000100800 */
[----:B------:R-:W-:Y:S01]  /*e5460*/  HMMA.1688.F32.TF32 R28, R168, R34, R204 ;  /* 0x00000022a81c723c */ /* 0x000fe200000810cc */
[----:B------:R-:W-:Y:S04]  /*e5470*/  STL [R1+0xa094], R252 ;  /* 0x00a094fc01007387 */ /* 0x000fe80000100800 */
[----:B------:R-:W-:Y:S04]  /*e5480*/  STL.64 [R1+0xeb0], R60 ;  /* 0x000eb03c01007387 */ /* 0x000fe80000100a00 */
[----:B------:R-:W-:Y:S04]  /*e5490*/  STL.64 [R1+0xeb8], R62 ;  /* 0x000eb83e01007387 */ /* 0x000fe80000100a00 */
[----:B------:R-:W-:Y:S04]  /*e54a0*/  STL.64 [R1+0xea0], R48 ;  /* 0x000ea03001007387 */ /* 0x000fe80000100a00 */
[----:B------:R-:W-:Y:S04]  /*e54b0*/  STL.64 [R1+0xea8], R50 ;  /* 0x000ea83201007387 */ /* 0x000fe80000100a00 */
[----:B------:R-:W-:Y:S04]  /*e54c0*/  STL.64 [R1+0xe80], R28 ;  /* 0x000e801c01007387 */ /* 0x000fe80000100a00 */
[----:B------:R1:W-:Y:S01]  /*e54d0*/  STL.64 [R1+0xe88], R30 ;  /* 0x000e881e01007387 */ /* 0x0003e20000100a00 */
[----:B------:R-:W-:Y:S03]  /*e54e0*/  HMMA.1688.F32.TF32 R184, R208, R40, R184 ;  /* 0x00000028d0b8723c */ /* 0x000fe600000810b8 */
[----:B------:R-:W-:Y:S04]  /*e54f0*/  STL.64 [R1+0xe50], R4 ;  /* 0x000e500401007387 */ /* 0x000fe80000100a00 */
[----:B------:R2:W-:Y:S01]  /*e5500*/  STL.64 [R1+0xe58], R6 ;  /* 0x000e580601007387 */ /* 0x0005e20000100a00 */
[C---:B-1----:R-:W-:Y:S03]  /*e5510*/  HMMA.1688.F32.TF32 R28, R168.reuse, R250, R180 ;  /* 0x000000faa81c723c */ /* 0x042fe600000810b4 */
[----:B------:R-:W3:Y:S04]  /*e5520*/  LDL.LU R244, [R1+0x2b00] ;  /* 0x002b000001f47983 */ /* 0x000ee80000300800 */
[----:B------:R-:W-:Y:S01]  /*e5530*/  LDS R172, [R47+UR10+0x10580] ;  /* 0x0105800a2fac7984 */ /* 0x000fe20008000800 */
[----:B--2---:R-:W-:Y:S03]  /*e5540*/  HMMA.1688.F32.TF32 R4, R168, R246, R188 ;  /* 0x000000f6a804723c */ /* 0x004fe600000810bc */
[----:B------:R-:W-:Y:S04]  /*e5550*/  LDS R174, [R47+UR10+0x12580] ;  /* 0x0125800a2fae7984 */ /* 0x000fe80008000800 */
[----:B------:R-:W-:Y:S01]  /*e5560*/  LDS R173, [R0+UR10+0x10580] ;  /* 0x0105800a00ad7984 */ /* 0x000fe20008000800 */
[----:B------:R-:W-:Y:S03]  /*e5570*/  HMMA.1688.F32.TF32 R196, R176, R78, R196 ;  /* 0x0000004eb0c4723c */ /* 0x000fe600000810c4 */
[----:B------:R-:W-:Y:S04]  /*e5580*/  LDS R175, [R0+UR10+0x12580] ;  /* 0x0125800a00af7984 */ /* 0x000fe80008000800 */
[----:B------:R-:W-:Y:S04]  /*e5590*/  STL.64 [R1+0xe20], R28 ;  /* 0x000e201c01007387 */ /* 0x000fe80000100a00 */
[----:B------:R-:W-:Y:S04]  /*e55a0*/  STL.64 [R1+0xe28], R30 ;  /* 0x000e281e01007387 */ /* 0x000fe80000100a00 */
[----:B------:R-:W-:Y:S04]  /*e55b0*/  STL.64 [R1+0xdf0], R4 ;  /* 0x000df00401007387 */ /* 0x000fe80000100a00 */
[----:B------:R1:W-:Y:S04]  /*e55c0*/  STL.64 [R1+0xdf8], R6 ;  /* 0x000df80601007387 */ /* 0x0003e80000100a00 */
[----:B------:R-:W3:Y:S04]  /*e55d0*/  LDL.LU R245, [R1+0x2b04] ;  /* 0x002b040001f57983 */ /* 0x000ee80000300800 */
[----:B------:R-:W3:Y:S01]  /*e55e0*/  LDL.LU R246, [R1+0x2b08] ;  /* 0x002b080001f67983 */ /* 0x000ee20000300800 */
[----:B-1----:R-:W-:Y:S03]  /*e55f0*/  HMMA.1688.F32.TF32 R4, R168, R42, R184 ;  /* 0x0000002aa804723c */ /* 0x002fe600000810b8 */
[----:B------:R-:W3:Y:S04]  /*e5600*/  LDL.LU R247, [R1+0x2b0c] ;  /* 0x002b0c0001f77983 */ /* 0x000ee80000300800 */
[----:B------:R-:W2:Y:S04]  /*e5610*/  LDL.LU R248, [R1+0x2c80] ;  /* 0x002c800001f87983 */ /* 0x000ea80000300800 */
[----:B------:R-:W2:Y:S01]  /*e5620*/  LDL.LU R249, [R1+0x2c84] ;  /* 0x002c840001f97983 */ /* 0x000ea20000300800 */
[C---:B------:R-:W-:Y:S03]  /*e5630*/  HMMA.1688.F32.TF32 R192, R176.reuse, R74, R192 ;  /* 0x0000004ab0c0723c */ /* 0x040fe600000810c0 */
[----:B------:R-:W2:Y:S04]  /*e5640*/  LDL.LU R250, [R1+0x2c88] ;  /* 0x002c880001fa7983 */ /* 0x000ea80000300800 */
[----:B------:R-:W2:Y:S01]  /*e5650*/  LDL.LU R251, [R1+0x2c8c] ;  /* 0x002c8c0001fb7983 */ /* 0x000ea20000300800 */
[----:B------:R-:W-:Y:S03]  /*e5660*/  HMMA.1688.F32.TF32 R200, R176, R94, R200 ;  /* 0x0000005eb0c8723c */ /* 0x000fe600000810c8 */
[----:B------:R-:W-:Y:S01]  /*e5670*/  STL.64 [R1+0xdd0], R4 ;  /* 0x000dd00401007387 */ /* 0x000fe20000100a00 */
[----:B------:R-:W-:-:S04]  /*e5680*/  IMAD.MOV.U32 R2, RZ, RZ, R42 ;  /* 0x000000ffff027224 */ /* 0x000fc800078e002a */
[----:B------:R-:W-:Y:S01]  /*e5690*/  HMMA.1688.F32.TF32 R212, R176, R90, R212 ;  /* 0x0000005ab0d4723c */ /* 0x000fe200000810d4 */
[----:B------:R1:W-:Y:S01]  /*e56a0*/  STL.64 [R1+0xdd8], R6 ;  /* 0x000dd80601007387 */ /* 0x0003e20000100a00 */
[----:B------:R-:W-:-:S03]  /*e56b0*/  IMAD.MOV.U32 R252, RZ, RZ, R43 ;  /* 0x000000fffffc7224 */ /* 0x000fc600078e002b */
        /* <DEDUP_REMOVED lines=17> */
[----:B------:R-:W2:Y:S01]  /*e57d0*/  LDL R183, [R1+0x7bc] ;  /* 0x0007bc0001b77983 */ /* 0x000ea20000100800 */
[C---:B------:R-:W-:Y:S03]  /*e57e0*/  HMMA.1688.F32.TF32 R196, R208.reuse, R144, R196 ;  /* 0x00000090d0c4723c */ /* 0x040fe600000810c4 */
[----:B------:R-:W2:Y:S04]  /*e57f0*/  LDL.LU R64, [R1+0x2cd0] ;  /* 0x002cd00001407983 */ /* 0x000ea80000300800 */
[----:B------:R-:W2:Y:S01]  /*e5800*/  LDL.LU R65, [R1+0x2cd4] ;  /* 0x002cd40001417983 */ /* 0x000ea20000300800 */
[C---:B------:R-:W-:Y:S03]  /*e5810*/  HMMA.1688.F32.TF32 R192, R208.reuse, R148, R192 ;  /* 0x00000094d0c0723c */ /* 0x040fe600000810c0 */
[----:B------:R-:W2:Y:S04]  /*e5820*/  LDL.LU R66, [R1+0x2cd8] ;  /* 0x002cd80001427983 */ /* 0x000ea80000300800 */
[----:B------:R-:W2:Y:S01]  /*e5830*/  LDL.LU R67, [R1+0x2cdc] ;  /* 0x002cdc0001437983 */ /* 0x000ea20000300800 */
[C---:B------:R-:W-:Y:S03]  /*e5840*/  HMMA.1688.F32.TF32 R200, R208.reuse, R152, R200 ;  /* 0x00000098d0c8723c */ /* 0x040fe600000810c8 */
[----:B-1----:R-:W2:Y:S04]  /*e5850*/  LDL R6, [R1+0x7a8] ;  /* 0x0007a80001067983 */ /* 0x002ea80000100800 */
[----:B------:R-:W2:Y:S01]  /*e5860*/  LDL R7, [R1+0x7ac] ;  /* 0x0007ac0001077983 */ /* 0x000ea20000100800 */
[----:B------:R-:W-:Y:S03]  /*e5870*/  HMMA.1688.F32.TF32 R212, R208, R156, R212 ;  /* 0x0000009cd0d4723c */ /* 0x000fe600000810d4 */
        /* <DEDUP_REMOVED lines=14> */
[----:B------:R-:W3:Y:S04]  /*e5960*/  LDL R234, [R1+0x768] ;  /* 0x0007680001ea7983 */ /* 0x000ee80000100800 */
[----:B------:R-:W3:Y:S04]  /*e5970*/  LDL R235, [R1+0x76c] ;  /* 0x00076c0001eb7983 */ /* 0x000ee80000100800 */
[----:B------:R-:W3:Y:S04]  /*e5980*/  LDL.LU R84, [R1+0x2c30] ;  /* 0x002c300001547983 */ /* 0x000ee80000300800 */
[----:B------:R-:W3:Y:S04]  /*e5990*/  LDL.LU R85, [R1+0x2c34] ;  /* 0x002c340001557983 */ /* 0x000ee80000300800 */
[----:B------:R-:W3:Y:S04]  /*e59a0*/  LDL.LU R86, [R1+0x2c38] ;  /* 0x002c380001567983 */ /* 0x000ee80000300800 */
[----:B------:R-:W3:Y:S04]  /*e59b0*/  LDL.LU R87, [R1+0x2c3c] ;  /* 0x002c3c0001577983 */ /* 0x000ee80000300800 */
        /* <DEDUP_REMOVED lines=13> */
[----:B------:R-:W4:Y:S01]  /*e5a90*/  LDL.LU R167, [R1+0x2c6c] ;  /* 0x002c6c0001a77983 */ /* 0x000f220000300800 */
[C---:B------:R-:W-:Y:S03]  /*e5aa0*/  HMMA.1688.F32.TF32 R196, R168.reuse, R146, R196 ;  /* 0x00000092a8c4723c */ /* 0x040fe600000810c4 */
[----:B------:R-:W4:Y:S04]  /*e5ab0*/  LDL R218, [R1+0x728] ;  /* 0x0007280001da7983 */ /* 0x000f280000100800 */
[----:B------:R-:W4:Y:S04]  /*e5ac0*/  LDL R219, [R1+0x72c] ;  /* 0x00072c0001db7983 */ /* 0x000f280000100800 */
        /* <DEDUP_REMOVED lines=19> */
[----:B------:R-:W4:Y:S04]  /*e5c00*/  LDL.64 R44, [R1] ;  /* 0x00000000012c7983 */ /* 0x000f280000100a00 */
[----:B------:R-:W-:Y:S04]  /*e5c10*/  STL [R1+0xa0a8], R2 ;  /* 0x00a0a80201007387 */ /* 0x000fe80000100800 */
[----:B------:R-:W-:Y:S04]  /*e5c20*/  STL [R1+0xa0a4], R252 ;  /* 0x00a0a4fc01007387 */ /* 0x000fe80000100800 */
[----:B------:R-:W4:Y:S04]  /*e5c30*/  LDL.LU.64 R146, [R1+0xa7c8] ;  /* 0x00a7c80001927983 */ /* 0x000f280000300a00 */
[----:B------:R-:W4:Y:S04]  /*e5c40*/  LDL.LU.64 R144, [R1+0xa7c0] ;  /* 0x00a7c00001907983 */ /* 0x000f280000300a00 */
[----:B------:R-:W-:Y:S04]  /*e5c50*/  STL.64 [R1+0xd80], R196 ;  /* 0x000d80c401007387 */ /* 0x000fe80000100a00 */
[----:B------:R1:W-:Y:S04]  /*e5c60*/  STL.64 [R1+0xd88], R198 ;  /* 0x000d88c601007387 */ /* 0x0003e80000100a00 */
[----:B------:R-:W-:Y:S04]  /*e5c70*/  LDS R176, [R47+UR10+0xc580] ;  /* 0x00c5800a2fb07984 */ /* 0x000fe80008000800 */
[----:B------:R-:W-:Y:S04]  /*e5c80*/  LDS R178, [R47+UR10+0xe580] ;  /* 0x00e5800a2fb27984 */ /* 0x000fe80008000800 */
[----:B-1----:R-:W4:Y:S04]  /*e5c90*/  LDL R198, [R1+0x7e8] ;  /* 0x0007e80001c67983 */ /* 0x002f280000100800 */
[----:B------:R-:W4:Y:S04]  /*e5ca0*/  LDL R199, [R1+0x7ec] ;  /* 0x0007ec0001c77983 */ /* 0x000f280000100800 */
[----:B------:R-:W4:Y:S04]  /*e5cb0*/  LDL.LU.64 R150, [R1+0xa7b8] ;  /* 0x00a7b80001967983 */ /* 0x000f280000300a00 */
[----:B------:R-:W4:Y:S04]  /*e5cc0*/  LDL.LU.64 R148, [R1+0xa7b0] ;  /* 0x00a7b00001947983 */ /* 0x000f280000300a00 */
[----:B------:R-:W-:Y:S04]  /*e5cd0*/  STL.64 [R1+0xd70], R192 ;  /* 0x000d70c001007387 */ /* 0x000fe80000100a00 */
[----:B------:R1:W-:Y:S04]  /*e5ce0*/  STL.64 [R1+0xd78], R194 ;  /* 0x000d78c201007387 */ /* 0x0003e80000100a00 */
[----:B------:R-:W-:Y:S04]  /*e5cf0*/  LDS R177, [R0+UR10+0xc580] ;  /* 0x00c5800a00b17984 */ /* 0x000fe80008000800 */
[----:B------:R-:W2:Y:S04]  /*e5d00*/  LDS R179, [R0+UR10+0xe580] ;  /* 0x00e5800a00b37984 */ /* 0x000ea80008000800 */
[----:B-1----:R-:W4:Y:S04]  /*e5d10*/  LDL R194, [R1+0x7f8] ;  /* 0x0007f80001c27983 */ /* 0x002f280000100800 */
[----:B------:R-:W4:Y:S04]  /*e5d20*/  LDL R195, [R1+0x7fc] ;  /* 0x0007fc0001c37983 */ /* 0x000f280000100800 */
        /* <DEDUP_REMOVED lines=8> */
[----:B------:R-:W4:Y:S04]  /*e5db0*/  LDL.LU R168, [R1+0x2b10] ;  /* 0x002b100001a87983 */ /* 0x000f280000300800 */
[----:B------:R-:W-:Y:S04]  /*e5dc0*/  STL.64 [R1+0xce0], R212 ;  /* 0x000ce0d401007387 */ /* 0x000fe80000100a00 */
[----:B------:R1:W-:Y:S04]  /*e5dd0*/  STL.64 [R1+0xce8], R214 ;  /* 0x000ce8d601007387 */ /* 0x0003e80000100a00 */
[----:B------:R-:W4:Y:S04]  /*e5de0*/  LDL.LU R169, [R1+0x2b14] ;  /* 0x002b140001a97983 */ /* 0x000f280000300800 */
[----:B------:R-:W4:Y:S04]  /*e5df0*/  LDL.LU R170, [R1+0x2b18] ;  /* 0x002b180001aa7983 */ /* 0x000f280000300800 */
[----:B------:R-:W4:Y:S04]  /*e5e00*/  LDL.LU R171, [R1+0x2b1c] ;  /* 0x002b1c0001ab7983 */ /* 0x000f280000300800 */
[----:B-1----:R-:W4:Y:S04]  /*e5e10*/  LDL R214, [R1+0x818] ;  /* 0x0008180001d67983 */ /* 0x002f280000100800 */
[----:B------:R-:W4:Y:S01]  /*e5e20*/  LDL R215, [R1+0x81c] ;  /* 0x00081c0001d77983 */ /* 0x000f220000100800 */
[C---:B--2---:R-:W-:Y:S08]  /*e5e30*/  HMMA.1688.F32.TF32 R236, R176.reuse, R238, R68 ;  /* 0x000000eeb0ec723c */ /* 0x044ff00000081044 */
[C---:B------:R-:W-:Y:S08]  /*e5e40*/  HMMA.1688.F32.TF32 R208, R176.reuse, R210, R48 ;  /* 0x000000d2b0d0723c */ /* 0x040ff00000081030 */
[C---:B---3--:R-:W-:Y:S08]  /*e5e50*/  HMMA.1688.F32.TF32 R232, R176.reuse, R234, R84 ;  /* 0x000000eab0e8723c */ /* 0x048ff00000081054 */
[C---:B------:R-:W-:Y:S08]  /*e5e60*/  HMMA.1688.F32.TF32 R180, R176.reuse, R182, R64 ;  /* 0x000000b6b0b4723c */ /* 0x040ff00000081040 */
[C---:B------:R-:W-:Y:S08]  /*e5e70*/  HMMA.1688.F32.TF32 R188, R176.reuse, R190, R28 ;  /* 0x000000beb0bc723c */ /* 0x040ff0000008101c */
[C---:B----4-:R-:W-:Y:S08]  /*e5e80*/  HMMA.1688.F32.TF32 R224, R176.reuse, R226, R96 ;  /* 0x000000e2b0e0723c */ /* 0x050ff00000081060 */
[C---:B------:R-:W-:Y:S08]  /*e5e90*/  HMMA.1688.F32.TF32 R220, R176.reuse, R222, R164 ;  /* 0x000000deb0dc723c */ /* 0x040ff000000810a4 */
[C---:B------:R-:W-:Y:S01]  /*e5ea0*/  HMMA.1688.F32.TF32 R216, R176.reuse, R218, R160 ;  /* 0x000000dab0d8723c */ /* 0x040fe200000810a0 */
[----:B------:R-:W2:Y:S04]  /*e5eb0*/  LDL.LU.64 R162, [R1+0xa788] ;  /* 0x00a7880001a27983 */ /* 0x000ea80000300a00 */
[----:B------:R-:W3:Y:S04]  /*e5ec0*/  LDL.LU.64 R160, [R1+0xa780] ;  /* 0x00a7800001a07983 */ /* 0x000ee80000300a00 */
[----:B------:R-:W4:Y:S04]  /*e5ed0*/  LDL.LU.64 R166, [R1+0xa778] ;  /* 0x00a7780001a67983 */ /* 0x000f280000300a00 */
[----:B------:R-:W2:Y:S01]  /*e5ee0*/  LDL.LU.64 R164, [R1+0xa770] ;  /* 0x00a7700001a47983 */ /* 0x000ea20000300a00 */
[C---:B------:R-:W-:Y:S03]  /*e5ef0*/  HMMA.1688.F32.TF32 R228, R176.reuse, R230, R100 ;  /* 0x000000e6b0e4723c */ /* 0x040fe60000081064 */
[----:B------:R-:W2:Y:S04]  /*e5f00*/  LDL.LU.64 R98, [R1+0xa768] ;  /* 0x00a7680001627983 */ /* 0x000ea80000300a00 */
[----:B------:R-:W2:Y:S04]  /*e5f10*/  LDL.LU.64 R96, [R1+0xa760] ;  /* 0x00a7600001607983 */ /* 0x000ea80000300a00 */
[----:B------:R-:W3:Y:S04]  /*e5f20*/  LDL.LU.64 R102, [R1+0xa758] ;  /* 0x00a7580001667983 */ /* 0x000ee80000300a00 */
[----:B------:R-:W3:Y:S04]  /*e5f30*/  LDL.LU.64 R100, [R1+0xa750] ;  /* 0x00a7500001647983 */ /* 0x000ee80000300a00 */
[----:B------:R-:W4:Y:S04]  /*e5f40*/  LDL.LU.64 R86, [R1+0xa748] ;  /* 0x00a7480001567983 */ /* 0x000f280000300a00 */
[----:B------:R-:W4:Y:S01]  /*e5f50*/  LDL.LU.64 R84, [R1+0xa740] ;  /* 0x00a7400001547983 */ /* 0x000f220000300a00 */
[C---:B------:R-:W-:Y:S03]  /*e5f60*/  HMMA.1688.F32.TF32 R4, R176.reuse, R6, R60 ;  /* 0x00000006b004723c */ /* 0x040fe6000008103c */
[----:B------:R-:W4:Y:S04]  /*e5f70*/  LDL.LU.64 R70, [R1+0xa738] ;  /* 0x00a7380001467983 */ /* 0x000f280000300a00 */
[----:B------:R-:W4:Y:S04]  /*e5f80*/  LDL.LU.64 R68, [R1+0xa730] ;  /* 0x00a7300001447983 */ /* 0x000f280000300a00 */
[----:B------:R-:W4:Y:S04]  /*e5f90*/  LDL.LU.64 R50, [R1+0xa728] ;  /* 0x00a7280001327983 */ /* 0x000f280000300a00 */
[----:B------:R-:W4:Y:S04]  /*e5fa0*/  LDL.LU.64 R48, [R1+0xa720] ;  /* 0x00a7200001307983 */ /* 0x000f280000300a00 */
        /* <DEDUP_REMOVED lines=11> */
[----:B------:R-:W4:Y:S01]  /*e6060*/  LDL.LU.64 R36, [R1+0xa6d0] ;  /* 0x00a6d00001247983 */ /* 0x000f220000300a00 */
[----:B------:R-:W-:Y:S01]  /*e6070*/  IMAD.MOV.U32 R252, RZ, RZ, R44 ;  /* 0x000000fffffc7224 */ /* 0x000fe200078e002c */
[----:B------:R-:W-:Y:S01]  /*e6080*/  MOV R2, R45 ;  /* 0x0000002d00027202 */ /* 0x000fe20000000f00 */
[----:B------:R-:W-:Y:S08]  /*e6090*/  HMMA.1688.F32.TF32 R224, R172, R44, R224 ;  /* 0x0000002cace0723c */ /* 0x000ff000000810e0 */
[C---:B------:R-:W-:Y:S01]  /*e60a0*/  HMMA.1688.F32.TF32 R192, R176.reuse, R194, R40 ;  /* 0x000000c2b0c0723c */ /* 0x040fe20000081028 */
[----:B------:R-:W4:Y:S04]  /*e60b0*/  LDL.LU.64 R42, [R1+0xa6c8] ;  /* 0x00a6c800012a7983 */ /* 0x000f280000300a00 */
[----:B------:R-:W4:Y:S03]  /*e60c0*/  LDL.LU.64 R40, [R1+0xa6c0] ;  /* 0x00a6c00001287983 */ /* 0x000f260000300a00 */
[C---:B------:R-:W-:Y:S01]  /*e60d0*/  HMMA.1688.F32.TF32 R200, R176.reuse, R202, R248 ;  /* 0x000000cab0c8723c */ /* 0x040fe200000810f8 */
[----:B------:R-:W4:Y:S04]  /*e60e0*/  LDL.LU.64 R250, [R1+0xa6b8] ;  /* 0x00a6b80001fa7983 */ /* 0x000f280000300a00 */
[----:B------:R-:W4:Y:S03]  /*e60f0*/  LDL.LU.64 R248, [R1+0xa6b0] ;  /* 0x00a6b00001f87983 */ /* 0x000f260000300a00 */
[C---:B------:R-:W-:Y:S01]  /*e6100*/  HMMA.1688.F32.TF32 R212, R176.reuse, R214, R244 ;  /* 0x000000d6b0d4723c */ /* 0x040fe200000810f4 */
[----:B------:R-:W4:Y:S04]  /*e6110*/  LDL.LU.64 R246, [R1+0xa6a8] ;  /* 0x00a6a80001f67983 */ /* 0x000f280000300a00 */
[----:B------:R-:W4:Y:S03]  /*e6120*/  LDL.LU.64 R244, [R1+0xa6a0] ;  /* 0x00a6a00001f47983 */ /* 0x000f260000300a00 */
[----:B------:R-:W-:Y:S01]  /*e6130*/  HMMA.1688.F32.TF32 R204, R176, R206, R168 ;  /* 0x000000ceb0cc723c */ /* 0x000fe200000810a8 */
[----:B------:R-:W-:Y:S04]  /*e6140*/  LDS R168, [R47+UR10+0x14580] ;  /* 0x0145800a2fa87984 */ /* 0x000fe80008000800 */
[----:B------:R1:W-:Y:S04]  /*e6150*/  LDS R170, [R47+UR10+0x16580] ;  /* 0x0165800a2faa7984 */ /* 0x0003e80008000800 */
[----:B------:R-:W4:Y:S04]  /*e6160*/  LDL R176, [R1+0x10] ;  /* 0x0000100001b07983 */ /* 0x000f280000100800 */
[----:B------:R-:W4:Y:S04]  /*e6170*/  LDL R177, [R1+0x14] ;  /* 0x0000140001b17983 */ /* 0x000f280000100800 */
[----:B-1----:R-:W4:Y:S04]  /*e6180*/  LDL.LU.64 R46, [R1+0xa698] ;  /* 0x00a69800012e7983 */ /* 0x002f280000300a00 */
[----:B------:R-:W4:Y:S04]  /*e6190*/  LDL.LU.64 R44, [R1+0xa690] ;  /* 0x00a69000012c7983 */ /* 0x000f280000300a00 */
        /* <DEDUP_REMOVED lines=18> */
[----:B------:R-:W3:Y:S04]  /*e62c0*/  LDL R174, [R1+0x18] ;  /* 0x0000180001ae7983 */ /* 0x000ee80000100800 */
[----:B------:R-:W3:Y:S01]  /*e62d0*/  LDL R175, [R1+0x1c] ;  /* 0x00001c0001af7983 */ /* 0x000ee20000100800 */
[C---:B-1----:R-:W-:Y:S03]  /*e62e0*/  HMMA.1688.F32.TF32 R216, R168.reuse, R246, R216 ;  /* 0x000000f6a8d8723c */ /* 0x042fe600000810d8 */
[----:B------:R1:W-:Y:S04]  /*e62f0*/  STL.64 [R1+0xa558], R246 ;  /* 0x00a558f601007387 */ /* 0x0003e80000100a00 */
[----:B------:R4:W-:Y:S01]  /*e6300*/  STL.64 [R1+0xa550], R244 ;  /* 0x00a550f401007387 */ /* 0x0009e20000100a00 */
[C---:B------:R-:W-:Y:S03]  /*e6310*/  HMMA.1688.F32.TF32 R220, R168.reuse, R250, R220 ;  /* 0x000000faa8dc723c */ /* 0x040fe600000810dc */
[----:B------:R-:W-:Y:S04]  /*e6320*/  LDS R209, [R0+UR10+0x18580] ;  /* 0x0185800a00d17984 */ /* 0x000fe80008000800 */
[----:B-1----:R-:W3:Y:S04]  /*e6330*/  LDL R246, [R1+0x8] ;  /* 0x0000080001f67983 */ /* 0x002ee80000100800 */
[----:B------:R-:W3:Y:S01]  /*e6340*/  LDL R247, [R1+0xc] ;  /* 0x00000c0001f77983 */ /* 0x000ee20000100800 */
[C---:B------:R-:W-:Y:S03]  /*e6350*/  HMMA.1688.F32.TF32 R232, R168.reuse, R46, R232 ;  /* 0x0000002ea8e8723c */ /* 0x040fe600000810e8 */
[----:B------:R-:W-:Y:S04]  /*e6360*/  STL.64 [R1+0xa568], R250 ;  /* 0x00a568fa01007387 */ /* 0x000fe80000100a00 */
[----:B------:R1:W-:Y:S04]  /*e6370*/  STL.64 [R1+0xa560], R248 ;  /* 0x00a560f801007387 */ /* 0x0003e80000100a00 */
[----:B----4-:R-:W4:Y:S04]  /*e6380*/  LDL R244, [R1+0x20] ;  /* 0x0000200001f47983 */ /* 0x010f280000100800 */
[----:B------:R-:W4:Y:S04]  /*e6390*/  LDL R245, [R1+0x24] ;  /* 0x0000240001f57983 */ /* 0x000f280000100800 */
[----:B-1----:R-:W4:Y:S04]  /*e63a0*/  LDL R248, [R1+0x30] ;  /* 0x0000300001f87983 */ /* 0x002f280000100800 */
[----:B------:R-:W4:Y:S04]  /*e63b0*/  LDL R249, [R1+0x34] ;  /* 0x0000340001f97983 */ /* 0x000f280000100800 */
[----:B------:R-:W4:Y:S01]  /*e63c0*/  LDL R250, [R1+0x38] ;  /* 0x0000380001fa7983 */ /* 0x000f220000100800 */
        /* <DEDUP_REMOVED lines=12> */
[----:B--2---:R-:W-:Y:S04]  /*e6490*/  LDS R208, [R211+UR10+0x18580] ;  /* 0x0185800ad3d07984 */ /* 0x004fe80008000800 */
[----:B------:R-:W-:Y:S04]  /*e64a0*/  LDS R210, [R211+UR10+0x1a580] ;  /* 0x01a5800ad3d27984 */ /* 0x000fe80008000800 */
[----:B------:R-:W1:Y:S01]  /*e64b0*/  LDS R211, [R0+UR10+0x1a580] ;  /* 0x01a5800a00d37984 */ /* 0x000e620008000800 */
[C---:B---3--:R-:W-:Y:S03]  /*e64c0*/  HMMA.1688.F32.TF32 R224, R168.reuse, R246, R224 ;  /* 0x000000f6a8e0723c */ /* 0x048fe600000810e0 */
[----:B------:R-:W2:Y:S04]  /*e64d0*/  LDL R246, [R1+0x28] ;  /* 0x0000280001f67983 */ /* 0x000ea80000100800 */
[----:B------:R-:W2:Y:S04]  /*e64e0*/  LDL R247, [R1+0x2c] ;  /* 0x00002c0001f77983 */ /* 0x000ea80000100800 */
[----:B------:R3:W-:Y:S04]  /*e64f0*/  STL.64 [R1+0xa548], R46 ;  /* 0x00a5482e01007387 */ /* 0x0007e80000100a00 */
[----:B---3--:R-:W3:Y:S04]  /*e6500*/  LDL R47, [R1+0x2d38] ;  /* 0x002d3800012f7983 */ /* 0x008ee80000100800 */
[----:B------:R-:W-:Y:S04]  /*e6510*/  STL.64 [R1+0xa540], R44 ;  /* 0x00a5402c01007387 */ /* 0x000fe80000100a00 */
[----:B------:R1:W-:Y:S04]  /*e6520*/  STL.64 [R1+0xa578], R42 ;  /* 0x00a5782a01007387 */ /* 0x0003e80000100a00 */
[----:B------:R4:W-:Y:S04]  /*e6530*/  STL.64 [R1+0xa570], R40 ;  /* 0x00a5702801007387 */ /* 0x0009e80000100a00 */
[----:B-1----:R-:W2:Y:S04]  /*e6540*/  LDL.64 R42, [R1+0x48] ;  /* 0x00004800012a7983 */ /* 0x002ea80000100a00 */
[----:B----4-:R-:W4:Y:S04]  /*e6550*/  LDL.64 R40, [R1+0x40] ;  /* 0x0000400001287983 */ /* 0x010f280000100a00 */
        /* <DEDUP_REMOVED lines=34> */
[----:B-1----:R-:W2:Y:S04]  /*e6780*/  LDL R68, [R1+0xab0] ;  /* 0x000ab00001447983 */ /* 0x002ea80000100800 */
[----:B------:R-:W2:Y:S04]  /*e6790*/  LDL R69, [R1+0xab4] ;  /* 0x000ab40001457983 */ /* 0x000ea80000100800 */
[----:B------:R-:W2:Y:S04]  /*e67a0*/  LDL R32, [R1+0xa90] ;  /* 0x000a900001207983 */ /* 0x000ea80000100800 */
[----:B------:R-:W2:Y:S01]  /*e67b0*/  LDL R33, [R1+0xa94] ;  /* 0x000a940001217983 */ /* 0x000ea20000100800 */
[----:B------:R-:W-:Y:S03]  /*e67c0*/  HMMA.1688.F32.TF32 R228, R168, R174, R228 ;  /* 0x000000aea8e4723c */ /* 0x000fe600000810e4 */
[----:B------:R-:W-:Y:S04]  /*e67d0*/  LDS R175, [R0+UR10+0x1e580] ;  /* 0x01e5800a00af7984 */ /* 0x000fe80008000800 */
[----:B------:R-:W-:Y:S01]  /*e67e0*/  LDS R169, [R0+UR10+0x20580] ;  /* 0x0205800a00a97984 */ /* 0x000fe20008000800 */
[C---:B------:R-:W-:Y:S03]  /*e67f0*/  HMMA.1688.F32.TF32 R216, R208.reuse, R164, R216 ;  /* 0x000000a4d0d8723c */ /* 0x040fe600000810d8 */
[----:B------:R-:W-:Y:S04]  /*e6800*/  LDS R171, [R0+UR10+0x22580] ;  /* 0x0225800a00ab7984 */ /* 0x000fe80008000800 */
        /* <DEDUP_REMOVED lines=14> */
[----:B------:R-:W2:Y:S05]  /*e68f0*/  LDL R37, [R1+0x9f4] ;  /* 0x0009f40001257983 */ /* 0x000eaa0000100800 */
[C---:B------:R-:W-:Y:S08]  /*e6900*/  HMMA.1688.F32.TF32 R176, R208.reuse, R140, R176 ;  /* 0x0000008cd0b0723c */ /* 0x040ff000000810b0 */
[C---:B------:R-:W-:Y:S08]  /*e6910*/  HMMA.1688.F32.TF32 R204, R208.reuse, R136, R204 ;  /* 0x00000088d0cc723c */ /* 0x040ff000000810cc */
[C---:B------:R-:W-:Y:S08]  /*e6920*/  HMMA.1688.F32.TF32 R4, R208.reuse, R132, R4 ;  /* 0x00000084d004723c */ /* 0x040ff00000081004 */
[C---:B------:R-:W-:Y:S01]  /*e6930*/  HMMA.1688.F32.TF32 R180, R208.reuse, R128, R180 ;  /* 0x00000080d0b4723c */ /* 0x040fe200000810b4 */
[----:B---3--:R-:W-:Y:S04]  /*e6940*/  LDS R172, [R47+UR10+0x1c580] ;  /* 0x01c5800a2fac7984 */ /* 0x008fe80008000800 */
[----:B------:R-:W1:Y:S04]  /*e6950*/  LDS R174, [R47+UR10+0x1e580] ;  /* 0x01e5800a2fae7984 */ /* 0x000e680008000800 */
[----:B------:R-:W-:Y:S04]  /*e6960*/  LDS R168, [R47+UR10+0x20580] ;  /* 0x0205800a2fa87984 */ /* 0x000fe80008000800 */
[----:B------:R-:W4:Y:S01]  /*e6970*/  LDS R170, [R47+UR10+0x22580] ;  /* 0x0225800a2faa7984 */ /* 0x000f220008000800 */
[C---:B------:R-:W-:Y:S08]  /*e6980*/  HMMA.1688.F32.TF32 R188, R208.reuse, R124, R188 ;  /* 0x0000007cd0bc723c */ /* 0x040ff000000810bc */
[C---:B------:R-:W-:Y:S08]  /*e6990*/  HMMA.1688.F32.TF32 R184, R208.reuse, R104, R184 ;  /* 0x00000068d0b8723c */ /* 0x040ff000000810b8 */
[C---:B------:R-:W-:Y:S08]  /*e69a0*/  HMMA.1688.F32.TF32 R196, R208.reuse, R108, R196 ;  /* 0x0000006cd0c4723c */ /* 0x040ff000000810c4 */
[----:B------:R-:W-:Y:S08]  /*e69b0*/  HMMA.1688.F32.TF32 R192, R208, R120, R192 ;  /* 0x00000078d0c0723c */ /* 0x000ff000000810c0 */
[----:B-1----:R-:W-:Y:S08]  /*e69c0*/  HMMA.1688.F32.TF32 R216, R172, R166, R216 ;  /* 0x000000a6acd8723c */ /* 0x002ff000000810d8 */
[C---:B------:R-:W-:Y:S08]  /*e69d0*/  HMMA.1688.F32.TF32 R200, R208.reuse, R116, R200 ;  /* 0x00000074d0c8723c */ /* 0x040ff000000810c8 */
[----:B------:R-:W-:Y:S01]  /*e69e0*/  HMMA.1688.F32.TF32 R212, R208, R112, R212 ;  /* 0x00000070d0d4723c */ /* 0x000fe200000810d4 */
[----:B------:R-:W-:Y:S04]  /*e69f0*/  LDS R208, [R47+UR10+0x24580] ;  /* 0x0245800a2fd07984 */ /* 0x000fe80008000800 */
[----:B------:R-:W-:Y:S03]  /*e6a00*/  LDS R210, [R47+UR10+0x26580] ;  /* 0x0265800a2fd27984 */ /* 0x000fe60008000800 */
[----:B------:R-:W-:Y:S01]  /*e6a10*/  HMMA.1688.F32.TF32 R220, R172, R162, R220 ;  /* 0x000000a2acdc723c */ /* 0x000fe200000810dc */
[----:B------:R-:W-:Y:S04]  /*e6a20*/  LDS R209, [R0+UR10+0x24580] ;  /* 0x0245800a00d17984 */ /* 0x000fe80008000800 */
[----:B------:R-:W2:Y:S03]  /*e6a30*/  LDS R211, [R0+UR10+0x26580] ;  /* 0x0265800a00d37984 */ /* 0x000ea60008000800 */
[----:B----4-:R-:W-:Y:S01]  /*e6a40*/  HMMA.1688.F32.TF32 R216, R168, R40, R216 ;  /* 0x00000028a8d8723c */ /* 0x010fe200000810d8 */
[----:B------:R-:W3:Y:S04]  /*e6a50*/  LDL R40, [R1+0x9d0] ;  /* 0x0009d00001287983 */ /* 0x000ee80000100800 */
[----:B------:R-:W3:Y:S03]  /*e6a60*/  LDL R41, [R1+0x9d4] ;  /* 0x0009d40001297983 */ /* 0x000ee60000100800 */
        /* <DEDUP_REMOVED lines=18> */
[----:B------:R-:W1:Y:S01]  /*e6b90*/  LDS R175, [R0+UR10+0x2a580] ;  /* 0x02a5800a00af7984 */ /* 0x000e620008000800 */
[----:B------:R-:W-:-:S03]  /*e6ba0*/  IMAD.MOV.U32 R251, RZ, RZ, R3 ;  /* 0x000000fffffb7224 */ /* 0x000fc600078e0003 */
[----:B------:R-:W4:Y:S01]  /*e6bb0*/  LDL R248, [R1+0x9b0] ;  /* 0x0009b00001f87983 */ /* 0x000f220000100800 */
[----:B------:R-:W-:Y:S03]  /*e6bc0*/  HMMA.1688.F32.TF32 R224, R168, R244, R224 ;  /* 0x000000f4a8e0723c */ /* 0x000fe600000810e0 */
[----:B------:R-:W4:Y:S04]  /*e6bd0*/  LDL R249, [R1+0x9b4] ;  /* 0x0009b40001f97983 */ /* 0x000f280000100800 */
[----:B------:R-:W4:Y:S01]  /*e6be0*/  LDL R244, [R1+0x990] ;  /* 0x0009900001f47983 */ /* 0x000f220000100800 */
[C---:B--2---:R-:W-:Y:S03]  /*e6bf0*/  HMMA.1688.F32.TF32 R216, R208.reuse, R42, R216 ;  /* 0x0000002ad0d8723c */ /* 0x044fe600000810d8 */
[----:B------:R-:W2:Y:S05]  /*e6c00*/  LDL R245, [R1+0x994] ;  /* 0x0009940001f57983 */ /* 0x000eaa0000100800 */
[----:B------:R-:W-:-:S12]  /*e6c10*/  HMMA.1688.F32.TF32 R220, R208, R250, R220 ;  /* 0x000000fad0dc723c */ /* 0x000fd800000810dc */
[C---:B-1----:R-:W-:Y:S08]  /*e6c20*/  HMMA.1688.F32.TF32 R84, R172.reuse, R68, R216 ;  /* 0x00000044ac54723c */ /* 0x042ff000000810d8 */
[----:B------:R-:W-:Y:S01]  /*e6c30*/  HMMA.1688.F32.TF32 R68, R172, R32, R220 ;  /* 0x00000020ac44723c */ /* 0x000fe200000810dc */
[----:B------:R-:W2:Y:S07]  /*e6c40*/  LDL.64 R32, [R1+0x970] ;  /* 0x0009700001207983 */ /* 0x000eae0000100a00 */
[C---:B------:R-:W-:Y:S08]  /*e6c50*/  HMMA.1688.F32.TF32 R228, R168.reuse, R240, R228 ;  /* 0x000000f0a8e4723c */ /* 0x040ff000000810e4 */
[----:B------:R-:W-:Y:S08]  /*e6c60*/  HMMA.1688.F32.TF32 R232, R168, R8, R232 ;  /* 0x00000008a8e8723c */ /* 0x000ff000000810e8 */
[----:B------:R-:W-:Y:S08]  /*e6c70*/  HMMA.1688.F32.TF32 R224, R208, R246, R224 ;  /* 0x000000f6d0e0723c */ /* 0x000ff000000810e0 */
[C---:B------:R-:W-:Y:S08]  /*e6c80*/  HMMA.1688.F32.TF32 R236, R168.reuse, R12, R236 ;  /* 0x0000000ca8ec723c */ /* 0x040ff000000810ec */
[C---:B------:R-:W-:Y:S08]  /*e6c90*/  HMMA.1688.F32.TF32 R176, R168.reuse, R24, R176 ;  /* 0x00000018a8b0723c */ /* 0x040ff000000810b0 */
[----:B------:R-:W-:Y:S08]  /*e6ca0*/  HMMA.1688.F32.TF32 R204, R168, R20, R204 ;  /* 0x00000014a8cc723c */ /* 0x000ff000000810cc */
[C---:B------:R-:W-:Y:S08]  /*e6cb0*/  HMMA.1688.F32.TF32 R228, R208.reuse, R242, R228 ;  /* 0x000000f2d0e4723c */ /* 0x040ff000000810e4 */
[----:B------:R-:W-:Y:S08]  /*e6cc0*/  HMMA.1688.F32.TF32 R232, R208, R10, R232 ;  /* 0x0000000ad0e8723c */ /* 0x000ff000000810e8 */
[----:B------:R-:W-:Y:S08]  /*e6cd0*/  HMMA.1688.F32.TF32 R48, R172, R48, R224 ;  /* 0x00000030ac30723c */ /* 0x000ff000000810e0 */
[C---:B------:R-:W-:Y:S08]  /*e6ce0*/  HMMA.1688.F32.TF32 R236, R208.reuse, R14, R236 ;  /* 0x0000000ed0ec723c */ /* 0x040ff000000810ec */
[C---:B------:R-:W-:Y:S08]  /*e6cf0*/  HMMA.1688.F32.TF32 R176, R208.reuse, R26, R176 ;  /* 0x0000001ad0b0723c */ /* 0x040ff000000810b0 */
[----:B------:R-:W-:Y:S01]  /*e6d00*/  HMMA.1688.F32.TF32 R204, R208, R22, R204 ;  /* 0x00000016d0cc723c */ /* 0x000fe200000810cc */
[----:B------:R-:W-:Y:S07]  /*e6d10*/  STL.64 [R1+0x300], R84 ;  /* 0x0003005401007387 */ /* 0x000fee0000100a00 */
[C---:B------:R-:W-:Y:S01]  /*e6d20*/  HMMA.1688.F32.TF32 R4, R168.reuse, R16, R4 ;  /* 0x00000010a804723c */ /* 0x040fe20000081004 */
[----:B------:R-:W-:Y:S07]  /*e6d30*/  STL.64 [R1+0x308], R86 ;  /* 0x0003085601007387 */ /* 0x000fee0000100a00 */
[----:B------:R-:W-:Y:S01]  /*e6d40*/  HMMA.1688.F32.TF32 R180, R168, R56, R180 ;  /* 0x00000038a8b4723c */ /* 0x000fe200000810b4 */
[----:B------:R-:W-:Y:S04]  /*e6d50*/  STL.64 [R1+0x2f0], R68 ;  /* 0x0002f04401007387 */ /* 0x000fe80000100a00 */
[----:B------:R1:W-:Y:S04]  /*e6d60*/  STL.64 [R1+0x2f8], R70 ;  /* 0x0002f84601007387 */ /* 0x0003e80000100a00 */
[----:B------:R-:W-:Y:S01]  /*e6d70*/  STL.64 [R1+0x2e0], R48 ;  /* 0x0002e03001007387 */ /* 0x000fe20000100a00 */
[----:B------:R-:W-:Y:S03]  /*e6d80*/  HMMA.1688.F32.TF32 R36, R172, R36, R176 ;  /* 0x00000024ac24723c */ /* 0x000fe600000810b0 */
[----:B------:R1:W-:Y:S05]  /*e6d90*/  STL.64 [R1+0x2e8], R50 ;  /* 0x0002e83201007387 */ /* 0x0003ea0000100a00 */
[----:B------:R-:W-:Y:S01]  /*e6da0*/  HMMA.1688.F32.TF32 R188, R168, R52, R188 ;  /* 0x00000034a8bc723c */ /* 0x000fe200000810bc */
[----:B------:R-:W-:Y:S01]  /*e6db0*/  IMAD.MOV.U32 R3, RZ, RZ, R43 ;  /* 0x000000ffff037224 */ /* 0x000fe200078e002b */
[----:B------:R-:W-:Y:S01]  /*e6dc0*/  MOV R45, R2 ;  /* 0x00000002002d7202 */ /* 0x000fe20000000f00 */
[----:B------:R-:W-:Y:S01]  /*e6dd0*/  IMAD.MOV.U32 R44, RZ, RZ, R252 ;  /* 0x000000ffff2c7224 */ /* 0x000fe200078e00fc */
[----:B------:R-:W-:Y:S04]  /*e6de0*/  LDS R176, [R47+UR10+0x10600] ;  /* 0x0106000a2fb07984 */ /* 0x000fe80008000800 */
[C---:B-1----:R-:W-:Y:S01]  /*e6df0*/  HMMA.1688.F32.TF32 R68, R172.reuse, R60, R228 ;  /* 0x0000003cac44723c */ /* 0x042fe200000810e4 */
[----:B------:R-:W-:Y:S04]  /*e6e00*/  LDS R178, [R47+UR10+0x12600] ;  /* 0x0126000a2fb27984 */ /* 0x000fe80008000800 */
[----:B------:R-:W-:Y:S03]  /*e6e10*/  LDS R177, [R0+UR10+0x10600] ;  /* 0x0106000a00b17984 */ /* 0x000fe60008000800 */
[C---:B------:R-:W-:Y:S01]  /*e6e20*/  HMMA.1688.F32.TF32 R60, R172.reuse, R64, R232 ;  /* 0x00000040ac3c723c */ /* 0x040fe200000810e8 */
[----:B------:R-:W-:Y:S07]  /*e6e30*/  LDS R179, [R0+UR10+0x12600] ;  /* 0x0126000a00b37984 */ /* 0x000fee0008000800 */
[C---:B------:R-:W-:Y:S08]  /*e6e40*/  HMMA.1688.F32.TF32 R48, R172.reuse, R28, R236 ;  /* 0x0000001cac30723c */ /* 0x040ff000000810ec */
[----:B---3--:R-:W-:Y:S08]  /*e6e50*/  HMMA.1688.F32.TF32 R28, R172, R40, R204 ;  /* 0x00000028ac1c723c */ /* 0x008ff000000810cc */
        /* <DEDUP_REMOVED lines=12> */
[----:B------:R-:W-:Y:S08]  /*e6f20*/  HMMA.1688.F32.TF32 R188, R208, R54, R188 ;  /* 0x00000036d0bc723c */ /* 0x000ff000000810bc */
[----:B------:R-:W-:Y:S08]  /*e6f30*/  HMMA.1688.F32.TF32 R184, R168, R80, R184 ;  /* 0x00000050a8b8723c */ /* 0x000ff000000810b8 */
[C---:B----4-:R-:W-:Y:S08]  /*e6f40*/  HMMA.1688.F32.TF32 R28, R172.reuse, R248, R4 ;  /* 0x000000f8ac1c723c */ /* 0x050ff00000081004 */
[C---:B--2---:R-:W-:Y:S11]  /*e6f50*/  HMMA.1688.F32.TF32 R4, R172.reuse, R244, R180 ;  /* 0x000000f4ac04723c */ /* 0x044ff600000810b4 */
[----:B------:R-:W-:Y:S04]  /*e6f60*/  STL.64 [R1+0x2d0], R28 ;  /* 0x0002d01c01007387 */ /* 0x000fe80000100a00 */
[----:B------:R-:W-:Y:S04]  /*e6f70*/  STL.64 [R1+0x2d8], R30 ;  /* 0x0002d81e01007387 */ /* 0x000fe80000100a00 */
[----:B------:R-:W2:Y:S04]  /*e6f80*/  LDL.LU R244, [R1+0x2b80] ;  /* 0x002b800001f47983 */ /* 0x000ea80000300800 */
[----:B------:R-:W-:Y:S04]  /*e6f90*/  STL.64 [R1+0x2c0], R4 ;  /* 0x0002c00401007387 */ /* 0x000fe80000100a00 */
[----:B------:R1:W-:Y:S04]  /*e6fa0*/  STL.64 [R1+0x2c8], R6 ;  /* 0x0002c80601007387 */ /* 0x0003e80000100a00 */
[----:B------:R-:W2:Y:S04]  /*e6fb0*/  LDL.LU R245, [R1+0x2b84] ;  /* 0x002b840001f57983 */ /* 0x000ea80000300800 */
[----:B------:R-:W2:Y:S01]  /*e6fc0*/  LDL.LU R246, [R1+0x2b88] ;  /* 0x002b880001f67983 */ /* 0x000ea20000300800 */
[----:B-1----:R-:W-:Y:S03]  /*e6fd0*/  HMMA.1688.F32.TF32 R4, R172, R32, R188 ;  /* 0x00000020ac04723c */ /* 0x002fe600000810bc */
[----:B------:R-:W2:Y:S04]  /*e6fe0*/  LDL.LU R247, [R1+0x2b8c] ;  /* 0x002b8c0001f77983 */ /* 0x000ea80000300800 */
[----:B------:R-:W3:Y:S04]  /*e6ff0*/  LDL.LU R248, [R1+0x2da0] ;  /* 0x002da00001f87983 */ /* 0x000ee80000300800 */
[----:B------:R-:W3:Y:S01]  /*e7000*/  LDL.LU R249, [R1+0x2da4] ;  /* 0x002da40001f97983 */ /* 0x000ee20000300800 */
[C---:B------:R-:W-:Y:S03]  /*e7010*/  HMMA.1688.F32.TF32 R196, R168.reuse, R76, R196 ;  /* 0x0000004ca8c4723c */ /* 0x040fe600000810c4 */
[----:B------:R-:W3:Y:S04]  /*e7020*/  LDL.LU R250, [R1+0x2da8] ;  /* 0x002da80001fa7983 */ /* 0x000ee80000300800 */
[----:B------:R-:W3:Y:S01]  /*e7030*/  LDL.LU R251, [R1+0x2dac] ;  /* 0x002dac0001fb7983 */ /* 0x000ee20000300800 */
[C---:B------:R-:W-:Y:S03]  /*e7040*/  HMMA.1688.F32.TF32 R192, R168.reuse, R72, R192 ;  /* 0x00000048a8c0723c */ /* 0x040fe600000810c0 */
[----:B------:R-:W4:Y:S04]  /*e7050*/  LDL.LU R40, [R1+0x2db0] ;  /* 0x002db00001287983 */ /* 0x000f280000300800 */
[----:B------:R-:W4:Y:S01]  /*e7060*/  LDL.LU R41, [R1+0x2db4] ;  /* 0x002db40001297983 */ /* 0x000f220000300800 */
[C---:B------:R-:W-:Y:S03]  /*e7070*/  HMMA.1688.F32.TF32 R200, R168.reuse, R92, R200 ;  /* 0x0000005ca8c8723c */ /* 0x040fe600000810c8 */
[----:B------:R-:W4:Y:S04]  /*e7080*/  LDL.LU R42, [R1+0x2db8] ;  /* 0x002db800012a7983 */ /* 0x000f280000300800 */
[----:B------:R-:W4:Y:S01]  /*e7090*/  LDL.LU R43, [R1+0x2dbc] ;  /* 0x002dbc00012b7983 */ /* 0x000f220000300800 */
[----:B------:R-:W-:Y:S03]  /*e70a0*/  HMMA.1688.F32.TF32 R212, R168, R88, R212 ;  /* 0x00000058a8d4723c */ /* 0x000fe600000810d4 */
[----:B------:R-:W2:Y:S04]  /*e70b0*/  LDL.LU R36, [R1+0x2dc0] ;  /* 0x002dc00001247983 */ /* 0x000ea80000300800 */
[----:B------:R-:W2:Y:S04]  /*e70c0*/  LDL.LU R37, [R1+0x2dc4] ;  /* 0x002dc40001257983 */ /* 0x000ea80000300800 */
[----:B------:R-:W2:Y:S04]  /*e70d0*/  LDL.LU R38, [R1+0x2dc8] ;  /* 0x002dc80001267983 */ /* 0x000ea80000300800 */
[----:B------:R-:W2:Y:S04]  /*e70e0*/  LDL.LU R39, [R1+0x2dcc] ;  /* 0x002dcc0001277983 */ /* 0x000ea80000300800 */
[----:B------:R-:W-:Y:S04]  /*e70f0*/  STL.64 [R1+0x2b0], R4 ;  /* 0x0002b00401007387 */ /* 0x000fe80000100a00 */
[----:B------:R1:W-:Y:S04]  /*e7100*/  STL.64 [R1+0x2b8], R6 ;  /* 0x0002b80601007387 */ /* 0x0003e80000100a00 */
        /* <DEDUP_REMOVED lines=17> */
[C---:B------:R-:W-:Y:S03]  /*e7220*/  HMMA.1688.F32.TF32 R200, R208.reuse, R94, R200 ;  /* 0x0000005ed0c8723c */ /* 0x040fe600000810c8 */
[----:B------:R-:W2:Y:S04]  /*e7230*/  LDL R206, [R1+0x798] ;  /* 0x0007980001ce7983 */ /* 0x000ea80000100800 */
[----:B------:R-:W2:Y:S01]  /*e7240*/  LDL R207, [R1+0x79c] ;  /* 0x00079c0001cf7983 */ /* 0x000ea20000100800 */
[----:B------:R-:W-:Y:S03]  /*e7250*/  HMMA.1688.F32.TF32 R212, R208, R90, R212 ;  /* 0x0000005ad0d4723c */ /* 0x000fe600000810d4 */
        /* <DEDUP_REMOVED lines=31> */
[----:B------:R-:W4:Y:S04]  /*e7450*/  LDL R149, [R1+0x914] ;  /* 0x0009140001957983 */ /* 0x000f280000100800 */
        /* <DEDUP_REMOVED lines=31> */
[----:B------:R-:W-:Y:S04]  /*e7650*/  LDS R168, [R47+UR10+0xc600] ;  /* 0x00c6000a2fa87984 */ /* 0x000fe80008000800 */
[----:B------:R-:W-:Y:S04]  /*e7660*/  LDS R170, [R47+UR10+0xe600] ;  /* 0x00e6000a2faa7984 */ /* 0x000fe80008000800 */
[----:B------:R-:W-:Y:S04]  /*e7670*/  LDS R169, [R0+UR10+0xc600] ;  /* 0x00c6000a00a97984 */ /* 0x000fe80008000800 */
[----:B------:R-:W1:Y:S01]  /*e7680*/  LDS R171, [R0+UR10+0xe600] ;  /* 0x00e6000a00ab7984 */ /* 0x000e620008000800 */
[C---:B--2---:R-:W-:Y:S03]  /*e7690*/  HMMA.1688.F32.TF32 R184, R172.reuse, R140, R184 ;  /* 0x0000008cacb8723c */ /* 0x044fe600000810b8 */
[----:B------:R-:W2:Y:S05]  /*e76a0*/  LDL.LU.64 R140, [R1+0xa680] ;  /* 0x00a68000018c7983 */ /* 0x000eaa0000300a00 */
[C---:B---3--:R-:W-:Y:S08]  /*e76b0*/  HMMA.1688.F32.TF32 R196, R172.reuse, R144, R196 ;  /* 0x00000090acc4723c */ /* 0x048ff000000810c4 */
[C---:B----4-:R-:W-:Y:S03]  /*e76c0*/  HMMA.1688.F32.TF32 R192, R172.reuse, R148, R192 ;  /* 0x00000094acc0723c */ /* 0x050fe600000810c0 */
[----:B------:R-:W-:Y:S05]  /*e76d0*/  STL.64 [R1+0x2a0], R184 ;  /* 0x0002a0b801007387 */ /* 0x000fea0000100a00 */
[C---:B------:R-:W-:Y:S01]  /*e76e0*/  HMMA.1688.F32.TF32 R200, R172.reuse, R152, R200 ;  /* 0x00000098acc8723c */ /* 0x040fe200000810c8 */
[----:B------:R3:W-:Y:S04]  /*e76f0*/  STL.64 [R1+0x2a8], R186 ;  /* 0x0002a8ba01007387 */ /* 0x0007e80000100a00 */
[----:B---3--:R-:W3:Y:S04]  /*e7700*/  LDL R186, [R1+0x7d8] ;  /* 0x0007d80001ba7983 */ /* 0x008ee80000100800 */
[----:B------:R-:W3:Y:S04]  /*e7710*/  LDL R187, [R1+0x7dc] ;  /* 0x0007dc0001bb7983 */ /* 0x000ee80000100800 */
[----:B------:R-:W4:Y:S04]  /*e7720*/  LDL.LU.64 R146, [R1+0xa678] ;  /* 0x00a6780001927983 */ /* 0x000f280000300a00 */
[----:B------:R-:W2:Y:S04]  /*e7730*/  LDL.LU.64 R144, [R1+0xa670] ;  /* 0x00a6700001907983 */ /* 0x000ea80000300a00 */
[----:B------:R-:W-:Y:S01]  /*e7740*/  STL.64 [R1+0x290], R196 ;  /* 0x000290c401007387 */ /* 0x000fe20000100a00 */
[----:B------:R-:W-:Y:S03]  /*e7750*/  HMMA.1688.F32.TF32 R212, R172, R156, R212 ;  /* 0x0000009cacd4723c */ /* 0x000fe600000810d4 */
        /* <DEDUP_REMOVED lines=53> */
[----:B------:R-:W4:Y:S04]  /*e7ab0*/  LDL.LU.64 R30, [R1+0xa5a8] ;  /* 0x00a5a800011e7983 */ /* 0x000f280000300a00 */
[----:B------:R-:W4:Y:S01]  /*e7ac0*/  LDL.LU.64 R28, [R1+0xa5a0] ;  /* 0x00a5a000011c7983 */ /* 0x000f220000300a00 */
        /* <DEDUP_REMOVED lines=9> */
[----:B------:R-:W2:Y:S03]  /*e7b60*/  LDL.LU.64 R40, [R1+0xa570] ;  /* 0x00a5700001287983 */ /* 0x000ea60000300a00 */
        /* <DEDUP_REMOVED lines=45> */
[----:B-1----:R-:W4:Y:S04]  /*e7e40*/  LDL.64 R248, [R1+0x30] ;  /* 0x0000300001f87983 */ /* 0x002f280000100a00 */
[----:B------:R-:W4:Y:S04]  /*e7e50*/  LDL.64 R250, [R1+0x38] ;  /* 0x0000380001fa7983 */ /* 0x000f280000100a00 */
[----:B------:R-:W-:Y:S01]  /*e7e60*/  LDS R177, [R0+UR10+0x1c600] ;  /* 0x01c6000a00b17984 */ /* 0x000fe20008000800 */
        /* <DEDUP_REMOVED lines=18> */
[----:B---3--:R-:W3:Y:S01]  /*e7f90*/  LDL R47, [R1+0x2d38] ;  /* 0x002d3800012f7983 */ /* 0x008ee20000100800 */
[----:B------:R-:W-:Y:S03]  /*e7fa0*/  HMMA.1688.F32.TF32 R228, R172, R178, R228 ;  /* 0x000000b2ace4723c */ /* 0x000fe600000810e4 */
[----:B------:R-:W-:Y:S04]  /*e7fb0*/  LDS R179, [R0+UR10+0x1e600] ;  /* 0x01e6000a00b37984 */ /* 0x000fe80008000800 */
[----:B------:R-:W-:Y:S01]  /*e7fc0*/  STL.64 [R1+0xa3f0], R44 ;  /* 0x00a3f02c01007387 */ /* 0x000fe20000100a00 */
[C---:B-1----:R-:W-:Y:S03]  /*e7fd0*/  HMMA.1688.F32.TF32 R220, R208.reuse, R160, R220 ;  /* 0x000000a0d0dc723c */ /* 0x042fe600000810dc */
[----:B------:R-:W-:Y:S04]  /*e7fe0*/  STL.64 [R1+0xa428], R42 ;  /* 0x00a4282a01007387 */ /* 0x000fe80000100a00 */
[----:B------:R1:W-:Y:S04]  /*e7ff0*/  STL.64 [R1+0xa420], R40 ;  /* 0x00a4202801007387 */ /* 0x0003e80000100a00 */
[----:B------:R-:W-:Y:S04]  /*e8000*/  LDS R173, [R0+UR10+0x20600] ;  /* 0x0206000a00ad7984 */ /* 0x000fe80008000800 */
[----:B------:R-:W-:Y:S04]  /*e8010*/  LDS R175, [R0+UR10+0x22600] ;  /* 0x0226000a00af7984 */ /* 0x000fe80008000800 */
[----:B-1----:R-:W2:Y:S04]  /*e8020*/  LDL R40, [R1+0x40] ;  /* 0x0000400001287983 */ /* 0x002ea80000100800 */
[----:B------:R-:W2:Y:S04]  /*e8030*/  LDL R41, [R1+0x44] ;  /* 0x0000440001297983 */ /* 0x000ea80000100800 */
[----:B------:R-:W2:Y:S04]  /*e8040*/  LDL R42, [R1+0x48] ;  /* 0x00004800012a7983 */ /* 0x000ea80000100800 */
        /* <DEDUP_REMOVED lines=36> */
[----:B------:R-:W2:Y:S01]  /*e8290*/  LDL.64 R60, [R1+0xa70] ;  /* 0x000a7000013c7983 */ /* 0x000ea20000100a00 */
[C---:B------:R-:W-:Y:S03]  /*e82a0*/  HMMA.1688.F32.TF32 R216, R208.reuse, R164, R216 ;  /* 0x000000a4d0d8723c */ /* 0x040fe600000810d8 */
[----:B------:R-:W2:Y:S04]  /*e82b0*/  LDL.64 R64, [R1+0xa50] ;  /* 0x000a500001407983 */ /* 0x000ea80000100a00 */
[----:B------:R-:W2:Y:S04]  /*e82c0*/  LDL.64 R28, [R1+0xa30] ;  /* 0x000a3000011c7983 */ /* 0x000ea80000100a00 */
[----:B---3--:R-:W-:Y:S04]  /*e82d0*/  LDS R176, [R47+UR10+0x1c600] ;  /* 0x01c6000a2fb07984 */ /* 0x008fe80008000800 */
[----:B------:R-:W1:Y:S04]  /*e82e0*/  LDS R178, [R47+UR10+0x1e600] ;  /* 0x01e6000a2fb27984 */ /* 0x000e680008000800 */
[----:B------:R-:W-:Y:S04]  /*e82f0*/  LDS R172, [R47+UR10+0x20600] ;  /* 0x0206000a2fac7984 */ /* 0x000fe80008000800 */
[----:B------:R-:W4:Y:S01]  /*e8300*/  LDS R174, [R47+UR10+0x22600] ;  /* 0x0226000a2fae7984 */ /* 0x000f220008000800 */
        /* <DEDUP_REMOVED lines=17> */
[----:B-1----:R-:W-:Y:S01]  /*e8420*/  HMMA.1688.F32.TF32 R220, R176, R162, R220 ;  /* 0x000000a2b0dc723c */ /* 0x002fe200000810dc */
[----:B------:R-:W-:Y:S04]  /*e8430*/  LDS R209, [R0+UR10+0x24600] ;  /* 0x0246000a00d17984 */ /* 0x000fe80008000800 */
[----:B------:R-:W1:Y:S01]  /*e8440*/  LDS R211, [R0+UR10+0x26600] ;  /* 0x0266000a00d37984 */ /* 0x000e620008000800 */
[----:B------:R-:W-:-:S03]  /*e8450*/  IMAD.MOV.U32 R43, RZ, RZ, R3 ;  /* 0x000000ffff2b7224 */ /* 0x000fc600078e0003 */
[----:B------:R-:W3:Y:S11]  /*e8460*/  LDL.64 R36, [R1+0x9f0] ;  /* 0x0009f00001247983 */ /* 0x000ef60000100a00 */
        /* <DEDUP_REMOVED lines=19> */
[----:B--2---:R-:W-:Y:S01]  /*e85a0*/  HMMA.1688.F32.TF32 R216, R172, R40, R216 ;  /* 0x00000028acd8723c */ /* 0x004fe200000810d8 */
[----:B------:R-:W-:Y:S04]  /*e85b0*/  LDS R177, [R0+UR10+0x28600] ;  /* 0x0286000a00b17984 */ /* 0x000fe80008000800 */
[----:B------:R-:W2:Y:S03]  /*e85c0*/  LDS R179, [R0+UR10+0x2a600] ;  /* 0x02a6000a00b37984 */ /* 0x000ea60008000800 */
[C---:B-1----:R-:W-:Y:S01]  /*e85d0*/  HMMA.1688.F32.TF32 R220, R208.reuse, R250, R220 ;  /* 0x000000fad0dc723c */ /* 0x042fe200000810dc */
[----:B------:R-:W3:Y:S11]  /*e85e0*/  LDL.64 R40, [R1+0x9d0] ;  /* 0x0009d00001287983 */ /* 0x000ef60000100a00 */
[----:B------:R-:W-:Y:S08]  /*e85f0*/  HMMA.1688.F32.TF32 R216, R208, R42, R216 ;  /* 0x0000002ad0d8723c */ /* 0x000ff000000810d8 */
[C---:B------:R-:W-:Y:S01]  /*e8600*/  HMMA.1688.F32.TF32 R224, R172.reuse, R244, R224 ;  /* 0x000000f4ace0723c */ /* 0x040fe200000810e0 */
[----:B------:R-:W3:Y:S04]  /*e8610*/  LDL.64 R244, [R1+0x9b0] ;  /* 0x0009b00001f47983 */ /* 0x000ee80000100a00 */
[----:B------:R-:W-:Y:S03]  /*e8620*/  STL [R1+0xa3c4], R242 ;  /* 0x00a3c4f201007387 */ /* 0x000fe60000100800 */
[C---:B------:R-:W-:Y:S01]  /*e8630*/  HMMA.1688.F32.TF32 R236, R172.reuse, R12, R236 ;  /* 0x0000000cacec723c */ /* 0x040fe200000810ec */
[----:B------:R-:W-:Y:S07]  /*e8640*/  STL [R1+0xa3c0], R243 ;  /* 0x00a3c0f301007387 */ /* 0x000fee0000100800 */
[----:B------:R-:W-:Y:S01]  /*e8650*/  HMMA.1688.F32.TF32 R168, R172, R24, R168 ;  /* 0x00000018aca8723c */ /* 0x000fe200000810a8 */
[----:B------:R-:W-:Y:S07]  /*e8660*/  STL [R1+0xa3cc], R10 ;  /* 0x00a3cc0a01007387 */ /* 0x000fee0000100800 */
[----:B--2---:R-:W-:Y:S01]  /*e8670*/  HMMA.1688.F32.TF32 R68, R176, R48, R216 ;  /* 0x00000030b044723c */ /* 0x004fe200000810d8 */
[----:B------:R-:W-:Y:S04]  /*e8680*/  STL [R1+0xa3c8], R11 ;  /* 0x00a3c80b01007387 */ /* 0x000fe80000100800 */
[----:B------:R-:W-:Y:S04]  /*e8690*/  STL [R1+0xa3d0], R14 ;  /* 0x00a3d00e01007387 */ /* 0x000fe80000100800 */
[----:B------:R-:W-:Y:S04]  /*e86a0*/  STL [R1+0xa3bc], R15 ;  /* 0x00a3bc0f01007387 */ /* 0x000fe80000100800 */
[----:B------:R-:W-:Y:S04]  /*e86b0*/  STL [R1+0xa3d8], R26 ;  /* 0x00a3d81a01007387 */ /* 0x000fe80000100800 */
[----:B------:R1:W-:Y:S04]  /*e86c0*/  STL [R1+0xa3d4], R27 ;  /* 0x00a3d41b01007387 */ /* 0x0003e80000100800 */
[----:B------:R-:W-:Y:S04]  /*e86d0*/  STL [R1+0xa3dc], R22 ;  /* 0x00a3dc1601007387 */ /* 0x000fe80000100800 */
[----:B------:R-:W-:Y:S04]  /*e86e0*/  STL [R1+0xa3b8], R23 ;  /* 0x00a3b81701007387 */ /* 0x000fe80000100800 */
[----:B------:R-:W-:Y:S04]  /*e86f0*/  STL [R1+0xa3b4], R18 ;  /* 0x00a3b41201007387 */ /* 0x000fe80000100800 */
[----:B------:R-:W-:Y:S04]  /*e8700*/  STL [R1+0xa3b0], R19 ;  /* 0x00a3b01301007387 */ /* 0x000fe80000100800 */
[----:B------:R-:W-:Y:S04]  /*e8710*/  STL [R1+0xa3e4], R58 ;  /* 0x00a3e43a01007387 */ /* 0x000fe80000100800 */
[----:B------:R-:W-:Y:S04]  /*e8720*/  STL [R1+0xa3e0], R59 ;  /* 0x00a3e03b01007387 */ /* 0x000fe80000100800 */
[----:B------:R-:W-:Y:S01]  /*e8730*/  STL [R1+0xa3ec], R54 ;  /* 0x00a3ec3601007387 */ /* 0x000fe20000100800 */
[C---:B------:R-:W-:Y:S03]  /*e8740*/  HMMA.1688.F32.TF32 R236, R208.reuse, R14, R236 ;  /* 0x0000000ed0ec723c */ /* 0x040fe600000810ec */
[----:B------:R-:W-:Y:S04]  /*e8750*/  STL [R1+0xa3e8], R55 ;  /* 0x00a3e83701007387 */ /* 0x000fe80000100800 */
[----:B------:R-:W-:Y:S01]  /*e8760*/  STL.64 [R1+0x260], R68 ;  /* 0x0002604401007387 */ /* 0x000fe20000100a00 */
[----:B------:R-:W-:Y:S03]  /*e8770*/  HMMA.1688.F32.TF32 R168, R208, R26, R168 ;  /* 0x0000001ad0a8723c */ /* 0x000fe600000810a8 */
[----:B------:R-:W-:Y:S05]  /*e8780*/  STL.64 [R1+0x268], R70 ;  /* 0x0002684601007387 */ /* 0x000fea0000100a00 */
[----:B----4-:R-:W-:Y:S01]  /*e8790*/  HMMA.1688.F32.TF32 R48, R176, R248, R220 ;  /* 0x000000f8b030723c */ /* 0x010fe200000810dc */
[----:B-1----:R-:W-:-:S02]  /*e87a0*/  IMAD.MOV.U32 R27, RZ, RZ, R248 ;  /* 0x000000ffff1b7224 */ /* 0x002fc400078e00f8 */
[----:B------:R-:W-:-:S15]  /*e87b0*/  IMAD.MOV.U32 R14, RZ, RZ, R249 ;  /* 0x000000ffff0e7224 */ /* 0x000fde00078e00f9 */
[----:B------:R-:W-:Y:S01]  /*e87c0*/  NOP ;  /* 0x0000000000007918 */ /* 0x000fe20000000000 */
[----:B------:R-:W-:Y:S04]  /*e87d0*/  STL.64 [R1+0x250], R48 ;  /* 0x0002503001007387 */ /* 0x000fe80000100a00 */
[----:B------:R1:W-:Y:S04]  /*e87e0*/  STL.64 [R1+0x258], R50 ;  /* 0x0002583201007387 */ /* 0x0003e80000100a00 */
[----:B------:R-:W2:Y:S01]  /*e87f0*/  LDL.64 R248, [R1+0x990] ;  /* 0x0009900001f87983 */ /* 0x000ea20000100a00 */
[----:B------:R-:W-:Y:S08]  /*e8800*/  HMMA.1688.F32.TF32 R224, R208, R246, R224 ;  /* 0x000000f6d0e0723c */ /* 0x000ff000000810e0 */
[C---:B------:R-:W-:Y:S08]  /*e8810*/  HMMA.1688.F32.TF32 R228, R172.reuse, R240, R228 ;  /* 0x000000f0ace4723c */ /* 0x040ff000000810e4 */
[----:B------:R-:W-:Y:S08]  /*e8820*/  HMMA.1688.F32.TF32 R232, R172, R8, R232 ;  /* 0x00000008ace8723c */ /* 0x000ff000000810e8 */
[----:B-1----:R-:W-:Y:S08]  /*e8830*/  HMMA.1688.F32.TF32 R48, R176, R60, R224 ;  /* 0x0000003cb030723c */ /* 0x002ff000000810e0 */
[----:B------:R-:W-:Y:S08]  /*e8840*/  HMMA.1688.F32.TF32 R228, R208, R242, R228 ;  /* 0x000000f2d0e4723c */ /* 0x000ff000000810e4 */
[----:B------:R-:W-:Y:S03]  /*e8850*/  HMMA.1688.F32.TF32 R204, R172, R20, R204 ;  /* 0x00000014accc723c */ /* 0x000fe600000810cc */
[----:B------:R-:W-:Y:S04]  /*e8860*/  STL.64 [R1+0x240], R48 ;  /* 0x0002403001007387 */ /* 0x000fe80000100a00 */
[----:B------:R1:W-:Y:S01]  /*e8870*/  STL.64 [R1+0x248], R50 ;  /* 0x0002483201007387 */ /* 0x0003e20000100a00 */
[----:B------:R-:W-:Y:S08]  /*e8880*/  HMMA.1688.F32.TF32 R232, R208, R10, R232 ;  /* 0x0000000ad0e8723c */ /* 0x000ff000000810e8 */
[----:B-1----:R-:W-:Y:S01]  /*e8890*/  HMMA.1688.F32.TF32 R48, R176, R64, R228 ;  /* 0x00000040b030723c */ /* 0x002fe200000810e4 */
[----:B------:R-:W-:-:S07]  /*e88a0*/  MOV R26, R29 ;  /* 0x0000001d001a7202 */ /* 0x000fce0000000f00 */
[----:B------:R-:W-:Y:S01]  /*e88b0*/  HMMA.1688.F32.TF32 R204, R208, R22, R204 ;  /* 0x00000016d0cc723c */ /* 0x000fe200000810cc */
[----:B------:R-:W-:-:S10]  /*e88c0*/  IMAD.MOV.U32 R22, RZ, RZ, R28 ;  /* 0x000000ffff167224 */ /* 0x000fd400078e001c */
[----:B------:R-:W-:Y:S04]  /*e88d0*/  STL.64 [R1+0x230], R48 ;  /* 0x0002303001007387 */ /* 0x000fe80000100a00 */
[----:B------:R1:W-:Y:S01]  /*e88e0*/  STL.64 [R1+0x238], R50 ;  /* 0x0002383201007387 */ /* 0x0003e20000100a00 */
[----:B------:R-:W-:Y:S08]  /*e88f0*/  HMMA.1688.F32.TF32 R4, R172, R16, R4 ;  /* 0x00000010ac04723c */ /* 0x000ff00000081004 */
[C---:B-1----:R-:W-:Y:S08]  /*e8900*/  HMMA.1688.F32.TF32 R48, R176.reuse, R28, R232 ;  /* 0x0000001cb030723c */ /* 0x042ff000000810e8 */
[----:B---3--:R-:W-:Y:S11]  /*e8910*/  HMMA.1688.F32.TF32 R28, R176, R32, R236 ;  /* 0x00000020b01c723c */ /* 0x008ff600000810ec */
[----:B------:R-:W-:Y:S04]  /*e8920*/  STL.64 [R1+0x220], R48 ;  /* 0x0002203001007387 */ /* 0x000fe80000100a00 */
[----:B------:R-:W-:Y:S04]  /*e8930*/  STL.64 [R1+0x228], R50 ;  /* 0x0002283201007387 */ /* 0x000fe80000100a00 */
[----:B------:R-:W-:Y:S04]  /*e8940*/  STL.64 [R1+0x210], R28 ;  /* 0x0002101c01007387 */ /* 0x000fe80000100a00 */
[----:B------:R1:W-:Y:S01]  /*e8950*/  STL.64 [R1+0x218], R30 ;  /* 0x0002181e01007387 */ /* 0x0003e20000100a00 */
[----:B------:R-:W-:Y:S08]  /*e8960*/  HMMA.1688.F32.TF32 R4, R208, R18, R4 ;  /* 0x00000012d004723c */ /* 0x000ff00000081004 */
[----:B-1----:R-:W-:Y:S08]  /*e8970*/  HMMA.1688.F32.TF32 R28, R176, R36, R168 ;  /* 0x00000024b01c723c */ /* 0x002ff000000810a8 */
[C---:B------:R-:W-:Y:S08]  /*e8980*/  HMMA.1688.F32.TF32 R180, R172.reuse, R56, R180 ;  /* 0x00000038acb4723c */ /* 0x040ff000000810b4 */
        /* <DEDUP_REMOVED lines=8> */
[----:B------:R-:W-:-:S05]  /*e8a10*/  MOV R19, R41 ;  /* 0x0000002900137202 */ /* 0x000fca0000000f00 */
        /* <DEDUP_REMOVED lines=10> */
[----:B-1----:R-:W-:Y:S02]  /*e8ac0*/  HMMA.1688.F32.TF32 R28, R176, R40, R204 ;  /* 0x00000028b01c723c */ /* 0x002fe400000810cc */
[----:B------:R-:W-:Y:S04]  /*e8ad0*/  LDS R168, [R47+UR10+0x10680] ;  /* 0x0106800a2fa87984 */ /* 0x000fe80008000800 */
[----:B------:R-:W-:Y:S02]  /*e8ae0*/  LDS R170, [R47+UR10+0x12680] ;  /* 0x0126800a2faa7984 */ /* 0x000fe40008000800 */
[C---:B------:R-:W-:Y:S02]  /*e8af0*/  HMMA.1688.F32.TF32 R180, R208.reuse, R58, R180 ;  /* 0x0000003ad0b4723c */ /* 0x040fe400000810b4 */
[----:B------:R-:W-:Y:S04]  /*e8b00*/  LDS R169, [R0+UR10+0x10680] ;  /* 0x0106800a00a97984 */ /* 0x000fe80008000800 */
[----:B------:R-:W-:Y:S02]  /*e8b10*/  LDS R171, [R0+UR10+0x12680] ;  /* 0x0126800a00ab7984 */ /* 0x000fe40008000800 */
[----:B------:R-:W-:Y:S01]  /*e8b20*/  HMMA.1688.F32.TF32 R188, R208, R54, R188 ;  /* 0x00000036d0bc723c */ /* 0x000fe200000810bc */
[----:B------:R-:W-:Y:S01]  /*e8b30*/  IMAD.MOV.U32 R32, RZ, RZ, R252 ;  /* 0x000000ffff207224 */ /* 0x000fe200078e00fc */
[----:B------:R-:W-:Y:S04]  /*e8b40*/  LDS R174, [R47+UR10+0xe680] ;  /* 0x00e6800a2fae7984 */ /* 0x000fe80008000800 */
[----:B------:R-:W-:Y:S04]  /*e8b50*/  STL.64 [R1+0x1f0], R28 ;  /* 0x0001f01c01007387 */ /* 0x000fe80000100a00 */
[----:B------:R-:W-:Y:S04]  /*e8b60*/  STL.64 [R1+0x1f8], R30 ;  /* 0x0001f81e01007387 */ /* 0x000fe80000100a00 */
[----:B------:R-:W-:Y:S04]  /*e8b70*/  STL.64 [R1+0x1e0], R4 ;  /* 0x0001e00401007387 */ /* 0x000fe80000100a00 */
[----:B------:R2:W-:Y:S01]  /*e8b80*/  STL.64 [R1+0x1e8], R6 ;  /* 0x0001e80601007387 */ /* 0x0005e20000100a00 */
[----:B------:R-:W-:-:S02]  /*e8b90*/  IMAD.MOV.U32 R33, RZ, RZ, R2 ;  /* 0x000000ffff217224 */ /* 0x000fc400078e0002 */
[----:B------:R-:W-:Y:S01]  /*e8ba0*/  IMAD.MOV.U32 R252, RZ, RZ, R244 ;  /* 0x000000fffffc7224 */ /* 0x000fe200078e00f4 */
[C---:B------:R-:W-:Y:S01]  /*e8bb0*/  HMMA.1688.F32.TF32 R184, R208.reuse, R82, R184 ;  /* 0x00000052d0b8723c */ /* 0x040fe200000810b8 */
[----:B------:R-:W-:Y:S01]  /*e8bc0*/  IMAD.MOV.U32 R2, RZ, RZ, R245 ;  /* 0x000000ffff027224 */ /* 0x000fe200078e00f5 */
[----:B------:R-:W3:Y:S04]  /*e8bd0*/  LDL.LU R244, [R1+0x2f10] ;  /* 0x002f100001f47983 */ /* 0x000ee80000300800 */
[----:B------:R-:W3:Y:S04]  /*e8be0*/  LDL.LU R245, [R1+0x2f14] ;  /* 0x002f140001f57983 */ /* 0x000ee80000300800 */
[----:B------:R-:W3:Y:S04]  /*e8bf0*/  LDL.LU R246, [R1+0x2f18] ;  /* 0x002f180001f67983 */ /* 0x000ee80000300800 */
[----:B------:R-:W3:Y:S01]  /*e8c00*/  LDL.LU R247, [R1+0x2f1c] ;  /* 0x002f1c0001f77983 */ /* 0x000ee20000300800 */
[----:B------:R-:W-:Y:S01]  /*e8c10*/  IMAD.MOV.U32 R58, RZ, RZ, R36 ;  /* 0x000000ffff3a7224 */ /* 0x000fe200078e0024 */
[----:B------:R-:W-:Y:S01]  /*e8c20*/  MOV R59, R37 ;  /* 0x00000025003b7202 */ /* 0x000fe20000000f00 */
[----:B------:R-:W-:Y:S01]  /*e8c30*/  HMMA.1688.F32.TF32 R196, R208, R78, R196 ;  /* 0x0000004ed0c4723c */ /* 0x000fe200000810c4 */
[----:B------:R-:W-:Y:S04]  /*e8c40*/  LDS R173, [R0+UR10+0xc680] ;  /* 0x00c6800a00ad7984 */ /* 0x000fe80008000800 */
[----:B------:R-:W1:Y:S03]  /*e8c50*/  LDS R175, [R0+UR10+0xe680] ;  /* 0x00e6800a00af7984 */ /* 0x000e660008000800 */
[----:B--2---:R-:W-:Y:S01]  /*e8c60*/  HMMA.1688.F32.TF32 R4, R176, R248, R180 ;  /* 0x000000f8b004723c */ /* 0x004fe200000810b4 */
[----:B------:R-:W-:Y:S01]  /*e8c70*/  IMAD.MOV.U32 R54, RZ, RZ, R248 ;  /* 0x000000ffff367224 */ /* 0x000fe200078e00f8 */
[----:B------:R-:W-:-:S15]  /*e8c80*/  MOV R55, R249 ;  /* 0x000000f900377202 */ /* 0x000fde0000000f00 */
[----:B------:R-:W-:Y:S02]  /*e8c90*/  NOP ;  /* 0x0000000000007918 */ /* 0x000fe40000000000 */
[----:B------:R-:W-:Y:S04]  /*e8ca0*/  STL.64 [R1+0x1d0], R4 ;  /* 0x0001d00401007387 */ /* 0x000fe80000100a00 */
[----:B------:R2:W-:Y:S04]  /*e8cb0*/  STL.64 [R1+0x1d8], R6 ;  /* 0x0001d80601007387 */ /* 0x0005e80000100a00 */
[----:B------:R-:W4:Y:S04]  /*e8cc0*/  LDL.LU R248, [R1+0x2fa0] ;  /* 0x002fa00001f87983 */ /* 0x000f280000300800 */
[----:B------:R-:W4:Y:S01]  /*e8cd0*/  LDL.LU R249, [R1+0x2fa4] ;  /* 0x002fa40001f97983 */ /* 0x000f220000300800 */
[----:B--2---:R-:W-:Y:S03]  /*e8ce0*/  HMMA.1688.F32.TF32 R4, R176, R32, R188 ;  /* 0x00000020b004723c */ /* 0x004fe600000810bc */
[----:B------:R-:W4:Y:S04]  /*e8cf0*/  LDL.LU R250, [R1+0x2fa8] ;  /* 0x002fa80001fa7983 */ /* 0x000f280000300800 */
[----:B------:R-:W4:Y:S04]  /*e8d00*/  LDL.LU R251, [R1+0x2fac] ;  /* 0x002fac0001fb7983 */ /* 0x000f280000300800 */
        /* <DEDUP_REMOVED lines=10> */
[----:B------:R-:W2:Y:S04]  /*e8db0*/  LDL R190, [R1+0x7c8] ;  /* 0x0007c80001be7983 */ /* 0x000ea80000100800 */
[----:B------:R-:W-:Y:S04]  /*e8dc0*/  STL.64 [R1+0x1c0], R4 ;  /* 0x0001c00401007387 */ /* 0x000fe80000100a00 */
[----:B------:R1:W-:Y:S04]  /*e8dd0*/  STL.64 [R1+0x1c8], R6 ;  /* 0x0001c80601007387 */ /* 0x0003e80000100a00 */
        /* <DEDUP_REMOVED lines=13> */
[----:B------:R-:W-:Y:S03]  /*e8eb0*/  HMMA.1688.F32.TF32 R212, R208, R90, R212 ;  /* 0x0000005ad0d4723c */ /* 0x000fe600000810d4 */
[----:B-1----:R-:W2:Y:S04]  /*e8ec0*/  LDL R6, [R1+0x7a8] ;  /* 0x0007a80001067983 */ /* 0x002ea80000100800 */
        /* <DEDUP_REMOVED lines=63> */
[----:B------:R-:W4:Y:S01]  /*e92c0*/  LDL.LU.64 R142, [R1+0xa538] ;  /* 0x00a53800018e7983 */ /* 0x000f220000300a00 */
[C---:B--2---:R-:W-:Y:S03]  /*e92d0*/  HMMA.1688.F32.TF32 R184, R176.reuse, R140, R184 ;  /* 0x0000008cb0b8723c */ /* 0x044fe600000810b8 */
[----:B------:R-:W2:Y:S05]  /*e92e0*/  LDL.LU.64 R140, [R1+0xa530] ;  /* 0x00a53000018c7983 */ /* 0x000eaa0000300a00 */
[C---:B---3--:R-:W-:Y:S08]  /*e92f0*/  HMMA.1688.F32.TF32 R196, R176.reuse, R144, R196 ;  /* 0x00000090b0c4723c */ /* 0x048ff000000810c4 */
[C---:B----4-:R-:W-:Y:S03]  /*e9300*/  HMMA.1688.F32.TF32 R192, R176.reuse, R148, R192 ;  /* 0x00000094b0c0723c */ /* 0x050fe600000810c0 */
[----:B------:R-:W-:Y:S05]  /*e9310*/  STL.64 [R1+0x1b0], R184 ;  /* 0x0001b0b801007387 */ /* 0x000fea0000100a00 */
[C---:B------:R-:W-:Y:S01]  /*e9320*/  HMMA.1688.F32.TF32 R200, R176.reuse, R152, R200 ;  /* 0x00000098b0c8723c */ /* 0x040fe200000810c8 */
[----:B------:R1:W-:Y:S04]  /*e9330*/  STL.64 [R1+0x1b8], R186 ;  /* 0x0001b8ba01007387 */ /* 0x0003e80000100a00 */
[----:B-1----:R-:W3:Y:S04]  /*e9340*/  LDL R186, [R1+0x7d8] ;  /* 0x0007d80001ba7983 */ /* 0x002ee80000100800 */
        /* <DEDUP_REMOVED lines=117> */
[----:B------:R-:W4:Y:S04]  /*e9aa0*/  LDL R250, [R1+0x38] ;  /* 0x0000380001fa7983 */ /* 0x000f280000100800 */
        /* <DEDUP_REMOVED lines=22> */
[----:B------:R-:W-:Y:S01]  /*e9c10*/  LDS R177, [R0+UR10+0x20680] ;  /* 0x0206800a00b17984 */ /* 0x000fe20008000800 */
[----:B-1----:R-:W-:Y:S03]  /*e9c20*/  HMMA.1688.F32.TF32 R220, R208, R160, R220 ;  /* 0x000000a0d0dc723c */ /* 0x002fe600000810dc */
[----:B------:R-:W-:Y:S04]  /*e9c30*/  LDS R179, [R0+UR10+0x22680] ;  /* 0x0226800a00b37984 */ /* 0x000fe80008000800 */
[----:B------:R-:W-:Y:S04]  /*e9c40*/  STL.64 [R1+0xa260], R44 ;  /* 0x00a2602c01007387 */ /* 0x000fe80000100a00 */
[----:B------:R1:W-:Y:S04]  /*e9c50*/  STL.64 [R1+0xa298], R42 ;  /* 0x00a2982a01007387 */ /* 0x0003e80000100a00 */
[----:B------:R4:W-:Y:S04]  /*e9c60*/  STL.64 [R1+0xa290], R40 ;  /* 0x00a2902801007387 */ /* 0x0009e80000100a00 */
[----:B-1----:R-:W2:Y:S04]  /*e9c70*/  LDL.64 R42, [R1+0x48] ;  /* 0x00004800012a7983 */ /* 0x002ea80000100a00 */
[----:B----4-:R-:W4:Y:S04]  /*e9c80*/  LDL.64 R40, [R1+0x40] ;  /* 0x0000400001287983 */ /* 0x010f280000100a00 */
        /* <DEDUP_REMOVED lines=36> */
[----:B---3--:R-:W-:Y:S04]  /*e9ed0*/  LDS R168, [R47+UR10+0x1c680] ;  /* 0x01c6800a2fa87984 */ /* 0x008fe80008000800 */
[----:B------:R-:W1:Y:S04]  /*e9ee0*/  LDS R170, [R47+UR10+0x1e680] ;  /* 0x01e6800a2faa7984 */ /* 0x000e680008000800 */
[----:B------:R-:W-:Y:S04]  /*e9ef0*/  LDS R176, [R47+UR10+0x20680] ;  /* 0x0206800a2fb07984 */ /* 0x000fe80008000800 */
[----:B------:R-:W3:Y:S01]  /*e9f00*/  LDS R178, [R47+UR10+0x22680] ;  /* 0x0226800a2fb27984 */ /* 0x000ee20008000800 */
[----:B-1----:R-:W-:-:S15]  /*e9f10*/  HMMA.1688.F32.TF32 R220, R168, R162, R220 ;  /* 0x000000a2a8dc723c */ /* 0x002fde00000810dc */
[----:B------:R-:W-:-:S05]  /*e9f20*/  NOP ;  /* 0x0000000000007918 */ /* 0x000fca0000000000 */
[----:B---3--:R-:W-:Y:S01]  /*e9f30*/  HMMA.1688.F32.TF32 R220, R176, R248, R220 ;  /* 0x000000f8b0dc723c */ /* 0x008fe200000810dc */
[----:B------:R-:W-:Y:S01]  /*e9f40*/  IMAD.MOV.U32 R248, RZ, RZ, R54 ;  /* 0x000000fffff87224 */ /* 0x000fe200078e0036 */
[----:B------:R-:W-:Y:S01]  /*e9f50*/  MOV R249, R55 ;  /* 0x0000003700f97202 */ /* 0x000fe20000000f00 */
[----:B------:R-:W3:Y:S04]  /*e9f60*/  LDL.LU R54, [R1+0xa3ec] ;  /* 0x00a3ec0001367983 */ /* 0x000ee80000300800 */
[----:B------:R-:W3:Y:S04]  /*e9f70*/  LDL.LU R55, [R1+0xa3e8] ;  /* 0x00a3e80001377983 */ /* 0x000ee80000300800 */
[----:B------:R-:W3:Y:S04]  /*e9f80*/  LDL.LU R58, [R1+0xa3e4] ;  /* 0x00a3e400013a7983 */ /* 0x000ee80000300800 */
[----:B------:R-:W3:Y:S04]  /*e9f90*/  LDL.LU R59, [R1+0xa3e0] ;  /* 0x00a3e000013b7983 */ /* 0x000ee80000300800 */
[----:B------:R-:W3:Y:S01]  /*e9fa0*/  LDL.64 R68, [R1+0xab0] ;  /* 0x000ab00001447983 */ /* 0x000ee20000100a00 */
[C---:B------:R-:W-:Y:S01]  /*e9fb0*/  HMMA.1688.F32.TF32 R216, R208.reuse, R164, R216 ;  /* 0x000000a4d0d8723c */ /* 0x040fe200000810d8 */
[----:B------:R-:W-:Y:S01]  /*e9fc0*/  IMAD.MOV.U32 R64, RZ, RZ, R22 ;  /* 0x000000ffff407224 */ /* 0x000fe200078e0016 */
[----:B------:R-:W-:Y:S01]  /*e9fd0*/  MOV R65, R26 ;  /* 0x0000001a00417202 */ /* 0x000fe20000000f00 */
[----:B------:R-:W3:Y:S05]  /*e9fe0*/  LDL.LU R22, [R1+0xa3dc] ;  /* 0x00a3dc0001167983 */ /* 0x000eea0000300800 */
[----:B------:R-:W-:Y:S01]  /*e9ff0*/  HMMA.1688.F32.TF32 R224, R208, R156, R224 ;  /* 0x0000009cd0e0723c */ /* 0x000fe200000810e0 */
[----:B------:R-:W3:Y:S01]  /*ea000*/  LDL.LU R26, [R1+0xa3d8] ;  /* 0x00a3d800011a7983 */ /* 0x000ee20000300800 */
[----:B------:R-:W-:-:S06]  /*ea010*/  IMAD.MOV.U32 R32, RZ, RZ, R27 ;  /* 0x000000ffff207224 */ /* 0x000fcc00078e001b */
[C---:B------:R-:W-:Y:S01]  /*ea020*/  HMMA.1688.F32.TF32 R228, R208.reuse, R152, R228 ;  /* 0x00000098d0e4723c */ /* 0x040fe200000810e4 */
[----:B------:R-:W3:Y:S07]  /*ea030*/  LDL.LU R27, [R1+0xa3d4] ;  /* 0x00a3d400011b7983 */ /* 0x000eee0000300800 */
[----:B------:R-:W-:Y:S01]  /*ea040*/  HMMA.1688.F32.TF32 R232, R208, R148, R232 ;  /* 0x00000094d0e8723c */ /* 0x000fe200000810e8 */
[----:B------:R-:W-:-:S07]  /*ea050*/  IMAD.MOV.U32 R33, RZ, RZ, R14 ;  /* 0x000000ffff217224 */ /* 0x000fce00078e000e */
[C---:B------:R-:W-:Y:S01]  /*ea060*/  HMMA.1688.F32.TF32 R236, R208.reuse, R144, R236 ;  /* 0x00000090d0ec723c */ /* 0x040fe200000810ec */
[----:B------:R-:W3:Y:S07]  /*ea070*/  LDL.LU R14, [R1+0xa3d0] ;  /* 0x00a3d000010e7983 */ /* 0x000eee0000300800 */
        /* <DEDUP_REMOVED lines=14> */
[----:B------:R-:W2:Y:S01]  /*ea160*/  LDS R211, [R0+UR10+0x26680] ;  /* 0x0266800a00d37984 */ /* 0x000ea20008000800 */
[----:B------:R-:W-:Y:S01]  /*ea170*/  IMAD.MOV.U32 R48, RZ, RZ, R10 ;  /* 0x000000ffff307224 */ /* 0x000fe200078e000a */
[----:B------:R-:W-:Y:S01]  /*ea180*/  MOV R49, R11 ;  /* 0x0000000b00317202 */ /* 0x000fe20000000f00 */
[----:B------:R-:W-:Y:S01]  /*ea190*/  IMAD.MOV.U32 R60, RZ, RZ, R242 ;  /* 0x000000ffff3c7224 */ /* 0x000fe200078e00f2 */
[----:B------:R-:W3:Y:S01]  /*ea1a0*/  LDL.LU R10, [R1+0xa3cc] ;  /* 0x00a3cc00010a7983 */ /* 0x000ee20000300800 */
[----:B------:R-:W-:-:S03]  /*ea1b0*/  IMAD.MOV.U32 R61, RZ, RZ, R243 ;  /* 0x000000ffff3d7224 */ /* 0x000fc600078e00f3 */
[----:B------:R-:W3:Y:S04]  /*ea1c0*/  LDL.LU R11, [R1+0xa3c8] ;  /* 0x00a3c800010b7983 */ /* 0x000ee80000300800 */
[----:B------:R-:W3:Y:S01]  /*ea1d0*/  LDL.LU R242, [R1+0xa3c4] ;  /* 0x00a3c40001f27983 */ /* 0x000ee20000300800 */
[----:B------:R-:W-:-:S03]  /*ea1e0*/  IMAD.MOV.U32 R28, RZ, RZ, R15 ;  /* 0x000000ffff1c7224 */ /* 0x000fc600078e000f */
[----:B------:R-:W3:Y:S01]  /*ea1f0*/  LDL.LU R243, [R1+0xa3c0] ;  /* 0x00a3c00001f37983 */ /* 0x000ee20000300800 */
[----:B------:R-:W-:-:S03]  /*ea200*/  MOV R29, R23 ;  /* 0x00000017001d7202 */ /* 0x000fc60000000f00 */
[----:B------:R-:W3:Y:S01]  /*ea210*/  LDL.LU R15, [R1+0xa3bc] ;  /* 0x00a3bc00010f7983 */ /* 0x000ee20000300800 */
[C---:B------:R-:W-:Y:S03]  /*ea220*/  HMMA.1688.F32.TF32 R224, R168.reuse, R158, R224 ;  /* 0x0000009ea8e0723c */ /* 0x040fe600000810e0 */
        /* <DEDUP_REMOVED lines=17> */
[----:B------:R-:W-:Y:S01]  /*ea340*/  LDS R169, [R0+UR10+0x28680] ;  /* 0x0286800a00a97984 */ /* 0x000fe20008000800 */
[----:B------:R-:W-:-:S02]  /*ea350*/  IMAD.MOV.U32 R40, RZ, RZ, R18 ;  /* 0x000000ffff287224 */ /* 0x000fc400078e0012 */
[----:B------:R-:W-:Y:S01]  /*ea360*/  IMAD.MOV.U32 R41, RZ, RZ, R19 ;  /* 0x000000ffff297224 */ /* 0x000fe200078e0013 */
[----:B------:R-:W1:Y:S04]  /*ea370*/  LDS R171, [R0+UR10+0x2a680] ;  /* 0x02a6800a00ab7984 */ /* 0x000e680008000800 */
[----:B------:R-:W4:Y:S04]  /*ea380*/  LDL.LU R18, [R1+0xa3b4] ;  /* 0x00a3b40001127983 */ /* 0x000f280000300800 */
[----:B------:R-:W4:Y:S01]  /*ea390*/  LDL.LU R19, [R1+0xa3b0] ;  /* 0x00a3b00001137983 */ /* 0x000f220000300800 */
[----:B------:R-:W-:-:S06]  /*ea3a0*/  IMAD.MOV.U32 R251, RZ, RZ, R3 ;  /* 0x000000fffffb7224 */ /* 0x000fcc00078e0003 */
[C---:B--2---:R-:W-:Y:S08]  /*ea3b0*/  HMMA.1688.F32.TF32 R216, R208.reuse, R42, R216 ;  /* 0x0000002ad0d8723c */ /* 0x044ff000000810d8 */
[----:B------:R-:W-:Y:S08]  /*ea3c0*/  HMMA.1688.F32.TF32 R220, R208, R250, R220 ;  /* 0x000000fad0dc723c */ /* 0x000ff000000810dc */
[----:B------:R-:W-:Y:S01]  /*ea3d0*/  HMMA.1688.F32.TF32 R224, R176, R244, R224 ;  /* 0x000000f4b0e0723c */ /* 0x000fe200000810e0 */
[----:B------:R-:W-:Y:S01]  /*ea3e0*/  IMAD.MOV.U32 R244, RZ, RZ, R252 ;  /* 0x000000fffff47224 */ /* 0x000fe200078e00fc */
[----:B------:R-:W-:Y:S01]  /*ea3f0*/  MOV R245, R2 ;  /* 0x0000000200f57202 */ /* 0x000fe20000000f00 */
[----:B---3--:R-:W-:-:S02]  /*ea400*/  IMAD.MOV.U32 R252, RZ, RZ, R68 ;  /* 0x000000fffffc7224 */ /* 0x008fc400078e0044 */
[----:B------:R-:W-:-:S03]  /*ea410*/  IMAD.MOV.U32 R2, RZ, RZ, R69 ;  /* 0x000000ffff027224 */ /* 0x000fc600078e0045 */
[C---:B-1----:R-:W-:Y:S08]  /*ea420*/  HMMA.1688.F32.TF32 R84, R168.reuse, R68, R216 ;  /* 0x00000044a854723c */ /* 0x042ff000000810d8 */
[----:B------:R-:W-:Y:S11]  /*ea430*/  HMMA.1688.F32.TF32 R68, R168, R32, R220 ;  /* 0x00000020a844723c */ /* 0x000ff600000810dc */
[----:B------:R-:W-:Y:S04]  /*ea440*/  STL.64 [R1+0x480], R84 ;  /* 0x0004805401007387 */ /* 0x000fe80000100a00 */
[----:B------:R-:W-:Y:S04]  /*ea450*/  STL.64 [R1+0x488], R86 ;  /* 0x0004885601007387 */ /* 0x000fe80000100a00 */
[----:B------:R-:W2:Y:S04]  /*ea460*/  LDL R32, [R1+0x970] ;  /* 0x0009700001207983 */ /* 0x000ea80000100800 */
[----:B------:R-:W-:Y:S04]  /*ea470*/  STL.64 [R1+0x470], R68 ;  /* 0x0004704401007387 */ /* 0x000fe80000100a00 */
[----:B------:R1:W-:Y:S04]  /*ea480*/  STL.64 [R1+0x478], R70 ;  /* 0x0004784601007387 */ /* 0x0003e80000100a00 */
[----:B------:R-:W2:Y:S01]  /*ea490*/  LDL R33, [R1+0x974] ;  /* 0x0009740001217983 */ /* 0x000ea20000100800 */
[C---:B------:R-:W-:Y:S08]  /*ea4a0*/  HMMA.1688.F32.TF32 R228, R176.reuse, R240, R228 ;  /* 0x000000f0b0e4723c */ /* 0x040ff000000810e4 */
[----:B------:R-:W-:Y:S08]  /*ea4b0*/  HMMA.1688.F32.TF32 R232, R176, R8, R232 ;  /* 0x00000008b0e8723c */ /* 0x000ff000000810e8 */
[----:B------:R-:W-:Y:S08]  /*ea4c0*/  HMMA.1688.F32.TF32 R224, R208, R246, R224 ;  /* 0x000000f6d0e0723c */ /* 0x000ff000000810e0 */
[C---:B------:R-:W-:Y:S08]  /*ea4d0*/  HMMA.1688.F32.TF32 R236, R176.reuse, R12, R236 ;  /* 0x0000000cb0ec723c */ /* 0x040ff000000810ec */
[C---:B------:R-:W-:Y:S08]  /*ea4e0*/  HMMA.1688.F32.TF32 R172, R176.reuse, R24, R172 ;  /* 0x00000018b0ac723c */ /* 0x040ff000000810ac */
[C---:B------:R-:W-:Y:S08]  /*ea4f0*/  HMMA.1688.F32.TF32 R204, R176.reuse, R20, R204 ;  /* 0x00000014b0cc723c */ /* 0x040ff000000810cc */
[----:B------:R-:W-:Y:S08]  /*ea500*/  HMMA.1688.F32.TF32 R4, R176, R16, R4 ;  /* 0x00000010b004723c */ /* 0x000ff00000081004 */
[----:B------:R-:W-:Y:S08]  /*ea510*/  HMMA.1688.F32.TF32 R48, R168, R48, R224 ;  /* 0x00000030a830723c */ /* 0x000ff000000810e0 */
[----:B------:R-:W-:Y:S08]  /*ea520*/  HMMA.1688.F32.TF32 R172, R208, R26, R172 ;  /* 0x0000001ad0ac723c */ /* 0x000ff000000810ac */
[----:B------:R-:W-:Y:S08]  /*ea530*/  HMMA.1688.F32.TF32 R180, R176, R56, R180 ;  /* 0x00000038b0b4723c */ /* 0x000ff000000810b4 */
[C---:B------:R-:W-:Y:S08]  /*ea540*/  HMMA.1688.F32.TF32 R232, R208.reuse, R10, R232 ;  /* 0x0000000ad0e8723c */ /* 0x040ff000000810e8 */
[C---:B------:R-:W-:Y:S08]  /*ea550*/  HMMA.1688.F32.TF32 R228, R208.reuse, R242, R228 ;  /* 0x000000f2d0e4723c */ /* 0x040ff000000810e4 */
[C---:B------:R-:W-:Y:S08]  /*ea560*/  HMMA.1688.F32.TF32 R236, R208.reuse, R14, R236 ;  /* 0x0000000ed0ec723c */ /* 0x040ff000000810ec */
[----:B------:R-:W-:Y:S01]  /*ea570*/  HMMA.1688.F32.TF32 R204, R208, R22, R204 ;  /* 0x00000016d0cc723c */ /* 0x000fe200000810cc */
[----:B------:R-:W-:Y:S04]  /*ea580*/  STL.64 [R1+0x380], R48 ;  /* 0x0003803001007387 */ /* 0x000fe80000100a00 */
[----:B------:R3:W-:Y:S03]  /*ea590*/  STL.64 [R1+0x388], R50 ;  /* 0x0003883201007387 */ /* 0x0007e60000100a00 */
[C---:B-1----:R-:W-:Y:S08]  /*ea5a0*/  HMMA.1688.F32.TF32 R68, R168.reuse, R60, R228 ;  /* 0x0000003ca844723c */ /* 0x042ff000000810e4 */
[C---:B------:R-:W-:Y:S08]  /*ea5b0*/  HMMA.1688.F32.TF32 R60, R168.reuse, R64, R232 ;  /* 0x00000040a83c723c */ /* 0x040ff000000810e8 */
[C---:B---3--:R-:W-:Y:S08]  /*ea5c0*/  HMMA.1688.F32.TF32 R48, R168.reuse, R28, R236 ;  /* 0x0000001ca830723c */ /* 0x048ff000000810ec */
[C---:B------:R-:W-:Y:S01]  /*ea5d0*/  HMMA.1688.F32.TF32 R36, R168.reuse, R36, R172 ;  /* 0x00000024a824723c */ /* 0x040fe200000810ac */
[----:B------:R-:W-:Y:S07]  /*ea5e0*/  STL.64 [R1+0x4f0], R68 ;  /* 0x0004f04401007387 */ /* 0x000fee0000100a00 */
[----:B------:R-:W-:Y:S08]  /*ea5f0*/  HMMA.1688.F32.TF32 R28, R168, R40, R204 ;  /* 0x00000028a81c723c */ /* 0x000ff000000810cc */
        /* <DEDUP_REMOVED lines=12> */
[----:B------:R-:W-:Y:S01]  /*ea6c0*/  LDS R172, [R47+UR10+0x10700] ;  /* 0x0107000a2fac7984 */ /* 0x000fe20008000800 */
[C---:B------:R-:W-:Y:S03]  /*ea6d0*/  HMMA.1688.F32.TF32 R184, R176.reuse, R80, R184 ;  /* 0x00000050b0b8723c */ /* 0x040fe600000810b8 */
[----:B------:R-:W-:Y:S04]  /*ea6e0*/  LDS R174, [R47+UR10+0x12700] ;  /* 0x0127000a2fae7984 */ /* 0x000fe80008000800 */
[----:B------:R-:W-:Y:S01]  /*ea6f0*/  LDS R173, [R0+UR10+0x10700] ;  /* 0x0107000a00ad7984 */ /* 0x000fe20008000800 */
[----:B------:R-:W-:Y:S03]  /*ea700*/  HMMA.1688.F32.TF32 R196, R176, R76, R196 ;  /* 0x0000004cb0c4723c */ /* 0x000fe600000810c4 */
[----:B------:R-:W-:Y:S05]  /*ea710*/  LDS R175, [R0+UR10+0x12700] ;  /* 0x0127000a00af7984 */ /* 0x000fea0008000800 */
[----:B------:R-:W-:Y:S01]  /*ea720*/  HMMA.1688.F32.TF32 R4, R168, R244, R4 ;  /* 0x000000f4a804723c */ /* 0x000fe20000081004 */
[----:B------:R-:W-:Y:S04]  /*ea730*/  STL.64 [R1+0x4b8], R30 ;  /* 0x0004b81e01007387 */ /* 0x000fe80000100a00 */
[----:B------:R-:W3:Y:S03]  /*ea740*/  LDL.LU R244, [R1+0x3010] ;  /* 0x0030100001f47983 */ /* 0x000ee60000300800 */
[----:B------:R-:W-:Y:S11]  /*ea750*/  HMMA.1688.F32.TF32 R188, R208, R54, R188 ;  /* 0x00000036d0bc723c */ /* 0x000ff600000810bc */
[----:B------:R-:W-:Y:S04]  /*ea760*/  STL.64 [R1+0x4a0], R4 ;  /* 0x0004a00401007387 */ /* 0x000fe80000100a00 */
[----:B------:R1:W-:Y:S04]  /*ea770*/  STL.64 [R1+0x4a8], R6 ;  /* 0x0004a80601007387 */ /* 0x0003e80000100a00 */
[----:B------:R-:W3:Y:S04]  /*ea780*/  LDL.LU R245, [R1+0x3014] ;  /* 0x0030140001f57983 */ /* 0x000ee80000300800 */
[----:B------:R-:W3:Y:S01]  /*ea790*/  LDL.LU R246, [R1+0x3018] ;  /* 0x0030180001f67983 */ /* 0x000ee20000300800 */
[----:B-1----:R-:W-:Y:S03]  /*ea7a0*/  HMMA.1688.F32.TF32 R4, R168, R248, R180 ;  /* 0x000000f8a804723c */ /* 0x002fe600000810b4 */
[----:B------:R-:W3:Y:S04]  /*ea7b0*/  LDL.LU R247, [R1+0x301c] ;  /* 0x00301c0001f77983 */ /* 0x000ee80000300800 */
[----:B------:R-:W4:-:S12]  /*ea7c0*/  LDL.LU R248, [R1+0x30a0] ;  /* 0x0030a00001f87983 */ /* 0x000f180000300800 */
[----:B------:R-:W-:Y:S04]  /*ea7d0*/  STL.64 [R1+0x550], R4 ;  /* 0x0005500401007387 */ /* 0x000fe80000100a00 */
[----:B------:R2:W-:Y:S04]  /*ea7e0*/  STL.64 [R1+0x558], R6 ;  /* 0x0005580601007387 */ /* 0x0005e80000100a00 */
[----:B------:R-:W4:Y:S04]  /*ea7f0*/  LDL.LU R249, [R1+0x30a4] ;  /* 0x0030a40001f97983 */ /* 0x000f280000300800 */
[----:B------:R-:W4:Y:S01]  /*ea800*/  LDL.LU R250, [R1+0x30a8] ;  /* 0x0030a80001fa7983 */ /* 0x000f220000300800 */
[----:B--2---:R-:W-:Y:S03]  /*ea810*/  HMMA.1688.F32.TF32 R4, R168, R32, R188 ;  /* 0x00000020a804723c */ /* 0x004fe600000810bc */
[----:B------:R-:W4:Y:S04]  /*ea820*/  LDL.LU R251, [R1+0x30ac] ;  /* 0x0030ac0001fb7983 */ /* 0x000f280000300800 */
[----:B------:R-:W2:Y:S04]  /*ea830*/  LDL.LU R40, [R1+0x30b0] ;  /* 0x0030b00001287983 */ /* 0x000ea80000300800 */
[----:B------:R-:W2:Y:S01]  /*ea840*/  LDL.LU R41, [R1+0x30b4] ;  /* 0x0030b40001297983 */ /* 0x000ea20000300800 */
[C---:B------:R-:W-:Y:S03]  /*ea850*/  HMMA.1688.F32.TF32 R192, R176.reuse, R72, R192 ;  /* 0x00000048b0c0723c */ /* 0x040fe600000810c0 */
[----:B------:R-:W2:Y:S04]  /*ea860*/  LDL.LU R42, [R1+0x30b8] ;  /* 0x0030b800012a7983 */ /* 0x000ea80000300800 */
[----:B------:R-:W2:Y:S01]  /*ea870*/  LDL.LU R43, [R1+0x30bc] ;  /* 0x0030bc00012b7983 */ /* 0x000ea20000300800 */
[C---:B------:R-:W-:Y:S03]  /*ea880*/  HMMA.1688.F32.TF32 R200, R176.reuse, R92, R200 ;  /* 0x0000005cb0c8723c */ /* 0x040fe600000810c8 */
[----:B------:R-:W2:Y:S04]  /*ea890*/  LDL R44, [R1] ;  /* 0x00000000012c7983 */ /* 0x000ea80000100800 */
[----:B------:R-:W2:Y:S01]  /*ea8a0*/  LDL R45, [R1+0x4] ;  /* 0x00000400012d7983 */ /* 0x000ea20000100800 */
[----:B------:R-:W-:Y:S03]  /*ea8b0*/  HMMA.1688.F32.TF32 R212, R176, R88, R212 ;  /* 0x00000058b0d4723c */ /* 0x000fe600000810d4 */
[----:B------:R-:W2:Y:S04]  /*ea8c0*/  LDL.LU R36, [R1+0x30c0] ;  /* 0x0030c00001247983 */ /* 0x000ea80000300800 */
[----:B------:R-:W2:Y:S04]  /*ea8d0*/  LDL.LU R37, [R1+0x30c4] ;  /* 0x0030c40001257983 */ /* 0x000ea80000300800 */
[----:B------:R-:W2:Y:S04]  /*ea8e0*/  LDL.LU R38, [R1+0x30c8] ;  /* 0x0030c80001267983 */ /* 0x000ea80000300800 */
[----:B------:R-:W2:Y:S04]  /*ea8f0*/  LDL.LU R39, [R1+0x30cc] ;  /* 0x0030cc0001277983 */ /* 0x000ea80000300800 */
[----:B------:R-:W2:Y:S04]  /*ea900*/  LDL.LU R32, [R1+0x30d0] ;  /* 0x0030d00001207983 */ /* 0x000ea80000300800 */
        /* <DEDUP_REMOVED lines=11> */
[----:B-1----:R-:W2:Y:S04]  /*ea9c0*/  LDL R6, [R1+0x7a8] ;  /* 0x0007a80001067983 */ /* 0x002ea80000100800 */
[----:B------:R-:W2:Y:S04]  /*ea9d0*/  LDL R7, [R1+0x7ac] ;  /* 0x0007ac0001077983 */ /* 0x000ea80000100800 */
        /* <DEDUP_REMOVED lines=9> */
[----:B------:R-:W-:Y:S04]  /*eaa70*/  LDS R176, [R47+UR10+0xc700] ;  /* 0x00c7000a2fb07984 */ /* 0x000fe80008000800 */
[----:B------:R-:W-:Y:S01]  /*eaa80*/  LDS R178, [R47+UR10+0xe700] ;  /* 0x00e7000a2fb27984 */ /* 0x000fe20008000800 */
[C---:B------:R-:W-:Y:S03]  /*eaa90*/  HMMA.1688.F32.TF32 R200, R208.reuse, R94, R200 ;  /* 0x0000005ed0c8723c */ /* 0x040fe600000810c8 */
[----:B------:R-:W-:Y:S04]  /*eaaa0*/  LDS R177, [R0+UR10+0xc700] ;  /* 0x00c7000a00b17984 */ /* 0x000fe80008000800 */
[----:B------:R-:W1:Y:S01]  /*eaab0*/  LDS R179, [R0+UR10+0xe700] ;  /* 0x00e7000a00b37984 */ /* 0x000e620008000800 */
        /* <DEDUP_REMOVED lines=39> */
[----:B------:R-:W1:Y:S04]  /*ead30*/  LDL R218, [R1+0x728] ;  /* 0x0007280001da7983 */ /* 0x000e680000100800 */
[----:B------:R-:W1:Y:S04]  /*ead40*/  LDL R219, [R1+0x72c] ;  /* 0x00072c0001db7983 */ /* 0x000e680000100800 */
        /* <DEDUP_REMOVED lines=18> */
[----:B------:R-:W4:Y:S01]  /*eae70*/  LDL.LU.64 R142, [R1+0xa3a8] ;  /* 0x00a3a800018e7983 */ /* 0x000f220000300a00 */
[C---:B--2---:R-:W-:Y:S03]  /*eae80*/  HMMA.1688.F32.TF32 R184, R168.reuse, R140, R184 ;  /* 0x0000008ca8b8723c */ /* 0x044fe600000810b8 */
[----:B------:R-:W2:Y:S05]  /*eae90*/  LDL.LU.64 R140, [R1+0xa3a0] ;  /* 0x00a3a000018c7983 */ /* 0x000eaa0000300a00 */
[C---:B---3--:R-:W-:Y:S08]  /*eaea0*/  HMMA.1688.F32.TF32 R196, R168.reuse, R144, R196 ;  /* 0x00000090a8c4723c */ /* 0x048ff000000810c4 */
[C---:B----4-:R-:W-:Y:S03]  /*eaeb0*/  HMMA.1688.F32.TF32 R192, R168.reuse, R148, R192 ;  /* 0x00000094a8c0723c */ /* 0x050fe600000810c0 */
[----:B------:R-:W-:Y:S05]  /*eaec0*/  STL.64 [R1+0x530], R184 ;  /* 0x000530b801007387 */ /* 0x000fea0000100a00 */
[C---:B------:R-:W-:Y:S01]  /*eaed0*/  HMMA.1688.F32.TF32 R200, R168.reuse, R152, R200 ;  /* 0x00000098a8c8723c */ /* 0x040fe200000810c8 */
[----:B------:R3:W-:Y:S07]  /*eaee0*/  STL.64 [R1+0x538], R186 ;  /* 0x000538ba01007387 */ /* 0x0007ee0000100a00 */
[----:B------:R-:W-:Y:S01]  /*eaef0*/  HMMA.1688.F32.TF32 R212, R168, R156, R212 ;  /* 0x0000009ca8d4723c */ /* 0x000fe200000810d4 */
[----:B---3--:R-:W3:Y:S04]  /*eaf00*/  LDL R186, [R1+0x7d8] ;  /* 0x0007d80001ba7983 */ /* 0x008ee80000100800 */
[----:B------:R-:W3:Y:S04]  /*eaf10*/  LDL R187, [R1+0x7dc] ;  /* 0x0007dc0001bb7983 */ /* 0x000ee80000100800 */
[----:B------:R-:W4:Y:S04]  /*eaf20*/  LDL.LU.64 R146, [R1+0xa398] ;  /* 0x00a3980001927983 */ /* 0x000f280000300a00 */
[----:B------:R-:W2:Y:S04]  /*eaf30*/  LDL.LU.64 R144, [R1+0xa390] ;  /* 0x00a3900001907983 */ /* 0x000ea80000300a00 */
[----:B------:R-:W-:Y:S04]  /*eaf40*/  STL.64 [R1+0x520], R196 ;  /* 0x000520c401007387 */ /* 0x000fe80000100a00 */
        /* <DEDUP_REMOVED lines=52> */
[----:B------:R-:W-:Y:S08]  /*eb290*/  HMMA.1688.F32.TF32 R188, R176, R190, R36 ;  /* 0x000000beb0bc723c */ /* 0x000ff00000081024 */
[----:B------:R-:W-:Y:S08]  /*eb2a0*/  HMMA.1688.F32.TF32 R224, R172, R44, R224 ;  /* 0x0000002cace0723c */ /* 0x000ff000000810e0 */
[C---:B---3--:R-:W-:Y:S08]  /*eb2b0*/  HMMA.1688.F32.TF32 R184, R176.reuse, R186, R32 ;  /* 0x000000bab0b8723c */ /* 0x048ff00000081020 */
[C---:B--2---:R-:W-:Y:S08]  /*eb2c0*/  HMMA.1688.F32.TF32 R196, R176.reuse, R198, R40 ;  /* 0x000000c6b0c4723c */ /* 0x044ff00000081028 */
[C---:B----4-:R-:W-:Y:S01]  /*eb2d0*/  HMMA.1688.F32.TF32 R192, R176.reuse, R194, R28 ;  /* 0x000000c2b0c0723c */ /* 0x050fe2000008101c */
[----:B------:R-:W2:Y:S04]  /*eb2e0*/  LDL.LU.64 R30, [R1+0xa2c8] ;  /* 0x00a2c800011e7983 */ /* 0x000ea80000300a00 */
[----:B------:R-:W3:Y:S04]  /*eb2f0*/  LDL.LU.64 R28, [R1+0xa2c0] ;  /* 0x00a2c000011c7983 */ /* 0x000ee80000300a00 */
[----:B------:R-:W4:Y:S04]  /*eb300*/  LDL.LU.64 R34, [R1+0xa2b8] ;  /* 0x00a2b80001227983 */ /* 0x000f280000300a00 */
[----:B------:R-:W2:Y:S04]  /*eb310*/  LDL.LU.64 R32, [R1+0xa2b0] ;  /* 0x00a2b00001207983 */ /* 0x000ea80000300a00 */
[----:B------:R-:W4:Y:S04]  /*eb320*/  LDL.LU.64 R38, [R1+0xa2a8] ;  /* 0x00a2a80001267983 */ /* 0x000f280000300a00 */
[----:B------:R-:W4:Y:S04]  /*eb330*/  LDL.LU.64 R36, [R1+0xa2a0] ;  /* 0x00a2a00001247983 */ /* 0x000f280000300a00 */
        /* <DEDUP_REMOVED lines=28> */
[----:B------:R-:W-:Y:S08]  /*eb500*/  HMMA.1688.F32.TF32 R216, R172, R244, R216 ;  /* 0x000000f4acd8723c */ /* 0x000ff000000810d8 */
[----:B-1----:R-:W-:Y:S08]  /*eb510*/  HMMA.1688.F32.TF32 R220, R168, R250, R220 ;  /* 0x000000faa8dc723c */ /* 0x002ff000000810dc */
[C---:B------:R-:W-:Y:S08]  /*eb520*/  HMMA.1688.F32.TF32 R228, R172.reuse, R176, R228 ;  /* 0x000000b0ace4723c */ /* 0x040ff000000810e4 */
[C---:B------:R-:W-:Y:S08]  /*eb530*/  HMMA.1688.F32.TF32 R232, R172.reuse, R44, R232 ;  /* 0x0000002cace8723c */ /* 0x040ff000000810e8 */
[----:B------:R-:W-:Y:S01]  /*eb540*/  HMMA.1688.F32.TF32 R176, R172, R36, R208 ;  /* 0x00000024acb0723c */ /* 0x000fe200000810d0 */
[----:B------:R-:W2:Y:S04]  /*eb550*/  LDL R211, [R1+0x2d38] ;  /* 0x002d380001d37983 */ /* 0x000ea80000100800 */
[----:B------:R-:W3:Y:S03]  /*eb560*/  LDL R174, [R1+0x18] ;  /* 0x0000180001ae7983 */ /* 0x000ee60000100800 */
[C---:B------:R-:W-:Y:S01]  /*eb570*/  HMMA.1688.F32.TF32 R216, R168.reuse, R246, R216 ;  /* 0x000000f6a8d8723c */ /* 0x040fe200000810d8 */
[----:B------:R-:W3:Y:S04]  /*eb580*/  LDL R175, [R1+0x1c] ;  /* 0x00001c0001af7983 */ /* 0x000ee80000100800 */
[----:B------:R1:W-:Y:S04]  /*eb590*/  STL.64 [R1+0xa138], R246 ;  /* 0x00a138f601007387 */ /* 0x0003e80000100a00 */
[----:B------:R-:W-:Y:S04]  /*eb5a0*/  LDS R209, [R0+UR10+0x18700] ;  /* 0x0187000a00d17984 */ /* 0x000fe80008000800 */
[----:B------:R-:W-:Y:S04]  /*eb5b0*/  LDS R173, [R0+UR10+0x1c700] ;  /* 0x01c7000a00ad7984 */ /* 0x000fe80008000800 */
[----:B-1----:R-:W4:Y:S04]  /*eb5c0*/  LDL R247, [R1+0x2d38] ;  /* 0x002d380001f77983 */ /* 0x002f280000100800 */
[----:B------:R-:W-:Y:S04]  /*eb5d0*/  STL.64 [R1+0xa130], R244 ;  /* 0x00a130f401007387 */ /* 0x000fe80000100a00 */
[----:B------:R1:W-:Y:S04]  /*eb5e0*/  STL.64 [R1+0xa148], R250 ;  /* 0x00a148fa01007387 */ /* 0x0003e80000100a00 */
[----:B------:R1:W-:Y:S04]  /*eb5f0*/  STL.64 [R1+0xa140], R248 ;  /* 0x00a140f801007387 */ /* 0x0003e80000100a00 */
[----:B-1----:R-:W4:Y:S04]  /*eb600*/  LDL R250, [R1+0x8] ;  /* 0x0000080001fa7983 */ /* 0x002f280000100800 */
        /* <DEDUP_REMOVED lines=19> */
[----:B------:R-:W-:Y:S04]  /*eb740*/  LDS R175, [R0+UR10+0x1e700] ;  /* 0x01e7000a00af7984 */ /* 0x000fe80008000800 */
[----:B----4-:R-:W-:Y:S04]  /*eb750*/  LDS R172, [R247+UR10+0x1c700] ;  /* 0x01c7000af7ac7984 */ /* 0x010fe80008000800 */
[----:B------:R-:W2:Y:S01]  /*eb760*/  LDS R174, [R247+UR10+0x1e700] ;  /* 0x01e7000af7ae7984 */ /* 0x000ea20008000800 */
[----:B------:R-:W-:Y:S03]  /*eb770*/  HMMA.1688.F32.TF32 R224, R168, R250, R224 ;  /* 0x000000faa8e0723c */ /* 0x000fe600000810e0 */
[----:B------:R-:W3:Y:S04]  /*eb780*/  LDL R250, [R1+0x28] ;  /* 0x0000280001fa7983 */ /* 0x000ee80000100800 */
[----:B------:R-:W3:Y:S04]  /*eb790*/  LDL R251, [R1+0x2c] ;  /* 0x00002c0001fb7983 */ /* 0x000ee80000100800 */
[----:B------:R4:W-:Y:S04]  /*eb7a0*/  STL.64 [R1+0xa118], R46 ;  /* 0x00a1182e01007387 */ /* 0x0009e80000100a00 */
[----:B------:R2:W-:Y:S01]  /*eb7b0*/  STL.64 [R1+0xa110], R44 ;  /* 0x00a1102c01007387 */ /* 0x0005e20000100a00 */
[----:B-1----:R-:W-:Y:S03]  /*eb7c0*/  HMMA.1688.F32.TF32 R220, R208, R160, R220 ;  /* 0x000000a0d0dc723c */ /* 0x002fe600000810dc */
[----:B------:R-:W-:Y:S04]  /*eb7d0*/  LDS R168, [R247+UR10+0x20700] ;  /* 0x0207000af7a87984 */ /* 0x000fe80008000800 */
[----:B----4-:R-:W4:Y:S04]  /*eb7e0*/  LDL.64 R46, [R1+0x38] ;  /* 0x00003800012e7983 */ /* 0x010f280000100a00 */
[----:B--2---:R-:W2:Y:S04]  /*eb7f0*/  LDL.64 R44, [R1+0x30] ;  /* 0x00003000012c7983 */ /* 0x004ea80000100a00 */
[----:B------:R1:W-:Y:S04]  /*eb800*/  STL.64 [R1+0xa128], R42 ;  /* 0x00a1282a01007387 */ /* 0x0003e80000100a00 */
[----:B------:R1:W-:Y:S04]  /*eb810*/  STL.64 [R1+0xa120], R40 ;  /* 0x00a1202801007387 */ /* 0x0003e80000100a00 */
[----:B------:R-:W-:Y:S04]  /*eb820*/  LDS R170, [R247+UR10+0x22700] ;  /* 0x0227000af7aa7984 */ /* 0x000fe80008000800 */
[----:B-1----:R-:W3:Y:S04]  /*eb830*/  LDL R42, [R1+0x48] ;  /* 0x00004800012a7983 */ /* 0x002ee80000100800 */
[----:B------:R-:W3:Y:S04]  /*eb840*/  LDL R40, [R1+0x40] ;  /* 0x0000400001287983 */ /* 0x000ee80000100800 */
[----:B------:R-:W3:Y:S04]  /*eb850*/  LDL R41, [R1+0x44] ;  /* 0x0000440001297983 */ /* 0x000ee80000100800 */
[----:B------:R-:W-:Y:S04]  /*eb860*/  STL.64 [R1+0xa158], R38 ;  /* 0x00a1582601007387 */ /* 0x000fe80000100a00 */
[----:B------:R-:W-:Y:S04]  /*eb870*/  STL.64 [R1+0xa150], R36 ;  /* 0x00a1502401007387 */ /* 0x000fe80000100a00 */
[----:B------:R-:W-:Y:S04]  /*eb880*/  STL.64 [R1+0xa168], R34 ;  /* 0x00a1682201007387 */ /* 0x000fe80000100a00 */
[----:B------:R-:W-:Y:S04]  /*eb890*/  STL.64 [R1+0xa160], R32 ;  /* 0x00a1602001007387 */ /* 0x000fe80000100a00 */
[----:B------:R-:W-:Y:S04]  /*eb8a0*/  LDS R169, [R0+UR10+0x20700] ;  /* 0x0207000a00a97984 */ /* 0x000fe80008000800 */
[----:B------:R-:W1:Y:S04]  /*eb8b0*/  LDS R171, [R0+UR10+0x22700] ;  /* 0x0227000a00ab7984 */ /* 0x000e680008000800 */
        /* <DEDUP_REMOVED lines=39> */
[----:B------:R-:W-:Y:S03]  /*ebb30*/  HMMA.1688.F32.TF32 R224, R208, R156, R224 ;  /* 0x0000009cd0e0723c */ /* 0x000fe600000810e0 */
[----:B------:R-:W-:Y:S04]  /*ebb40*/  STL [R1+0xa0cc], R22 ;  /* 0x00a0cc1601007387 */ /* 0x000fe80000100800 */
[----:B------:R-:W-:-:S13]  /*ebb50*/  STL [R1+0xa0a0], R23 ;  /* 0x00a0a01701007387 */ /* 0x000fda0000100800 */
[----:B------:R-:W-:-:S15]  /*ebb60*/  HMMA.1688.F32.TF32 R224, R172, R158, R224 ;  /* 0x0000009eace0723c */ /* 0x000fde00000810e0 */
[----:B------:R-:W-:-:S05]  /*ebb70*/  NOP ;  /* 0x0000000000007918 */ /* 0x000fca0000000000 */
[C---:B-1----:R-:W-:Y:S08]  /*ebb80*/  HMMA.1688.F32.TF32 R224, R168.reuse, R248, R224 ;  /* 0x000000f8a8e0723c */ /* 0x042ff000000810e0 */
[----:B--2---:R-:W-:Y:S01]  /*ebb90*/  HMMA.1688.F32.TF32 R220, R168, R44, R220 ;  /* 0x0000002ca8dc723c */ /* 0x004fe200000810dc */
[----:B------:R-:W2:Y:S04]  /*ebba0*/  LDL.LU.64 R44, [R1+0xa90] ;  /* 0x000a9000012c7983 */ /* 0x000ea80000300a00 */
[----:B------:R-:W-:Y:S04]  /*ebbb0*/  STL [R1+0xa0d0], R18 ;  /* 0x00a0d01201007387 */ /* 0x000fe80000100800 */
[----:B------:R-:W-:Y:S04]  /*ebbc0*/  STL [R1+0xa09c], R19 ;  /* 0x00a09c1301007387 */ /* 0x000fe80000100800 */
[----:B------:R-:W2:Y:S04]  /*ebbd0*/  LDL.LU.64 R248, [R1+0xa70] ;  /* 0x000a700001f87983 */ /* 0x000ea80000300a00 */
[----:B------:R-:W2:Y:S01]  /*ebbe0*/  LDL.LU.64 R244, [R1+0xa50] ;  /* 0x000a500001f47983 */ /* 0x000ea20000300a00 */
[C---:B------:R-:W-:Y:S03]  /*ebbf0*/  HMMA.1688.F32.TF32 R216, R208.reuse, R164, R216 ;  /* 0x000000a4d0d8723c */ /* 0x040fe600000810d8 */
[----:B------:R-:W2:Y:S05]  /*ebc00*/  LDL.LU.64 R60, [R1+0xa30] ;  /* 0x000a3000013c7983 */ /* 0x000eaa0000300a00 */
        /* <DEDUP_REMOVED lines=20> */
[----:B------:R-:W2:Y:S04]  /*ebd50*/  LDL.LU.64 R64, [R1+0xa10] ;  /* 0x000a100001407983 */ /* 0x000ea80000300a00 */
[----:B------:R-:W2:Y:S02]  /*ebd60*/  LDL.LU.64 R28, [R1+0x9f0] ;  /* 0x0009f000011c7983 */ /* 0x000ea40000300a00 */
[C---:B------:R-:W-:Y:S02]  /*ebd70*/  HMMA.1688.F32.TF32 R232, R172.reuse, R150, R232 ;  /* 0x00000096ace8723c */ /* 0x040fe400000810e8 */
[----:B------:R-:W2:Y:S04]  /*ebd80*/  LDL.LU.64 R32, [R1+0x9d0] ;  /* 0x0009d00001207983 */ /* 0x000ea80000300a00 */
[----:B------:R-:W2:Y:S02]  /*ebd90*/  LDL.LU.64 R36, [R1+0x9b0] ;  /* 0x0009b00001247983 */ /* 0x000ea40000300a00 */
        /* <DEDUP_REMOVED lines=13> */
[----:B---3--:R-:W-:Y:S01]  /*ebe70*/  HMMA.1688.F32.TF32 R216, R168, R40, R216 ;  /* 0x00000028a8d8723c */ /* 0x008fe200000810d8 */
[----:B------:R-:W-:Y:S04]  /*ebe80*/  LDS R173, [R0+UR10+0x28700] ;  /* 0x0287000a00ad7984 */ /* 0x000fe80008000800 */
[----:B------:R-:W1:Y:S03]  /*ebe90*/  LDS R175, [R0+UR10+0x2a700] ;  /* 0x02a7000a00af7984 */ /* 0x000e660008000800 */
[----:B----4-:R-:W-:-:S12]  /*ebea0*/  HMMA.1688.F32.TF32 R220, R208, R46, R220 ;  /* 0x0000002ed0dc723c */ /* 0x010fd800000810dc */
[----:B------:R-:W-:Y:S01]  /*ebeb0*/  HMMA.1688.F32.TF32 R216, R208, R42, R216 ;  /* 0x0000002ad0d8723c */ /* 0x000fe200000810d8 */
[----:B------:R-:W-:Y:S02]  /*ebec0*/  IMAD.MOV.U32 R40, RZ, RZ, R252 ;  /* 0x000000ffff287224 */ /* 0x000fe400078e00fc */
[----:B------:R-:W-:Y:S01]  /*ebed0*/  IMAD.MOV.U32 R41, RZ, RZ, R2 ;  /* 0x000000ffff297224 */ /* 0x000fe200078e0002 */
[----:B------:R-:W-:Y:S04]  /*ebee0*/  STL [R1+0xa0d8], R58 ;  /* 0x00a0d83a01007387 */ /* 0x000fe80000100800 */
[----:B------:R-:W-:Y:S04]  /*ebef0*/  STL [R1+0xa0d4], R59 ;  /* 0x00a0d43b01007387 */ /* 0x000fe80000100800 */
[----:B------:R-:W-:Y:S04]  /*ebf00*/  STL [R1+0xa0e0], R54 ;  /* 0x00a0e03601007387 */ /* 0x000fe80000100800 */
[----:B------:R-:W-:Y:S04]  /*ebf10*/  STL [R1+0xa0dc], R55 ;  /* 0x00a0dc3701007387 */ /* 0x000fe80000100800 */
[C---:B-1----:R-:W-:Y:S01]  /*ebf20*/  HMMA.1688.F32.TF32 R48, R172.reuse, R40, R216 ;  /* 0x00000028ac30723c */ /* 0x042fe200000810d8 */
[----:B------:R-:W-:Y:S04]  /*ebf30*/  STL [R1+0xa0e8], R82 ;  /* 0x00a0e85201007387 */ /* 0x000fe80000100800 */
[----:B------:R-:W-:Y:S03]  /*ebf40*/  STL [R1+0xa0e4], R83 ;  /* 0x00a0e45301007387 */ /* 0x000fe60000100800 */
[----:B--2---:R-:W-:Y:S01]  /*ebf50*/  HMMA.1688.F32.TF32 R40, R172, R44, R220 ;  /* 0x0000002cac28723c */ /* 0x004fe200000810dc */
        /* <DEDUP_REMOVED lines=9> */
[----:B------:R-:W-:Y:S04]  /*ebff0*/  STL.64 [R1+0x370], R48 ;  /* 0x0003703001007387 */ /* 0x000fe80000100a00 */
[----:B------:R-:W-:Y:S01]  /*ec000*/  STL.64 [R1+0x378], R50 ;  /* 0x0003783201007387 */ /* 0x000fe20000100a00 */
[----:B------:R-:W-:Y:S03]  /*ec010*/  HMMA.1688.F32.TF32 R224, R208, R250, R224 ;  /* 0x000000fad0e0723c */ /* 0x000fe600000810e0 */
[----:B------:R1:W-:Y:S04]  /*ec020*/  STL.64 [R1+0x360], R40 ;  /* 0x0003602801007387 */ /* 0x0003e80000100a00 */
[----:B------:R-:W-:Y:S01]  /*ec030*/  STL.64 [R1+0x368], R42 ;  /* 0x0003682a01007387 */ /* 0x000fe20000100a00 */
[----:B------:R-:W-:Y:S03]  /*ec040*/  HMMA.1688.F32.TF32 R228, R168, R240, R228 ;  /* 0x000000f0a8e4723c */ /* 0x000fe600000810e4 */
[----:B-1----:R-:W2:Y:S05]  /*ec050*/  LDL.LU.64 R40, [R1+0x990] ;  /* 0x0009900001287983 */ /* 0x002eaa0000300a00 */
[----:B------:R-:W-:Y:S01]  /*ec060*/  HMMA.1688.F32.TF32 R232, R208, R10, R232 ;  /* 0x0000000ad0e8723c */ /* 0x000fe200000810e8 */
[----:B------:R-:W-:Y:S01]  /*ec070*/  IMAD.MOV.U32 R10, RZ, RZ, R44 ;  /* 0x000000ffff0a7224 */ /* 0x000fe200078e002c */
[----:B------:R-:W-:-:S02]  /*ec080*/  MOV R11, R45 ;  /* 0x0000002d000b7202 */ /* 0x000fc40000000f00 */
[----:B------:R-:W3:Y:S04]  /*ec090*/  LDL.LU.64 R44, [R1+0x970] ;  /* 0x00097000012c7983 */ /* 0x000ee80000300a00 */
[----:B------:R-:W-:Y:S08]  /*ec0a0*/  HMMA.1688.F32.TF32 R236, R168, R12, R236 ;  /* 0x0000000ca8ec723c */ /* 0x000ff000000810ec */
[----:B------:R-:W-:Y:S08]  /*ec0b0*/  HMMA.1688.F32.TF32 R48, R172, R248, R224 ;  /* 0x000000f8ac30723c */ /* 0x000ff000000810e0 */
[C---:B------:R-:W-:Y:S01]  /*ec0c0*/  HMMA.1688.F32.TF32 R228, R208.reuse, R242, R228 ;  /* 0x000000f2d0e4723c */ /* 0x040fe200000810e4 */
[----:B------:R-:W-:Y:S07]  /*ec0d0*/  STL [R1+0xa108], R10 ;  /* 0x00a1080a01007387 */ /* 0x000fee0000100800 */
[----:B------:R-:W-:Y:S01]  /*ec0e0*/  HMMA.1688.F32.TF32 R236, R208, R14, R236 ;  /* 0x0000000ed0ec723c */ /* 0x000fe200000810ec */
[----:B------:R-:W-:-:S02]  /*ec0f0*/  IMAD.MOV.U32 R14, RZ, RZ, R248 ;  /* 0x000000ffff0e7224 */ /* 0x000fc400078e00f8 */
[----:B------:R-:W-:Y:S01]  /*ec100*/  STL.64 [R1+0x350], R48 ;  /* 0x0003503001007387 */ /* 0x000fe20000100a00 */
[----:B------:R-:W-:-:S03]  /*ec110*/  IMAD.MOV.U32 R15, RZ, RZ, R249 ;  /* 0x000000ffff0f7224 */ /* 0x000fc600078e00f9 */
[----:B------:R1:W-:Y:S01]  /*ec120*/  STL.64 [R1+0x358], R50 ;  /* 0x0003583201007387 */ /* 0x0003e20000100a00 */
[----:B------:R-:W-:Y:S03]  /*ec130*/  HMMA.1688.F32.TF32 R176, R168, R24, R176 ;  /* 0x00000018a8b0723c */ /* 0x000fe600000810b0 */
[----:B------:R-:W4:Y:S05]  /*ec140*/  LDL.LU.64 R248, [R1+0x950] ;  /* 0x0009500001f87983 */ /* 0x000f2a0000300a00 */
[----:B-1----:R-:W-:-:S12]  /*ec150*/  HMMA.1688.F32.TF32 R48, R172, R244, R228 ;  /* 0x000000f4ac30723c */ /* 0x002fd800000810e4 */
[----:B------:R-:W-:Y:S01]  /*ec160*/  HMMA.1688.F32.TF32 R176, R208, R26, R176 ;  /* 0x0000001ad0b0723c */ /* 0x000fe200000810b0 */
[----:B------:R-:W-:Y:S01]  /*ec170*/  IMAD.MOV.U32 R26, RZ, RZ, R244 ;  /* 0x000000ffff1a7224 */ /* 0x000fe200078e00f4 */
[----:B------:R-:W-:-:S05]  /*ec180*/  MOV R27, R245 ;  /* 0x000000f5001b7202 */ /* 0x000fca0000000f00 */
[----:B------:R-:W-:Y:S04]  /*ec190*/  STL.64 [R1+0x460], R48 ;  /* 0x0004603001007387 */ /* 0x000fe80000100a00 */
[----:B------:R1:W-:Y:S04]  /*ec1a0*/  STL.64 [R1+0x468], R50 ;  /* 0x0004683201007387 */ /* 0x0003e80000100a00 */
[----:B------:R-:W4:Y:S01]  /*ec1b0*/  LDL.LU.64 R244, [R1+0x930] ;  /* 0x0009300001f47983 */ /* 0x000f220000300a00 */
[----:B------:R-:W-:Y:S08]  /*ec1c0*/  HMMA.1688.F32.TF32 R204, R168, R20, R204 ;  /* 0x00000014a8cc723c */ /* 0x000ff000000810cc */
[----:B-1----:R-:W-:Y:S08]  /*ec1d0*/  HMMA.1688.F32.TF32 R48, R172, R60, R232 ;  /* 0x0000003cac30723c */ /* 0x002ff000000810e8 */
[----:B------:R-:W-:Y:S11]  /*ec1e0*/  HMMA.1688.F32.TF32 R4, R168, R16, R4 ;  /* 0x00000010a804723c */ /* 0x000ff60000081004 */
[----:B------:R-:W-:Y:S04]  /*ec1f0*/  STL.64 [R1+0x450], R48 ;  /* 0x0004503001007387 */ /* 0x000fe80000100a00 */
[----:B------:R1:W-:Y:S01]  /*ec200*/  STL.64 [R1+0x458], R50 ;  /* 0x0004583201007387 */ /* 0x0003e20000100a00 */
[----:B------:R-:W-:Y:S08]  /*ec210*/  HMMA.1688.F32.TF32 R204, R208, R22, R204 ;  /* 0x00000016d0cc723c */ /* 0x000ff000000810cc */
[----:B-1----:R-:W-:Y:S08]  /*ec220*/  HMMA.1688.F32.TF32 R48, R172, R64, R236 ;  /* 0x00000040ac30723c */ /* 0x002ff000000810ec */
[----:B------:R-:W-:Y:S01]  /*ec230*/  HMMA.1688.F32.TF32 R180, R168, R56, R180 ;  /* 0x00000038a8b4723c */ /* 0x000fe200000810b4 */
[----:B------:R-:W-:-:S07]  /*ec240*/  IMAD.MOV.U32 R22, RZ, RZ, R29 ;  /* 0x000000ffff167224 */ /* 0x000fce00078e001d */
[----:B------:R-:W-:Y:S03]  /*ec250*/  HMMA.1688.F32.TF32 R4, R208, R18, R4 ;  /* 0x00000012d004723c */ /* 0x000fe60000081004 */
[----:B------:R-:W-:Y:S01]  /*ec260*/  STL.64 [R1+0x440], R48 ;  /* 0x0004403001007387 */ /* 0x000fe20000100a00 */
[----:B------:R-:W-:-:S03]  /*ec270*/  IMAD.MOV.U32 R18, RZ, RZ, R28 ;  /* 0x000000ffff127224 */ /* 0x000fc600078e001c */
[----:B------:R1:W-:Y:S01]  /*ec280*/  STL.64 [R1+0x448], R50 ;  /* 0x0004483201007387 */ /* 0x0003e20000100a00 */
[----:B------:R-:W-:Y:S03]  /*ec290*/  HMMA.1688.F32.TF32 R192, R168, R52, R192 ;  /* 0x00000034a8c0723c */ /* 0x000fe600000810c0 */
[----:B------:R-:W4:Y:S04]  /*ec2a0*/  LDL R238, [R1+0x2d38] ;  /* 0x002d380001ee7983 */ /* 0x000f280000100800 */
[----:B------:R-:W4:Y:S01]  /*ec2b0*/  LDL R239, [R1+0x2d3c] ;  /* 0x002d3c0001ef7983 */ /* 0x000f220000100800 */
[----:B------:R-:W-:Y:S08]  /*ec2c0*/  HMMA.1688.F32.TF32 R180, R208, R58, R180 ;  /* 0x0000003ad0b4723c */ /* 0x000ff000000810b4 */
[C---:B-1----:R-:W-:Y:S08]  /*ec2d0*/  HMMA.1688.F32.TF32 R48, R172.reuse, R28, R176 ;  /* 0x0000001cac30723c */ /* 0x042ff000000810b0 */
[C---:B------:R-:W-:Y:S08]  /*ec2e0*/  HMMA.1688.F32.TF32 R28, R172.reuse, R32, R204 ;  /* 0x00000020ac1c723c */ /* 0x040ff000000810cc */
[----:B------:R-:W-:Y:S03]  /*ec2f0*/  HMMA.1688.F32.TF32 R4, R172, R36, R4 ;  /* 0x00000024ac04723c */ /* 0x000fe60000081004 */
[----:B------:R-:W-:Y:S04]  /*ec300*/  STL.64 [R1+0x430], R48 ;  /* 0x0004303001007387 */ /* 0x000fe80000100a00 */
[----:B------:R-:W-:Y:S01]  /*ec310*/  STL.64 [R1+0x438], R50 ;  /* 0x0004383201007387 */ /* 0x000fe20000100a00 */
[----:B------:R-:W-:Y:S03]  /*ec320*/  HMMA.1688.F32.TF32 R192, R208, R54, R192 ;  /* 0x00000036d0c0723c */ /* 0x000fe600000810c0 */
[----:B------:R-:W-:Y:S04]  /*ec330*/  STL.64 [R1+0x420], R28 ;  /* 0x0004201c01007387 */ /* 0x000fe80000100a00 */
[----:B------:R2:W-:Y:S01]  /*ec340*/  STL.64 [R1+0x428], R30 ;  /* 0x0004281e01007387 */ /* 0x0005e20000100a00 */
[C---:B------:R-:W-:Y:S03]  /*ec350*/  HMMA.1688.F32.TF32 R184, R168.reuse, R80, R184 ;  /* 0x00000050a8b8723c */ /* 0x040fe600000810b8 */
[----:B------:R-:W-:Y:S04]  /*ec360*/  STL.64 [R1+0x410], R4 ;  /* 0x0004100401007387 */ /* 0x000fe80000100a00 */
[----:B------:R-:W-:Y:S01]  /*ec370*/  STL.64 [R1+0x418], R6 ;  /* 0x0004180601007387 */ /* 0x000fe20000100a00 */
[----:B------:R-:W-:-:S12]  /*ec380*/  HMMA.1688.F32.TF32 R188, R168, R76, R188 ;  /* 0x0000004ca8bc723c */ /* 0x000fd800000810bc */
[C---:B------:R-:W-:Y:S08]  /*ec390*/  HMMA.1688.F32.TF32 R184, R208.reuse, R82, R184 ;  /* 0x00000052d0b8723c */ /* 0x040ff000000810b8 */
[----:B------:R-:W-:Y:S08]  /*ec3a0*/  HMMA.1688.F32.TF32 R188, R208, R78, R188 ;  /* 0x0000004ed0bc723c */ /* 0x000ff000000810bc */
[----:B--2---:R-:W-:-:S15]  /*ec3b0*/  HMMA.1688.F32.TF32 R28, R172, R40, R180 ;  /* 0x00000028ac1c723c */ /* 0x004fde00000810b4 */
[----:B------:R-:W-:-:S04]  /*ec3c0*/  NOP ;  /* 0x0000000000007918 */ /* 0x000fc80000000000 */
[----:B------:R-:W-:Y:S04]  /*ec3d0*/  STL.64 [R1+0x400], R28 ;  /* 0x0004001c01007387 */ /* 0x000fe80000100a00 */
[----:B------:R3:W-:Y:S02]  /*ec3e0*/  STL.64 [R1+0x408], R30 ;  /* 0x0004081e01007387 */ /* 0x0007e40000100a00 */
[----:B---3--:R-:W-:-:S15]  /*ec3f0*/  HMMA.1688.F32.TF32 R28, R172, R44, R192 ;  /* 0x0000002cac1c723c */ /* 0x008fde00000810c0 */
[----:B------:R-:W-:-:S04]  /*ec400*/  NOP ;  /* 0x0000000000007918 */ /* 0x000fc80000000000 */
[----:B------:R-:W-:Y:S04]  /*ec410*/  STL.64 [R1+0x3f0], R28 ;  /* 0x0003f01c01007387 */ /* 0x000fe80000100a00 */
[----:B------:R4:W-:Y:S02]  /*ec420*/  STL.64 [R1+0x3f8], R30 ;  /* 0x0003f81e01007387 */ /* 0x0009e40000100a00 */
[----:B----4-:R-:W-:-:S15]  /*ec430*/  HMMA.1688.F32.TF32 R28, R172, R248, R184 ;  /* 0x000000f8ac1c723c */ /* 0x010fde00000810b8 */
[----:B------:R-:W-:-:S04]  /*ec440*/  NOP ;  /* 0x0000000000007918 */ /* 0x000fc80000000000 */
[----:B------:R-:W-:Y:S04]  /*ec450*/  STL.64 [R1+0x3e0], R28 ;  /* 0x0003e01c01007387 */ /* 0x000fe80000100a00 */
[----:B------:R1:W-:Y:S02]  /*ec460*/  STL.64 [R1+0x3e8], R30 ;  /* 0x0003e81e01007387 */ /* 0x0003e40000100a00 */
[----:B-1----:R-:W-:Y:S01]  /*ec470*/  HMMA.1688.F32.TF32 R28, R172, R244, R188 ;  /* 0x000000f4ac1c723c */ /* 0x002fe200000810bc */
[----:B------:R-:W-:Y:S02]  /*ec480*/  IMAD.MOV.U32 R82, RZ, RZ, R44 ;  /* 0x000000ffff527224 */ /* 0x000fe400078e002c */
[----:B------:R-:W-:-:S05]  /*ec490*/  IMAD.MOV.U32 R83, RZ, RZ, R45 ;  /* 0x000000ffff537224 */ /* 0x000fca00078e002d */
[----:B------:R-:W-:Y:S01]  /*ec4a0*/  HMMA.1688.F32.TF32 R196, R168, R72, R196 ;  /* 0x00000048a8c4723c */ /* 0x000fe200000810c4 */
[----:B------:R-:W-:Y:S02]  /*ec4b0*/  IMAD.MOV.U32 R2, RZ, RZ, R36 ;  /* 0x000000ffff027224 */ /* 0x000fe400078e0024 */
[----:B------:R-:W-:-:S05]  /*ec4c0*/  IMAD.MOV.U32 R252, RZ, RZ, R37 ;  /* 0x000000fffffc7224 */ /* 0x000fca00078e0025 */
[C---:B------:R-:W-:Y:S03]  /*ec4d0*/  HMMA.1688.F32.TF32 R200, R168.reuse, R92, R200 ;  /* 0x0000005ca8c8723c */ /* 0x040fe600000810c8 */
[----:B------:R-:W-:Y:S04]  /*ec4e0*/  STL.64 [R1+0x3d0], R28 ;  /* 0x0003d01c01007387 */ /* 0x000fe80000100a00 */
[----:B------:R-:W-:Y:S01]  /*ec4f0*/  STL.64 [R1+0x3d8], R30 ;  /* 0x0003d81e01007387 */ /* 0x000fe20000100a00 */
[----:B------:R-:W-:Y:S03]  /*ec500*/  HMMA.1688.F32.TF32 R212, R168, R88, R212 ;  /* 0x00000058a8d4723c */ /* 0x000fe600000810d4 */
[----:B------:R-:W2:Y:S04]  /*ec510*/  LDL.LU R44, [R1+0x10] ;  /* 0x00001000012c7983 */ /* 0x000ea80000300800 */
[----:B------:R-:W2:Y:S04]  /*ec520*/  LDL.LU R45, [R1+0x14] ;  /* 0x00001400012d7983 */ /* 0x000ea80000300800 */
[----:B------:R-:W-:Y:S04]  /*ec530*/  LDS R168, [R247+UR10+0xc780] ;  /* 0x00c7800af7a87984 */ /* 0x000fe80008000800 */
[----:B------:R1:W-:Y:S04]  /*ec540*/  LDS R170, [R247+UR10+0xe780] ;  /* 0x00e7800af7aa7984 */ /* 0x0003e80008000800 */
[----:B------:R-:W3:Y:S04]  /*ec550*/  LDL.LU R246, [R1+0x818] ;  /* 0x0008180001f67983 */ /* 0x000ee80000300800 */
[----:B-1----:R-:W3:Y:S04]  /*ec560*/  LDL.LU R247, [R1+0x81c] ;  /* 0x00081c0001f77983 */ /* 0x002ee80000300800 */
[----:B------:R-:W4:Y:S04]  /*ec570*/  LDL.LU R194, [R1+0x808] ;  /* 0x0008080001c27983 */ /* 0x000f280000300800 */
[----:B------:R-:W4:Y:S01]  /*ec580*/  LDL.LU R195, [R1+0x80c] ;  /* 0x00080c0001c37983 */ /* 0x000f220000300800 */
[----:B------:R-:W-:-:S03]  /*ec590*/  IMAD.MOV.U32 R23, RZ, RZ, R248 ;  /* 0x000000ffff177224 */ /* 0x000fc600078e00f8 */
[----:B------:R-:W4:Y:S01]  /*ec5a0*/  LDL.LU R36, [R1+0x31d0] ;  /* 0x0031d00001247983 */ /* 0x000f220000300800 */
[----:B------:R-:W-:-:S03]  /*ec5b0*/  MOV R19, R249 ;  /* 0x000000f900137202 */ /* 0x000fc60000000f00 */
[----:B------:R-:W4:Y:S04]  /*ec5c0*/  LDL.LU R37, [R1+0x31d4] ;  /* 0x0031d40001257983 */ /* 0x000f280000300800 */
[----:B------:R-:W4:Y:S04]  /*ec5d0*/  LDL.LU R38, [R1+0x31d8] ;  /* 0x0031d80001267983 */ /* 0x000f280000300800 */
[----:B------:R-:W4:Y:S01]  /*ec5e0*/  LDL.LU R39, [R1+0x31dc] ;  /* 0x0031dc0001277983 */ /* 0x000f220000300800 */
[----:B------:R-:W-:-:S03]  /*ec5f0*/  IMAD.MOV.U32 R58, RZ, RZ, R32 ;  /* 0x000000ffff3a7224 */ /* 0x000fc600078e0020 */
[----:B------:R-:W3:Y:S01]  /*ec600*/  LDL.LU R248, [R1+0x3110] ;  /* 0x0031100001f87983 */ /* 0x000ee20000300800 */
[----:B------:R-:W-:-:S03]  /*ec610*/  MOV R59, R33 ;  /* 0x00000021003b7202 */ /* 0x000fc60000000f00 */
[----:B------:R-:W3:Y:S04]  /*ec620*/  LDL.LU R249, [R1+0x3114] ;  /* 0x0031140001f97983 */ /* 0x000ee80000300800 */
[----:B------:R-:W3:Y:S04]  /*ec630*/  LDL.LU R250, [R1+0x3118] ;  /* 0x0031180001fa7983 */ /* 0x000ee80000300800 */
[----:B------:R-:W3:Y:S04]  /*ec640*/  LDL.LU R251, [R1+0x311c] ;  /* 0x00311c0001fb7983 */ /* 0x000ee80000300800 */
        /* <DEDUP_REMOVED lines=25> */
[----:B------:R-:W-:Y:S04]  /*ec7e0*/  LDS R169, [R0+UR10+0xc780] ;  /* 0x00c7800a00a97984 */ /* 0x000fe80008000800 */
[----:B------:R1:W2:Y:S04]  /*ec7f0*/  LDS R171, [R0+UR10+0xe780] ;  /* 0x00e7800a00ab7984 */ /* 0x0002a80008000800 */
[----:B------:R-:W2:Y:S01]  /*ec800*/  LDL.LU R51, [R1+0x314c] ;  /* 0x00314c0001337983 */ /* 0x000ea20000300800 */
[----:B-1----:R-:W-:-:S03]  /*ec810*/  IMAD.MOV.U32 R0, RZ, RZ, R61 ;  /* 0x000000ffff007224 */ /* 0x002fc600078e003d */
        /* <DEDUP_REMOVED lines=28> */
[----:B------:R-:W2:Y:S04]  /*ec9e0*/  LDL.LU.64 R140, [R1+0x910] ;  /* 0x00091000018c7983 */ /* 0x000ea80000300a00 */
[----:B------:R-:W3:Y:S04]  /*ec9f0*/  LDL.LU R160, [R1+0x31a0] ;  /* 0x0031a00001a07983 */ /* 0x000ee80000300800 */
[----:B------:R-:W3:Y:S04]  /*eca00*/  LDL.LU R161, [R1+0x31a4] ;  /* 0x0031a40001a17983 */ /* 0x000ee80000300800 */
[----:B------:R-:W3:Y:S04]  /*eca10*/  LDL.LU R162, [R1+0x31a8] ;  /* 0x0031a80001a27983 */ /* 0x000ee80000300800 */
[----:B------:R-:W3:Y:S04]  /*eca20*/  LDL.LU R163, [R1+0x31ac] ;  /* 0x0031ac0001a37983 */ /* 0x000ee80000300800 */
[----:B------:R-:W3:Y:S04]  /*eca30*/  LDL.LU.64 R144, [R1+0x8f0] ;  /* 0x0008f00001907983 */ /* 0x000ee80000300a00 */
[----:B------:R-:W4:Y:S04]  /*eca40*/  LDL.LU R226, [R1+0x738] ;  /* 0x0007380001e27983 */ /* 0x000f280000300800 */
[----:B------:R-:W4:Y:S04]  /*eca50*/  LDL.LU R227, [R1+0x73c] ;  /* 0x00073c0001e37983 */ /* 0x000f280000300800 */
[----:B------:R-:W4:Y:S04]  /*eca60*/  LDL.LU R222, [R1+0x728] ;  /* 0x0007280001de7983 */ /* 0x000f280000300800 */
[----:B------:R-:W4:Y:S04]  /*eca70*/  LDL.LU R223, [R1+0x72c] ;  /* 0x00072c0001df7983 */ /* 0x000f280000300800 */
[----:B------:R-:W4:Y:S04]  /*eca80*/  LDL.LU.64 R148, [R1+0x8d0] ;  /* 0x0008d00001947983 */ /* 0x000f280000300a00 */
        /* <DEDUP_REMOVED lines=22> */
[----:B------:R-:W4:Y:S04]  /*ecbf0*/  LDL.LU R40, [R1] ;  /* 0x0000000001287983 */ /* 0x000f280000300800 */
[----:B------:R-:W4:Y:S04]  /*ecc00*/  LDL.LU R41, [R1+0x4] ;  /* 0x0000040001297983 */ /* 0x000f280000300800 */
[----:B------:R-:W-:Y:S04]  /*ecc10*/  LDS R4, [R238+UR10+0x10780] ;  /* 0x0107800aee047984 */ /* 0x000fe80008000800 */
[----:B------:R-:W-:Y:S04]  /*ecc20*/  LDS R6, [R238+UR10+0x12780] ;  /* 0x0127800aee067984 */ /* 0x000fe80008000800 */
[----:B------:R-:W-:Y:S04]  /*ecc30*/  LDS R5, [R239+UR10+0x10780] ;  /* 0x0107800aef057984 */ /* 0x000fe80008000800 */
[----:B------:R-:W1:Y:S01]  /*ecc40*/  LDS R7, [R239+UR10+0x12780] ;  /* 0x0127800aef077984 */ /* 0x000e620008000800 */
[----:B------:R-:W-:-:S02]  /*ecc50*/  IMAD.MOV.U32 R75, RZ, RZ, R244 ;  /* 0x000000ffff4b7224 */ /* 0x000fc400078e00f4 */
[----:B------:R-:W-:Y:S01]  /*ecc60*/  IMAD.MOV.U32 R78, RZ, RZ, R245 ;  /* 0x000000ffff4e7224 */ /* 0x000fe200078e00f5 */
[----:B------:R-:W-:Y:S01]  /*ecc70*/  MOV R3, R47 ;  /* 0x0000002f00037202 */ /* 0x000fe20000000f00 */
[----:B------:R-:W-:Y:S04]  /*ecc80*/  LDS R208, [R238+UR10+0x14780] ;  /* 0x0147800aeed07984 */ /* 0x000fe80008000800 */
[----:B------:R-:W-:Y:S04]  /*ecc90*/  LDS R209, [R239+UR10+0x14780] ;  /* 0x0147800aefd17984 */ /* 0x000fe80008000800 */
[----:B------:R-:W-:Y:S04]  /*ecca0*/  LDS R236, [R238+UR10+0x18780] ;  /* 0x0187800aeeec7984 */ /* 0x000fe80008000800 */
[----:B------:R-:W-:Y:S01]  /*eccb0*/  LDS R237, [R239+UR10+0x18780] ;  /* 0x0187800aefed7984 */ /* 0x000fe20008000800 */
[----:B--2---:R-:W-:Y:S01]  /*eccc0*/  HMMA.1688.F32.TF32 R196, R172, R140, R196 ;  /* 0x0000008cacc4723c */ /* 0x004fe200000810c4 */
[----:B------:R-:W-:Y:S01]  /*eccd0*/  IMAD.MOV.U32 R95, RZ, RZ, R140 ;  /* 0x000000ffff5f7224 */ /* 0x000fe200078e008c */
[----:B------:R-:W-:-:S06]  /*ecce0*/  MOV R74, R141 ;  /* 0x0000008d004a7202 */ /* 0x000fcc0000000f00 */
[C---:B---3--:R-:W-:Y:S11]  /*eccf0*/  HMMA.1688.F32.TF32 R200, R172.reuse, R144, R200 ;  /* 0x00000090acc8723c */ /* 0x048ff600000810c8 */
[----:B------:R-:W-:Y:S04]  /*ecd00*/  STL.64 [R1+0x3c0], R196 ;  /* 0x0003c0c401007387 */ /* 0x000fe80000100a00 */
[----:B------:R2:W-:Y:S04]  /*ecd10*/  STL.64 [R1+0x3c8], R198 ;  /* 0x0003c8c601007387 */ /* 0x0005e80000100a00 */
[----:B------:R-:W3:Y:S04]  /*ecd20*/  LDL.LU.64 R142, [R1+0xa258] ;  /* 0x00a25800018e7983 */ /* 0x000ee80000300a00 */
[----:B------:R-:W3:Y:S04]  /*ecd30*/  LDL.LU.64 R140, [R1+0xa250] ;  /* 0x00a25000018c7983 */ /* 0x000ee80000300a00 */
[----:B--2---:R-:W2:Y:S01]  /*ecd40*/  LDL.LU R198, [R1+0x7f8] ;  /* 0x0007f80001c67983 */ /* 0x004ea20000300800 */
[----:B----4-:R-:W-:Y:S03]  /*ecd50*/  HMMA.1688.F32.TF32 R172, R172, R148, R212 ;  /* 0x00000094acac723c */ /* 0x010fe600000810d4 */
[----:B------:R-:W2:Y:S01]  /*ecd60*/  LDL.LU R199, [R1+0x7fc] ;  /* 0x0007fc0001c77983 */ /* 0x000ea20000300800 */
[----:B------:R-:W-:-:S03]  /*ecd70*/  IMAD.MOV.U32 R91, RZ, RZ, R144 ;  /* 0x000000ffff5b7224 */ /* 0x000fc600078e0090 */
[----:B------:R-:W-:Y:S01]  /*ecd80*/  STL.64 [R1+0x3b0], R200 ;  /* 0x0003b0c801007387 */ /* 0x000fe20000100a00 */
[----:B------:R-:W-:-:S03]  /*ecd90*/  IMAD.MOV.U32 R94, RZ, RZ, R145 ;  /* 0x000000ffff5e7224 */ /* 0x000fc600078e0091 */
[----:B------:R4:W-:Y:S04]  /*ecda0*/  STL.64 [R1+0x3b8], R202 ;  /* 0x0003b8ca01007387 */ /* 0x0009e80000100a00 */
[----:B------:R-:W3:Y:S04]  /*ecdb0*/  LDL.LU.64 R146, [R1+0xa248] ;  /* 0x00a2480001927983 */ /* 0x000ee80000300a00 */
[----:B------:R-:W3:Y:S04]  /*ecdc0*/  LDL.LU.64 R144, [R1+0xa240] ;  /* 0x00a2400001907983 */ /* 0x000ee80000300a00 */
[----:B----4-:R-:W4:Y:S01]  /*ecdd0*/  LDL.LU R202, [R1+0x7e8] ;  /* 0x0007e80001ca7983 */ /* 0x010f220000300800 */
[----:B------:R-:W-:-:S03]  /*ecde0*/  IMAD.MOV.U32 R10, RZ, RZ, R148 ;  /* 0x000000ffff0a7224 */ /* 0x000fc600078e0094 */
[----:B------:R-:W4:Y:S01]  /*ecdf0*/  LDL.LU R203, [R1+0x7ec] ;  /* 0x0007ec0001cb7983 */ /* 0x000f220000300800 */
[----:B------:R-:W-:-:S03]  /*ece00*/  MOV R90, R149 ;  /* 0x00000095005a7202 */ /* 0x000fc60000000f00 */
[----:B------:R-:W-:Y:S04]  /*ece10*/  STL.64 [R1+0x3a0], R172 ;  /* 0x0003a0ac01007387 */ /* 0x000fe80000100a00 */
[----:B------:R1:W-:Y:S04]  /*ece20*/  STL.64 [R1+0x3a8], R174 ;  /* 0x0003a8ae01007387 */ /* 0x0003e80000100a00 */
[----:B------:R-:W3:Y:S04]  /*ece30*/  LDL.LU.64 R150, [R1+0xa238] ;  /* 0x00a2380001967983 */ /* 0x000ee80000300a00 */
[----:B------:R-:W3:Y:S04]  /*ece40*/  LDL.LU.64 R148, [R1+0xa230] ;  /* 0x00a2300001947983 */ /* 0x000ee80000300a00 */
[----:B------:R-:W3:Y:S04]  /*ece50*/  LDL.LU R214, [R1+0x778] ;  /* 0x0007780001d67983 */ /* 0x000ee80000300800 */
[----:B------:R-:W3:Y:S04]  /*ece60*/  LDL.LU R215, [R1+0x77c] ;  /* 0x00077c0001d77983 */ /* 0x000ee80000300800 */
[----:B-1----:R-:W3:Y:S04]  /*ece70*/  LDL.LU R174, [R1+0x798] ;  /* 0x0007980001ae7983 */ /* 0x002ee80000300800 */
[----:B------:R-:W3:Y:S01]  /*ece80*/  LDL.LU R175, [R1+0x79c] ;  /* 0x00079c0001af7983 */ /* 0x000ee20000300800 */
[C---:B------:R-:W-:Y:S03]  /*ece90*/  HMMA.1688.F32.TF32 R220, R168.reuse, R222, R152 ;  /* 0x000000dea8dc723c */ /* 0x040fe60000081098 */
[----:B------:R-:W3:Y:S04]  /*ecea0*/  LDL.LU.64 R154, [R1+0xa228] ;  /* 0x00a22800019a7983 */ /* 0x000ee80000300a00 */
[----:B------:R-:W3:Y:S01]  /*eceb0*/  LDL.LU.64 R152, [R1+0xa220] ;  /* 0x00a2200001987983 */ /* 0x000ee20000300a00 */
        /* <DEDUP_REMOVED lines=18> */
[----:B------:R-:W-:Y:S04]  /*ecfe0*/  LDS R210, [R238+UR10+0x16780] ;  /* 0x0167800aeed27984 */ /* 0x000fe80008000800 */
[----:B------:R-:W1:Y:S03]  /*ecff0*/  LDS R211, [R239+UR10+0x16780] ;  /* 0x0167800aefd37984 */ /* 0x000e660008000800 */
[C---:B------:R-:W-:Y:S01]  /*ed000*/  HMMA.1688.F32.TF32 R228, R4.reuse, R40, R228 ;  /* 0x0000002804e4723c */ /* 0x040fe200000810e4 */
[----:B------:R-:W-:Y:S04]  /*ed010*/  LDS R238, [R238+UR10+0x1a780] ;  /* 0x01a7800aeeee7984 */ /* 0x000fe80008000800 */
[----:B------:R-:W1:Y:S03]  /*ed020*/  LDS R239, [R239+UR10+0x1a780] ;  /* 0x01a7800aefef7984 */ /* 0x000e660008000800 */
[----:B------:R-:W-:Y:S08]  /*ed030*/  HMMA.1688.F32.TF32 R232, R4, R44, R232 ;  /* 0x0000002c04e8723c */ /* 0x000ff000000810e8 */
[C---:B--2---:R-:W-:Y:S08]  /*ed040*/  HMMA.1688.F32.TF32 R196, R168.reuse, R198, R32 ;  /* 0x000000c6a8c4723c */ /* 0x044ff00000081020 */
[C---:B----4-:R-:W-:Y:S08]  /*ed050*/  HMMA.1688.F32.TF32 R200, R168.reuse, R202, R28 ;  /* 0x000000caa8c8723c */ /* 0x050ff0000008101c */
[C---:B---3--:R-:W-:Y:S01]  /*ed060*/  HMMA.1688.F32.TF32 R212, R168.reuse, R214, R100 ;  /* 0x000000d6a8d4723c */ /* 0x048fe20000081064 */
[----:B------:R-:W2:Y:S04]  /*ed070*/  LDL.LU.64 R102, [R1+0xa1d8] ;  /* 0x00a1d80001667983 */ /* 0x000ea80000300a00 */
[----:B------:R-:W3:Y:S03]  /*ed080*/  LDL.LU.64 R100, [R1+0xa1d0] ;  /* 0x00a1d00001647983 */ /* 0x000ee60000300a00 */
[C---:B------:R-:W-:Y:S01]  /*ed090*/  HMMA.1688.F32.TF32 R172, R168.reuse, R174, R68 ;  /* 0x000000aea8ac723c */ /* 0x040fe20000081044 */
[----:B------:R-:W4:Y:S04]  /*ed0a0*/  LDL.LU.64 R86, [R1+0xa1c8] ;  /* 0x00a1c80001567983 */ /* 0x000f280000300a00 */
[----:B------:R-:W2:Y:S04]  /*ed0b0*/  LDL.LU.64 R84, [R1+0xa1c0] ;  /* 0x00a1c00001547983 */ /* 0x000ea80000300a00 */
        /* <DEDUP_REMOVED lines=17> */
[----:B------:R-:W1:Y:S04]  /*ed1d0*/  LDL.LU.64 R246, [R1+0xa138] ;  /* 0x00a1380001f67983 */ /* 0x000e680000300a00 */
[----:B------:R-:W4:Y:S04]  /*ed1e0*/  LDL.LU.64 R244, [R1+0xa130] ;  /* 0x00a1300001f47983 */ /* 0x000f280000300a00 */
[----:B------:R-:W4:Y:S04]  /*ed1f0*/  LDL.LU.64 R42, [R1+0xa128] ;  /* 0x00a12800012a7983 */ /* 0x000f280000300a00 */
[----:B------:R-:W4:Y:S04]  /*ed200*/  LDL.LU.64 R40, [R1+0xa120] ;  /* 0x00a1200001287983 */ /* 0x000f280000300a00 */
[----:B------:R-:W4:Y:S04]  /*ed210*/  LDL.LU.64 R46, [R1+0xa118] ;  /* 0x00a11800012e7983 */ /* 0x000f280000300a00 */
[----:B------:R-:W4:Y:S01]  /*ed220*/  LDL.LU.64 R44, [R1+0xa110] ;  /* 0x00a11000012c7983 */ /* 0x000f220000300a00 */
        /* <DEDUP_REMOVED lines=14> */
[----:B------:R-:W2:Y:S04]  /*ed310*/  LDL.LU R6, [R1+0x18] ;  /* 0x0000180001067983 */ /* 0x000ea80000300800 */
[----:B------:R-:W2:Y:S03]  /*ed320*/  LDL.LU R7, [R1+0x1c] ;  /* 0x00001c0001077983 */ /* 0x000ea60000300800 */
[C---:B-1----:R-:W-:Y:S01]  /*ed330*/  HMMA.1688.F32.TF32 R220, R208.reuse, R246, R220 ;  /* 0x000000f6d0dc723c */ /* 0x042fe200000810dc */
[----:B------:R-:W3:Y:S04]  /*ed340*/  LDL.LU R246, [R1+0x8] ;  /* 0x0000080001f67983 */ /* 0x000ee80000300800 */
[----:B------:R-:W3:Y:S04]  /*ed350*/  LDL.LU R247, [R1+0xc] ;  /* 0x00000c0001f77983 */ /* 0x000ee80000300800 */
[----:B------:R-:W4:Y:S04]  /*ed360*/  LDL.LU R244, [R1+0x20] ;  /* 0x0000200001f47983 */ /* 0x000f280000300800 */
[----:B------:R-:W4:Y:S01]  /*ed370*/  LDL.LU R245, [R1+0x24] ;  /* 0x0000240001f57983 */ /* 0x000f220000300800 */
[----:B------:R-:W-:Y:S01]  /*ed380*/  HMMA.1688.F32.TF32 R224, R208, R250, R224 ;  /* 0x000000fad0e0723c */ /* 0x000fe200000810e0 */
[----:B------:R-:W-:-:S07]  /*ed390*/  IMAD.MOV.U32 R251, RZ, RZ, R3 ;  /* 0x000000fffffb7224 */ /* 0x000fce00078e0003 */
[C---:B---3--:R-:W-:Y:S01]  /*ed3a0*/  HMMA.1688.F32.TF32 R228, R208.reuse, R246, R228 ;  /* 0x000000f6d0e4723c */ /* 0x048fe200000810e4 */
[----:B------:R-:W3:Y:S04]  /*ed3b0*/  LDL.LU R246, [R1+0x28] ;  /* 0x0000280001f67983 */ /* 0x000ee80000300800 */
[----:B------:R-:W3:Y:S04]  /*ed3c0*/  LDL.LU R247, [R1+0x2c] ;  /* 0x00002c0001f77983 */ /* 0x000ee80000300800 */
[----:B------:R-:W3:Y:S04]  /*ed3d0*/  LDL.LU R248, [R1+0x30] ;  /* 0x0000300001f87983 */ /* 0x000ee80000300800 */
[----:B------:R-:W3:Y:S04]  /*ed3e0*/  LDL.LU R249, [R1+0x34] ;  /* 0x0000340001f97983 */ /* 0x000ee80000300800 */
[----:B------:R-:W3:Y:S04]  /*ed3f0*/  LDL.LU R250, [R1+0x38] ;  /* 0x0000380001fa7983 */ /* 0x000ee80000300800 */
[----:B------:R-:W3:Y:S04]  /*ed400*/  LDL.LU R3, [R1+0xa10c] ;  /* 0x00a10c0001037983 */ /* 0x000ee80000300800 */
[----:B------:R-:W4:Y:S04]  /*ed410*/  LDL.LU R40, [R1+0x40] ;  /* 0x0000400001287983 */ /* 0x000f280000300800 */
[----:B------:R-:W4:Y:S01]  /*ed420*/  LDL.LU R41, [R1+0x44] ;  /* 0x0000440001297983 */ /* 0x000f220000300800 */
[C---:B------:R-:W-:Y:S08]  /*ed430*/  HMMA.1688.F32.TF32 R216, R208.reuse, R46, R216 ;  /* 0x0000002ed0d8723c */ /* 0x040ff000000810d8 */
[C---:B--2---:R-:W-:Y:S08]  /*ed440*/  HMMA.1688.F32.TF32 R232, R208.reuse, R6, R232 ;  /* 0x00000006d0e8723c */ /* 0x044ff000000810e8 */
[----:B------:R-:W-:Y:S08]  /*ed450*/  HMMA.1688.F32.TF32 R188, R208, R30, R188 ;  /* 0x0000001ed0bc723c */ /* 0x000ff000000810bc */
[----:B------:R-:W-:Y:S08]  /*ed460*/  HMMA.1688.F32.TF32 R220, R236, R164, R220 ;  /* 0x000000a4ecdc723c */ /* 0x000ff000000810dc */
[----:B------:R-:W-:Y:S01]  /*ed470*/  HMMA.1688.F32.TF32 R212, R208, R42, R212 ;  /* 0x0000002ad0d4723c */ /* 0x000fe200000810d4 */
[----:B------:R-:W2:Y:S04]  /*ed480*/  LDL.LU R42, [R1+0x48] ;  /* 0x00004800012a7983 */ /* 0x000ea80000300800 */
[----:B------:R-:W2:Y:S01]  /*ed490*/  LDL.LU R43, [R1+0x4c] ;  /* 0x00004c00012b7983 */ /* 0x000ea20000300800 */
[----:B---3--:R-:W-:-:S02]  /*ed4a0*/  LOP3.LUT R46, R3, 0x40, RZ, 0x3c, !PT ;  /* 0x00000040032e7812 */ /* 0x008fc400078e3cff */
        /* <DEDUP_REMOVED lines=8> */
[----:B------:R-:W4:Y:S01]  /*ed530*/  LDS R31, [R47+UR10+0x22780] ;  /* 0x0227800a2f1f7984 */ /* 0x000f220008000800 */
[----:B------:R-:W-:Y:S03]  /*ed540*/  HMMA.1688.F32.TF32 R172, R208, R34, R172 ;  /* 0x00000022d0ac723c */ /* 0x000fe600000810ac */
[----:B------:R-:W-:Y:S04]  /*ed550*/  LDS R32, [R46+UR10+0x24780] ;  /* 0x0247800a2e207984 */ /* 0x000fe80008000800 */
[----:B------:R-:W-:Y:S04]  /*ed560*/  LDS R34, [R46+UR10+0x26780] ;  /* 0x0267800a2e227984 */ /* 0x000fe80008000800 */
[----:B------:R-:W-:Y:S04]  /*ed570*/  LDS R33, [R47+UR10+0x24780] ;  /* 0x0247800a2f217984 */ /* 0x000fe80008000800 */
[----:B------:R-:W2:Y:S01]  /*ed580*/  LDS R35, [R47+UR10+0x26780] ;  /* 0x0267800a2f237984 */ /* 0x000ea20008000800 */
[----:B-1----:R-:W-:-:S15]  /*ed590*/  HMMA.1688.F32.TF32 R220, R4, R166, R220 ;  /* 0x000000a604dc723c */ /* 0x002fde00000810dc */
[----:B------:R-:W-:-:S05]  /*ed5a0*/  NOP ;  /* 0x0000000000007918 */ /* 0x000fca0000000000 */
[----:B----4-:R-:W-:Y:S01]  /*ed5b0*/  HMMA.1688.F32.TF32 R220, R28, R40, R220 ;  /* 0x000000281cdc723c */ /* 0x010fe200000810dc */
        /* <DEDUP_REMOVED lines=11> */
[----:B------:R-:W-:Y:S01]  /*ed670*/  IMAD.MOV.U32 R41, RZ, RZ, R90 ;  /* 0x000000ffff297224 */ /* 0x000fe200078e005a */
[----:B------:R-:W-:Y:S01]  /*ed680*/  MOV R100, R91 ;  /* 0x0000005b00647202 */ /* 0x000fe20000000f00 */
[----:B------:R-:W4:Y:S05]  /*ed690*/  LDL.LU R90, [R1+0xa104] ;  /* 0x00a10400015a7983 */ /* 0x000f2a0000300800 */
        /* <DEDUP_REMOVED lines=16> */
[----:B--2---:R-:W-:Y:S01]  /*ed7a0*/  HMMA.1688.F32.TF32 R220, R32, R42, R220 ;  /* 0x0000002a20dc723c */ /* 0x004fe200000810dc */
[----:B------:R-:W2:Y:S04]  /*ed7b0*/  LDL R42, [R1+0x8d8] ;  /* 0x0008d800012a7983 */ /* 0x000ea80000100800 */
[----:B------:R-:W2:Y:S01]  /*ed7c0*/  LDL R43, [R1+0x8dc] ;  /* 0x0008dc00012b7983 */ /* 0x000ea20000100800 */
[----:B------:R-:W-:-:S03]  /*ed7d0*/  IMAD.MOV.U32 R237, RZ, RZ, R74 ;  /* 0x000000ffffed7224 */ /* 0x000fc600078e004a */
[----:B------:R-:W4:Y:S04]  /*ed7e0*/  LDL.LU R91, [R1+0xa100] ;  /* 0x00a10000015b7983 */ /* 0x000f280000300800 */
[----:B------:R-:W2:Y:S01]  /*ed7f0*/  LDL.LU R94, [R1+0xa0fc] ;  /* 0x00a0fc00015e7983 */ /* 0x000ea20000300800 */
[----:B------:R-:W-:-:S03]  /*ed800*/  MOV R160, R75 ;  /* 0x0000004b00a07202 */ /* 0x000fc60000000f00 */
[----:B------:R-:W2:Y:S04]  /*ed810*/  LDL R102, [R1+0x8f8] ;  /* 0x0008f80001667983 */ /* 0x000ea80000100800 */
[----:B------:R-:W2:Y:S01]  /*ed820*/  LDL R103, [R1+0x8fc] ;  /* 0x0008fc0001677983 */ /* 0x000ea20000100800 */
[----:B------:R-:W-:-:S03]  /*ed830*/  IMAD.MOV.U32 R161, RZ, RZ, R78 ;  /* 0x000000ffffa17224 */ /* 0x000fc600078e004e */
[----:B------:R-:W2:Y:S01]  /*ed840*/  LDL.LU R95, [R1+0xa0f8] ;  /* 0x00a0f800015f7983 */ /* 0x000ea20000300800 */
[----:B------:R-:W-:Y:S03]  /*ed850*/  HMMA.1688.F32.TF32 R224, R4, R162, R224 ;  /* 0x000000a204e0723c */ /* 0x000fe600000810e0 */
[----:B------:R-:W2:Y:S01]  /*ed860*/  LDL.LU R74, [R1+0xa0f4] ;  /* 0x00a0f400014a7983 */ /* 0x000ea20000300800 */
[----:B------:R-:W-:-:S03]  /*ed870*/  IMAD.MOV.U32 R140, RZ, RZ, R82 ;  /* 0x000000ffff8c7224 */ /* 0x000fc600078e0052 */
[----:B------:R-:W2:Y:S04]  /*ed880*/  LDL R238, [R1+0x918] ;  /* 0x0009180001ee7983 */ /* 0x000ea80000100800 */
[----:B------:R-:W2:Y:S01]  /*ed890*/  LDL R239, [R1+0x91c] ;  /* 0x00091c0001ef7983 */ /* 0x000ea20000100800 */
[----:B------:R-:W-:-:S03]  /*ed8a0*/  IMAD.MOV.U32 R141, RZ, RZ, R83 ;  /* 0x000000ffff8d7224 */ /* 0x000fc600078e0053 */
[----:B------:R-:W2:Y:S01]  /*ed8b0*/  LDL.LU R75, [R1+0xa0f0] ;  /* 0x00a0f000014b7983 */ /* 0x000ea20000300800 */
[----:B------:R-:W-:Y:S03]  /*ed8c0*/  HMMA.1688.F32.TF32 R184, R4, R142, R184 ;  /* 0x0000008e04b8723c */ /* 0x000fe600000810b8 */
[----:B------:R-:W2:Y:S01]  /*ed8d0*/  LDL.LU R78, [R1+0xa0ec] ;  /* 0x00a0ec00014e7983 */ /* 0x000ea20000300800 */
[----:B------:R-:W-:-:S03]  /*ed8e0*/  MOV R132, R54 ;  /* 0x0000003600847202 */ /* 0x000fc60000000f00 */
[----:B------:R-:W2:Y:S01]  /*ed8f0*/  LDL R162, [R1+0x938] ;  /* 0x0009380001a27983 */ /* 0x000ea20000100800 */
[----:B------:R-:W-:Y:S03]  /*ed900*/  HMMA.1688.F32.TF32 R228, R4, R158, R228 ;  /* 0x0000009e04e4723c */ /* 0x000fe600000810e4 */
[----:B------:R-:W2:Y:S01]  /*ed910*/  LDL R163, [R1+0x93c] ;  /* 0x00093c0001a37983 */ /* 0x000ea20000100800 */
[----:B------:R-:W-:-:S03]  /*ed920*/  IMAD.MOV.U32 R133, RZ, RZ, R55 ;  /* 0x000000ffff857224 */ /* 0x000fc600078e0037 */
[----:B------:R-:W2:Y:S01]  /*ed930*/  LDL.LU R82, [R1+0xa0e8] ;  /* 0x00a0e80001527983 */ /* 0x000ea20000300800 */
[----:B------:R-:W-:Y:S03]  /*ed940*/  HMMA.1688.F32.TF32 R232, R4, R154, R232 ;  /* 0x0000009a04e8723c */ /* 0x000fe600000810e8 */
[----:B------:R-:W2:Y:S01]  /*ed950*/  LDL.LU R83, [R1+0xa0e4] ;  /* 0x00a0e40001537983 */ /* 0x000ea20000300800 */
[----:B------:R-:W-:-:S03]  /*ed960*/  IMAD.MOV.U32 R108, RZ, RZ, R58 ;  /* 0x000000ffff6c7224 */ /* 0x000fc600078e003a */
[----:B------:R-:W2:Y:S01]  /*ed970*/  LDL R142, [R1+0x978] ;  /* 0x00097800018e7983 */ /* 0x000ea20000100800 */
[----:B------:R-:W-:Y:S03]  /*ed980*/  HMMA.1688.F32.TF32 R216, R4, R150, R216 ;  /* 0x0000009604d8723c */ /* 0x000fe600000810d8 */
[----:B------:R-:W2:Y:S01]  /*ed990*/  LDL R143, [R1+0x97c] ;  /* 0x00097c00018f7983 */ /* 0x000ea20000100800 */
[----:B------:R-:W-:-:S03]  /*ed9a0*/  IMAD.MOV.U32 R109, RZ, RZ, R59 ;  /* 0x000000ffff6d7224 */ /* 0x000fc600078e003b */
[----:B------:R-:W2:Y:S01]  /*ed9b0*/  LDL.LU R54, [R1+0xa0e0] ;  /* 0x00a0e00001367983 */ /* 0x000ea20000300800 */
[C---:B------:R-:W-:Y:S03]  /*ed9c0*/  HMMA.1688.F32.TF32 R212, R4.reuse, R146, R212 ;  /* 0x0000009204d4723c */ /* 0x040fe600000810d4 */
[----:B------:R-:W2:Y:S05]  /*ed9d0*/  LDL.LU R55, [R1+0xa0dc] ;  /* 0x00a0dc0001377983 */ /* 0x000eaa0000300800 */
[----:B------:R-:W-:Y:S01]  /*ed9e0*/  HMMA.1688.F32.TF32 R172, R4, R138, R172 ;  /* 0x0000008a04ac723c */ /* 0x000fe200000810ac */
[----:B------:R-:W-:-:S07]  /*ed9f0*/  MOV R116, R18 ;  /* 0x0000001200747202 */ /* 0x000fce0000000f00 */
[C---:B------:R-:W-:Y:S01]  /*eda00*/  HMMA.1688.F32.TF32 R188, R4.reuse, R134, R188 ;  /* 0x0000008604bc723c */ /* 0x040fe200000810bc */
[----:B------:R-:W2:Y:S04]  /*eda10*/  LDL R134, [R1+0x998] ;  /* 0x0009980001867983 */ /* 0x000ea80000100800 */
[----:B------:R-:W2:Y:S03]  /*eda20*/  LDL R135, [R1+0x99c] ;  /* 0x00099c0001877983 */ /* 0x000ea60000100800 */
[C---:B------:R-:W-:Y:S01]  /*eda30*/  HMMA.1688.F32.TF32 R176, R4.reuse, R130, R176 ;  /* 0x0000008204b0723c */ /* 0x040fe200000810b0 */
[----:B------:R-:W2:Y:S07]  /*eda40*/  LDL.LU R58, [R1+0xa0d8] ;  /* 0x00a0d800013a7983 */ /* 0x000eae0000300800 */
[C---:B------:R-:W-:Y:S01]  /*eda50*/  HMMA.1688.F32.TF32 R180, R4.reuse, R126, R180 ;  /* 0x0000007e04b4723c */ /* 0x040fe200000810b4 */
[----:B------:R-:W2:Y:S07]  /*eda60*/  LDL.LU R59, [R1+0xa0d4] ;  /* 0x00a0d400013b7983 */ /* 0x000eae0000300800 */
[----:B------:R-:W-:Y:S01]  /*eda70*/  HMMA.1688.F32.TF32 R204, R4, R106, R204 ;  /* 0x0000006a04cc723c */ /* 0x000fe200000810cc */
[----:B------:R-:W-:-:S07]  /*eda80*/  IMAD.MOV.U32 R117, RZ, RZ, R22 ;  /* 0x000000ffff757224 */ /* 0x000fce00078e0016 */
[----:B------:R-:W-:Y:S01]  /*eda90*/  HMMA.1688.F32.TF32 R200, R4, R110, R200 ;  /* 0x0000006e04c8723c */ /* 0x000fe200000810c8 */
[----:B------:R-:W2:Y:S01]  /*edaa0*/  LDL R110, [R1+0x9d8] ;  /* 0x0009d800016e7983 */ /* 0x000ea20000100800 */
[----:B------:R-:W-:-:S03]  /*edab0*/  IMAD.MOV.U32 R36, RZ, RZ, R26 ;  /* 0x000000ffff247224 */ /* 0x000fc600078e001a */
[----:B------:R-:W2:Y:S03]  /*edac0*/  LDL R111, [R1+0x9dc] ;  /* 0x0009dc00016f7983 */ /* 0x000ea60000100800 */
[----:B------:R-:W-:Y:S01]  /*edad0*/  HMMA.1688.F32.TF32 R196, R4, R122, R196 ;  /* 0x0000007a04c4723c */ /* 0x000fe200000810c4 */
[----:B------:R-:W2:Y:S01]  /*edae0*/  LDL.LU R18, [R1+0xa0d0] ;  /* 0x00a0d00001127983 */ /* 0x000ea20000300800 */
[----:B------:R-:W-:-:S03]  /*edaf0*/  IMAD.MOV.U32 R37, RZ, RZ, R27 ;  /* 0x000000ffff257224 */ /* 0x000fc600078e001b */
[----:B------:R-:W2:Y:S03]  /*edb00*/  LDL.LU R22, [R1+0xa0cc] ;  /* 0x00a0cc0001167983 */ /* 0x000ea60000300800 */
[----:B------:R-:W-:Y:S01]  /*edb10*/  HMMA.1688.F32.TF32 R192, R4, R118, R192 ;  /* 0x0000007604c0723c */ /* 0x000fe200000810c0 */
[----:B------:R-:W2:Y:S01]  /*edb20*/  LDL R118, [R1+0x9f8] ;  /* 0x0009f80001767983 */ /* 0x000ea20000100800 */
[----:B------:R-:W-:-:S03]  /*edb30*/  MOV R48, R14 ;  /* 0x0000000e00307202 */ /* 0x000fc60000000f00 */
[----:B------:R-:W2:Y:S03]  /*edb40*/  LDL R119, [R1+0x9fc] ;  /* 0x0009fc0001777983 */ /* 0x000ea60000100800 */
[----:B------:R-:W-:Y:S01]  /*edb50*/  HMMA.1688.F32.TF32 R168, R4, R114, R168 ;  /* 0x0000007204a8723c */ /* 0x000fe200000810a8 */
[----:B------:R-:W2:Y:S01]  /*edb60*/  LDL.LU R26, [R1+0xa0c8] ;  /* 0x00a0c800011a7983 */ /* 0x000ea20000300800 */
[----:B------:R-:W-:-:S03]  /*edb70*/  IMAD.MOV.U32 R49, RZ, RZ, R15 ;  /* 0x000000ffff317224 */ /* 0x000fc600078e000f */
[----:B------:R-:W2:Y:S04]  /*edb80*/  LDL.LU R27, [R1+0xa0c4] ;  /* 0x00a0c400011b7983 */ /* 0x000ea80000300800 */
[----:B------:R-:W2:Y:S04]  /*edb90*/  LDL R38, [R1+0xa58] ;  /* 0x000a580001267983 */ /* 0x000ea80000100800 */
[----:B------:R-:W2:Y:S04]  /*edba0*/  LDL R39, [R1+0xa5c] ;  /* 0x000a5c0001277983 */ /* 0x000ea80000100800 */
[----:B------:R-:W2:Y:S04]  /*edbb0*/  LDL.LU R14, [R1+0xa0c0] ;  /* 0x00a0c000010e7983 */ /* 0x000ea80000300800 */
[----:B------:R-:W2:Y:S01]  /*edbc0*/  LDL.LU R15, [R1+0xa0bc] ;  /* 0x00a0bc00010f7983 */ /* 0x000ea20000300800 */
[----:B---3--:R-:W-:-:S03]  /*edbd0*/  IMAD.MOV.U32 R64, RZ, RZ, R10 ;  /* 0x000000ffff407224 */ /* 0x008fc600078e000a */
[----:B------:R-:W3:Y:S04]  /*edbe0*/  LDL R50, [R1+0xa78] ;  /* 0x000a780001327983 */ /* 0x000ee80000100800 */
[----:B------:R-:W3:Y:S01]  /*edbf0*/  LDL R51, [R1+0xa7c] ;  /* 0x000a7c0001337983 */ /* 0x000ee20000100800 */
[----:B------:R-:W-:-:S03]  /*edc00*/  IMAD.MOV.U32 R65, RZ, RZ, R11 ;  /* 0x000000ffff417224 */ /* 0x000fc600078e000b */
[----:B------:R-:W2:Y:S01]  /*edc10*/  LDL.LU R68, [R1+0xab0] ;  /* 0x000ab00001447983 */ /* 0x000ea20000300800 */
[C---:B------:R-:W-:Y:S03]  /*edc20*/  HMMA.1688.F32.TF32 R224, R28.reuse, R248, R224 ;  /* 0x000000f81ce0723c */ /* 0x040fe600000810e0 */
[----:B------:R-:W2:Y:S04]  /*edc30*/  LDL.LU R69, [R1+0xab4] ;  /* 0x000ab40001457983 */ /* 0x000ea80000300800 */
[----:B------:R-:W2:Y:S01]  /*edc40*/  LDL R70, [R1+0xab8] ;  /* 0x000ab80001467983 */ /* 0x000ea20000100800 */
[C---:B------:R-:W-:Y:S03]  /*edc50*/  HMMA.1688.F32.TF32 R228, R28.reuse, R244, R228 ;  /* 0x000000f41ce4723c */ /* 0x040fe600000810e4 */
[----:B------:R-:W2:Y:S04]  /*edc60*/  LDL R71, [R1+0xabc] ;  /* 0x000abc0001477983 */ /* 0x000ea80000100800 */
[----:B------:R-:W2:Y:S01]  /*edc70*/  LDL.LU R10, [R1+0xa0b8] ;  /* 0x00a0b800010a7983 */ /* 0x000ea20000300800 */
[----:B------:R-:W-:Y:S03]  /*edc80*/  HMMA.1688.F32.TF32 R232, R28, R240, R232 ;  /* 0x000000f01ce8723c */ /* 0x000fe600000810e8 */
[----:B------:R-:W2:Y:S01]  /*edc90*/  LDL.LU R11, [R1+0xa0b4] ;  /* 0x00a0b400010b7983 */ /* 0x000ea20000300800 */
[----:B------:R-:W-:-:S03]  /*edca0*/  IMAD.MOV.U32 R124, RZ, RZ, R2 ;  /* 0x000000ffff7c7224 */ /* 0x000fc600078e0002 */
[----:B------:R-:W2:Y:S01]  /*edcb0*/  LDL R66, [R1+0xa98] ;  /* 0x000a980001427983 */ /* 0x000ea20000100800 */
[C---:B------:R-:W-:Y:S03]  /*edcc0*/  HMMA.1688.F32.TF32 R216, R28.reuse, R8, R216 ;  /* 0x000000081cd8723c */ /* 0x040fe600000810d8 */
[----:B------:R-:W2:Y:S01]  /*edcd0*/  LDL R67, [R1+0xa9c] ;  /* 0x000a9c0001437983 */ /* 0x000ea20000100800 */
[----:B------:R-:W-:Y:S01]  /*edce0*/  IMAD.MOV.U32 R125, RZ, RZ, R252 ;  /* 0x000000ffff7d7224 */ /* 0x000fe200078e00fc */
[----:B------:R-:W-:Y:S01]  /*edcf0*/  MOV R148, R23 ;  /* 0x0000001700947202 */ /* 0x000fe20000000f00 */
[----:B------:R-:W-:Y:S01]  /*edd00*/  IMAD.MOV.U32 R149, RZ, RZ, R19 ;  /* 0x000000ffff957224 */ /* 0x000fe200078e0013 */
[----:B------:R-:W-:Y:S01]  /*edd10*/  LDS R4, [R46+UR10+0x28780] ;  /* 0x0287800a2e047984 */ /* 0x000fe20008000800 */
[C---:B------:R-:W-:Y:S03]  /*edd20*/  HMMA.1688.F32.TF32 R212, R28.reuse, R12, R212 ;  /* 0x0000000c1cd4723c */ /* 0x040fe600000810d4 */
        /* <DEDUP_REMOVED lines=13> */
[----:B------:R-:W-:Y:S01]  /*ede00*/  MOV R28, R242 ;  /* 0x000000f2001c7202 */ /* 0x000fe20000000f00 */
[----:B------:R-:W-:Y:S01]  /*ede10*/  IMAD.MOV.U32 R29, RZ, RZ, R243 ;  /* 0x000000ffff1d7224 */ /* 0x000fe200078e00f3 */
[----:B------:R-:W2:Y:S04]  /*ede20*/  LDL.LU R242, [R1+0xa0b0] ;  /* 0x00a0b00001f27983 */ /* 0x000ea80000300800 */
[----:B------:R-:W2:Y:S04]  /*ede30*/  LDL.LU R243, [R1+0xa0ac] ;  /* 0x00a0ac0001f37983 */ /* 0x000ea80000300800 */
[----:B------:R-:W2:Y:S04]  /*ede40*/  LDL R30, [R1+0xa18] ;  /* 0x000a1800011e7983 */ /* 0x000ea80000100800 */
[----:B------:R-:W2:Y:S04]  /*ede50*/  LDL R31, [R1+0xa1c] ;  /* 0x000a1c00011f7983 */ /* 0x000ea80000100800 */
[----:B------:R-:W2:Y:S04]  /*ede60*/  LDL.LU R2, [R1+0xa0a8] ;  /* 0x00a0a80001027983 */ /* 0x000ea80000300800 */
[----:B------:R-:W3:Y:S04]  /*ede70*/  LDL.LU R252, [R1+0xa0a4] ;  /* 0x00a0a40001fc7983 */ /* 0x000ee80000300800 */
[----:B------:R-:W4:Y:S04]  /*ede80*/  LDL R126, [R1+0x9b8] ;  /* 0x0009b800017e7983 */ /* 0x000f280000100800 */
[----:B------:R-:W4:Y:S04]  /*ede90*/  LDL R127, [R1+0x9bc] ;  /* 0x0009bc00017f7983 */ /* 0x000f280000100800 */
[----:B------:R-:W4:Y:S04]  /*edea0*/  LDL.LU R23, [R1+0xa0a0] ;  /* 0x00a0a00001177983 */ /* 0x000f280000300800 */
[----:B------:R-:W4:Y:S01]  /*edeb0*/  LDL.LU R19, [R1+0xa09c] ;  /* 0x00a09c0001137983 */ /* 0x000f220000300800 */
[----:B--2---:R-:W-:-:S03]  /*edec0*/  IMAD.MOV.U32 R150, RZ, RZ, R2 ;  /* 0x000000ffff967224 */ /* 0x004fc600078e0002 */
[----:B------:R-:W2:Y:S01]  /*eded0*/  LDL.LU R2, [R1+0xa098] ;  /* 0x00a0980001027983 */ /* 0x000ea20000300800 */
[----:B---3--:R-:W-:-:S03]  /*edee0*/  IMAD.MOV.U32 R151, RZ, RZ, R252 ;  /* 0x000000ffff977224 */ /* 0x008fc600078e00fc */
[----:B------:R-:W3:Y:S01]  /*edef0*/  LDL.LU R252, [R1+0xa094] ;  /* 0x00a0940001fc7983 */ /* 0x000ee20000300800 */
[----:B------:R-:W-:Y:S01]  /*edf00*/  MOV R20, R79 ;  /* 0x0000004f00147202 */ /* 0x000fe20000000f00 */
[----:B------:R-:W-:Y:S02]  /*edf10*/  IMAD.MOV.U32 R21, RZ, RZ, R0 ;  /* 0x000000ffff157224 */ /* 0x000fe400078e0000 */
[----:B------:R-:W3:Y:S04]  /*edf20*/  LDL.LU R79, [R1+0xa090] ;  /* 0x00a09000014f7983 */ /* 0x000ee80000300800 */
[----:B------:R-:W3:Y:S01]  /*edf30*/  LDL.LU R0, [R1+0xa08c] ;  /* 0x00a08c0001007983 */ /* 0x000ee20000300800 */
[C---:B----4-:R-:W-:Y:S08]  /*edf40*/  HMMA.1688.F32.TF32 R172, R32.reuse, R22, R172 ;  /* 0x0000001620ac723c */ /* 0x050ff000000810ac */
[C---:B------:R-:W-:Y:S08]  /*edf50*/  HMMA.1688.F32.TF32 R224, R32.reuse, R250, R224 ;  /* 0x000000fa20e0723c */ /* 0x040ff000000810e0 */
[C---:B------:R-:W-:Y:S08]  /*edf60*/  HMMA.1688.F32.TF32 R228, R32.reuse, R246, R228 ;  /* 0x000000f620e4723c */ /* 0x040ff000000810e4 */
[----:B------:R-:W-:Y:S08]  /*edf70*/  HMMA.1688.F32.TF32 R188, R32, R18, R188 ;  /* 0x0000001220bc723c */ /* 0x000ff000000810bc */
[----:B-1----:R-:W-:Y:S08]  /*edf80*/  HMMA.1688.F32.TF32 R16, R4, R68, R220 ;  /* 0x000000440410723c */ /* 0x002ff000000810dc */
[----:B------:R-:W-:Y:S08]  /*edf90*/  HMMA.1688.F32.TF32 R212, R32, R14, R212 ;  /* 0x0000000e20d4723c */ /* 0x000ff000000810d4 */
[----:B------:R-:W-:Y:S08]  /*edfa0*/  HMMA.1688.F32.TF32 R12, R4, R64, R224 ;  /* 0x00000040040c723c */ /* 0x000ff000000810e0 */
[----:B------:R-:W-:Y:S08]  /*edfb0*/  HMMA.1688.F32.TF32 R216, R32, R10, R216 ;  /* 0x0000000a20d8723c */ /* 0x000ff000000810d8 */
[----:B------:R-:W-:Y:S01]  /*edfc0*/  HMMA.1688.F32.TF32 R8, R4, R48, R228 ;  /* 0x000000300408723c */ /* 0x000fe200000810e4 */
[----:B--2---:R-:W-:-:S02]  /*edfd0*/  IMAD.MOV.U32 R22, RZ, RZ, R2 ;  /* 0x000000ffff167224 */ /* 0x004fc400078e0002 */
[----:B------:R-:W2:Y:S01]  /*edfe0*/  LDL.LU R2, [R1+0xa088] ;  /* 0x00a0880001027983 */ /* 0x000ea20000300800 */
[----:B---3--:R-:W-:-:S03]  /*edff0*/  IMAD.MOV.U32 R23, RZ, RZ, R252 ;  /* 0x000000ffff177224 */ /* 0x008fc600078e00fc */
[----:B------:R-:W3:Y:S04]  /*ee000*/  LDL.LU R252, [R1+0xa084] ;  /* 0x00a0840001fc7983 */ /* 0x000ee80000300800 */
[----:B------:R-:W-:Y:S04]  /*ee010*/  STL.64 [R1+0x2c40], R16 ;  /* 0x002c401001007387 */ /* 0x000fe80000100a00 */
[----:B------:R-:W-:Y:S04]  /*ee020*/  STL.64 [R1+0x2c48], R18 ;  /* 0x002c481201007387 */ /* 0x000fe80000100a00 */
        /* <DEDUP_REMOVED lines=21> */
[----:B------:R-:W-:Y:S08]  /*ee180*/  HMMA.1688.F32.TF32 R232, R32, R242, R232 ;  /* 0x000000f220e8723c */ /* 0x000ff000000810e8 */
[----:B-1----:R-:W-:-:S12]  /*ee190*/  HMMA.1688.F32.TF32 R8, R4, R20, R216 ;  /* 0x000000140408723c */ /* 0x002fd800000810d8 */
[----:B------:R-:W-:Y:S08]  /*ee1a0*/  HMMA.1688.F32.TF32 R12, R4, R36, R232 ;  /* 0x00000024040c723c */ /* 0x000ff000000810e8 */
[----:B------:R-:W-:Y:S01]  /*ee1b0*/  HMMA.1688.F32.TF32 R184, R32, R26, R184 ;  /* 0x0000001a20b8723c */ /* 0x000fe200000810b8 */
[----:B------:R-:W-:-:S07]  /*ee1c0*/  MOV R247, R0 ;  /* 0x0000000000f77202 */ /* 0x000fce0000000f00 */
[----:B------:R-:W-:Y:S08]  /*ee1d0*/  HMMA.1688.F32.TF32 R176, R32, R58, R176 ;  /* 0x0000003a20b0723c */ /* 0x000ff000000810b0 */
[C---:B------:R-:W-:Y:S08]  /*ee1e0*/  HMMA.1688.F32.TF32 R16, R4.reuse, R108, R172 ;  /* 0x0000006c0410723c */ /* 0x040ff000000810ac */
[----:B------:R-:W-:Y:S08]  /*ee1f0*/  HMMA.1688.F32.TF32 R24, R4, R116, R184 ;  /* 0x000000740418723c */ /* 0x000ff000000810b8 */
[C---:B------:R-:W-:Y:S08]  /*ee200*/  HMMA.1688.F32.TF32 R180, R32.reuse, R54, R180 ;  /* 0x0000003620b4723c */ /* 0x040ff000000810b4 */
[C---:B------:R-:W-:Y:S08]  /*ee210*/  HMMA.1688.F32.TF32 R204, R32.reuse, R82, R204 ;  /* 0x0000005220cc723c */ /* 0x040ff000000810cc */
[----:B------:R-:W-:Y:S01]  /*ee220*/  HMMA.1688.F32.TF32 R200, R32, R78, R200 ;  /* 0x0000004e20c8723c */ /* 0x000fe200000810c8 */
[----:B------:R-:W-:-:S07]  /*ee230*/  LOP3.LUT R153, R3, 0x20, RZ, 0x3c, !PT ;  /* 0x0000002003997812 */ /* 0x000fce00078e3cff */
[C---:B------:R-:W-:Y:S08]  /*ee240*/  HMMA.1688.F32.TF32 R196, R32.reuse, R74, R196 ;  /* 0x0000004a20c4723c */ /* 0x040ff000000810c4 */
[C---:B------:R-:W-:Y:S08]  /*ee250*/  HMMA.1688.F32.TF32 R192, R32.reuse, R94, R192 ;  /* 0x0000005e20c0723c */ /* 0x040ff000000810c0 */
[----:B------:R-:W-:Y:S08]  /*ee260*/  HMMA.1688.F32.TF32 R168, R32, R90, R168 ;  /* 0x0000005a20a8723c */ /* 0x000ff000000810a8 */
[----:B------:R-:W-:Y:S01]  /*ee270*/  HMMA.1688.F32.TF32 R32, R4, R236, R196 ;  /* 0x000000ec0420723c */ /* 0x000fe200000810c4 */
[----:B--2---:R-:W-:-:S02]  /*ee280*/  IMAD.MOV.U32 R246, RZ, RZ, R2 ;  /* 0x000000fffff67224 */ /* 0x004fc400078e0002 */
[----:B------:R-:W2:Y:S04]  /*ee290*/  LDL.LU R2, [R1+0xa080] ;  /* 0x00a0800001027983 */ /* 0x000ea80000300800 */
[----:B------:R-:W2:Y:S04]  /*ee2a0*/  LDL.LU R0, [R1+0xa07c] ;  /* 0x00a07c0001007983 */ /* 0x000ea80000300800 */
[----:B------:R-:W-:Y:S04]  /*ee2b0*/  STL.64 [R1+0x2c10], R12 ;  /* 0x002c100c01007387 */ /* 0x000fe80000100a00 */
[----:B------:R-:W-:Y:S04]  /*ee2c0*/  STL.64 [R1+0x2c18], R14 ;  /* 0x002c180e01007387 */ /* 0x000fe80000100a00 */
[----:B------:R-:W-:Y:S04]  /*ee2d0*/  STL.64 [R1+0x2c00], R8 ;  /* 0x002c000801007387 */ /* 0x000fe80000100a00 */
[----:B------:R1:W-:Y:S04]  /*ee2e0*/  STL.64 [R1+0x2c08], R10 ;  /* 0x002c080a01007387 */ /* 0x0003e80000100a00 */
[----:B------:R-:W-:Y:S04]  /*ee2f0*/  LDS R12, [R3+UR10+0x2c580] ;  /* 0x02c5800a030c7984 */ /* 0x000fe80008000800 */
[----:B------:R-:W-:Y:S01]  /*ee300*/  LDS R14, [R3+UR10+0x2e580] ;  /* 0x02e5800a030e7984 */ /* 0x000fe20008000800 */
[----:B-1----:R-:W-:Y:S03]  /*ee310*/  HMMA.1688.F32.TF32 R8, R4, R28, R212 ;  /* 0x0000001c0408723c */ /* 0x002fe600000810d4 */
[----:B------:R-:W-:Y:S04]  /*ee320*/  LDS R13, [R153+UR10+0x2c580] ;  /* 0x02c5800a990d7984 */ /* 0x000fe80008000800 */
[----:B------:R-:W1:-:S12]  /*ee330*/  LDS R15, [R153+UR10+0x2e580] ;  /* 0x02e5800a990f7984 */ /* 0x000e580008000800 */
[----:B------:R-:W-:Y:S04]  /*ee340*/  STL.64 [R1+0x2bf0], R8 ;  /* 0x002bf00801007387 */ /* 0x000fe80000100a00 */
[----:B------:R4:W-:Y:S04]  /*ee350*/  STL.64 [R1+0x2bf8], R10 ;  /* 0x002bf80a01007387 */ /* 0x0009e80000100a00 */
[----:B------:R-:W-:Y:S04]  /*ee360*/  STL.64 [R1+0x2be0], R24 ;  /* 0x002be01801007387 */ /* 0x000fe80000100a00 */
[----:B------:R1:W-:Y:S01]  /*ee370*/  STL.64 [R1+0x2be8], R26 ;  /* 0x002be81a01007387 */ /* 0x0003e20000100a00 */
[C---:B----4-:R-:W-:Y:S03]  /*ee380*/  HMMA.1688.F32.TF32 R8, R4.reuse, R124, R188 ;  /* 0x0000007c0408723c */ /* 0x050fe600000810bc */
[----:B------:R-:W-:Y:S04]  /*ee390*/  STL.64 [R1+0x2bd0], R16 ;  /* 0x002bd01001007387 */ /* 0x000fe80000100a00 */
[----:B------:R4:W-:Y:S01]  /*ee3a0*/  STL.64 [R1+0x2bd8], R18 ;  /* 0x002bd81201007387 */ /* 0x0009e20000100a00 */
[C---:B-1----:R-:W-:Y:S08]  /*ee3b0*/  HMMA.1688.F32.TF32 R24, R4.reuse, R132, R176 ;  /* 0x000000840418723c */ /* 0x042ff000000810b0 */
[----:B----4-:R-:W-:Y:S03]  /*ee3c0*/  HMMA.1688.F32.TF32 R16, R4, R140, R180 ;  /* 0x0000008c0410723c */ /* 0x010fe600000810b4 */
[----:B------:R-:W-:Y:S04]  /*ee3d0*/  STL.64 [R1+0x2bc0], R8 ;  /* 0x002bc00801007387 */ /* 0x000fe80000100a00 */
[----:B------:R-:W-:Y:S04]  /*ee3e0*/  STL.64 [R1+0x2bc8], R10 ;  /* 0x002bc80a01007387 */ /* 0x000fe80000100a00 */
[----:B------:R-:W-:Y:S04]  /*ee3f0*/  STL.64 [R1+0x2bb0], R24 ;  /* 0x002bb01801007387 */ /* 0x000fe80000100a00 */
[----:B------:R1:W-:Y:S01]  /*ee400*/  STL.64 [R1+0x2bb8], R26 ;  /* 0x002bb81a01007387 */ /* 0x0003e20000100a00 */
[----:B---3--:R-:W-:-:S02]  /*ee410*/  MOV R245, R252 ;  /* 0x000000fc00f57202 */ /* 0x008fc40000000f00 */
[----:B------:R-:W3:Y:S01]  /*ee420*/  LDC R252, c[0x0][0x3a8] ;  /* 0x0000ea00fffc7b82 */ /* 0x000ee20000000800 */
        /* <DEDUP_REMOVED lines=8> */
[----:B------:R-:W-:Y:S04]  /*ee4b0*/  STL.64 [R1+0x2b90], R24 ;  /* 0x002b901801007387 */ /* 0x000fe80000100a00 */
[----:B------:R4:W-:Y:S08]  /*ee4c0*/  STL.64 [R1+0x2b98], R26 ;  /* 0x002b981a01007387 */ /* 0x0009f00000100a00 */
[----:B------:R-:W-:Y:S01]  /*ee4d0*/  STL.64 [R1+0x2c70], R16 ;  /* 0x002c701001007387 */ /* 0x000fe20000100a00 */
[C---:B----4-:R-:W-:Y:S03]  /*ee4e0*/  HMMA.1688.F32.TF32 R24, R4.reuse, R100, R192 ;  /* 0x000000640418723c */ /* 0x050fe600000810c0 */
[----:B------:R4:W-:Y:S05]  /*ee4f0*/  STL.64 [R1+0x2c78], R18 ;  /* 0x002c781201007387 */ /* 0x0009ea0000100a00 */
[----:B----4-:R-:W-:Y:S01]  /*ee500*/  HMMA.1688.F32.TF32 R16, R4, R40, R168 ;  /* 0x000000280410723c */ /* 0x010fe200000810a8 */
[----:B------:R-:W-:Y:S04]  /*ee510*/  STL.64 [R1+0x2c60], R32 ;  /* 0x002c602001007387 */ /* 0x000fe80000100a00 */
[----:B------:R-:W-:Y:S06]  /*ee520*/  STL.64 [R1+0x2c68], R34 ;  /* 0x002c682201007387 */ /* 0x000fec0000100a00 */
[----:B------:R-:W-:Y:S04]  /*ee530*/  STL.64 [R1+0x2c50], R24 ;  /* 0x002c501801007387 */ /* 0x000fe80000100a00 */
[----:B------:R4:W-:Y:S04]  /*ee540*/  STL.64 [R1+0x2c58], R26 ;  /* 0x002c581a01007387 */ /* 0x0009e80000100a00 */
[----:B------:R-:W-:Y:S04]  /*ee550*/  LDS R4, [R3+UR10+0x2c600] ;  /* 0x02c6000a03047984 */ /* 0x000fe80008000800 */
[----:B------:R-:W-:Y:S01]  /*ee560*/  STL.64 [R1+0x2b80], R16 ;  /* 0x002b801001007387 */ /* 0x000fe20000100a00 */
[C---:B----4-:R-:W-:Y:S03]  /*ee570*/  HMMA.1688.F32.TF32 R24, R12.reuse, R70, R96 ;  /* 0x000000460c18723c */ /* 0x050fe60000081060 */
[----:B------:R4:W-:Y:S04]  /*ee580*/  STL.64 [R1+0x2b88], R18 ;  /* 0x002b881201007387 */ /* 0x0009e80000100a00 */
[----:B------:R-:W-:Y:S04]  /*ee590*/  LDS R6, [R3+UR10+0x2e600] ;  /* 0x02e6000a03067984 */ /* 0x000fe80008000800 */
[----:B------:R-:W-:Y:S01]  /*ee5a0*/  LDS R5, [R153+UR10+0x2c600] ;  /* 0x02c6000a99057984 */ /* 0x000fe20008000800 */
[C---:B----4-:R-:W-:Y:S03]  /*ee5b0*/  HMMA.1688.F32.TF32 R16, R12.reuse, R66, R84 ;  /* 0x000000420c10723c */ /* 0x050fe60000081054 */
[----:B------:R-:W4:Y:S04]  /*ee5c0*/  LDS R7, [R153+UR10+0x2e600] ;  /* 0x02e6000a99077984 */ /* 0x000f280008000800 */
[----:B------:R-:W-:Y:S01]  /*ee5d0*/  STL.64 [R1+0x100], R24 ;  /* 0x0001001801007387 */ /* 0x000fe20000100a00 */
[C---:B------:R-:W-:Y:S03]  /*ee5e0*/  HMMA.1688.F32.TF32 R32, R12.reuse, R50, R60 ;  /* 0x000000320c20723c */ /* 0x040fe6000008103c */
[----:B------:R1:W-:Y:S08]  /*ee5f0*/  STL.64 [R1+0x108], R26 ;  /* 0x0001081a01007387 */ /* 0x0003f00000100a00 */
[----:B------:R-:W-:Y:S04]  /*ee600*/  STL.64 [R1+0xf0], R16 ;  /* 0x0000f01001007387 */ /* 0x000fe80000100a00 */
[----:B------:R3:W-:Y:S01]  /*ee610*/  STL.64 [R1+0xf8], R18 ;  /* 0x0000f81201007387 */ /* 0x0007e20000100a00 */
[C---:B-1----:R-:W-:Y:S08]  /*ee620*/  HMMA.1688.F32.TF32 R24, R12.reuse, R38, R248 ;  /* 0x000000260c18723c */ /* 0x042ff000000810f8 */
[----:B---3--:R-:W-:Y:S01]  /*ee630*/  HMMA.1688.F32.TF32 R16, R12, R22, R244 ;  /* 0x000000160c10723c */ /* 0x008fe200000810f4 */
[----:B------:R-:W-:Y:S04]  /*ee640*/  STL.64 [R1+0xe0], R32 ;  /* 0x0000e02001007387 */ /* 0x000fe80000100a00 */
[----:B------:R-:W-:-:S14]  /*ee650*/  STL.64 [R1+0xe8], R34 ;  /* 0x0000e82201007387 */ /* 0x000fdc0000100a00 */
[----:B------:R-:W-:Y:S04]  /*ee660*/  STL.64 [R1+0xc0], R16 ;  /* 0x0000c01001007387 */ /* 0x000fe80000100a00 */
[----:B------:R-:W-:Y:S04]  /*ee670*/  STL.64 [R1+0xd0], R24 ;  /* 0x0000d01801007387 */ /* 0x000fe80000100a00 */
[----:B------:R1:W-:Y:S04]  /*ee680*/  STL.64 [R1+0xd8], R26 ;  /* 0x0000d81a01007387 */ /* 0x0003e80000100a00 */
[----:B------:R3:W-:Y:S01]  /*ee690*/  STL.64 [R1+0xc8], R18 ;  /* 0x0000c81201007387 */ /* 0x0007e20000100a00 */
[----:B------:R-:W-:-:S04]  /*ee6a0*/  IMAD.SHL.U32 R252, R252, 0x80, RZ ;  /* 0x00000080fcfc7824 */ /* 0x000fc800078e00ff */
[----:B------:R-:W-:Y:S01]  /*ee6b0*/  IMAD.SHL.U32 R252, R252, 0x4, RZ ;  /* 0x00000004fcfc7824 */ /* 0x000fe200078e00ff */
[----:B------:R-:W1:Y:S04]  /*ee6c0*/  LDL.LU R156, [R1+0x90] ;  /* 0x00009000019c7983 */ /* 0x000e680000300800 */
[----:B------:R-:W1:Y:S04]  /*ee6d0*/  LDL.LU R157, [R1+0x94] ;  /* 0x00009400019d7983 */ /* 0x000e680000300800 */
[----:B------:R-:W1:Y:S04]  /*ee6e0*/  LDL.LU R158, [R1+0x98] ;  /* 0x00009800019e7983 */ /* 0x000e680000300800 */
        /* <DEDUP_REMOVED lines=37> */
[----:B--2---:R-:W-:Y:S04]  /*ee940*/  STL [R1+0xa3a0], R0 ;  /* 0x00a3a00001007387 */ /* 0x004fe80000100800 */
[----:B------:R-:W-:Y:S04]  /*ee950*/  STL [R1+0xa250], R2 ;  /* 0x00a2500201007387 */ /* 0x000fe80000100800 */
[----:B------:R-:W-:Y:S04]  /*ee960*/  LDS R132, [R3+UR10+0x30080] ;  /* 0x0300800a03847984 */ /* 0x000fe80008000800 */
[----:B------:R-:W-:Y:S01]  /*ee970*/  LDS R133, [R153+UR10+0x30080] ;  /* 0x0300800a99857984 */ /* 0x000fe20008000800 */
[C---:B-1----:R-:W-:Y:S08]  /*ee980*/  HMMA.1688.F32.TF32 R24, R12.reuse, R110, R156 ;  /* 0x0000006e0c18723c */ /* 0x042ff0000008109c */
[C---:B---3--:R-:W-:Y:S08]  /*ee990*/  HMMA.1688.F32.TF32 R32, R12.reuse, R118, R144 ;  /* 0x000000760c20723c */ /* 0x048ff00000081090 */
[----:B----4-:R-:W-:-:S15]  /*ee9a0*/  HMMA.1688.F32.TF32 R16, R12, R30, R136 ;  /* 0x0000001e0c10723c */ /* 0x010fde0000081088 */
[----:B------:R-:W-:-:S04]  /*ee9b0*/  NOP ;  /* 0x0000000000007918 */ /* 0x000fc80000000000 */
        /* <DEDUP_REMOVED lines=16> */
[C---:B--2---:R-:W-:Y:S11]  /*eeac0*/  HMMA.1688.F32.TF32 R32, R12.reuse, R162, R60 ;  /* 0x000000a20c20723c */ /* 0x044ff6000008103c */
[----:B------:R-:W-:Y:S04]  /*eead0*/  STL.64 [R1+0x50], R16 ;  /* 0x0000501001007387 */ /* 0x000fe80000100a00 */
[----:B------:R2:W-:Y:S01]  /*eeae0*/  STL.64 [R1+0x58], R18 ;  /* 0x0000581201007387 */ /* 0x0005e20000100a00 */
[C---:B-1----:R-:W-:Y:S03]  /*eeaf0*/  HMMA.1688.F32.TF32 R24, R12.reuse, R238, R248 ;  /* 0x000000ee0c18723c */ /* 0x042fe600000810f8 */
[----:B------:R-:W-:Y:S04]  /*eeb00*/  STL.64 [R1+0x40], R32 ;  /* 0x0000402001007387 */ /* 0x000fe80000100a00 */
[----:B------:R-:W-:Y:S04]  /*eeb10*/  STL.64 [R1+0x48], R34 ;  /* 0x0000482201007387 */ /* 0x000fe80000100a00 */
[----:B------:R-:W3:Y:S01]  /*eeb20*/  LDL.LU R96, [R1+0xbc0] ;  /* 0x000bc00001607983 */ /* 0x000ee20000300800 */
[C---:B--2---:R-:W-:Y:S07]  /*eeb30*/  HMMA.1688.F32.TF32 R16, R12.reuse, R102, R244 ;  /* 0x000000660c10723c */ /* 0x044fee00000810f4 */
[----:B------:R-:W-:Y:S04]  /*eeb40*/  STL.64 [R1+0x30], R24 ;  /* 0x0000301801007387 */ /* 0x000fe80000100a00 */
[----:B------:R-:W-:Y:S08]  /*eeb50*/  STL.64 [R1+0x38], R26 ;  /* 0x0000381a01007387 */ /* 0x000ff00000100a00 */
[----:B------:R1:W-:Y:S04]  /*eeb60*/  STL.64 [R1+0x20], R16 ;  /* 0x0000201001007387 */ /* 0x0003e80000100a00 */
[----:B------:R2:W-:Y:S04]  /*eeb70*/  STL.64 [R1+0x28], R18 ;  /* 0x0000281201007387 */ /* 0x0005e80000100a00 */
[----:B------:R-:W3:Y:S04]  /*eeb80*/  LDL.LU R97, [R1+0xbc4] ;  /* 0x000bc40001617983 */ /* 0x000ee80000300800 */
[----:B------:R-:W3:Y:S04]  /*eeb90*/  LDL.LU R98, [R1+0xbc8] ;  /* 0x000bc80001627983 */ /* 0x000ee80000300800 */
        /* <DEDUP_REMOVED lines=74> */
[C---:B------:R-:W-:Y:S11]  /*ef040*/  HMMA.1688.F32.TF32 R12, R8.reuse, R70, R60 ;  /* 0x00000046080c723c */ /* 0x040ff6000008103c */
[----:B------:R-:W-:Y:S04]  /*ef050*/  STL.64 [R1+0x10], R32 ;  /* 0x0000102001007387 */ /* 0x000fe80000100a00 */
[----:B------:R1:W-:Y:S04]  /*ef060*/  STL.64 [R1+0x18], R34 ;  /* 0x0000182201007387 */ /* 0x0003e80000100a00 */
[----:B------:R-:W2:Y:S04]  /*ef070*/  LDL.LU R60, [R1+0x310] ;  /* 0x00031000013c7983 */ /* 0x000ea80000300800 */
[----:B------:R-:W-:Y:S04]  /*ef080*/  STL.64 [R1], R12 ;  /* 0x0000000c01007387 */ /* 0x000fe80000100a00 */
[----:B------:R1:W-:Y:S04]  /*ef090*/  STL.64 [R1+0x8], R14 ;  /* 0x0000080e01007387 */ /* 0x0003e80000100a00 */
[----:B------:R-:W2:Y:S04]  /*ef0a0*/  LDL.LU R61, [R1+0x314] ;  /* 0x00031400013d7983 */ /* 0x000ea80000300800 */
[----:B------:R-:W2:Y:S04]  /*ef0b0*/  LDL.LU R62, [R1+0x318] ;  /* 0x00031800013e7983 */ /* 0x000ea80000300800 */
[----:B------:R-:W2:Y:S01]  /*ef0c0*/  LDL.LU R63, [R1+0x31c] ;  /* 0x00031c00013f7983 */ /* 0x000ea20000300800 */
[C---:B---3--:R-:W-:Y:S08]  /*ef0d0*/  HMMA.1688.F32.TF32 R248, R8.reuse, R66, R248 ;  /* 0x0000004208f8723c */ /* 0x048ff000000810f8 */
[C---:B------:R-:W-:Y:S08]  /*ef0e0*/  HMMA.1688.F32.TF32 R244, R8.reuse, R50, R244 ;  /* 0x0000003208f4723c */ /* 0x040ff000000810f4 */
[C---:B-1----:R-:W-:Y:S08]  /*ef0f0*/  HMMA.1688.F32.TF32 R32, R8.reuse, R38, R56 ;  /* 0x000000260820723c */ /* 0x042ff00000081038 */
[C---:B------:R-:W-:Y:S08]  /*ef100*/  HMMA.1688.F32.TF32 R12, R8.reuse, R22, R16 ;  /* 0x00000016080c723c */ /* 0x040ff00000081010 */
[C---:B----4-:R-:W-:Y:S01]  /*ef110*/  HMMA.1688.F32.TF32 R24, R8.reuse, R30, R24 ;  /* 0x0000001e0818723c */ /* 0x050fe20000081018 */
[----:B------:R-:W-:Y:S07]  /*ef120*/  STL.64 [R1+0xacf8], R250 ;  /* 0x00acf8fa01007387 */ /* 0x000fee0000100a00 */
[C---:B------:R-:W-:Y:S01]  /*ef130*/  HMMA.1688.F32.TF32 R16, R8.reuse, R118, R240 ;  /* 0x000000760810723c */ /* 0x040fe200000810f0 */
[----:B------:R-:W-:Y:S04]  /*ef140*/  STL.64 [R1+0xacf0], R248 ;  /* 0x00acf0f801007387 */ /* 0x000fe80000100a00 */
[----:B------:R-:W-:Y:S04]  /*ef150*/  STL.64 [R1+0xace8], R246 ;  /* 0x00ace8f601007387 */ /* 0x000fe80000100a00 */
[----:B------:R-:W-:Y:S01]  /*ef160*/  STL.64 [R1+0xace0], R244 ;  /* 0x00ace0f401007387 */ /* 0x000fe20000100a00 */
[C---:B------:R-:W-:Y:S03]  /*ef170*/  HMMA.1688.F32.TF32 R240, R8.reuse, R126, R120 ;  /* 0x0000007e08f0723c */ /* 0x040fe60000081078 */
        /* <DEDUP_REMOVED lines=9> */
[C---:B-1----:R-:W-:Y:S02]  /*ef210*/  HMMA.1688.F32.TF32 R16, R8.reuse, R134, R104 ;  /* 0x000000860810723c */ /* 0x042fe40000081068 */
[----:B------:R-:W-:Y:S08]  /*ef220*/  STL [R1+0xaccc], R240 ;  /* 0x00acccf001007387 */ /* 0x000ff00000100800 */
[----:B------:R-:W-:Y:S04]  /*ef230*/  STL.64 [R1+0x110], R12 ;  /* 0x0001100c01007387 */ /* 0x000fe80000100a00 */
[----:B------:R1:W-:Y:S01]  /*ef240*/  STL.64 [R1+0x118], R14 ;  /* 0x0001180e01007387 */ /* 0x0003e20000100a00 */
[C---:B------:R-:W-:Y:S03]  /*ef250*/  HMMA.1688.F32.TF32 R24, R8.reuse, R150, R136 ;  /* 0x000000960818723c */ /* 0x040fe60000081088 */
[----:B------:R-:W-:Y:S04]  /*ef260*/  STL [R1+0xacc8], R241 ;  /* 0x00acc8f101007387 */ /* 0x000fe80000100800 */
[----:B------:R-:W-:Y:S01]  /*ef270*/  STL [R1+0xacc4], R242 ;  /* 0x00acc4f201007387 */ /* 0x000fe20000100800 */
[C---:B-1----:R-:W-:Y:S03]  /*ef280*/  HMMA.1688.F32.TF32 R12, R8.reuse, R142, R128 ;  /* 0x0000008e080c723c */ /* 0x042fe60000081080 */
[----:B------:R-:W-:Y:S04]  /*ef290*/  STL [R1+0xacc0], R243 ;  /* 0x00acc0f301007387 */ /* 0x000fe80000100800 */
[----:B------:R-:W-:Y:S04]  /*ef2a0*/  STL.64 [R1+0xc90], R16 ;  /* 0x000c901001007387 */ /* 0x000fe80000100a00 */
[----:B------:R1:W-:Y:S02]  /*ef2b0*/  STL.64 [R1+0xc98], R18 ;  /* 0x000c981201007387 */ /* 0x0003e40000100a00 */
[C---:B-1----:R-:W-:Y:S06]  /*ef2c0*/  HMMA.1688.F32.TF32 R16, R8.reuse, R162, R144 ;  /* 0x000000a20810723c */ /* 0x042fec0000081090 */
[----:B------:R-:W-:Y:S04]  /*ef2d0*/  STL.64 [R1+0xc80], R12 ;  /* 0x000c800c01007387 */ /* 0x000fe80000100a00 */
[----:B------:R1:W-:Y:S04]  /*ef2e0*/  STL.64 [R1+0xc88], R14 ;  /* 0x000c880e01007387 */ /* 0x0003e80000100a00 */
[----:B------:R-:W-:Y:S04]  /*ef2f0*/  STL.64 [R1+0xc70], R24 ;  /* 0x000c701801007387 */ /* 0x000fe80000100a00 */
[----:B------:R3:W-:Y:S01]  /*ef300*/  STL.64 [R1+0xc78], R26 ;  /* 0x000c781a01007387 */ /* 0x0007e20000100a00 */
[C---:B-1----:R-:W-:Y:S03]  /*ef310*/  HMMA.1688.F32.TF32 R12, R8.reuse, R238, R156 ;  /* 0x000000ee080c723c */ /* 0x042fe6000008109c */
[----:B------:R-:W-:Y:S04]  /*ef320*/  STL.64 [R1+0xc60], R16 ;  /* 0x000c601001007387 */ /* 0x000fe80000100a00 */
[----:B------:R1:W-:Y:S01]  /*ef330*/  STL.64 [R1+0xc68], R18 ;  /* 0x000c681201007387 */ /* 0x0003e20000100a00 */
[C---:B---3--:R-:W-:Y:S08]  /*ef340*/  HMMA.1688.F32.TF32 R24, R8.reuse, R102, R164 ;  /* 0x000000660818723c */ /* 0x048ff000000810a4 */
[----:B-1----:R-:W-:Y:S08]  /*ef350*/  HMMA.1688.F32.TF32 R16, R8, R42, R208 ;  /* 0x0000002a0810723c */ /* 0x002ff000000810d0 */
[C---:B------:R-:W-:Y:S01]  /*ef360*/  HMMA.1688.F32.TF32 R8, R4.reuse, R66, R84 ;  /* 0x000000420408723c */ /* 0x040fe20000081054 */
[----:B------:R-:W-:Y:S04]  /*ef370*/  STL.64 [R1+0xc50], R12 ;  /* 0x000c500c01007387 */ /* 0x000fe80000100a00 */
[----:B------:R1:W-:Y:S03]  /*ef380*/  STL.64 [R1+0xc58], R14 ;  /* 0x000c580e01007387 */ /* 0x0003e60000100a00 */
[----:B-1----:R-:W-:Y:S11]  /*ef390*/  HMMA.1688.F32.TF32 R12, R4, R70, R96 ;  /* 0x00000046040c723c */ /* 0x002ff60000081060 */
[----:B------:R-:W-:Y:S01]  /*ef3a0*/  IMAD.MOV.U32 R240, RZ, RZ, R8 ;  /* 0x000000fffff07224 */ /* 0x000fe200078e0008 */
[----:B------:R-:W-:Y:S01]  /*ef3b0*/  MOV R243, R11 ;  /* 0x0000000b00f37202 */ /* 0x000fe20000000f00 */
[----:B------:R-:W-:-:S02]  /*ef3c0*/  IMAD.MOV.U32 R241, RZ, RZ, R9 ;  /* 0x000000fffff17224 */ /* 0x000fc400078e0009 */
[----:B------:R-:W-:Y:S01]  /*ef3d0*/  IMAD.MOV.U32 R242, RZ, RZ, R10 ;  /* 0x000000fffff27224 */ /* 0x000fe200078e000a */
[----:B------:R1:W-:Y:S04]  /*ef3e0*/  STL.64 [R1+0xc40], R24 ;  /* 0x000c401801007387 */ /* 0x0003e80000100a00 */
[----:B------:R3:W-:Y:S04]  /*ef3f0*/  STL.64 [R1+0xc48], R26 ;  /* 0x000c481a01007387 */ /* 0x0007e80000100a00 */
[----:B------:R4:W-:Y:S04]  /*ef400*/  STL.64 [R1+0x160], R16 ;  /* 0x0001601001007387 */ /* 0x0009e80000100a00 */
[----:B------:R1:W-:Y:S04]  /*ef410*/  STL.64 [R1+0x168], R18 ;  /* 0x0001681201007387 */ /* 0x0003e80000100a00 */
[----:B------:R-:W-:Y:S04]  /*ef420*/  STL.64 [R1+0xc30], R12 ;  /* 0x000c300c01007387 */ /* 0x000fe80000100a00 */
[----:B------:R-:W-:Y:S04]  /*ef430*/  STL.64 [R1+0xc38], R14 ;  /* 0x000c380e01007387 */ /* 0x000fe80000100a00 */
[----:B------:R-:W-:Y:S04]  /*ef440*/  STL [R1+0xacdc], R243 ;  /* 0x00acdcf301007387 */ /* 0x000fe80000100800 */
[----:B------:R-:W-:Y:S04]  /*ef450*/  STL [R1+0xacd8], R242 ;  /* 0x00acd8f201007387 */ /* 0x000fe80000100800 */
[----:B------:R-:W-:Y:S04]  /*ef460*/  STL [R1+0xacd4], R241 ;  /* 0x00acd4f101007387 */ /* 0x000fe80000100800 */
[----:B------:R-:W-:Y:S04]  /*ef470*/  STL [R1+0xacd0], R240 ;  /* 0x00acd0f001007387 */ /* 0x000fe80000100800 */
[----:B------:R-:W-:Y:S04]  /*ef480*/  LDS R12, [R46+UR10+0x2c600] ;  /* 0x02c6000a2e0c7984 */ /* 0x000fe80008000800 */
[----:B------:R-:W-:Y:S04]  /*ef490*/  LDS R14, [R46+UR10+0x2e600] ;  /* 0x02e6000a2e0e7984 */ /* 0x000fe80008000800 */
[----:B------:R-:W-:Y:S04]  /*ef4a0*/  LDS R13, [R47+UR10+0x2c600] ;  /* 0x02c6000a2f0d7984 */ /* 0x000fe80008000800 */
[----:B------:R-:W1:Y:S01]  /*ef4b0*/  LDS R15, [R47+UR10+0x2e600] ;  /* 0x02e6000a2f0f7984 */ /* 0x000e620008000800 */
[----:B--2---:R-:W-:Y:S03]  /*ef4c0*/  HMMA.1688.F32.TF32 R8, R4, R50, R60 ;  /* 0x000000320408723c */ /* 0x004fe6000008103c */
[----:B------:R-:W2:-:S15]  /*ef4d0*/  LDL.LU R60, [R1+0x240] ;  /* 0x00024000013c7983 */ /* 0x000e9e0000300800 */
[----:B------:R-:W-:Y:S01]  /*ef4e0*/  NOP ;  /* 0x0000000000007918 */ /* 0x000fe20000000000 */
        /* <DEDUP_REMOVED lines=65> */
[C---:B---3--:R-:W-:Y:S08]  /*ef900*/  HMMA.1688.F32.TF32 R8, R4.reuse, R38, R52 ;  /* 0x000000260408723c */ /* 0x048ff00000081034 */
[C---:B----4-:R-:W-:Y:S11]  /*ef910*/  HMMA.1688.F32.TF32 R16, R4.reuse, R30, R16 ;  /* 0x0000001e0410723c */ /* 0x050ff60000081010 */
[----:B------:R-:W-:Y:S01]  /*ef920*/  IMAD.MOV.U32 R243, RZ, RZ, R8 ;  /* 0x000000fffff37224 */ /* 0x000fe200078e0008 */
[----:B--2---:R-:W-:Y:S01]  /*ef930*/  HMMA.1688.F32.TF32 R32, R4, R22, R56 ;  /* 0x000000160420723c */ /* 0x004fe20000081038 */
[----:B------:R-:W-:Y:S01]  /*ef940*/  IMAD.MOV.U32 R242, RZ, RZ, R9 ;  /* 0x000000fffff27224 */ /* 0x000fe200078e0009 */
[----:B------:R-:W-:Y:S01]  /*ef950*/  MOV R240, R11 ;  /* 0x0000000b00f07202 */ /* 0x000fe20000000f00 */
[----:B------:R-:W-:-:S03]  /*ef960*/  IMAD.MOV.U32 R241, RZ, RZ, R10 ;  /* 0x000000fffff17224 */ /* 0x000fc600078e000a */
[----:B------:R-:W-:Y:S02]  /*ef970*/  STL.64 [R1+0xad08], R242 ;  /* 0x00ad08f201007387 */ /* 0x000fe40000100a00 */
[C---:B------:R-:W-:Y:S02]  /*ef980*/  HMMA.1688.F32.TF32 R8, R4.reuse, R118, R24 ;  /* 0x000000760408723c */ /* 0x040fe40000081018 */
[----:B------:R-:W-:Y:S06]  /*ef990*/  STL.64 [R1+0xad00], R240 ;  /* 0x00ad00f001007387 */ /* 0x000fec0000100a00 */
[C---:B------:R-:W-:Y:S03]  /*ef9a0*/  HMMA.1688.F32.TF32 R24, R4.reuse, R110, R112 ;  /* 0x0000006e0418723c */ /* 0x040fe60000081070 */
[----:B------:R-:W-:Y:S04]  /*ef9b0*/  STL.64 [R1+0xbf0], R32 ;  /* 0x000bf02001007387 */ /* 0x000fe80000100a00 */
[----:B------:R-:W-:Y:S04]  /*ef9c0*/  STL.64 [R1+0xbf8], R34 ;  /* 0x000bf82201007387 */ /* 0x000fe80000100a00 */
[----:B------:R-:W-:Y:S04]  /*ef9d0*/  STL.64 [R1+0xbe0], R16 ;  /* 0x000be01001007387 */ /* 0x000fe80000100a00 */
[----:B------:R1:W-:Y:S02]  /*ef9e0*/  STL.64 [R1+0xbe8], R18 ;  /* 0x000be81201007387 */ /* 0x0003e40000100a00 */
[C---:B-1----:R-:W-:Y:S02]  /*ef9f0*/  HMMA.1688.F32.TF32 R16, R4.reuse, R126, R120 ;  /* 0x0000007e0410723c */ /* 0x042fe40000081078 */
[----:B------:R-:W-:Y:S04]  /*efa00*/  STL.64 [R1+0xbd0], R8 ;  /* 0x000bd00801007387 */ /* 0x000fe80000100a00 */
[----:B------:R-:W-:Y:S04]  /*efa10*/  STL.64 [R1+0xbd8], R10 ;  /* 0x000bd80a01007387 */ /* 0x000fe80000100a00 */
        /* <DEDUP_REMOVED lines=15> */
[----:B------:R2:W-:Y:S04]  /*efb10*/  STL.64 [R1+0x308], R34 ;  /* 0x0003082201007387 */ /* 0x0005e80000100a00 */
[----:B------:R-:W-:Y:S04]  /*efb20*/  STL.64 [R1+0x2f0], R24 ;  /* 0x0002f01801007387 */ /* 0x000fe80000100a00 */
[----:B------:R3:W-:Y:S01]  /*efb30*/  STL.64 [R1+0x2f8], R26 ;  /* 0x0002f81a01007387 */ /* 0x0007e20000100a00 */
[C---:B--2---:R-:W-:Y:S04]  /*efb40*/  HMMA.1688.F32.TF32 R32, R4.reuse, R238, R156 ;  /* 0x000000ee0420723c */ /* 0x044fe8000008109c */
[----:B------:R-:W-:Y:S04]  /*efb50*/  STL.64 [R1+0x2e0], R16 ;  /* 0x0002e01001007387 */ /* 0x000fe80000100a00 */
[----:B------:R2:W-:Y:S01]  /*efb60*/  STL.64 [R1+0x2e8], R18 ;  /* 0x0002e81201007387 */ /* 0x0005e20000100a00 */
[C---:B---3--:R-:W-:Y:S08]  /*efb70*/  HMMA.1688.F32.TF32 R24, R4.reuse, R102, R164 ;  /* 0x000000660418723c */ /* 0x048ff000000810a4 */
[----:B--2---:R-:W-:Y:S02]  /*efb80*/  HMMA.1688.F32.TF32 R16, R4, R42, R208 ;  /* 0x0000002a0410723c */ /* 0x004fe400000810d0 */
[----:B------:R-:W-:Y:S04]  /*efb90*/  STL.64 [R1+0x2d0], R32 ;  /* 0x0002d02001007387 */ /* 0x000fe80000100a00 */
[----:B------:R2:W-:Y:S05]  /*efba0*/  STL.64 [R1+0x2d8], R34 ;  /* 0x0002d82201007387 */ /* 0x0005ea0000100a00 */
[----:B------:R-:W-:Y:S04]  /*efbb0*/  STL.64 [R1+0x2c0], R24 ;  /* 0x0002c01801007387 */ /* 0x000fe80000100a00 */
[----:B------:R3:W-:Y:S01]  /*efbc0*/  STL.64 [R1+0x2c8], R26 ;  /* 0x0002c81a01007387 */ /* 0x0007e20000100a00 */
[C---:B--2---:R-:W-:Y:S03]  /*efbd0*/  HMMA.1688.F32.TF32 R32, R12.reuse, R70, R96 ;  /* 0x000000460c20723c */ /* 0x044fe60000081060 */
[----:B------:R-:W-:Y:S04]  /*efbe0*/  LDS R4, [R46+UR10+0x2c680] ;  /* 0x02c6800a2e047984 */ /* 0x000fe80008000800 */
[----:B------:R-:W-:Y:S01]  /*efbf0*/  STL.64 [R1+0x2b0], R16 ;  /* 0x0002b01001007387 */ /* 0x000fe20000100a00 */
[C---:B---3--:R-:W-:Y:S03]  /*efc00*/  HMMA.1688.F32.TF32 R24, R12.reuse, R66, R84 ;  /* 0x000000420c18723c */ /* 0x048fe60000081054 */
[----:B------:R2:W-:Y:S04]  /*efc10*/  STL.64 [R1+0x2b8], R18 ;  /* 0x0002b81201007387 */ /* 0x0005e80000100a00 */
[----:B------:R-:W-:Y:S04]  /*efc20*/  LDS R6, [R46+UR10+0x2e680] ;  /* 0x02e6800a2e067984 */ /* 0x000fe80008000800 */
[----:B------:R-:W-:Y:S01]  /*efc30*/  LDS R5, [R47+UR10+0x2c680] ;  /* 0x02c6800a2f057984 */ /* 0x000fe20008000800 */
        /* <DEDUP_REMOVED lines=135> */
[C---:B------:R-:W-:Y:S08]  /*f04b0*/  HMMA.1688.F32.TF32 R176, R12.reuse, R22, R172 ;  /* 0x000000160cb0723c */ /* 0x040ff000000810ac */
[C---:B----4-:R-:W-:Y:S03]  /*f04c0*/  HMMA.1688.F32.TF32 R172, R12.reuse, R30, R184 ;  /* 0x0000001e0cac723c */ /* 0x050fe600000810b8 */
        /* <DEDUP_REMOVED lines=11> */
[C---:B--2---:R-:W-:Y:S02]  /*f0580*/  HMMA.1688.F32.TF32 R168, R12.reuse, R134, R228 ;  /* 0x000000860ca8723c */ /* 0x044fe400000810e4 */
[----:B------:R-:W-:Y:S04]  /*f0590*/  STL.64 [R1+0x230], R176 ;  /* 0x000230b001007387 */ /* 0x000fe80000100a00 */
[----:B------:R2:W-:Y:S05]  /*f05a0*/  STL.64 [R1+0x238], R178 ;  /* 0x000238b201007387 */ /* 0x0005ea0000100a00 */
[----:B------:R-:W-:Y:S04]  /*f05b0*/  STL.64 [R1+0x220], R172 ;  /* 0x000220ac01007387 */ /* 0x000fe80000100a00 */
[----:B------:R3:W-:Y:S01]  /*f05c0*/  STL.64 [R1+0x228], R174 ;  /* 0x000228ae01007387 */ /* 0x0007e20000100a00 */
[C---:B--2---:R-:W-:Y:S03]  /*f05d0*/  HMMA.1688.F32.TF32 R176, R12.reuse, R142, R224 ;  /* 0x0000008e0cb0723c */ /* 0x044fe600000810e0 */
[----:B------:R-:W-:Y:S04]  /*f05e0*/  STL.64 [R1+0x210], R168 ;  /* 0x000210a801007387 */ /* 0x000fe80000100a00 */
[----:B------:R2:W-:Y:S01]  /*f05f0*/  STL.64 [R1+0x218], R170 ;  /* 0x000218aa01007387 */ /* 0x0005e20000100a00 */
[C---:B---3--:R-:W-:Y:S08]  /*f0600*/  HMMA.1688.F32.TF32 R172, R12.reuse, R150, R220 ;  /* 0x000000960cac723c */ /* 0x048ff000000810dc */
[C---:B--2---:R-:W-:Y:S08]  /*f0610*/  HMMA.1688.F32.TF32 R168, R12.reuse, R162, R32 ;  /* 0x000000a20ca8723c */ /* 0x044ff00000081020 */
        /* <DEDUP_REMOVED lines=10> */
[----:B------:R2:W-:Y:S05]  /*f06c0*/  STL.64 [R1+0x1d8], R34 ;  /* 0x0001d82201007387 */ /* 0x0005ea0000100a00 */
[C---:B--2---:R-:W-:Y:S01]  /*f06d0*/  HMMA.1688.F32.TF32 R32, R8.reuse, R70, R76 ;  /* 0x000000460820723c */ /* 0x044fe2000008104c */
[----:B------:R-:W-:Y:S04]  /*f06e0*/  STL.64 [R1+0x1c0], R88 ;  /* 0x0001c05801007387 */ /* 0x000fe80000100a00 */
[----:B------:R-:W-:Y:S04]  /*f06f0*/  STL.64 [R1+0x1c8], R90 ;  /* 0x0001c85a01007387 */ /* 0x000fe80000100a00 */
[----:B------:R-:W-:Y:S04]  /*f0700*/  STL.64 [R1+0x1b0], R72 ;  /* 0x0001b04801007387 */ /* 0x000fe80000100a00 */
[----:B------:R-:W-:Y:S06]  /*f0710*/  STL.64 [R1+0x1b8], R74 ;  /* 0x0001b84a01007387 */ /* 0x000fec0000100a00 */
[----:B------:R-:W-:Y:S04]  /*f0720*/  STL.64 [R1+0x1a0], R32 ;  /* 0x0001a02001007387 */ /* 0x000fe80000100a00 */
[----:B------:R2:W-:Y:S04]  /*f0730*/  STL.64 [R1+0x1a8], R34 ;  /* 0x0001a82201007387 */ /* 0x0005e80000100a00 */
[----:B------:R-:W-:Y:S04]  /*f0740*/  STL.64 [R1+0x190], R12 ;  /* 0x0001900c01007387 */ /* 0x000fe80000100a00 */
[----:B------:R3:W-:Y:S01]  /*f0750*/  STL.64 [R1+0x198], R14 ;  /* 0x0001980e01007387 */ /* 0x0007e20000100a00 */
[C---:B--2---:R-:W-:Y:S08]  /*f0760*/  HMMA.1688.F32.TF32 R32, R8.reuse, R38, R56 ;  /* 0x000000260820723c */ /* 0x044ff00000081038 */
[C---:B---3--:R-:W-:Y:S01]  /*f0770*/  HMMA.1688.F32.TF32 R12, R8.reuse, R22, R16 ;  /* 0x00000016080c723c */ /* 0x048fe20000081010 */
[----:B------:R-:W-:Y:S04]  /*f0780*/  STL.64 [R1+0x180], R52 ;  /* 0x0001803401007387 */ /* 0x000fe80000100a00 */
[----:B------:R-:W-:Y:S03]  /*f0790*/  STL.64 [R1+0x188], R54 ;  /* 0x0001883601007387 */ /* 0x000fe60000100a00 */
[C---:B------:R-:W-:Y:S03]  /*f07a0*/  HMMA.1688.F32.TF32 R24, R8.reuse, R30, R24 ;  /* 0x0000001e0818723c */ /* 0x040fe60000081018 */
[----:B------:R-:W-:Y:S04]  /*f07b0*/  STL.64 [R1+0x600], R32 ;  /* 0x0006002001007387 */ /* 0x000fe80000100a00 */
[----:B------:R-:W-:Y:S01]  /*f07c0*/  STL.64 [R1+0x608], R34 ;  /* 0x0006082201007387 */ /* 0x000fe20000100a00 */
[C---:B------:R-:W-:Y:S03]  /*f07d0*/  HMMA.1688.F32.TF32 R16, R8.reuse, R118, R112 ;  /* 0x000000760810723c */ /* 0x040fe60000081070 */
        /* <DEDUP_REMOVED lines=28> */
[----:B---3--:R-:W-:Y:S08]  /*f09a0*/  HMMA.1688.F32.TF32 R16, R8, R42, R96 ;  /* 0x0000002a0810723c */ /* 0x008ff00000081060 */
[C---:B-1----:R-:W-:Y:S08]  /*f09b0*/  HMMA.1688.F32.TF32 R8, R4.reuse, R66, R60 ;  /* 0x000000420408723c */ /* 0x042ff0000008103c */
[C---:B--2---:R-:W-:Y:S01]  /*f09c0*/  HMMA.1688.F32.TF32 R12, R4.reuse, R70, R84 ;  /* 0x00000046040c723c */ /* 0x044fe20000081054 */
[----:B------:R-:W-:Y:S04]  /*f09d0*/  STL.64 [R1+0x850], R24 ;  /* 0x0008501801007387 */ /* 0x000fe80000100a00 */
[----:B------:R-:W-:Y:S04]  /*f09e0*/  STL.64 [R1+0x858], R26 ;  /* 0x0008581a01007387 */ /* 0x000fe80000100a00 */
[----:B------:R1:W-:Y:S04]  /*f09f0*/  STL.64 [R1+0x5f0], R16 ;  /* 0x0005f01001007387 */ /* 0x0003e80000100a00 */
[----:B------:R2:W-:Y:S04]  /*f0a00*/  STL.64 [R1+0x5f8], R18 ;  /* 0x0005f81201007387 */ /* 0x0005e80000100a00 */
[----:B------:R-:W3:Y:S04]  /*f0a10*/  LDL.LU R84, [R1+0x5a0] ;  /* 0x0005a00001547983 */ /* 0x000ee80000300800 */
[----:B------:R-:W-:Y:S04]  /*f0a20*/  STL.64 [R1+0x840], R12 ;  /* 0x0008400c01007387 */ /* 0x000fe80000100a00 */
[----:B------:R-:W-:Y:S04]  /*f0a30*/  STL.64 [R1+0x848], R14 ;  /* 0x0008480e01007387 */ /* 0x000fe80000100a00 */
        /* <DEDUP_REMOVED lines=77> */
[----:B------:R-:W-:Y:S04]  /*f0f10*/  LDS R12, [R3+UR10+0x2c700] ;  /* 0x02c7000a030c7984 */ /* 0x000fe80008000800 */
[----:B------:R-:W-:Y:S04]  /*f0f20*/  LDS R14, [R3+UR10+0x2e700] ;  /* 0x02e7000a030e7984 */ /* 0x000fe80008000800 */
[----:B------:R-:W-:Y:S04]  /*f0f30*/  LDS R13, [R153+UR10+0x2c700] ;  /* 0x02c7000a990d7984 */ /* 0x000fe80008000800 */
[----:B------:R-:W1:Y:S01]  /*f0f40*/  LDS R15, [R153+UR10+0x2e700] ;  /* 0x02e7000a990f7984 */ /* 0x000e620008000800 */
[----:B----4-:R-:W-:-:S15]  /*f0f50*/  HMMA.1688.F32.TF32 R8, R4, R50, R72 ;  /* 0x000000320408723c */ /* 0x010fde0000081048 */
[----:B------:R-:W-:-:S04]  /*f0f60*/  NOP ;  /* 0x0000000000007918 */ /* 0x000fc80000000000 */
[----:B------:R-:W-:Y:S04]  /*f0f70*/  STL.64 [R1+0x820], R8 ;  /* 0x0008200801007387 */ /* 0x000fe80000100a00 */
[----:B------:R4:W-:Y:S01]  /*f0f80*/  STL.64 [R1+0x828], R10 ;  /* 0x0008280a01007387 */ /* 0x0009e20000100a00 */
[C---:B--2---:R-:W-:Y:S08]  /*f0f90*/  HMMA.1688.F32.TF32 R32, R4.reuse, R22, R80 ;  /* 0x000000160420723c */ /* 0x044ff00000081050 */
[C---:B----4-:R-:W-:Y:S08]  /*f0fa0*/  HMMA.1688.F32.TF32 R8, R4.reuse, R38, R76 ;  /* 0x000000260408723c */ /* 0x050ff0000008104c */
[C---:B------:R-:W-:Y:S11]  /*f0fb0*/  HMMA.1688.F32.TF32 R52, R4.reuse, R30, R52 ;  /* 0x0000001e0434723c */ /* 0x040ff60000081034 */
[----:B------:R-:W-:Y:S04]  /*f0fc0*/  STL.64 [R1+0x810], R8 ;  /* 0x0008100801007387 */ /* 0x000fe80000100a00 */
[----:B------:R2:W-:Y:S04]  /*f0fd0*/  STL.64 [R1+0x818], R10 ;  /* 0x0008180a01007387 */ /* 0x0005e80000100a00 */
[----:B------:R-:W-:Y:S04]  /*f0fe0*/  STL.64 [R1+0x800], R32 ;  /* 0x0008002001007387 */ /* 0x000fe80000100a00 */
[----:B------:R3:W-:Y:S01]  /*f0ff0*/  STL.64 [R1+0x808], R34 ;  /* 0x0008082201007387 */ /* 0x0007e20000100a00 */
[C---:B--2---:R-:W-:Y:S08]  /*f1000*/  HMMA.1688.F32.TF32 R8, R4.reuse, R118, R56 ;  /* 0x000000760408723c */ /* 0x044ff00000081038 */
[C---:B---3--:R-:W-:Y:S08]  /*f1010*/  HMMA.1688.F32.TF32 R32, R4.reuse, R110, R16 ;  /* 0x0000006e0420723c */ /* 0x048ff00000081010 */
        /* <DEDUP_REMOVED lines=20> */
[----:B------:R3:W-:Y:S04]  /*f1160*/  STL.64 [R1+0x7a8], R34 ;  /* 0x0007a82201007387 */ /* 0x0007e80000100a00 */
[----:B------:R-:W-:Y:S04]  /*f1170*/  STL.64 [R1+0x790], R24 ;  /* 0x0007901801007387 */ /* 0x000fe80000100a00 */
[----:B------:R4:W-:Y:S01]  /*f1180*/  STL.64 [R1+0x798], R26 ;  /* 0x0007981a01007387 */ /* 0x0009e20000100a00 */
[C---:B---3--:R-:W-:Y:S04]  /*f1190*/  HMMA.1688.F32.TF32 R32, R4.reuse, R238, R136 ;  /* 0x000000ee0420723c */ /* 0x048fe80000081088 */
[----:B------:R-:W-:Y:S04]  /*f11a0*/  STL.64 [R1+0x780], R16 ;  /* 0x0007801001007387 */ /* 0x000fe80000100a00 */
[----:B------:R3:W-:Y:S01]  /*f11b0*/  STL.64 [R1+0x788], R18 ;  /* 0x0007881201007387 */ /* 0x0007e20000100a00 */
[C---:B----4-:R-:W-:Y:S08]  /*f11c0*/  HMMA.1688.F32.TF32 R24, R4.reuse, R102, R144 ;  /* 0x000000660418723c */ /* 0x050ff00000081090 */
[----:B---3--:R-:W-:Y:S02]  /*f11d0*/  HMMA.1688.F32.TF32 R16, R4, R42, R156 ;  /* 0x0000002a0410723c */ /* 0x008fe4000008109c */
[----:B------:R-:W-:Y:S04]  /*f11e0*/  STL.64 [R1+0x770], R32 ;  /* 0x0007702001007387 */ /* 0x000fe80000100a00 */
[----:B------:R-:W-:Y:S05]  /*f11f0*/  STL.64 [R1+0x778], R34 ;  /* 0x0007782201007387 */ /* 0x000fea0000100a00 */
        /* <DEDUP_REMOVED lines=10> */
[----:B------:R-:W-:Y:S01]  /*f12a0*/  STL.64 [R1+0x5d0], R24 ;  /* 0x0005d01801007387 */ /* 0x000fe20000100a00 */
[C---:B------:R-:W-:Y:S03]  /*f12b0*/  HMMA.1688.F32.TF32 R32, R12.reuse, R50, R96 ;  /* 0x000000320c20723c */ /* 0x040fe60000081060 */
[----:B------:R3:W-:Y:S08]  /*f12c0*/  STL.64 [R1+0x5d8], R26 ;  /* 0x0005d81a01007387 */ /* 0x0007f00000100a00 */
[----:B------:R-:W-:Y:S01]  /*f12d0*/  STL.64 [R1+0x5c0], R16 ;  /* 0x0005c01001007387 */ /* 0x000fe20000100a00 */
[C---:B---3--:R-:W-:Y:S03]  /*f12e0*/  HMMA.1688.F32.TF32 R24, R12.reuse, R38, R84 ;  /* 0x000000260c18723c */ /* 0x048fe60000081054 */
[----:B------:R3:W-:Y:S05]  /*f12f0*/  STL.64 [R1+0x5c8], R18 ;  /* 0x0005c81201007387 */ /* 0x0007ea0000100a00 */
[----:B---3--:R-:W-:Y:S01]  /*f1300*/  HMMA.1688.F32.TF32 R16, R12, R22, R60 ;  /* 0x000000160c10723c */ /* 0x008fe2000008103c */
[----:B------:R-:W-:Y:S04]  /*f1310*/  STL.64 [R1+0x5b0], R32 ;  /* 0x0005b02001007387 */ /* 0x000fe80000100a00 */
[----:B------:R-:W-:Y:S04]  /*f1320*/  STL.64 [R1+0x5b8], R34 ;  /* 0x0005b82201007387 */ /* 0x000fe80000100a00 */
[----:B------:R-:W1:Y:S04]  /*f1330*/  LDL.LU R84, [R1+0x630] ;  /* 0x0006300001547983 */ /* 0x000e680000300800 */
[----:B------:R3:W-:Y:S04]  /*f1340*/  STL.64 [R1+0x5a0], R24 ;  /* 0x0005a01801007387 */ /* 0x0007e80000100a00 */
[----:B------:R4:W-:Y:S04]  /*f1350*/  STL.64 [R1+0x5a8], R26 ;  /* 0x0005a81a01007387 */ /* 0x0009e80000100a00 */
[----:B------:R2:W-:Y:S04]  /*f1360*/  STL.64 [R1+0x590], R16 ;  /* 0x0005901001007387 */ /* 0x0005e80000100a00 */
[----:B------:R2:W-:Y:S04]  /*f1370*/  STL.64 [R1+0x598], R18 ;  /* 0x0005981201007387 */ /* 0x0005e80000100a00 */
        /* <DEDUP_REMOVED lines=35> */
[----:B--2---:R-:W2:Y:S04]  /*f15b0*/  LDL.LU R16, [R1+0x450] ;  /* 0x0004500001107983 */ /* 0x004ea80000300800 */
        /* <DEDUP_REMOVED lines=83> */
[C---:B------:R-:W-:Y:S11]  /*f1af0*/  HMMA.1688.F32.TF32 R176, R12.reuse, R110, R216 ;  /* 0x0000006e0cb0723c */ /* 0x040ff600000810d8 */
[----:B------:R-:W-:Y:S04]  /*f1b00*/  STL.64 [R1+0x580], R172 ;  /* 0x000580ac01007387 */ /* 0x000fe80000100a00 */
[----:B------:R2:W-:Y:S04]  /*f1b10*/  STL.64 [R1+0x588], R174 ;  /* 0x000588ae01007387 */ /* 0x0005e80000100a00 */
[----:B------:R-:W-:Y:S04]  /*f1b20*/  STL.64 [R1+0x570], R168 ;  /* 0x000570a801007387 */ /* 0x000fe80000100a00 */
[----:B------:R3:W-:Y:S01]  /*f1b30*/  STL.64 [R1+0x578], R170 ;  /* 0x000578aa01007387 */ /* 0x0007e20000100a00 */
[C---:B--2---:R-:W-:Y:S08]  /*f1b40*/  HMMA.1688.F32.TF32 R172, R12.reuse, R126, R232 ;  /* 0x0000007e0cac723c */ /* 0x044ff000000810e8 */
[C---:B---3--:R-:W-:Y:S01]  /*f1b50*/  HMMA.1688.F32.TF32 R168, R12.reuse, R134, R228 ;  /* 0x000000860ca8723c */ /* 0x048fe200000810e4 */
[----:B------:R-:W-:Y:S04]  /*f1b60*/  STL.64 [R1+0x560], R176 ;  /* 0x000560b001007387 */ /* 0x000fe80000100a00 */
[----:B------:R2:W-:Y:S03]  /*f1b70*/  STL.64 [R1+0x568], R178 ;  /* 0x000568b201007387 */ /* 0x0005e60000100a00 */
[C---:B------:R-:W-:Y:S01]  /*f1b80*/  HMMA.1688.F32.TF32 R72, R12.reuse, R42, R72 ;  /* 0x0000002a0c48723c */ /* 0x040fe20000081048 */
[----:B------:R-:W-:Y:S04]  /*f1b90*/  LDS R233, [R153+UR10+0x30100] ;  /* 0x0301000a99e97984 */ /* 0x000fe80008000800 */
[----:B------:R-:W-:Y:S03]  /*f1ba0*/  STL.64 [R1+0x550], R172 ;  /* 0x000550ac01007387 */ /* 0x000fe60000100a00 */
[C---:B--2---:R-:W-:Y:S01]  /*f1bb0*/  HMMA.1688.F32.TF32 R176, R12.reuse, R142, R224 ;  /* 0x0000008e0cb0723c */ /* 0x044fe200000810e0 */
[----:B------:R2:W-:Y:S04]  /*f1bc0*/  STL.64 [R1+0x558], R174 ;  /* 0x000558ae01007387 */ /* 0x0005e80000100a00 */
[----:B------:R-:W-:Y:S04]  /*f1bd0*/  STL.64 [R1+0x540], R168 ;  /* 0x000540a801007387 */ /* 0x000fe80000100a00 */
[----:B------:R3:W-:Y:S01]  /*f1be0*/  STL.64 [R1+0x548], R170 ;  /* 0x000548aa01007387 */ /* 0x0007e20000100a00 */
[C---:B--2---:R-:W-:Y:S03]  /*f1bf0*/  HMMA.1688.F32.TF32 R172, R12.reuse, R150, R220 ;  /* 0x000000960cac723c */ /* 0x044fe600000810dc */
[----:B------:R-:W-:Y:S04]  /*f1c00*/  LDS R235, [R153+UR10+0x32100] ;  /* 0x0321000a99eb7984 */ /* 0x000fe80008000800 */
[----:B------:R-:W-:Y:S01]  /*f1c10*/  LDS R232, [R3+UR10+0x30100] ;  /* 0x0301000a03e87984 */ /* 0x000fe20008000800 */
[C---:B---3--:R-:W-:Y:S03]  /*f1c20*/  HMMA.1688.F32.TF32 R168, R12.reuse, R162, R32 ;  /* 0x000000a20ca8723c */ /* 0x048fe60000081020 */
[----:B------:R-:W-:Y:S05]  /*f1c30*/  LDS R234, [R3+UR10+0x32100] ;  /* 0x0321000a03ea7984 */ /* 0x000fea0008000800 */
        /* <DEDUP_REMOVED lines=15> */
[----:B------:R-:W-:Y:S04]  /*f1d30*/  STL.64 [R1+0x370], R12 ;  /* 0x0003700c01007387 */ /* 0x000fe80000100a00 */
[----:B------:R2:W-:Y:S04]  /*f1d40*/  STL.64 [R1+0x378], R14 ;  /* 0x0003780e01007387 */ /* 0x0005e80000100a00 */
[----:B------:R-:W-:Y:S04]  /*f1d50*/  LDS R72, [R46+UR10+0x30000] ;  /* 0x0300000a2e487984 */ /* 0x000fe80008000800 */
[----:B------:R-:W-:Y:S01]  /*f1d60*/  LDS R74, [R46+UR10+0x32000] ;  /* 0x0320000a2e4a7984 */ /* 0x000fe20008000800 */
[C---:B--2---:R-:W-:Y:S03]  /*f1d70*/  HMMA.1688.F32.TF32 R12, R8.reuse, R38, R56 ;  /* 0x00000026080c723c */ /* 0x044fe60000081038 */
[----:B------:R-:W-:Y:S04]  /*f1d80*/  LDS R73, [R47+UR10+0x30000] ;  /* 0x0300000a2f497984 */ /* 0x000fe80008000800 */
[----:B------:R-:W-:Y:S04]  /*f1d90*/  STL.64 [R1+0x360], R32 ;  /* 0x0003602001007387 */ /* 0x000fe80000100a00 */
[----:B------:R2:W-:Y:S04]  /*f1da0*/  STL.64 [R1+0x368], R34 ;  /* 0x0003682201007387 */ /* 0x0005e80000100a00 */
[----:B------:R-:W-:Y:S04]  /*f1db0*/  STL.64 [R1+0x350], R52 ;  /* 0x0003503401007387 */ /* 0x000fe80000100a00 */
[----:B------:R-:W-:Y:S01]  /*f1dc0*/  STL.64 [R1+0x358], R54 ;  /* 0x0003583601007387 */ /* 0x000fe20000100a00 */
[C---:B--2---:R-:W-:Y:S03]  /*f1dd0*/  HMMA.1688.F32.TF32 R32, R8.reuse, R22, R16 ;  /* 0x000000160820723c */ /* 0x044fe60000081010 */
[----:B------:R-:W-:Y:S04]  /*f1de0*/  STL.64 [R1+0x4e0], R12 ;  /* 0x0004e00c01007387 */ /* 0x000fe80000100a00 */
[----:B------:R2:W-:Y:S01]  /*f1df0*/  STL.64 [R1+0x4e8], R14 ;  /* 0x0004e80e01007387 */ /* 0x0005e20000100a00 */
[C---:B------:R-:W-:Y:S03]  /*f1e00*/  HMMA.1688.F32.TF32 R16, R8.reuse, R30, R24 ;  /* 0x0000001e0810723c */ /* 0x040fe60000081018 */
[----:B------:R-:W-:Y:S05]  /*f1e10*/  LDS R75, [R47+UR10+0x32000] ;  /* 0x0320000a2f4b7984 */ /* 0x000fea0008000800 */
[C---:B--2---:R-:W-:Y:S03]  /*f1e20*/  HMMA.1688.F32.TF32 R12, R8.reuse, R118, R112 ;  /* 0x00000076080c723c */ /* 0x044fe60000081070 */
        /* <DEDUP_REMOVED lines=26> */
[----:B--2---:R-:W-:Y:S08]  /*f1fd0*/  HMMA.1688.F32.TF32 R12, R8, R42, R96 ;  /* 0x0000002a080c723c */ /* 0x004ff00000081060 */
[C---:B-1----:R-:W-:Y:S01]  /*f1fe0*/  HMMA.1688.F32.TF32 R8, R4.reuse, R70, R84 ;  /* 0x000000460408723c */ /* 0x042fe20000081054 */
[----:B------:R-:W-:Y:S04]  /*f1ff0*/  STL.64 [R1+0x710], R24 ;  /* 0x0007101801007387 */ /* 0x000fe80000100a00 */
[----:B------:R-:W-:Y:S04]  /*f2000*/  STL.64 [R1+0x718], R26 ;  /* 0x0007181a01007387 */ /* 0x000fe80000100a00 */
[----:B------:R-:W-:Y:S04]  /*f2010*/  STL.64 [R1+0x700], R16 ;  /* 0x0007001001007387 */ /* 0x000fe80000100a00 */
[----:B------:R-:W-:Y:S04]  /*f2020*/  STL.64 [R1+0x708], R18 ;  /* 0x0007081201007387 */ /* 0x000fe80000100a00 */
[----:B------:R-:W2:Y:S04]  /*f2030*/  LDL R84, [R1+0xbb0] ;  /* 0x000bb00001547983 */ /* 0x000ea80000100800 */
[----:B------:R-:W-:Y:S04]  /*f2040*/  STL.64 [R1+0x480], R12 ;  /* 0x0004800c01007387 */ /* 0x000fe80000100a00 */
[----:B------:R-:W-:Y:S04]  /*f2050*/  STL.64 [R1+0x488], R14 ;  /* 0x0004880e01007387 */ /* 0x000fe80000100a00 */
[----:B------:R-:W-:Y:S04]  /*f2060*/  STL.64 [R1+0x6f0], R8 ;  /* 0x0006f00801007387 */ /* 0x000fe80000100a00 */
[----:B------:R1:W-:Y:S04]  /*f2070*/  STL.64 [R1+0x6f8], R10 ;  /* 0x0006f80a01007387 */ /* 0x0003e80000100a00 */
[----:B------:R-:W2:Y:S04]  /*f2080*/  LDL R85, [R1+0xbb4] ;  /* 0x000bb40001557983 */ /* 0x000ea80000100800 */
[----:B------:R-:W3:Y:S01]  /*f2090*/  LDL.LU R64, [R1+0x12a0] ;  /* 0x0012a00001407983 */ /* 0x000ee20000300800 */
[C---:B-1----:R-:W-:Y:S03]  /*f20a0*/  HMMA.1688.F32.TF32 R8, R4.reuse, R66, R60 ;  /* 0x000000420408723c */ /* 0x042fe6000008103c */
[----:B------:R-:W-:Y:S04]  /*f20b0*/  LDS R12, [R3+UR10+0x30000] ;  /* 0x0300000a030c7984 */ /* 0x000fe80008000800 */
[----:B------:R-:W-:Y:S04]  /*f20c0*/  LDS R14, [R3+UR10+0x32000] ;  /* 0x0320000a030e7984 */ /* 0x000fe80008000800 */
[----:B------:R-:W-:Y:S04]  /*f20d0*/  LDS R13, [R153+UR10+0x30000] ;  /* 0x0300000a990d7984 */ /* 0x000fe80008000800 */
[----:B------:R-:W1:Y:S04]  /*f20e0*/  LDS R15, [R153+UR10+0x32000] ;  /* 0x0320000a990f7984 */ /* 0x000e680008000800 */
[----:B------:R-:W-:Y:S04]  /*f20f0*/  STL.64 [R1+0x6e0], R8 ;  /* 0x0006e00801007387 */ /* 0x000fe80000100a00 */
        /* <DEDUP_REMOVED lines=56> */
[----:B------:R-:W3:Y:S01]  /*f2480*/  LDL.64 R240, [R1+0xb90] ;  /* 0x000b900001f07983 */ /* 0x000ee20000100a00 */
[----:B----4-:R-:W-:-:S15]  /*f2490*/  HMMA.1688.F32.TF32 R8, R4, R50, R68 ;  /* 0x000000320408723c */ /* 0x010fde0000081044 */
[----:B------:R-:W-:-:S04]  /*f24a0*/  NOP ;  /* 0x0000000000007918 */ /* 0x000fc80000000000 */
[----:B------:R-:W-:Y:S04]  /*f24b0*/  STL.64 [R1+0x6d0], R8 ;  /* 0x0006d00801007387 */ /* 0x000fe80000100a00 */
[----:B------:R2:W-:Y:S04]  /*f24c0*/  STL.64 [R1+0x6d8], R10 ;  /* 0x0006d80a01007387 */ /* 0x0005e80000100a00 */
[----:B------:R-:W1:Y:S04]  /*f24d0*/  LDL.64 R48, [R1+0xba0] ;  /* 0x000ba00001307983 */ /* 0x000e680000100a00 */
[----:B------:R-:W4:Y:S01]  /*f24e0*/  LDL.64 R96, [R1+0xb80] ;  /* 0x000b800001607983 */ /* 0x000f220000100a00 */
[----:B--2---:R-:W-:-:S15]  /*f24f0*/  HMMA.1688.F32.TF32 R8, R4, R38, R60 ;  /* 0x000000260408723c */ /* 0x004fde000008103c */
[----:B------:R-:W-:-:S04]  /*f2500*/  NOP ;  /* 0x0000000000007918 */ /* 0x000fc80000000000 */
[----:B------:R-:W-:Y:S04]  /*f2510*/  STL.64 [R1+0x6c0], R8 ;  /* 0x0006c00801007387 */ /* 0x000fe80000100a00 */
[----:B------:R2:W-:Y:S04]  /*f2520*/  STL.64 [R1+0x6c8], R10 ;  /* 0x0006c80a01007387 */ /* 0x0005e80000100a00 */
[----:B------:R-:W4:Y:S01]  /*f2530*/  LDL.64 R44, [R1+0xb70] ;  /* 0x000b7000012c7983 */ /* 0x000f220000100a00 */
[C---:B---3--:R-:W-:Y:S03]  /*f2540*/  HMMA.1688.F32.TF32 R16, R4.reuse, R22, R16 ;  /* 0x000000160410723c */ /* 0x048fe60000081010 */
[----:B------:R-:W3:Y:S04]  /*f2550*/  LDL.64 R68, [R1+0xb60] ;  /* 0x000b600001447983 */ /* 0x000ee80000100a00 */
[----:B------:R-:W3:Y:S01]  /*f2560*/  LDL R36, [R1+0xb50] ;  /* 0x000b500001247983 */ /* 0x000ee20000100800 */
[C---:B--2---:R-:W-:Y:S03]  /*f2570*/  HMMA.1688.F32.TF32 R8, R4.reuse, R30, R24 ;  /* 0x0000001e0408723c */ /* 0x044fe60000081018 */
[----:B------:R-:W2:Y:S04]  /*f2580*/  LDL R37, [R1+0xb54] ;  /* 0x000b540001257983 */ /* 0x000ea80000100800 */
[----:B------:R-:W2:Y:S01]  /*f2590*/  LDL.64 R60, [R1+0xb40] ;  /* 0x000b4000013c7983 */ /* 0x000ea20000100a00 */
[C---:B------:R-:W-:Y:S03]  /*f25a0*/  HMMA.1688.F32.TF32 R20, R4.reuse, R118, R112 ;  /* 0x000000760414723c */ /* 0x040fe60000081070 */
[----:B------:R-:W2:Y:S04]  /*f25b0*/  LDL.64 R248, [R1+0xb00] ;  /* 0x000b000001f87983 */ /* 0x000ea80000100a00 */
[----:B------:R-:W-:Y:S04]  /*f25c0*/  STL.64 [R1+0x6b0], R16 ;  /* 0x0006b01001007387 */ /* 0x000fe80000100a00 */
[----:B------:R1:W-:Y:S04]  /*f25d0*/  STL.64 [R1+0x6b8], R18 ;  /* 0x0006b81201007387 */ /* 0x0003e80000100a00 */
[----:B------:R-:W2:Y:S04]  /*f25e0*/  LDL.64 R244, [R1+0xaf0] ;  /* 0x000af00001f47983 */ /* 0x000ea80000100a00 */
[----:B------:R-:W-:Y:S01]  /*f25f0*/  STL.64 [R1+0x6a0], R8 ;  /* 0x0006a00801007387 */ /* 0x000fe20000100a00 */
[C---:B-1----:R-:W-:Y:S03]  /*f2600*/  HMMA.1688.F32.TF32 R16, R4.reuse, R110, R120 ;  /* 0x0000006e0410723c */ /* 0x042fe60000081078 */
[----:B------:R1:W-:Y:S05]  /*f2610*/  STL.64 [R1+0x6a8], R10 ;  /* 0x0006a80a01007387 */ /* 0x0003ea0000100a00 */
[C---:B-1----:R-:W-:Y:S01]  /*f2620*/  HMMA.1688.F32.TF32 R8, R4.reuse, R126, R104 ;  /* 0x0000007e0408723c */ /* 0x042fe20000081068 */
[----:B------:R-:W-:Y:S04]  /*f2630*/  STL.64 [R1+0x690], R20 ;  /* 0x0006901401007387 */ /* 0x000fe80000100a00 */
[----:B------:R-:W-:Y:S06]  /*f2640*/  STL.64 [R1+0x698], R22 ;  /* 0x0006981601007387 */ /* 0x000fec0000100a00 */
[----:B------:R-:W-:Y:S04]  /*f2650*/  STL.64 [R1+0x680], R16 ;  /* 0x0006801001007387 */ /* 0x000fe80000100a00 */
[----:B------:R-:W-:Y:S04]  /*f2660*/  STL.64 [R1+0x688], R18 ;  /* 0x0006881201007387 */ /* 0x000fe80000100a00 */
[----:B------:R-:W-:Y:S04]  /*f2670*/  STL.64 [R1+0x670], R8 ;  /* 0x0006700801007387 */ /* 0x000fe80000100a00 */
[----:B------:R1:W-:Y:S02]  /*f2680*/  STL.64 [R1+0x678], R10 ;  /* 0x0006780a01007387 */ /* 0x0003e40000100a00 */
[C---:B-1----:R-:W-:Y:S02]  /*f2690*/  HMMA.1688.F32.TF32 R8, R4.reuse, R134, R128 ;  /* 0x000000860408723c */ /* 0x042fe40000081080 */
[----:B------:R-:W-:Y:S04]  /*f26a0*/  LDS R134, [R3+UR10+0x32080] ;  /* 0x0320800a03867984 */ /* 0x000fe80008000800 */
[----:B------:R-:W1:Y:S02]  /*f26b0*/  LDS R135, [R153+UR10+0x32080] ;  /* 0x0320800a99877984 */ /* 0x000e640008000800 */
[C---:B------:R-:W-:Y:S11]  /*f26c0*/  HMMA.1688.F32.TF32 R16, R4.reuse, R142, R136 ;  /* 0x0000008e0410723c */ /* 0x040ff60000081088 */
        /* <DEDUP_REMOVED lines=15> */
[----:B------:R-:W2:Y:S04]  /*f27c0*/  LDL.LU R160, [R1+0x2e30] ;  /* 0x002e300001a07983 */ /* 0x000ea80000300800 */
[----:B------:R-:W-:Y:S04]  /*f27d0*/  STL.64 [R1+0x610], R8 ;  /* 0x0006100801007387 */ /* 0x000fe80000100a00 */
[----:B------:R-:W-:Y:S04]  /*f27e0*/  STL.64 [R1+0x618], R10 ;  /* 0x0006180a01007387 */ /* 0x000fe80000100a00 */
[----:B------:R-:W-:Y:S04]  /*f27f0*/  STL.64 [R1+0x470], R4 ;  /* 0x0004700401007387 */ /* 0x000fe80000100a00 */
[----:B------:R1:W-:Y:S04]  /*f2800*/  STL.64 [R1+0x478], R6 ;  /* 0x0004780601007387 */ /* 0x0003e80000100a00 */
        /* <DEDUP_REMOVED lines=66> */
[----:B------:R-:W4:Y:S01]  /*f2c30*/  LDL.64 R100, [R1+0xad0] ;  /* 0x000ad00001647983 */ /* 0x000f220000100a00 */
[C---:B-1----:R-:W-:Y:S08]  /*f2c40*/  HMMA.1688.F32.TF32 R4, R12.reuse, R48, R40 ;  /* 0x000000300c04723c */ /* 0x042ff00000081028 */
[----:B--2---:R-:W-:Y:S01]  /*f2c50*/  HMMA.1688.F32.TF32 R8, R12, R84, R208 ;  /* 0x000000540c08723c */ /* 0x004fe200000810d0 */
[----:B------:R-:W2:-:S15]  /*f2c60*/  LDL.LU R208, [R1+0x2e10] ;  /* 0x002e100001d07983 */ /* 0x000e9e0000300800 */
[----:B------:R-:W-:-:S03]  /*f2c70*/  NOP ;  /* 0x0000000000007918 */ /* 0x000fc60000000000 */
[----:B------:R-:W-:Y:S04]  /*f2c80*/  STL.64 [R1+0x460], R8 ;  /* 0x0004600801007387 */ /* 0x000fe80000100a00 */
[----:B------:R4:W-:Y:S04]  /*f2c90*/  STL.64 [R1+0x468], R10 ;  /* 0x0004680a01007387 */ /* 0x0009e80000100a00 */
[----:B------:R-:W-:Y:S04]  /*f2ca0*/  STL.64 [R1+0x450], R4 ;  /* 0x0004500401007387 */ /* 0x000fe80000100a00 */
[----:B------:R1:W-:Y:S04]  /*f2cb0*/  STL.64 [R1+0x458], R6 ;  /* 0x0004580601007387 */ /* 0x0003e80000100a00 */
[----:B------:R-:W2:Y:S04]  /*f2cc0*/  LDL.LU R209, [R1+0x2e14] ;  /* 0x002e140001d17983 */ /* 0x000ea80000300800 */
[----:B------:R-:W2:Y:S04]  /*f2cd0*/  LDL.LU R210, [R1+0x2e18] ;  /* 0x002e180001d27983 */ /* 0x000ea80000300800 */
[----:B------:R-:W2:Y:S04]  /*f2ce0*/  LDL.LU R211, [R1+0x2e1c] ;  /* 0x002e1c0001d37983 */ /* 0x000ea80000300800 */
[----:B------:R-:W2:Y:S01]  /*f2cf0*/  LDL.64 R40, [R1+0xac0] ;  /* 0x000ac00001287983 */ /* 0x000ea20000100a00 */
[C---:B---3--:R-:W-:Y:S08]  /*f2d00*/  HMMA.1688.F32.TF32 R16, R12.reuse, R240, R28 ;  /* 0x000000f00c10723c */ /* 0x048ff0000008101c */
        /* <DEDUP_REMOVED lines=21> */
[----:B------:R-:W-:Y:S04]  /*f2e60*/  STL.64 [R1+0x3e8], R18 ;  /* 0x0003e81201007387 */ /* 0x000fe80000100a00 */
[----:B------:R-:W3:Y:S04]  /*f2e70*/  LDL.LU R64, [R1+0x1290] ;  /* 0x0012900001407983 */ /* 0x000ee80000300800 */
[----:B------:R-:W-:Y:S04]  /*f2e80*/  STL.64 [R1+0x3d0], R8 ;  /* 0x0003d00801007387 */ /* 0x000fe80000100a00 */
[----:B------:R1:W-:Y:S04]  /*f2e90*/  STL.64 [R1+0x3d8], R10 ;  /* 0x0003d80a01007387 */ /* 0x0003e80000100a00 */
[----:B------:R-:W-:Y:S04]  /*f2ea0*/  STL.64 [R1+0x3c0], R4 ;  /* 0x0003c00401007387 */ /* 0x000fe80000100a00 */
[----:B------:R4:W-:Y:S01]  /*f2eb0*/  STL.64 [R1+0x3c8], R6 ;  /* 0x0003c80601007387 */ /* 0x0009e20000100a00 */
[C---:B-1----:R-:W-:Y:S03]  /*f2ec0*/  HMMA.1688.F32.TF32 R8, R12.reuse, R248, R148 ;  /* 0x000000f80c08723c */ /* 0x042fe60000081094 */
[----:B------:R-:W3:Y:S04]  /*f2ed0*/  LDL.LU R65, [R1+0x1294] ;  /* 0x0012940001417983 */ /* 0x000ee80000300800 */
[----:B------:R-:W3:Y:S01]  /*f2ee0*/  LDL.LU R66, [R1+0x1298] ;  /* 0x0012980001427983 */ /* 0x000ee20000300800 */
[----:B----4-:R-:W-:Y:S03]  /*f2ef0*/  HMMA.1688.F32.TF32 R4, R12, R244, R156 ;  /* 0x000000f40c04723c */ /* 0x010fe6000008109c */
[----:B------:R-:W3:-:S15]  /*f2f00*/  LDL.LU R67, [R1+0x129c] ;  /* 0x00129c0001437983 */ /* 0x000ede0000300800 */
[----:B------:R-:W-:Y:S01]  /*f2f10*/  NOP ;  /* 0x0000000000007918 */ /* 0x000fe20000000000 */
[----:B------:R-:W-:Y:S01]  /*f2f20*/  STL.64 [R1+0x3a0], R4 ;  /* 0x0003a00401007387 */ /* 0x000fe20000100a00 */
[----:B------:R-:W-:-:S03]  /*f2f30*/  IMAD.MOV.U32 R2, RZ, RZ, R7 ;  /* 0x000000ffff027224 */ /* 0x000fc600078e0007 */
[----:B------:R-:W-:Y:S04]  /*f2f40*/  STL.64 [R1+0x3b0], R8 ;  /* 0x0003b00801007387 */ /* 0x000fe80000100a00 */
[----:B------:R-:W-:Y:S04]  /*f2f50*/  STL.64 [R1+0x3b8], R10 ;  /* 0x0003b80a01007387 */ /* 0x000fe80000100a00 */
[----:B------:R1:W-:Y:S02]  /*f2f60*/  STL [R1+0x3a8], R6 ;  /* 0x0003a80601007387 */ /* 0x0003e40000100800 */
[C---:B-1----:R-:W-:Y:S08]  /*f2f70*/  HMMA.1688.F32.TF32 R4, R12.reuse, R164, R160 ;  /* 0x000000a40c04723c */ /* 0x042ff000000810a0 */
[----:B------:R-:W-:Y:S11]  /*f2f80*/  HMMA.1688.F32.TF32 R8, R12, R100, R236 ;  /* 0x000000640c08723c */ /* 0x000ff600000810ec */
[----:B------:R1:W-:Y:S04]  /*f2f90*/  STL.64 [R1+0xaa38], R6 ;  /* 0x00aa380601007387 */ /* 0x0003e80000100a00 */
[----:B------:R4:W-:Y:S01]  /*f2fa0*/  STL.64 [R1+0xaa30], R4 ;  /* 0x00aa300401007387 */ /* 0x0009e20000100a00 */
[----:B-1----:R-:W-:-:S03]  /*f2fb0*/  MOV R6, R100 ;  /* 0x0000006400067202 */ /* 0x002fc60000000f00 */
[----:B------:R-:W3:Y:S01]  /*f2fc0*/  LDL.LU R100, [R1+0x1270] ;  /* 0x0012700001647983 */ /* 0x000ee20000300800 */
[----:B----4-:R-:W-:-:S03]  /*f2fd0*/  IMAD.MOV.U32 R5, RZ, RZ, R101 ;  /* 0x000000ffff057224 */ /* 0x010fc600078e0065 */
[----:B------:R-:W4:Y:S04]  /*f2fe0*/  LDL.LU R101, [R1+0x1274] ;  /* 0x0012740001657983 */ /* 0x000f280000300800 */
[----:B------:R-:W4:Y:S04]  /*f2ff0*/  LDL.LU R102, [R1+0x1278] ;  /* 0x0012780001667983 */ /* 0x000f280000300800 */
[----:B------:R-:W4:Y:S04]  /*f3000*/  LDL.LU R103, [R1+0x127c] ;  /* 0x00127c0001677983 */ /* 0x000f280000300800 */
[----:B------:R1:W-:Y:S04]  /*f3010*/  STL.64 [R1+0xaa28], R10 ;  /* 0x00aa280a01007387 */ /* 0x0003e80000100a00 */
[----:B------:R1:W-:Y:S01]  /*f3020*/  STL.64 [R1+0xaa20], R8 ;  /* 0x00aa200801007387 */ /* 0x0003e20000100a00 */
[----:B--2---:R-:W-:Y:S01]  /*f3030*/  HMMA.1688.F32.TF32 R12, R12, R40, R208 ;  /* 0x000000280c0c723c */ /* 0x004fe200000810d0 */
[----:B------:R-:W-:-:S02]  /*f3040*/  IMAD.MOV.U32 R4, RZ, RZ, R40 ;  /* 0x000000ffff047224 */ /* 0x000fc400078e0028 */
[----:B------:R-:W-:Y:S01]  /*f3050*/  IMAD.MOV.U32 R0, RZ, RZ, R41 ;  /* 0x000000ffff007224 */ /* 0x000fe200078e0029 */
[----:B------:R-:W2:Y:S04]  /*f3060*/  LDL.LU R40, [R1+0x1260] ;  /* 0x0012600001287983 */ /* 0x000ea80000300800 */
[----:B------:R-:W2:Y:S04]  /*f3070*/  LDL.LU R41, [R1+0x1264] ;  /* 0x0012640001297983 */ /* 0x000ea80000300800 */
[----:B------:R-:W2:Y:S04]  /*f3080*/  LDL.LU R42, [R1+0x1268] ;  /* 0x00126800012a7983 */ /* 0x000ea80000300800 */
[----:B------:R-:W2:Y:S01]  /*f3090*/  LDL.LU R43, [R1+0x126c] ;  /* 0x00126c00012b7983 */ /* 0x000ea20000300800 */
[----:B------:R-:W-:-:S03]  /*f30a0*/  IMAD.MOV.U32 R17, RZ, RZ, R164 ;  /* 0x000000ffff117224 */ /* 0x000fc600078e00a4 */
[----:B-1----:R-:W2:Y:S01]  /*f30b0*/  LDL R10, [R1+0xae8] ;  /* 0x000ae800010a7983 */ /* 0x002ea20000100800 */
[----:B------:R-:W-:-:S03]  /*f30c0*/  IMAD.MOV.U32 R16, RZ, RZ, R165 ;  /* 0x000000ffff107224 */ /* 0x000fc600078e00a5 */
[----:B------:R-:W2:Y:S04]  /*f30d0*/  LDL R11, [R1+0xaec] ;  /* 0x000aec00010b7983 */ /* 0x000ea80000100800 */
[----:B------:R1:W-:Y:S04]  /*f30e0*/  STL.64 [R1+0xaa18], R14 ;  /* 0x00aa180e01007387 */ /* 0x0003e80000100a00 */
[----:B------:R-:W-:Y:S01]  /*f30f0*/  STL.64 [R1+0xaa10], R12 ;  /* 0x00aa100c01007387 */ /* 0x000fe20000100a00 */
[----:B------:R-:W-:Y:S01]  /*f3100*/  MOV R8, R17 ;  /* 0x0000001100087202 */ /* 0x000fe20000000f00 */
[----:B------:R-:W-:-:S02]  /*f3110*/  IMAD.MOV.U32 R9, RZ, RZ, R16 ;  /* 0x000000ffff097224 */ /* 0x000fc400078e0010 */
[----:B-1----:R-:W2:Y:S04]  /*f3120*/  LDL R14, [R1+0xad8] ;  /* 0x000ad800010e7983 */ /* 0x002ea80000100800 */
[----:B------:R-:W2:Y:S04]  /*f3130*/  LDL R15, [R1+0xadc] ;  /* 0x000adc00010f7983 */ /* 0x000ea80000100800 */
[----:B------:R-:W2:Y:S04]  /*f3140*/  LDL.LU R208, [R1+0x1240] ;  /* 0x0012400001d07983 */ /* 0x000ea80000300800 */
[----:B------:R-:W2:Y:S04]  /*f3150*/  LDL.LU R209, [R1+0x1244] ;  /* 0x0012440001d17983 */ /* 0x000ea80000300800 */
[----:B------:R-:W2:Y:S04]  /*f3160*/  LDL.LU R210, [R1+0x1248] ;  /* 0x0012480001d27983 */ /* 0x000ea80000300800 */
[----:B------:R-:W2:Y:S01]  /*f3170*/  LDL.LU R211, [R1+0x124c] ;  /* 0x00124c0001d37983 */ /* 0x000ea20000300800 */
[----:B---3--:R-:W-:Y:S03]  /*f3180*/  HMMA.1688.F32.TF32 R16, R72, R84, R64 ;  /* 0x000000544810723c */ /* 0x008fe60000081040 */
[----:B------:R-:W3:Y:S04]  /*f3190*/  LDL.LU R64, [R1+0x1230] ;  /* 0x0012300001407983 */ /* 0x000ee80000300800 */
[----:B------:R-:W3:Y:S04]  /*f31a0*/  LDL.LU R65, [R1+0x1234] ;  /* 0x0012340001417983 */ /* 0x000ee80000300800 */
[----:B------:R-:W3:Y:S04]  /*f31b0*/  LDL.LU R66, [R1+0x1238] ;  /* 0x0012380001427983 */ /* 0x000ee80000300800 */
[----:B------:R-:W3:Y:S04]  /*f31c0*/  LDL.LU R67, [R1+0x123c] ;  /* 0x00123c0001437983 */ /* 0x000ee80000300800 */
[----:B------:R1:W-:Y:S04]  /*f31d0*/  STL.64 [R1+0xaa08], R18 ;  /* 0x00aa081201007387 */ /* 0x0003e80000100a00 */
[----:B------:R1:W-:Y:S04]  /*f31e0*/  STL.64 [R1+0xaa00], R16 ;  /* 0x00aa001001007387 */ /* 0x0003e80000100a00 */
[----:B-1----:R-:W3:Y:S04]  /*f31f0*/  LDL R18, [R1+0xac8] ;  /* 0x000ac80001127983 */ /* 0x002ee80000100800 */
[----:B------:R-:W3:Y:S01]  /*f3200*/  LDL R19, [R1+0xacc] ;  /* 0x000acc0001137983 */ /* 0x000ee20000100800 */
[----:B------:R-:W-:Y:S01]  /*f3210*/  MOV R16, R4 ;  /* 0x0000000400107202 */ /* 0x000fe20000000f00 */
[----:B------:R-:W-:-:S02]  /*f3220*/  IMAD.MOV.U32 R17, RZ, RZ, R0 ;  /* 0x000000ffff117224 */ /* 0x000fc400078e0000 */
[----:B------:R-:W-:Y:S02]  /*f3230*/  IMAD.MOV.U32 R4, RZ, RZ, R48 ;  /* 0x000000ffff047224 */ /* 0x000fe400078e0030 */
[----:B------:R-:W-:Y:S01]  /*f3240*/  IMAD.MOV.U32 R0, RZ, RZ, R49 ;  /* 0x000000ffff007224 */ /* 0x000fe200078e0031 */
[----:B----4-:R-:W-:-:S15]  /*f3250*/  HMMA.1688.F32.TF32 R172, R72, R48, R100 ;  /* 0x0000003048ac723c */ /* 0x010fde0000081064 */
[----:B------:R-:W-:-:S04]  /*f3260*/  NOP ;  /* 0x0000000000007918 */ /* 0x000fc80000000000 */
[----:B------:R-:W-:Y:S04]  /*f3270*/  STL.64 [R1+0xaa48], R174 ;  /* 0x00aa48ae01007387 */ /* 0x000fe80000100a00 */
[----:B------:R-:W-:Y:S04]  /*f3280*/  STL.64 [R1+0xaa40], R172 ;  /* 0x00aa40ac01007387 */ /* 0x000fe80000100a00 */
        /* <DEDUP_REMOVED lines=14> */
[----:B------:R1:W-:Y:S04]  /*f3370*/  STL.64 [R1+0xaa58], R22 ;  /* 0x00aa581601007387 */ /* 0x0003e80000100a00 */
[----:B------:R1:W-:Y:S01]  /*f3380*/  STL.64 [R1+0xaa50], R20 ;  /* 0x00aa501401007387 */ /* 0x0003e20000100a00 */
[----:B------:R-:W-:-:S03]  /*f3390*/  IMAD.MOV.U32 R12, RZ, RZ, R6 ;  /* 0x000000ffff0c7224 */ /* 0x000fc600078e0006 */
[----:B-1----:R-:W2:Y:S04]  /*f33a0*/  LDL.64 R22, [R1+0xb18] ;  /* 0x000b180001167983 */ /* 0x002ea80000100a00 */
[----:B------:R-:W2:Y:S04]  /*f33b0*/  LDL.64 R20, [R1+0xb10] ;  /* 0x000b100001147983 */ /* 0x000ea80000100a00 */
[----:B------:R-:W-:Y:S04]  /*f33c0*/  STL.64 [R1+0xaa68], R26 ;  /* 0x00aa681a01007387 */ /* 0x000fe80000100a00 */
[----:B------:R-:W-:Y:S01]  /*f33d0*/  STL.64 [R1+0xaa60], R24 ;  /* 0x00aa601801007387 */ /* 0x000fe20000100a00 */
[----:B------:R-:W-:-:S02]  /*f33e0*/  IMAD.MOV.U32 R13, RZ, RZ, R5 ;  /* 0x000000ffff0d7224 */ /* 0x000fc400078e0005 */
[----:B------:R-:W-:Y:S02]  /*f33f0*/  IMAD.MOV.U32 R6, RZ, RZ, R44 ;  /* 0x000000ffff067224 */ /* 0x000fe400078e002c */
[----:B------:R-:W-:Y:S01]  /*f3400*/  IMAD.MOV.U32 R5, RZ, RZ, R45 ;  /* 0x000000ffff057224 */ /* 0x000fe200078e002d */
[----:B------:R-:W-:Y:S01]  /*f3410*/  MOV R32, R96 ;  /* 0x0000006000207202 */ /* 0x000fe20000000f00 */
[----:B------:R-:W-:Y:S01]  /*f3420*/  IMAD.MOV.U32 R7, RZ, RZ, R97 ;  /* 0x000000ffff077224 */ /* 0x000fe200078e0061 */
[----:B---3--:R-:W-:Y:S01]  /*f3430*/  HMMA.1688.F32.TF32 R28, R72, R44, R64 ;  /* 0x0000002c481c723c */ /* 0x008fe20000081040 */
        /* <DEDUP_REMOVED lines=10> */
[----:B-1----:R-:W3:Y:S01]  /*f34e0*/  LDL R30, [R1+0xb88] ;  /* 0x000b8800011e7983 */ /* 0x002ee20000100800 */
[----:B------:R-:W-:-:S03]  /*f34f0*/  MOV R28, R32 ;  /* 0x00000020001c7202 */ /* 0x000fc60000000f00 */
[----:B------:R-:W3:Y:S01]  /*f3500*/  LDL R31, [R1+0xb8c] ;  /* 0x000b8c00011f7983 */ /* 0x000ee20000100800 */
[----:B----4-:R-:W-:-:S15]  /*f3510*/  HMMA.1688.F32.TF32 R32, R72, R68, R100 ;  /* 0x000000444820723c */ /* 0x010fde0000081064 */
[----:B------:R-:W-:-:S04]  /*f3520*/  NOP ;  /* 0x0000000000007918 */ /* 0x000fc80000000000 */
[----:B------:R1:W-:Y:S04]  /*f3530*/  STL.64 [R1+0xaa78], R34 ;  /* 0x00aa782201007387 */ /* 0x0003e80000100a00 */
[----:B------:R4:W-:Y:S04]  /*f3540*/  STL.64 [R1+0xaa70], R32 ;  /* 0x00aa702001007387 */ /* 0x0009e80000100a00 */
[----:B-1----:R-:W3:Y:S04]  /*f3550*/  LDL.64 R34, [R1+0xb28] ;  /* 0x000b280001227983 */ /* 0x002ee80000100a00 */
[----:B----4-:R-:W3:Y:S01]  /*f3560*/  LDL.64 R32, [R1+0xb20] ;  /* 0x000b200001207983 */ /* 0x010ee20000100a00 */
[C---:B--2---:R-:W-:Y:S08]  /*f3570*/  HMMA.1688.F32.TF32 R40, R72.reuse, R60, R40 ;  /* 0x0000003c4828723c */ /* 0x044ff00000081028 */
[----:B------:R-:W-:-:S15]  /*f3580*/  HMMA.1688.F32.TF32 R36, R72, R36, R48 ;  /* 0x000000244824723c */ /* 0x000fde0000081030 */
[----:B------:R-:W-:-:S04]  /*f3590*/  NOP ;  /* 0x0000000000007918 */ /* 0x000fc80000000000 */
[----:B------:R-:W-:Y:S04]  /*f35a0*/  STL.64 [R1+0xaa88], R38 ;  /* 0x00aa882601007387 */ /* 0x000fe80000100a00 */
[----:B------:R-:W-:Y:S04]  /*f35b0*/  STL.64 [R1+0xaa80], R36 ;  /* 0x00aa802401007387 */ /* 0x000fe80000100a00 */
        /* <DEDUP_REMOVED lines=8> */
[----:B------:R1:W-:Y:S04]  /*f3640*/  STL.64 [R1+0xaa98], R42 ;  /* 0x00aa982a01007387 */ /* 0x0003e80000100a00 */
[----:B------:R1:W-:Y:S01]  /*f3650*/  STL.64 [R1+0xaa90], R40 ;  /* 0x00aa902801007387 */ /* 0x0003e20000100a00 */
[----:B------:R-:W-:Y:S01]  /*f3660*/  MOV R26, R60 ;  /* 0x0000003c001a7202 */ /* 0x000fe20000000f00 */
[----:B------:R-:W-:-:S02]  /*f3670*/  IMAD.MOV.U32 R25, RZ, RZ, R61 ;  /* 0x000000ffff197224 */ /* 0x000fc400078e003d */
[----:B-1----:R-:W2:Y:S04]  /*f3680*/  LDL.64 R42, [R1+0xb38] ;  /* 0x000b3800012a7983 */ /* 0x002ea80000100a00 */
[----:B------:R-:W2:Y:S01]  /*f3690*/  LDL.64 R40, [R1+0xb30] ;  /* 0x000b300001287983 */ /* 0x000ea20000100a00 */
[----:B------:R-:W-:Y:S02]  /*f36a0*/  IMAD.MOV.U32 R29, RZ, RZ, R7 ;  /* 0x000000ffff1d7224 */ /* 0x000fe400078e0007 */
[----:B------:R-:W-:Y:S02]  /*f36b0*/  IMAD.MOV.U32 R24, RZ, RZ, R68 ;  /* 0x000000ffff187224 */ /* 0x000fe400078e0044 */
[----:B------:R-:W-:Y:S01]  /*f36c0*/  IMAD.MOV.U32 R7, RZ, RZ, R69 ;  /* 0x000000ffff077224 */ /* 0x000fe200078e0045 */
[C---:B---3--:R-:W-:Y:S08]  /*f36d0*/  HMMA.1688.F32.TF32 R48, R72.reuse, R32, R64 ;  /* 0x000000204830723c */ /* 0x048ff00000081040 */
[----:B--2---:R-:W-:-:S15]  /*f36e0*/  HMMA.1688.F32.TF32 R44, R72, R40, R44 ;  /* 0x00000028482c723c */ /* 0x004fde000008102c */
[----:B------:R-:W-:-:S04]  /*f36f0*/  NOP ;  /* 0x0000000000007918 */ /* 0x000fc80000000000 */
        /* <DEDUP_REMOVED lines=19> */
[----:B------:R1:W-:Y:S04]  /*f3830*/  STL.64 [R1+0xaab8], R50 ;  /* 0x00aab83201007387 */ /* 0x0003e80000100a00 */
[----:B------:R-:W-:Y:S04]  /*f3840*/  STL.64 [R1+0xaab0], R48 ;  /* 0x00aab03001007387 */ /* 0x000fe80000100a00 */
[----:B-1----:R-:W4:Y:S04]  /*f3850*/  LDL R50, [R1+0xb48] ;  /* 0x000b480001327983 */ /* 0x002f280000100800 */
[----:B------:R-:W4:Y:S04]  /*f3860*/  LDL R51, [R1+0xb4c] ;  /* 0x000b4c0001337983 */ /* 0x000f280000100800 */
[----:B------:R-:W-:Y:S04]  /*f3870*/  STL.64 [R1+0xaac8], R54 ;  /* 0x00aac83601007387 */ /* 0x000fe80000100a00 */
[----:B------:R-:W-:Y:S04]  /*f3880*/  STL.64 [R1+0xaac0], R52 ;  /* 0x00aac03401007387 */ /* 0x000fe80000100a00 */
[----:B------:R-:W4:Y:S04]  /*f3890*/  LDL.LU R208, [R1+0x2b40] ;  /* 0x002b400001d07983 */ /* 0x000f280000300800 */
[----:B------:R-:W4:Y:S04]  /*f38a0*/  LDL.LU R209, [R1+0x2b44] ;  /* 0x002b440001d17983 */ /* 0x000f280000300800 */
[----:B------:R-:W4:Y:S04]  /*f38b0*/  LDL.LU R210, [R1+0x2b48] ;  /* 0x002b480001d27983 */ /* 0x000f280000300800 */
[----:B------:R-:W4:Y:S01]  /*f38c0*/  LDL.LU R211, [R1+0x2b4c] ;  /* 0x002b4c0001d37983 */ /* 0x000f220000300800 */
[----:B------:R-:W-:-:S15]  /*f38d0*/  HMMA.1688.F32.TF32 R56, R72, R248, R96 ;  /* 0x000000f84838723c */ /* 0x000fde0000081060 */
[----:B------:R-:W-:-:S04]  /*f38e0*/  NOP ;  /* 0x0000000000007918 */ /* 0x000fc80000000000 */
[----:B------:R1:W-:Y:S04]  /*f38f0*/  STL.64 [R1+0xaad8], R58 ;  /* 0x00aad83a01007387 */ /* 0x0003e80000100a00 */
[----:B------:R1:W-:Y:S04]  /*f3900*/  STL.64 [R1+0xaad0], R56 ;  /* 0x00aad03801007387 */ /* 0x0003e80000100a00 */
[----:B-1----:R-:W4:Y:S04]  /*f3910*/  LDL.64 R58, [R1+0xb58] ;  /* 0x000b5800013a7983 */ /* 0x002f280000100a00 */
[----:B------:R-:W4:Y:S04]  /*f3920*/  LDL.64 R56, [R1+0xb50] ;  /* 0x000b500001387983 */ /* 0x000f280000100a00 */
[----:B------:R-:W4:Y:S04]  /*f3930*/  LDL.LU R96, [R1+0x2b30] ;  /* 0x002b300001607983 */ /* 0x000f280000300800 */
[----:B------:R-:W4:Y:S04]  /*f3940*/  LDL.LU R97, [R1+0x2b34] ;  /* 0x002b340001617983 */ /* 0x000f280000300800 */
[----:B------:R-:W4:Y:S04]  /*f3950*/  LDL.LU R98, [R1+0x2b38] ;  /* 0x002b380001627983 */ /* 0x000f280000300800 */
[----:B------:R-:W4:Y:S01]  /*f3960*/  LDL.LU R99, [R1+0x2b3c] ;  /* 0x002b3c0001637983 */ /* 0x000f220000300800 */
[C---:B--2---:R-:W-:Y:S08]  /*f3970*/  HMMA.1688.F32.TF32 R60, R72.reuse, R244, R60 ;  /* 0x000000f4483c723c */ /* 0x044ff0000008103c */
[C---:B---3--:R-:W-:Y:S11]  /*f3980*/  HMMA.1688.F32.TF32 R64, R72.reuse, R8, R64 ;  /* 0x000000084840723c */ /* 0x048ff60000081040 */
[----:B------:R-:W-:Y:S04]  /*f3990*/  STL.64 [R1+0xaae8], R62 ;  /* 0x00aae83e01007387 */ /* 0x000fe80000100a00 */
[----:B------:R-:W-:Y:S01]  /*f39a0*/  STL.64 [R1+0xaae0], R60 ;  /* 0x00aae03c01007387 */ /* 0x000fe20000100a00 */
[C---:B------:R-:W-:Y:S03]  /*f39b0*/  HMMA.1688.F32.TF32 R68, R72.reuse, R12, R68 ;  /* 0x0000000c4844723c */ /* 0x040fe60000081044 */
[----:B------:R1:W-:Y:S04]  /*f39c0*/  STL.64 [R1+0xaaf8], R66 ;  /* 0x00aaf84201007387 */ /* 0x0003e80000100a00 */
[----:B------:R-:W-:Y:S01]  /*f39d0*/  STL.64 [R1+0xaaf0], R64 ;  /* 0x00aaf04001007387 */ /* 0x000fe20000100a00 */
[----:B------:R-:W-:Y:S03]  /*f39e0*/  HMMA.1688.F32.TF32 R72, R72, R16, R100 ;  /* 0x000000104848723c */ /* 0x000fe60000081064 */
[----:B-1----:R-:W2:Y:S04]  /*f39f0*/  LDL R66, [R1+0xb68] ;  /* 0x000b680001427983 */ /* 0x002ea80000100800 */
[----:B------:R-:W2:Y:S04]  /*f3a00*/  LDL R67, [R1+0xb6c] ;  /* 0x000b6c0001437983 */ /* 0x000ea80000100800 */
[----:B------:R-:W-:Y:S04]  /*f3a10*/  STL.64 [R1+0xab08], R70 ;  /* 0x00ab084601007387 */ /* 0x000fe80000100a00 */
[----:B------:R-:W-:Y:S04]  /*f3a20*/  STL.64 [R1+0xab00], R68 ;  /* 0x00ab004401007387 */ /* 0x000fe80000100a00 */
[----:B------:R-:W3:Y:S04]  /*f3a30*/  LDL.LU R100, [R1+0x2b20] ;  /* 0x002b200001647983 */ /* 0x000ee80000300800 */
[----:B------:R-:W3:Y:S04]  /*f3a40*/  LDL.LU R101, [R1+0x2b24] ;  /* 0x002b240001657983 */ /* 0x000ee80000300800 */
[----:B------:R-:W3:Y:S04]  /*f3a50*/  LDL.LU R102, [R1+0x2b28] ;  /* 0x002b280001667983 */ /* 0x000ee80000300800 */
[----:B------:R-:W3:Y:S01]  /*f3a60*/  LDL.LU R103, [R1+0x2b2c] ;  /* 0x002b2c0001677983 */ /* 0x000ee20000300800 */
[----:B----4-:R-:W-:Y:S03]  /*f3a70*/  HMMA.1688.F32.TF32 R216, R132, R84, R208 ;  /* 0x0000005484d8723c */ /* 0x010fe600000810d0 */
[----:B------:R1:W-:Y:S04]  /*f3a80*/  STL.64 [R1+0xab18], R74 ;  /* 0x00ab184a01007387 */ /* 0x0003e80000100a00 */
[----:B------:R-:W-:Y:S04]  /*f3a90*/  STL.64 [R1+0xab10], R72 ;  /* 0x00ab104801007387 */ /* 0x000fe80000100a00 */
[----:B-1----:R-:W4:Y:S04]  /*f3aa0*/  LDL R74, [R1+0xb78] ;  /* 0x000b7800014a7983 */ /* 0x002f280000100800 */
[----:B------:R-:W4:Y:S04]  /*f3ab0*/  LDL R75, [R1+0xb7c] ;  /* 0x000b7c00014b7983 */ /* 0x000f280000100800 */
[----:B------:R-:W2:Y:S04]  /*f3ac0*/  LDL.LU R84, [R1+0x2d20] ;  /* 0x002d200001547983 */ /* 0x000ea80000300800 */
[----:B------:R-:W2:Y:S04]  /*f3ad0*/  LDL.LU R85, [R1+0x2d24] ;  /* 0x002d240001557983 */ /* 0x000ea80000300800 */
[----:B------:R-:W2:Y:S04]  /*f3ae0*/  LDL.LU R86, [R1+0x2d28] ;  /* 0x002d280001567983 */ /* 0x000ea80000300800 */
[----:B------:R-:W2:Y:S04]  /*f3af0*/  LDL.LU R87, [R1+0x2d2c] ;  /* 0x002d2c0001577983 */ /* 0x000ea80000300800 */
[----:B------:R-:W-:Y:S04]  /*f3b00*/  STL.64 [R1+0xab28], R218 ;  /* 0x00ab28da01007387 */ /* 0x000fe80000100a00 */
        /* <DEDUP_REMOVED lines=9> */
[----:B-1----:R-:W-:Y:S01]  /*f3ba0*/  MOV R216, R4 ;  /* 0x0000000400d87202 */ /* 0x002fe20000000f00 */
[----:B------:R-:W-:-:S07]  /*f3bb0*/  IMAD.MOV.U32 R217, RZ, RZ, R0 ;  /* 0x000000ffffd97224 */ /* 0x000fce00078e0000 */
[----:B------:R-:W-:Y:S01]  /*f3bc0*/  HMMA.1688.F32.TF32 R76, R132, R216, R96 ;  /* 0x000000d8844c723c */ /* 0x000fe20000081060 */
[----:B------:R-:W4:Y:S04]  /*f3bd0*/  LDL.LU R96, [R1+0x2cf0] ;  /* 0x002cf00001607983 */ /* 0x000f280000300800 */
[----:B------:R-:W4:Y:S04]  /*f3be0*/  LDL.LU R97, [R1+0x2cf4] ;  /* 0x002cf40001617983 */ /* 0x000f280000300800 */
[----:B------:R-:W4:Y:S04]  /*f3bf0*/  LDL.LU R98, [R1+0x2cf8] ;  /* 0x002cf80001627983 */ /* 0x000f280000300800 */
[----:B------:R-:W4:Y:S06]  /*f3c00*/  LDL.LU R99, [R1+0x2cfc] ;  /* 0x002cfc0001637983 */ /* 0x000f2c0000300800 */
[----:B------:R-:W-:Y:S04]  /*f3c10*/  STL.64 [R1+0xab38], R78 ;  /* 0x00ab384e01007387 */ /* 0x000fe80000100a00 */
[----:B------:R-:W-:Y:S01]  /*f3c20*/  STL.64 [R1+0xab30], R76 ;  /* 0x00ab304c01007387 */ /* 0x000fe20000100a00 */
[----:B------:R-:W-:-:S02]  /*f3c30*/  IMAD.MOV.U32 R72, RZ, RZ, R6 ;  /* 0x000000ffff487224 */ /* 0x000fc400078e0006 */
[----:B------:R-:W-:Y:S01]  /*f3c40*/  IMAD.MOV.U32 R73, RZ, RZ, R5 ;  /* 0x000000ffff497224 */ /* 0x000fe200078e0005 */
[----:B------:R-:W-:Y:S01]  /*f3c50*/  MOV R64, R24 ;  /* 0x0000001800407202 */ /* 0x000fe20000000f00 */
[----:B------:R-:W-:Y:S01]  /*f3c60*/  IMAD.MOV.U32 R65, RZ, RZ, R7 ;  /* 0x000000ffff417224 */ /* 0x000fe200078e0007 */
[C---:B---3--:R-:W-:Y:S01]  /*f3c70*/  HMMA.1688.F32.TF32 R80, R132.reuse, R240, R100 ;  /* 0x000000f08450723c */ /* 0x048fe20000081064 */
[----:B------:R-:W3:Y:S04]  /*f3c80*/  LDL.LU R100, [R1+0x2b70] ;  /* 0x002b700001647983 */ /* 0x000ee80000300800 */
[----:B------:R-:W3:Y:S04]  /*f3c90*/  LDL.LU R101, [R1+0x2b74] ;  /* 0x002b740001657983 */ /* 0x000ee80000300800 */
[----:B------:R-:W3:Y:S04]  /*f3ca0*/  LDL.LU R102, [R1+0x2b78] ;  /* 0x002b780001667983 */ /* 0x000ee80000300800 */
[----:B------:R-:W3:Y:S06]  /*f3cb0*/  LDL.LU R103, [R1+0x2b7c] ;  /* 0x002b7c0001677983 */ /* 0x000eec0000300800 */
[----:B------:R-:W-:Y:S01]  /*f3cc0*/  STL.64 [R1+0xab48], R82 ;  /* 0x00ab485201007387 */ /* 0x000fe20000100a00 */
[C---:B--2---:R-:W-:Y:S03]  /*f3cd0*/  HMMA.1688.F32.TF32 R84, R132.reuse, R28, R84 ;  /* 0x0000001c8454723c */ /* 0x044fe60000081054 */
[----:B------:R-:W-:Y:S04]  /*f3ce0*/  STL.64 [R1+0xab40], R80 ;  /* 0x00ab405001007387 */ /* 0x000fe80000100a00 */
[----:B------:R-:W2:Y:S04]  /*f3cf0*/  LDL.LU R236, [R1+0x2b60] ;  /* 0x002b600001ec7983 */ /* 0x000ea80000300800 */
[----:B------:R-:W2:Y:S04]  /*f3d00*/  LDL.LU R237, [R1+0x2b64] ;  /* 0x002b640001ed7983 */ /* 0x000ea80000300800 */
[----:B------:R-:W2:Y:S04]  /*f3d10*/  LDL.LU R238, [R1+0x2b68] ;  /* 0x002b680001ee7983 */ /* 0x000ea80000300800 */
[----:B------:R-:W2:Y:S01]  /*f3d20*/  LDL.LU R239, [R1+0x2b6c] ;  /* 0x002b6c0001ef7983 */ /* 0x000ea20000300800 */
[C---:B----4-:R-:W-:Y:S03]  /*f3d30*/  HMMA.1688.F32.TF32 R88, R132.reuse, R72, R164 ;  /* 0x000000488458723c */ /* 0x050fe600000810a4 */
[----:B------:R-:W-:Y:S05]  /*f3d40*/  STL.64 [R1+0xab58], R86 ;  /* 0x00ab585601007387 */ /* 0x000fea0000100a00 */
[C---:B------:R-:W-:Y:S01]  /*f3d50*/  HMMA.1688.F32.TF32 R92, R132.reuse, R64, R208 ;  /* 0x00000040845c723c */ /* 0x040fe200000810d0 */
[----:B------:R-:W-:Y:S10]  /*f3d60*/  STL.64 [R1+0xab50], R84 ;  /* 0x00ab505401007387 */ /* 0x000ff40000100a00 */
[----:B------:R1:W-:Y:S04]  /*f3d70*/  STL.64 [R1+0xab68], R90 ;  /* 0x00ab685a01007387 */ /* 0x0003e80000100a00 */
[----:B------:R4:W-:Y:S04]  /*f3d80*/  STL.64 [R1+0xab60], R88 ;  /* 0x00ab605801007387 */ /* 0x0009e80000100a00 */
[----:B-1----:R-:W2:Y:S04]  /*f3d90*/  LDL.64 R90, [R1+0xbb8] ;  /* 0x000bb800015a7983 */ /* 0x002ea80000100a00 */
[----:B----4-:R-:W4:Y:S04]  /*f3da0*/  LDL.64 R88, [R1+0xbb0] ;  /* 0x000bb00001587983 */ /* 0x010f280000100a00 */
        /* <DEDUP_REMOVED lines=10> */
[----:B------:R-:W-:Y:S01]  /*f3e50*/  HMMA.1688.F32.TF32 R96, R132, R56, R96 ;  /* 0x000000388460723c */ /* 0x000fe20000081060 */
[----:B------:R-:W-:-:S02]  /*f3e60*/  IMAD.MOV.U32 R48, RZ, RZ, R26 ;  /* 0x000000ffff307224 */ /* 0x000fc400078e001a */
[----:B------:R-:W-:-:S15]  /*f3e70*/  IMAD.MOV.U32 R49, RZ, RZ, R25 ;  /* 0x000000ffff317224 */ /* 0x000fde00078e0019 */
[----:B------:R-:W-:Y:S01]  /*f3e80*/  NOP ;  /* 0x0000000000007918 */ /* 0x000fe20000000000 */
        /* <DEDUP_REMOVED lines=18> */
[C---:B--2---:R-:W-:Y:S03]  /*f3fb0*/  HMMA.1688.F32.TF32 R104, R132.reuse, R40, R236 ;  /* 0x000000288468723c */ /* 0x044fe600000810ec */
[----:B------:R-:W2:Y:S04]  /*f3fc0*/  LDL.LU R236, [R1+0x2d40] ;  /* 0x002d400001ec7983 */ /* 0x000ea80000300800 */
[----:B------:R-:W2:Y:S04]  /*f3fd0*/  LDL.LU R237, [R1+0x2d44] ;  /* 0x002d440001ed7983 */ /* 0x000ea80000300800 */
[----:B------:R-:W2:Y:S04]  /*f3fe0*/  LDL.LU R238, [R1+0x2d48] ;  /* 0x002d480001ee7983 */ /* 0x000ea80000300800 */
[----:B------:R-:W2:Y:S04]  /*f3ff0*/  LDL.LU R239, [R1+0x2d4c] ;  /* 0x002d4c0001ef7983 */ /* 0x000ea80000300800 */
[----:B------:R-:W-:Y:S04]  /*f4000*/  STL.64 [R1+0xaba8], R106 ;  /* 0x00aba86a01007387 */ /* 0x000fe80000100a00 */
[----:B------:R-:W-:Y:S01]  /*f4010*/  STL.64 [R1+0xaba0], R104 ;  /* 0x00aba06801007387 */ /* 0x000fe20000100a00 */
[C---:B----4-:R-:W-:Y:S08]  /*f4020*/  HMMA.1688.F32.TF32 R108, R132.reuse, R32, R148 ;  /* 0x00000020846c723c */ /* 0x050ff00000081094 */
[C---:B------:R-:W-:Y:S11]  /*f4030*/  HMMA.1688.F32.TF32 R112, R132.reuse, R20, R208 ;  /* 0x000000148470723c */ /* 0x040ff600000810d0 */
[----:B------:R-:W-:Y:S04]  /*f4040*/  STL.64 [R1+0xabb8], R110 ;  /* 0x00abb86e01007387 */ /* 0x000fe80000100a00 */
[----:B------:R-:W-:Y:S04]  /*f4050*/  STL.64 [R1+0xabb0], R108 ;  /* 0x00abb06c01007387 */ /* 0x000fe80000100a00 */
[----:B------:R-:W4:Y:S04]  /*f4060*/  LDL.LU R208, [R1+0x2b50] ;  /* 0x002b500001d07983 */ /* 0x000f280000300800 */
[----:B------:R-:W4:Y:S04]  /*f4070*/  LDL.LU R209, [R1+0x2b54] ;  /* 0x002b540001d17983 */ /* 0x000f280000300800 */
[----:B------:R-:W4:Y:S04]  /*f4080*/  LDL.LU R210, [R1+0x2b58] ;  /* 0x002b580001d27983 */ /* 0x000f280000300800 */
[----:B------:R-:W4:Y:S01]  /*f4090*/  LDL.LU R211, [R1+0x2b5c] ;  /* 0x002b5c0001d37983 */ /* 0x000f220000300800 */
[C---:B------:R-:W-:Y:S03]  /*f40a0*/  HMMA.1688.F32.TF32 R116, R132.reuse, R248, R156 ;  /* 0x000000f88474723c */ /* 0x040fe6000008109c */
[----:B------:R-:W-:Y:S05]  /*f40b0*/  STL.64 [R1+0xabc8], R114 ;  /* 0x00abc87201007387 */ /* 0x000fea0000100a00 */
[C---:B------:R-:W-:Y:S01]  /*f40c0*/  HMMA.1688.F32.TF32 R120, R132.reuse, R244, R160 ;  /* 0x000000f48478723c */ /* 0x040fe200000810a0 */
[----:B------:R-:W-:Y:S10]  /*f40d0*/  STL.64 [R1+0xabc0], R112 ;  /* 0x00abc07001007387 */ /* 0x000ff40000100a00 */
[----:B------:R-:W-:Y:S04]  /*f40e0*/  STL.64 [R1+0xabd8], R118 ;  /* 0x00abd87601007387 */ /* 0x000fe80000100a00 */
[----:B------:R-:W-:Y:S04]  /*f40f0*/  STL.64 [R1+0xabd0], R116 ;  /* 0x00abd07401007387 */ /* 0x000fe80000100a00 */
[----:B------:R-:W4:Y:S04]  /*f4100*/  LDL.LU R156, [R1+0xf70] ;  /* 0x000f7000019c7983 */ /* 0x000f280000300800 */
[----:B------:R-:W4:Y:S04]  /*f4110*/  LDL.LU R157, [R1+0xf74] ;  /* 0x000f7400019d7983 */ /* 0x000f280000300800 */
[----:B------:R-:W4:Y:S04]  /*f4120*/  LDL.LU R158, [R1+0xf78] ;  /* 0x000f7800019e7983 */ /* 0x000f280000300800 */
[----:B------:R-:W4:Y:S04]  /*f4130*/  LDL.LU R159, [R1+0xf7c] ;  /* 0x000f7c00019f7983 */ /* 0x000f280000300800 */
[----:B------:R-:W-:Y:S04]  /*f4140*/  STL.64 [R1+0xabe8], R122 ;  /* 0x00abe87a01007387 */ /* 0x000fe80000100a00 */
[----:B------:R-:W-:Y:S04]  /*f4150*/  STL.64 [R1+0xabe0], R120 ;  /* 0x00abe07801007387 */ /* 0x000fe80000100a00 */
        /* <DEDUP_REMOVED lines=19> */
[----:B----4-:R-:W-:Y:S03]  /*f4290*/  HMMA.1688.F32.TF32 R132, R132, R16, R208 ;  /* 0x000000108484723c */ /* 0x010fe600000810d0 */
        /* <DEDUP_REMOVED lines=9> */
[----:B------:R-:W1:Y:S04]  /*f4330*/  LDS R191, [R219+UR10+0x32080] ;  /* 0x0320800adbbf7984 */ /* 0x000e680008000800 */
[----:B------:R-:W-:Y:S04]  /*f4340*/  STL.64 [R1+0xac18], R134 ;  /* 0x00ac188601007387 */ /* 0x000fe80000100a00 */
[----:B------:R-:W-:Y:S04]  /*f4350*/  STL.64 [R1+0xac10], R132 ;  /* 0x00ac108401007387 */ /* 0x000fe80000100a00 */
[----:B------:R-:W-:Y:S04]  /*f4360*/  LDS R228, [R218+UR10+0x30100] ;  /* 0x0301000adae47984 */ /* 0x000fe80008000800 */
[----:B------:R-:W-:Y:S04]  /*f4370*/  LDS R230, [R218+UR10+0x32100] ;  /* 0x0321000adae67984 */ /* 0x000fe80008000800 */
[----:B------:R-:W-:Y:S04]  /*f4380*/  LDS R229, [R219+UR10+0x30100] ;  /* 0x0301000adbe57984 */ /* 0x000fe80008000800 */
[----:B------:R-:W2:Y:S01]  /*f4390*/  LDS R231, [R219+UR10+0x32100] ;  /* 0x0321000adbe77984 */ /* 0x000ea20008000800 */
[C---:B-1----:R-:W-:Y:S03]  /*f43a0*/  HMMA.1688.F32.TF32 R136, R188.reuse, R88, R156 ;  /* 0x00000058bc88723c */ /* 0x042fe6000008109c */
[----:B------:R-:W4:Y:S04]  /*f43b0*/  LDL.LU R156, [R1+0xd50] ;  /* 0x000d5000019c7983 */ /* 0x000f280000300800 */
[----:B------:R-:W4:Y:S04]  /*f43c0*/  LDL.LU R157, [R1+0xd54] ;  /* 0x000d5400019d7983 */ /* 0x000f280000300800 */
[----:B------:R-:W4:Y:S04]  /*f43d0*/  LDL.LU R158, [R1+0xd58] ;  /* 0x000d5800019e7983 */ /* 0x000f280000300800 */
[----:B------:R-:W4:Y:S01]  /*f43e0*/  LDL.LU R159, [R1+0xd5c] ;  /* 0x000d5c00019f7983 */ /* 0x000f220000300800 */
[C---:B------:R-:W-:Y:S03]  /*f43f0*/  HMMA.1688.F32.TF32 R140, R188.reuse, R216, R160 ;  /* 0x000000d8bc8c723c */ /* 0x040fe600000810a0 */
[----:B------:R-:W-:Y:S04]  /*f4400*/  STL.64 [R1+0xac28], R138 ;  /* 0x00ac288a01007387 */ /* 0x000fe80000100a00 */
[----:B------:R-:W-:Y:S04]  /*f4410*/  STL.64 [R1+0xac20], R136 ;  /* 0x00ac208801007387 */ /* 0x000fe80000100a00 */
[----:B------:R-:W4:Y:S04]  /*f4420*/  LDL.LU R160, [R1+0xd40] ;  /* 0x000d400001a07983 */ /* 0x000f280000300800 */
[----:B------:R-:W4:Y:S04]  /*f4430*/  LDL.LU R161, [R1+0xd44] ;  /* 0x000d440001a17983 */ /* 0x000f280000300800 */
[----:B------:R-:W4:Y:S04]  /*f4440*/  LDL.LU R162, [R1+0xd48] ;  /* 0x000d480001a27983 */ /* 0x000f280000300800 */
[----:B------:R-:W4:Y:S04]  /*f4450*/  LDL.LU R163, [R1+0xd4c] ;  /* 0x000d4c0001a37983 */ /* 0x000f280000300800 */
[----:B------:R-:W-:Y:S04]  /*f4460*/  STL.64 [R1+0xac38], R142 ;  /* 0x00ac388e01007387 */ /* 0x000fe80000100a00 */
[----:B------:R-:W-:Y:S01]  /*f4470*/  STL.64 [R1+0xac30], R140 ;  /* 0x00ac308c01007387 */ /* 0x000fe20000100a00 */
        /* <DEDUP_REMOVED lines=15> */
[C---:B----4-:R-:W-:Y:S03]  /*f4570*/  HMMA.1688.F32.TF32 R196, R188.reuse, R72, R208 ;  /* 0x00000048bcc4723c */ /* 0x050fe600000810d0 */
        /* <DEDUP_REMOVED lines=12> */
[----:B------:R-:W-:Y:S04]  /*f4640*/  STL.64 [R1+0xac78], R202 ;  /* 0x00ac78ca01007387 */ /* 0x000fe80000100a00 */
[----:B------:R-:W-:Y:S04]  /*f4650*/  STL.64 [R1+0xac70], R200 ;  /* 0x00ac70c801007387 */ /* 0x000fe80000100a00 */
        /* <DEDUP_REMOVED lines=11> */
[C---:B---3--:R-:W-:Y:S08]  /*f4710*/  HMMA.1688.F32.TF32 R160, R188.reuse, R48, R164 ;  /* 0x00000030bca0723c */ /* 0x048ff000000810a4 */
[C---:B--2---:R-:W-:Y:S11]  /*f4720*/  HMMA.1688.F32.TF32 R164, R188.reuse, R40, R236 ;  /* 0x00000028bca4723c */ /* 0x044ff600000810ec */
[----:B------:R-:W-:Y:S04]  /*f4730*/  STL.64 [R1+0xac98], R162 ;  /* 0x00ac98a201007387 */ /* 0x000fe80000100a00 */
[----:B------:R-:W-:Y:S04]  /*f4740*/  STL.64 [R1+0xac90], R160 ;  /* 0x00ac90a001007387 */ /* 0x000fe80000100a00 */
[----:B------:R-:W2:Y:S04]  /*f4750*/  LDL.LU R236, [R1+0xcc0] ;  /* 0x000cc00001ec7983 */ /* 0x000ea80000300800 */
[----:B------:R-:W2:Y:S04]  /*f4760*/  LDL.LU R237, [R1+0xcc4] ;  /* 0x000cc40001ed7983 */ /* 0x000ea80000300800 */
[----:B------:R-:W2:Y:S04]  /*f4770*/  LDL.LU R238, [R1+0xcc8] ;  /* 0x000cc80001ee7983 */ /* 0x000ea80000300800 */
[----:B------:R-:W2:Y:S04]  /*f4780*/  LDL.LU R239, [R1+0xccc] ;  /* 0x000ccc0001ef7983 */ /* 0x000ea80000300800 */
[----:B------:R-:W-:Y:S04]  /*f4790*/  STL.64 [R1+0xaca8], R166 ;  /* 0x00aca8a601007387 */ /* 0x000fe80000100a00 */
[----:B------:R-:W-:Y:S01]  /*f47a0*/  STL.64 [R1+0xaca0], R164 ;  /* 0x00aca0a401007387 */ /* 0x000fe20000100a00 */
[C---:B----4-:R-:W-:Y:S03]  /*f47b0*/  HMMA.1688.F32.TF32 R168, R188.reuse, R32, R208 ;  /* 0x00000020bca8723c */ /* 0x050fe600000810d0 */
[----:B------:R-:W3:Y:S04]  /*f47c0*/  LDL.LU R208, [R1+0xcb0] ;  /* 0x000cb00001d07983 */ /* 0x000ee80000300800 */
[----:B------:R-:W3:Y:S04]  /*f47d0*/  LDL.LU R209, [R1+0xcb4] ;  /* 0x000cb40001d17983 */ /* 0x000ee80000300800 */
[----:B------:R-:W3:Y:S04]  /*f47e0*/  LDL.LU R210, [R1+0xcb8] ;  /* 0x000cb80001d27983 */ /* 0x000ee80000300800 */
[----:B------:R-:W3:Y:S01]  /*f47f0*/  LDL.LU R211, [R1+0xcbc] ;  /* 0x000cbc0001d37983 */ /* 0x000ee20000300800 */
        /* <DEDUP_REMOVED lines=9> */
[----:B------:R-:W-:-:S15]  /*f4890*/  HMMA.1688.F32.TF32 R152, R188, R248, R152 ;  /* 0x000000f8bc98723c */ /* 0x000fde0000081098 */
[----:B------:R-:W-:-:S04]  /*f48a0*/  NOP ;  /* 0x0000000000007918 */ /* 0x000fc80000000000 */
[----:B------:R-:W-:Y:S01]  /*f48b0*/  STL [R1+0xa97c], R152 ;  /* 0x00a97c9801007387 */ /* 0x000fe20000100800 */
[C---:B------:R-:W-:Y:S03]  /*f48c0*/  HMMA.1688.F32.TF32 R176, R188.reuse, R244, R224 ;  /* 0x000000f4bcb0723c */ /* 0x040fe600000810e0 */
[----:B------:R-:W-:Y:S04]  /*f48d0*/  STL [R1+0xa978], R153 ;  /* 0x00a9789901007387 */ /* 0x000fe80000100800 */
[----:B------:R-:W-:Y:S04]  /*f48e0*/  STL [R1+0xa974], R154 ;  /* 0x00a9749a01007387 */ /* 0x000fe80000100800 */
[----:B------:R-:W-:Y:S04]  /*f48f0*/  STL [R1+0xa950], R155 ;  /* 0x00a9509b01007387 */ /* 0x000fe80000100800 */
[----:B------:R-:W4:Y:S04]  /*f4900*/  LDL.LU R192, [R1+0xca0] ;  /* 0x000ca00001c07983 */ /* 0x000f280000300800 */
[----:B------:R-:W4:Y:S04]  /*f4910*/  LDL.LU R193, [R1+0xca4] ;  /* 0x000ca40001c17983 */ /* 0x000f280000300800 */
[----:B------:R-:W4:Y:S04]  /*f4920*/  LDL.LU R194, [R1+0xca8] ;  /* 0x000ca80001c27983 */ /* 0x000f280000300800 */
[----:B------:R-:W4:Y:S04]  /*f4930*/  LDL.LU R195, [R1+0xcac] ;  /* 0x000cac0001c37983 */ /* 0x000f280000300800 */
[----:B------:R-:W-:Y:S04]  /*f4940*/  STL [R1+0xa988], R176 ;  /* 0x00a988b001007387 */ /* 0x000fe80000100800 */
[----:B------:R-:W-:Y:S04]  /*f4950*/  STL [R1+0xa984], R177 ;  /* 0x00a984b101007387 */ /* 0x000fe80000100800 */
[----:B------:R-:W-:Y:S04]  /*f4960*/  STL [R1+0xa980], R178 ;  /* 0x00a980b201007387 */ /* 0x000fe80000100800 */
[----:B------:R-:W-:Y:S04]  /*f4970*/  STL [R1+0xa94c], R179 ;  /* 0x00a94cb301007387 */ /* 0x000fe80000100800 */
[----:B------:R-:W4:Y:S04]  /*f4980*/  LDL.LU R204, [R1+0x2af0] ;  /* 0x002af00001cc7983 */ /* 0x000f280000300800 */
[----:B------:R-:W4:Y:S04]  /*f4990*/  LDL.LU R205, [R1+0x2af4] ;  /* 0x002af40001cd7983 */ /* 0x000f280000300800 */
[----:B------:R-:W4:Y:S04]  /*f49a0*/  LDL.LU R206, [R1+0x2af8] ;  /* 0x002af80001ce7983 */ /* 0x000f280000300800 */
[----:B------:R-:W4:Y:S01]  /*f49b0*/  LDL.LU R207, [R1+0x2afc] ;  /* 0x002afc0001cf7983 */ /* 0x000f220000300800 */
[----:B--2---:R-:W-:-:S15]  /*f49c0*/  HMMA.1688.F32.TF32 R180, R188, R8, R236 ;  /* 0x00000008bcb4723c */ /* 0x004fde00000810ec */
[----:B------:R-:W-:-:S04]  /*f49d0*/  NOP ;  /* 0x0000000000007918 */ /* 0x000fc80000000000 */
[----:B------:R-:W-:Y:S04]  /*f49e0*/  STL [R1+0xa990], R180 ;  /* 0x00a990b401007387 */ /* 0x000fe80000100800 */
[----:B------:R1:W-:Y:S04]  /*f49f0*/  STL [R1+0xa98c], R181 ;  /* 0x00a98cb501007387 */ /* 0x0003e80000100800 */
[----:B------:R-:W-:Y:S04]  /*f4a00*/  STL [R1+0xa948], R182 ;  /* 0x00a948b601007387 */ /* 0x000fe80000100800 */
[----:B------:R-:W-:Y:S04]  /*f4a10*/  STL [R1+0xa944], R183 ;  /* 0x00a944b701007387 */ /* 0x000fe80000100800 */
        /* <DEDUP_REMOVED lines=17> */
[----:B------:R1:W-:Y:S04]  /*f4b30*/  STL [R1+0xa99c], R184 ;  /* 0x00a99cb801007387 */ /* 0x0003e80000100800 */
[----:B------:R-:W-:Y:S04]  /*f4b40*/  STL [R1+0xa998], R185 ;  /* 0x00a998b901007387 */ /* 0x000fe80000100800 */
[----:B------:R1:W-:Y:S04]  /*f4b50*/  STL [R1+0xa994], R186 ;  /* 0x00a994ba01007387 */ /* 0x0003e80000100800 */
[----:B------:R-:W-:Y:S01]  /*f4b60*/  STL [R1+0xa940], R187 ;  /* 0x00a940bb01007387 */ /* 0x000fe20000100800 */
[----:B----4-:R-:W-:-:S15]  /*f4b70*/  HMMA.1688.F32.TF32 R188, R188, R16, R192 ;  /* 0x00000010bcbc723c */ /* 0x010fde00000810c0 */
[----:B------:R-:W-:-:S04]  /*f4b80*/  NOP ;  /* 0x0000000000007918 */ /* 0x000fc80000000000 */
[----:B------:R-:W-:Y:S04]  /*f4b90*/  STL [R1+0xa9ac], R188 ;  /* 0x00a9acbc01007387 */ /* 0x000fe80000100800 */
[----:B------:R-:W-:Y:S04]  /*f4ba0*/  STL [R1+0xa9a8], R189 ;  /* 0x00a9a8bd01007387 */ /* 0x000fe80000100800 */
[----:B------:R-:W-:Y:S04]  /*f4bb0*/  STL [R1+0xa9a4], R190 ;  /* 0x00a9a4be01007387 */ /* 0x000fe80000100800 */
[----:B------:R-:W-:Y:S04]  /*f4bc0*/  STL [R1+0xa9a0], R191 ;  /* 0x00a9a0bf01007387 */ /* 0x000fe80000100800 */
[----:B------:R-:W4:Y:S01]  /*f4bd0*/  LDL.LU R4, [R1+0x2aa0] ;  /* 0x002aa00001047983 */ /* 0x000f220000300800 */
[C---:B------:R-:W-:Y:S03]  /*f4be0*/  HMMA.1688.F32.TF32 R192, R232.reuse, R88, R204 ;  /* 0x00000058e8c0723c */ /* 0x040fe600000810cc */
[----:B------:R-:W4:Y:S04]  /*f4bf0*/  LDL.LU R5, [R1+0x2aa4] ;  /* 0x002aa40001057983 */ /* 0x000f280000300800 */
[----:B------:R-:W4:Y:S04]  /*f4c00*/  LDL.LU R6, [R1+0x2aa8] ;  /* 0x002aa80001067983 */ /* 0x000f280000300800 */
[----:B------:R-:W4:Y:S08]  /*f4c10*/  LDL.LU R7, [R1+0x2aac] ;  /* 0x002aac0001077983 */ /* 0x000f300000300800 */
[----:B------:R-:W-:Y:S04]  /*f4c20*/  STL [R1+0xa9bc], R192 ;  /* 0x00a9bcc001007387 */ /* 0x000fe80000100800 */
[----:B------:R-:W-:Y:S04]  /*f4c30*/  STL [R1+0xa9b8], R193 ;  /* 0x00a9b8c101007387 */ /* 0x000fe80000100800 */
[----:B------:R-:W-:Y:S04]  /*f4c40*/  STL [R1+0xa9b4], R194 ;  /* 0x00a9b4c201007387 */ /* 0x000fe80000100800 */
[----:B------:R-:W-:Y:S01]  /*f4c50*/  STL [R1+0xa9b0], R195 ;  /* 0x00a9b0c301007387 */ /* 0x000fe20000100800 */
[C---:B--2---:R-:W-:Y:S08]  /*f4c60*/  HMMA.1688.F32.TF32 R224, R232.reuse, R216, R224 ;  /* 0x000000d8e8e0723c */ /* 0x044ff000000810e0 */
[C---:B---3--:R-:W-:Y:S11]  /*f4c70*/  HMMA.1688.F32.TF32 R204, R232.reuse, R240, R212 ;  /* 0x000000f0e8cc723c */ /* 0x048ff600000810d4 */
[----:B------:R2:W-:Y:S01]  /*f4c80*/  STL [R1+0xa9cc], R224 ;  /* 0x00a9cce001007387 */ /* 0x0005e20000100800 */
[C---:B------:R-:W-:Y:S03]  /*f4c90*/  HMMA.1688.F32.TF32 R208, R232.reuse, R28, R208 ;  /* 0x0000001ce8d0723c */ /* 0x040fe600000810d0 */
[----:B------:R-:W-:Y:S04]  /*f4ca0*/  STL [R1+0xa9c8], R225 ;  /* 0x00a9c8e101007387 */ /* 0x000fe80000100800 */
[----:B------:R3:W-:Y:S04]  /*f4cb0*/  STL [R1+0xa9c4], R226 ;  /* 0x00a9c4e201007387 */ /* 0x0007e80000100800 */
[----:B------:R1:W-:Y:S04]  /*f4cc0*/  STL [R1+0xa9c0], R227 ;  /* 0x00a9c0e301007387 */ /* 0x0003e80000100800 */
[----:B------:R1:W-:Y:S04]  /*f4cd0*/  STL [R1+0xa9dc], R204 ;  /* 0x00a9dccc01007387 */ /* 0x0003e80000100800 */
[----:B------:R-:W-:Y:S04]  /*f4ce0*/  STL [R1+0xa9d8], R205 ;  /* 0x00a9d8cd01007387 */ /* 0x000fe80000100800 */
[----:B------:R1:W-:Y:S04]  /*f4cf0*/  STL [R1+0xa9d4], R206 ;  /* 0x00a9d4ce01007387 */ /* 0x0003e80000100800 */
[----:B------:R1:W-:Y:S01]  /*f4d00*/  STL [R1+0xa9d0], R207 ;  /* 0x00a9d0cf01007387 */ /* 0x0003e20000100800 */
[C---:B------:R-:W-:Y:S03]  /*f4d10*/  HMMA.1688.F32.TF32 R212, R232.reuse, R72, R236 ;  /* 0x00000048e8d4723c */ /* 0x040fe600000810ec */
[----:B------:R-:W-:Y:S04]  /*f4d20*/  STL [R1+0xa9ec], R208 ;  /* 0x00a9ecd001007387 */ /* 0x000fe80000100800 */
[----:B------:R-:W-:Y:S04]  /*f4d30*/  STL [R1+0xa9e8], R209 ;  /* 0x00a9e8d101007387 */ /* 0x000fe80000100800 */
[----:B------:R-:W-:Y:S04]  /*f4d40*/  STL [R1+0xa9e4], R210 ;  /* 0x00a9e4d201007387 */ /* 0x000fe80000100800 */
[----:B------:R-:W-:Y:S04]  /*f4d50*/  STL [R1+0xa9e0], R211 ;  /* 0x00a9e0d301007387 */ /* 0x000fe80000100800 */
        /* <DEDUP_REMOVED lines=21> */
[----:B----4-:R-:W-:Y:S03]  /*f4eb0*/  HMMA.1688.F32.TF32 R4, R232, R64, R4 ;  /* 0x00000040e804723c */ /* 0x010fe60000081004 */
[----:B------:R-:W4:Y:S04]  /*f4ec0*/  LDL.LU R27, [R1+0x2a5c] ;  /* 0x002a5c00011b7983 */ /* 0x000f280000300800 */
[----:B------:R-:W4:Y:S04]  /*f4ed0*/  LDL.LU R172, [R1+0x2a40] ;  /* 0x002a400001ac7983 */ /* 0x000f280000300800 */
[----:B------:R-:W4:Y:S04]  /*f4ee0*/  LDL.LU R173, [R1+0x2a44] ;  /* 0x002a440001ad7983 */ /* 0x000f280000300800 */
[----:B------:R-:W4:Y:S04]  /*f4ef0*/  LDL.LU R174, [R1+0x2a48] ;  /* 0x002a480001ae7983 */ /* 0x000f280000300800 */
[----:B------:R-:W4:Y:S01]  /*f4f00*/  LDL.LU R175, [R1+0x2a4c] ;  /* 0x002a4c0001af7983 */ /* 0x000f220000300800 */
[----:B-1----:R-:W-:Y:S01]  /*f4f10*/  IMAD.MOV.U32 R181, RZ, RZ, R4 ;  /* 0x000000ffffb57224 */ /* 0x002fe200078e0004 */
[----:B------:R-:W-:Y:S01]  /*f4f20*/  MOV R177, R6 ;  /* 0x0000000600b17202 */ /* 0x000fe20000000f00 */
[----:B------:R-:W-:Y:S01]  /*f4f30*/  IMAD.MOV.U32 R176, RZ, RZ, R5 ;  /* 0x000000ffffb07224 */ /* 0x000fe200078e0005 */
[----:B------:R-:W4:Y:S01]  /*f4f40*/  LDL.LU R4, [R1+0x2a30] ;  /* 0x002a300001047983 */ /* 0x000f220000300800 */
[----:B------:R-:W-:-:S03]  /*f4f50*/  IMAD.MOV.U32 R178, RZ, RZ, R7 ;  /* 0x000000ffffb27224 */ /* 0x000fc600078e0007 */
        /* <DEDUP_REMOVED lines=8> */
[----:B------:R-:W-:Y:S01]  /*f4fe0*/  IMAD.MOV.U32 R184, RZ, RZ, R60 ;  /* 0x000000ffffb87224 */ /* 0x000fe200078e003c */
[----:B------:R-:W-:Y:S01]  /*f4ff0*/  MOV R186, R62 ;  /* 0x0000003e00ba7202 */ /* 0x000fe20000000f00 */
[----:B------:R-:W-:-:S02]  /*f5000*/  IMAD.MOV.U32 R185, RZ, RZ, R61 ;  /* 0x000000ffffb97224 */ /* 0x000fc400078e003d */
[----:B------:R-:W-:Y:S01]  /*f5010*/  IMAD.MOV.U32 R180, RZ, RZ, R63 ;  /* 0x000000ffffb47224 */ /* 0x000fe200078e003f */
[C---:B---3--:R-:W-:Y:S08]  /*f5020*/  HMMA.1688.F32.TF32 R36, R232.reuse, R32, R36 ;  /* 0x00000020e824723c */ /* 0x048ff00000081024 */
[C---:B----4-:R-:W-:Y:S08]  /*f5030*/  HMMA.1688.F32.TF32 R24, R232.reuse, R20, R24 ;  /* 0x00000014e818723c */ /* 0x050ff00000081018 */
[----:B------:R-:W-:-:S15]  /*f5040*/  HMMA.1688.F32.TF32 R4, R232, R244, R4 ;  /* 0x000000f4e804723c */ /* 0x000fde0000081004 */
[----:B------:R-:W-:-:S04]  /*f5050*/  NOP ;  /* 0x0000000000007918 */ /* 0x000fc80000000000 */
[----:B------:R-:W-:Y:S01]  /*f5060*/  IMAD.MOV.U32 R224, RZ, RZ, R4 ;  /* 0x000000ffffe07224 */ /* 0x000fe200078e0004 */
[----:B------:R-:W-:Y:S01]  /*f5070*/  MOV R226, R6 ;  /* 0x0000000600e27202 */ /* 0x000fe20000000f00 */
[----:B------:R-:W-:Y:S02]  /*f5080*/  IMAD.MOV.U32 R225, RZ, RZ, R5 ;  /* 0x000000ffffe17224 */ /* 0x000fe400078e0005 */
[----:B------:R-:W-:Y:S01]  /*f5090*/  IMAD.MOV.U32 R227, RZ, RZ, R7 ;  /* 0x000000ffffe37224 */ /* 0x000fe200078e0007 */
[----:B------:R-:W-:Y:S01]  /*f50a0*/  MOV R194, R26 ;  /* 0x0000001a00c27202 */ /* 0x000fe20000000f00 */
[----:B------:R-:W-:Y:S02]  /*f50b0*/  IMAD.MOV.U32 R192, RZ, RZ, R24 ;  /* 0x000000ffffc07224 */ /* 0x000fe400078e0018 */
[----:B------:R-:W-:Y:S02]  /*f50c0*/  IMAD.MOV.U32 R193, RZ, RZ, R25 ;  /* 0x000000ffffc17224 */ /* 0x000fe400078e0019 */
[----:B------:R-:W-:-:S02]  /*f50d0*/  IMAD.MOV.U32 R195, RZ, RZ, R27 ;  /* 0x000000ffffc37224 */ /* 0x000fc400078e001b */
[----:B------:R-:W-:Y:S01]  /*f50e0*/  HMMA.1688.F32.TF32 R24, R232, R248, R172 ;  /* 0x000000f8e818723c */ /* 0x000fe200000810ac */
[----:B------:R-:W-:Y:S01]  /*f50f0*/  IMAD.MOV.U32 R149, RZ, RZ, R36 ;  /* 0x000000ffff957224 */ /* 0x000fe200078e0024 */
[----:B------:R-:W-:Y:S01]  /*f5100*/  MOV R151, R38 ;  /* 0x0000002600977202 */ /* 0x000fe20000000f00 */
[----:B------:R-:W-:Y:S02]  /*f5110*/  IMAD.MOV.U32 R150, RZ, RZ, R37 ;  /* 0x000000ffff967224 */ /* 0x000fe400078e0025 */
[----:B------:R-:W-:-:S03]  /*f5120*/  IMAD.MOV.U32 R168, RZ, RZ, R39 ;  /* 0x000000ffffa87224 */ /* 0x000fc600078e0027 */
[C---:B------:R-:W-:Y:S08]  /*f5130*/  HMMA.1688.F32.TF32 R52, R232.reuse, R48, R52 ;  /* 0x00000030e834723c */ /* 0x040ff00000081034 */
[----:B------:R-:W-:Y:S11]  /*f5140*/  HMMA.1688.F32.TF32 R44, R232, R40, R44 ;  /* 0x00000028e82c723c */ /* 0x000ff6000008102c */
[----:B------:R-:W-:Y:S01]  /*f5150*/  IMAD.MOV.U32 R152, RZ, RZ, R52 ;  /* 0x000000ffff987224 */ /* 0x000fe200078e0034 */
[----:B------:R-:W-:Y:S01]  /*f5160*/  MOV R154, R54 ;  /* 0x00000036009a7202 */ /* 0x000fe20000000f00 */
[----:B------:R-:W-:-:S02]  /*f5170*/  IMAD.MOV.U32 R153, RZ, RZ, R53 ;  /* 0x000000ffff997224 */ /* 0x000fc400078e0035 */
[----:B------:R-:W-:-:S04]  /*f5180*/  IMAD.MOV.U32 R148, RZ, RZ, R55 ;  /* 0x000000ffff947224 */ /* 0x000fc800078e0037 */
[----:B------:R-:W-:Y:S01]  /*f5190*/  IMAD.MOV.U32 R188, RZ, RZ, R44 ;  /* 0x000000ffffbc7224 */ /* 0x000fe200078e002c */
[----:B------:R-:W-:Y:S01]  /*f51a0*/  MOV R190, R46 ;  /* 0x0000002e00be7202 */ /* 0x000fe20000000f00 */
[----:B------:R-:W-:Y:S02]  /*f51b0*/  IMAD.MOV.U32 R189, RZ, RZ, R45 ;  /* 0x000000ffffbd7224 */ /* 0x000fe400078e002d */
[----:B------:R-:W-:Y:S02]  /*f51c0*/  IMAD.MOV.U32 R191, RZ, RZ, R47 ;  /* 0x000000ffffbf7224 */ /* 0x000fe400078e002f */
[----:B------:R-:W-:Y:S01]  /*f51d0*/  IMAD.MOV.U32 R169, RZ, RZ, R24 ;  /* 0x000000ffffa97224 */ /* 0x000fe200078e0018 */
[----:B------:R-:W-:Y:S01]  /*f51e0*/  MOV R171, R26 ;  /* 0x0000001a00ab7202 */ /* 0x000fe20000000f00 */
[----:B------:R-:W-:Y:S02]  /*f51f0*/  IMAD.MOV.U32 R170, RZ, RZ, R25 ;  /* 0x000000ffffaa7224 */ /* 0x000fe400078e0019 */
[----:B------:R-:W-:Y:S01]  /*f5200*/  IMAD.MOV.U32 R155, RZ, RZ, R27 ;  /* 0x000000ffff9b7224 */ /* 0x000fe200078e001b */
[----:B--2---:R-:W-:-:S15]  /*f5210*/  HMMA.1688.F32.TF32 R4, R232, R8, R236 ;  /* 0x00000008e804723c */ /* 0x004fde00000810ec */
[----:B------:R-:W-:-:S04]  /*f5220*/  NOP ;  /* 0x0000000000007918 */ /* 0x000fc80000000000 */
        /* <DEDUP_REMOVED lines=98> */
[----:B------:R-:W-:-:S02]  /*f5850*/  LOP3.LUT R115, R3, 0x20, RZ, 0x3c, !PT ;  /* 0x0000002003737812 */ /* 0x000fc400078e3cff */
[----:B------:R-:W-:Y:S04]  /*f5860*/  LDS R236, [R218+UR10+0x30180] ;  /* 0x0301800adaec7984 */ /* 0x000fe80008000800 */
[----:B------:R-:W-:Y:S01]  /*f5870*/  LDS R238, [R218+UR10+0x32180] ;  /* 0x0321800adaee7984 */ /* 0x000fe20008000800 */
[C---:B-1----:R-:W-:Y:S03]  /*f5880*/  HMMA.1688.F32.TF32 R52, R228.reuse, R32, R44 ;  /* 0x00000020e434723c */ /* 0x042fe6000008102c */
[----:B------:R-:W-:Y:S04]  /*f5890*/  LDS R237, [R219+UR10+0x30180] ;  /* 0x0301800adbed7984 */ /* 0x000fe80008000800 */
[----:B------:R-:W-:Y:S01]  /*f58a0*/  LDS R239, [R219+UR10+0x32180] ;  /* 0x0321800adbef7984 */ /* 0x000fe20008000800 */
        /* <DEDUP_REMOVED lines=130> */
[----:B------:R-:W-:Y:S04]  /*f60d0*/  LDS R232, [R3+UR10+0x30180] ;  /* 0x0301800a03e87984 */ /* 0x000fe80008000800 */
[----:B------:R-:W-:Y:S04]  /*f60e0*/  LDS R234, [R3+UR10+0x32180] ;  /* 0x0321800a03ea7984 */ /* 0x000fe80008000800 */
[----:B------:R-:W-:Y:S04]  /*f60f0*/  LDS R233, [R115+UR10+0x30180] ;  /* 0x0301800a73e97984 */ /* 0x000fe80008000800 */
[----:B------:R-:W1:Y:S01]  /*f6100*/  LDS R235, [R115+UR10+0x32180] ;  /* 0x0321800a73eb7984 */ /* 0x000e620008000800 */
[C---:B--2---:R-:W-:Y:S08]  /*f6110*/  HMMA.1688.F32.TF32 R156, R228.reuse, R16, R196 ;  /* 0x00000010e49c723c */ /* 0x044ff000000810c4 */
[----:B---3--:R-:W-:Y:S01]  /*f6120*/  HMMA.1688.F32.TF32 R160, R228, R12, R200 ;  /* 0x0000000ce4a0723c */ /* 0x008fe200000810c8 */
[----:B------:R-:W-:Y:S04]  /*f6130*/  LDS R228, [R3+UR10+0x30200] ;  /* 0x0302000a03e47984 */ /* 0x000fe80008000800 */
[----:B------:R-:W-:Y:S04]  /*f6140*/  LDS R230, [R3+UR10+0x32200] ;  /* 0x0322000a03e67984 */ /* 0x000fe80008000800 */
[----:B------:R-:W-:Y:S04]  /*f6150*/  LDS R229, [R115+UR10+0x30200] ;  /* 0x0302000a73e57984 */ /* 0x000fe80008000800 */
[----:B------:R-:W2:Y:S06]  /*f6160*/  LDS R231, [R115+UR10+0x32200] ;  /* 0x0322000a73e77984 */ /* 0x000eac0008000800 */
        /* <DEDUP_REMOVED lines=61> */
[-C--:B----4-:R-:W-:Y:S01]  /*f6540*/  HMMA.1688.F32.TF32 R4, R236, R40.reuse, R4 ;  /* 0x00000028ec04723c */ /* 0x090fe20000081004 */
        /* <DEDUP_REMOVED lines=21> */
[----:B-1----:R-:W2:Y:S04]  /*f66a0*/  LDL.LU R24, [R1+0x28b0] ;  /* 0x0028b00001187983 */ /* 0x002ea80000300800 */
[----:B------:R-:W2:Y:S04]  /*f66b0*/  LDL.LU R25, [R1+0x28b4] ;  /* 0x0028b40001197983 */ /* 0x000ea80000300800 */
[----:B----4-:R-:W4:Y:S04]  /*f66c0*/  LDL.LU R26, [R1+0x28b8] ;  /* 0x0028b800011a7983 */ /* 0x010f280000300800 */
        /* <DEDUP_REMOVED lines=86> */
[----:B------:R-:W-:Y:S01]  /*f6c30*/  LDS R234, [R218+UR10+0x32200] ;  /* 0x0322000adaea7984 */ /* 0x000fe20008000800 */
[C---:B--2---:R-:W-:Y:S03]  /*f6c40*/  HMMA.1688.F32.TF32 R68, R228.reuse, R40, R68 ;  /* 0x00000028e444723c */ /* 0x044fe60000081044 */
[----:B------:R-:W-:Y:S04]  /*f6c50*/  LDS R233, [R219+UR10+0x30200] ;  /* 0x0302000adbe97984 */ /* 0x000fe80008000800 */
[----:B------:R-:W-:Y:S01]  /*f6c60*/  LDS R235, [R219+UR10+0x32200] ;  /* 0x0322000adbeb7984 */ /* 0x000fe20008000800 */
[C---:B---3--:R-:W-:Y:S08]  /*f6c70*/  HMMA.1688.F32.TF32 R80, R228.reuse, R56, R80 ;  /* 0x00000038e450723c */ /* 0x048ff00000081050 */
[C---:B----4-:R-:W-:Y:S08]  /*f6c80*/  HMMA.1688.F32.TF32 R84, R228.reuse, R64, R84 ;  /* 0x00000040e454723c */ /* 0x050ff00000081054 */
[C---:B------:R-:W-:Y:S08]  /*f6c90*/  HMMA.1688.F32.TF32 R100, R228.reuse, R240, R100 ;  /* 0x000000f0e464723c */ /* 0x040ff00000081064 */
[C---:B------:R-:W-:Y:S08]  /*f6ca0*/  HMMA.1688.F32.TF32 R104, R228.reuse, R216, R104 ;  /* 0x000000d8e468723c */ /* 0x040ff00000081068 */
[----:B------:R-:W-:Y:S08]  /*f6cb0*/  HMMA.1688.F32.TF32 R108, R228, R88, R108 ;  /* 0x00000058e46c723c */ /* 0x000ff0000008106c */
        /* <DEDUP_REMOVED lines=192> */
[----:B------:R-:W-:Y:S04]  /*f78c0*/  LDS R228, [R218+UR10+0x30280] ;  /* 0x0302800adae47984 */ /* 0x000fe80008000800 */
[----:B------:R-:W-:Y:S01]  /*f78d0*/  LDS R230, [R218+UR10+0x32280] ;  /* 0x0322800adae67984 */ /* 0x000fe20008000800 */
[----:B--2---:R-:W-:Y:S03]  /*f78e0*/  HMMA.1688.F32.TF32 R4, R236, R12, R4 ;  /* 0x0000000cec04723c */ /* 0x004fe60000081004 */
[----:B------:R-:W-:Y:S04]  /*f78f0*/  LDS R229, [R219+UR10+0x30280] ;  /* 0x0302800adbe57984 */ /* 0x000fe80008000800 */
[----:B------:R-:W1:Y:S01]  /*f7900*/  LDS R231, [R219+UR10+0x32280] ;  /* 0x0322800adbe77984 */ /* 0x000e620008000800 */
[----:B---3--:R-:W-:-:S15]  /*f7910*/  HMMA.1688.F32.TF32 R212, R232, R88, R212 ;  /* 0x00000058e8d4723c */ /* 0x008fde00000810d4 */
[----:B------:R-:W-:-:S04]  /*f7920*/  NOP ;  /* 0x0000000000007918 */ /* 0x000fc80000000000 */
[----:B------:R-:W-:Y:S04]  /*f7930*/  STL.64 [R1+0x1380], R212 ;  /* 0x001380d401007387 */ /* 0x000fe80000100a00 */
[----:B------:R2:W-:Y:S02]  /*f7940*/  STL.64 [R1+0x1388], R214 ;  /* 0x001388d601007387 */ /* 0x0005e40000100a00 */
[C---:B--2---:R-:W-:Y:S08]  /*f7950*/  HMMA.1688.F32.TF32 R212, R232.reuse, R216, R164 ;  /* 0x000000d8e8d4723c */ /* 0x044ff000000810a4 */
[C---:B----4-:R-:W-:Y:S08]  /*f7960*/  HMMA.1688.F32.TF32 R164, R232.reuse, R240, R160 ;  /* 0x000000f0e8a4723c */ /* 0x050ff000000810a0 */
[C---:B------:R-:W-:Y:S08]  /*f7970*/  HMMA.1688.F32.TF32 R160, R232.reuse, R28, R156 ;  /* 0x0000001ce8a0723c */ /* 0x040ff0000008109c */
[C---:B------:R-:W-:Y:S01]  /*f7980*/  HMMA.1688.F32.TF32 R156, R232.reuse, R72, R200 ;  /* 0x00000048e89c723c */ /* 0x040fe200000810c8 */
        /* <DEDUP_REMOVED lines=10> */
[C---:B--2---:R-:W-:Y:S08]  /*f7a30*/  HMMA.1688.F32.TF32 R156, R232.reuse, R48, R220 ;  /* 0x00000030e89c723c */ /* 0x044ff000000810dc */
        /* <DEDUP_REMOVED lines=70> */
[----:B--2---:R-:W1:Y:S04]  /*f7ea0*/  LDL.LU R24, [R1+0x17e0] ;  /* 0x0017e00001187983 */ /* 0x004e680000300800 */
[----:B------:R2:W-:Y:S04]  /*f7eb0*/  STL.64 [R1+0x1630], R36 ;  /* 0x0016302401007387 */ /* 0x0005e80000100a00 */
[----:B------:R4:W-:Y:S04]  /*f7ec0*/  STL.64 [R1+0x1638], R38 ;  /* 0x0016382601007387 */ /* 0x0009e80000100a00 */
[----:B------:R1:W-:Y:S04]  /*f7ed0*/  STL.64 [R1+0x1650], R4 ;  /* 0x0016500401007387 */ /* 0x0003e80000100a00 */
[----:B------:R1:W-:Y:S04]  /*f7ee0*/  STL.64 [R1+0x1658], R6 ;  /* 0x0016580601007387 */ /* 0x0003e80000100a00 */
[----:B------:R-:W4:Y:S04]  /*f7ef0*/  LDL.LU R25, [R1+0x17e4] ;  /* 0x0017e40001197983 */ /* 0x000f280000300800 */
[----:B---3--:R-:W3:Y:S04]  /*f7f00*/  LDL.LU R26, [R1+0x17e8] ;  /* 0x0017e800011a7983 */ /* 0x008ee80000300800 */
        /* <DEDUP_REMOVED lines=86> */
[----:B------:R-:W-:Y:S01]  /*f8470*/  HMMA.1688.F32.TF32 R124, R236, R16, R124 ;  /* 0x00000010ec7c723c */ /* 0x000fe2000008107c */
[----:B------:R-:W-:Y:S04]  /*f8480*/  LDS R236, [R218+UR10+0x30300] ;  /* 0x0303000adaec7984 */ /* 0x000fe80008000800 */
[----:B------:R-:W-:Y:S04]  /*f8490*/  LDS R238, [R218+UR10+0x32300] ;  /* 0x0323000adaee7984 */ /* 0x000fe80008000800 */
[----:B------:R-:W-:Y:S04]  /*f84a0*/  LDS R237, [R219+UR10+0x30300] ;  /* 0x0303000adbed7984 */ /* 0x000fe80008000800 */
[----:B------:R-:W2:Y:S01]  /*f84b0*/  LDS R239, [R219+UR10+0x32300] ;  /* 0x0323000adbef7984 */ /* 0x000ea20008000800 */
[C---:B------:R-:W-:Y:S05]  /*f84c0*/  HMMA.1688.F32.TF32 R116, R228.reuse, R216, R116 ;  /* 0x000000d8e474723c */ /* 0x040fea0000081074 */
        /* <DEDUP_REMOVED lines=38> */
[C---:B-1----:R-:W-:Y:S03]  /*f8730*/  HMMA.1688.F32.TF32 R4, R232.reuse, R216, R4 ;  /* 0x000000d8e804723c */ /* 0x042fe60000081004 */
[----:B------:R1:W-:Y:S04]  /*f8740*/  STL.64 [R1+0x17e8], R26 ;  /* 0x0017e81a01007387 */ /* 0x0003e80000100a00 */
[----:B------:R-:W-:Y:S04]  /*f8750*/  LDS R228, [R3+UR10+0x30380] ;  /* 0x0303800a03e47984 */ /* 0x000fe80008000800 */
[----:B------:R-:W-:Y:S01]  /*f8760*/  LDS R230, [R3+UR10+0x32380] ;  /* 0x0323800a03e67984 */ /* 0x000fe20008000800 */
[C---:B-1----:R-:W-:Y:S03]  /*f8770*/  HMMA.1688.F32.TF32 R24, R232.reuse, R88, R172 ;  /* 0x00000058e818723c */ /* 0x042fe600000810ac */
[----:B------:R-:W3:Y:S04]  /*f8780*/  LDL.LU R172, [R1+0x18b0] ;  /* 0x0018b00001ac7983 */ /* 0x000ee80000300800 */
[----:B------:R-:W-:Y:S04]  /*f8790*/  LDS R229, [R115+UR10+0x30380] ;  /* 0x0303800a73e57984 */ /* 0x000fe80008000800 */
[----:B------:R-:W1:Y:S08]  /*f87a0*/  LDS R231, [R115+UR10+0x32380] ;  /* 0x0323800a73e77984 */ /* 0x000e700008000800 */
[----:B------:R4:W-:Y:S04]  /*f87b0*/  STL.64 [R1+0x1800], R24 ;  /* 0x0018001801007387 */ /* 0x0009e80000100a00 */
[----:B------:R1:W-:Y:S04]  /*f87c0*/  STL.64 [R1+0x1808], R26 ;  /* 0x0018081a01007387 */ /* 0x0003e80000100a00 */
        /* <DEDUP_REMOVED lines=143> */
[C---:B-1----:R-:W-:Y:S08]  /*f90c0*/  HMMA.1688.F32.TF32 R156, R232.reuse, R32, R220 ;  /* 0x00000020e89c723c */ /* 0x042ff000000810dc */
        /* <DEDUP_REMOVED lines=151> */
[----:B------:R-:W4:Y:S04]  /*f9a40*/  LDL.LU R6, [R1+0x1838] ;  /* 0x0018380001067983 */ /* 0x000f280000300800 */
[----:B------:R-:W4:Y:S04]  /*f9a50*/  LDL.LU R7, [R1+0x183c] ;  /* 0x00183c0001077983 */ /* 0x000f280000300800 */
[----:B------:R-:W-:Y:S04]  /*f9a60*/  LDS R236, [R218+UR10+0x30380] ;  /* 0x0303800adaec7984 */ /* 0x000fe80008000800 */
[----:B------:R-:W-:Y:S04]  /*f9a70*/  LDS R238, [R218+UR10+0x32380] ;  /* 0x0323800adaee7984 */ /* 0x000fe80008000800 */
[----:B------:R-:W-:Y:S04]  /*f9a80*/  LDS R237, [R219+UR10+0x30380] ;  /* 0x0303800adbed7984 */ /* 0x000fe80008000800 */
[----:B------:R-:W4:Y:S04]  /*f9a90*/  LDS R239, [R219+UR10+0x32380] ;  /* 0x0323800adbef7984 */ /* 0x000f280008000800 */
[----:B------:R-:W-:Y:S04]  /*f9aa0*/  LDS R233, [R115+UR10+0x30400] ;  /* 0x0304000a73e97984 */ /* 0x000fe80008000800 */
[----:B------:R-:W1:Y:S01]  /*f9ab0*/  LDS R235, [R115+UR10+0x32400] ;  /* 0x0324000a73eb7984 */ /* 0x000e620008000800 */
[C---:B---3--:R-:W-:Y:S08]  /*f9ac0*/  HMMA.1688.F32.TF32 R52, R228.reuse, R12, R52 ;  /* 0x0000000ce434723c */ /* 0x048ff00000081034 */
        /* <DEDUP_REMOVED lines=44> */
[C---:B----4-:R-:W-:Y:S03]  /*f9d90*/  HMMA.1688.F32.TF32 R4, R236.reuse, R28, R4 ;  /* 0x0000001cec04723c */ /* 0x050fe60000081004 */
[----:B------:R-:W-:Y:S04]  /*f9da0*/  LDS R228, [R218+UR10+0x30400] ;  /* 0x0304000adae47984 */ /* 0x000fe80008000800 */
[----:B------:R-:W-:Y:S01]  /*f9db0*/  LDS R230, [R218+UR10+0x32400] ;  /* 0x0324000adae67984 */ /* 0x000fe20008000800 */
[C---:B--2---:R-:W-:Y:S03]  /*f9dc0*/  HMMA.1688.F32.TF32 R44, R236.reuse, R88, R36 ;  /* 0x00000058ec2c723c */ /* 0x044fe60000081024 */
[----:B------:R-:W-:Y:S04]  /*f9dd0*/  LDS R229, [R219+UR10+0x30400] ;  /* 0x0304000adbe57984 */ /* 0x000fe80008000800 */
[----:B------:R-:W2:Y:S01]  /*f9de0*/  LDS R231, [R219+UR10+0x32400] ;  /* 0x0324000adbe77984 */ /* 0x000ea20008000800 */
[C---:B------:R-:W-:Y:S08]  /*f9df0*/  HMMA.1688.F32.TF32 R36, R236.reuse, R216, R24 ;  /* 0x000000d8ec24723c */ /* 0x040ff00000081018 */
[C---:B------:R-:W-:Y:S03]  /*f9e00*/  HMMA.1688.F32.TF32 R24, R236.reuse, R240, R172 ;  /* 0x000000f0ec18723c */ /* 0x040fe600000810ac */
        /* <DEDUP_REMOVED lines=12> */
[----:B----4-:R-:W2:Y:S04]  /*f9ed0*/  LDL.LU R24, [R1+0x1310] ;  /* 0x0013100001187983 */ /* 0x010ea80000300800 */
[----:B------:R-:W2:Y:S04]  /*f9ee0*/  LDL.LU R25, [R1+0x1314] ;  /* 0x0013140001197983 */ /* 0x000ea80000300800 */
[----:B-1----:R-:W2:Y:S04]  /*f9ef0*/  LDL.LU R26, [R1+0x1318] ;  /* 0x00131800011a7983 */ /* 0x002ea80000300800 */
        /* <DEDUP_REMOVED lines=148> */
[----:B------:R-:W-:Y:S03]  /*fa840*/  LDS R237, [R115+UR10+0x30480] ;  /* 0x0304800a73ed7984 */ /* 0x000fe60008000800 */
[C---:B------:R-:W-:Y:S01]  /*fa850*/  HMMA.1688.F32.TF32 R120, R232.reuse, R240, R116 ;  /* 0x000000f0e878723c */ /* 0x040fe20000081074 */
[----:B------:R-:W-:Y:S04]  /*fa860*/  STL.64 [R1+0x1dd0], R156 ;  /* 0x001dd09c01007387 */ /* 0x000fe80000100a00 */
[----:B------:R-:W1:Y:S03]  /*fa870*/  LDS R239, [R115+UR10+0x32480] ;  /* 0x0324800a73ef7984 */ /* 0x000e660008000800 */
        /* <DEDUP_REMOVED lines=324> */
[----:B------:R-:W-:Y:S08]  /*fbcc0*/  HMMA.1688.F32.TF32 R120, R232, R216, R120 ;  /* 0x000000d8e878723c */ /* 0x000ff00000081078 */
[C---:B------:R-:W-:Y:S08]  /*fbcd0*/  HMMA.1688.F32.TF32 R128, R236.reuse, R16, R128 ;  /* 0x00000010ec80723c */ /* 0x040ff00000081080 */
[C---:B------:R-:W-:Y:S08]  /*fbce0*/  HMMA.1688.F32.TF32 R132, R236.reuse, R12, R132 ;  /* 0x0000000cec84723c */ /* 0x040ff00000081084 */
[----:B------:R-:W-:Y:S08]  /*fbcf0*/  HMMA.1688.F32.TF32 R136, R236, R8, R136 ;  /* 0x00000008ec88723c */ /* 0x000ff00000081088 */
[-C--:B------:R-:W-:Y:S08]  /*fbd00*/  HMMA.1688.F32.TF32 R92, R232, R48.reuse, R92 ;  /* 0x00000030e85c723c */ /* 0x080ff0000008105c */
[C---:B------:R-:W-:Y:S08]  /*fbd10*/  HMMA.1688.F32.TF32 R156, R236.reuse, R48, R156 ;  /* 0x00000030ec9c723c */ /* 0x040ff0000008109c */
[C---:B------:R-:W-:Y:S08]  /*fbd20*/  HMMA.1688.F32.TF32 R160, R236.reuse, R56, R160 ;  /* 0x00000038eca0723c */ /* 0x040ff000000810a0 */
[C---:B------:R-:W-:Y:S11]  /*fbd30*/  HMMA.1688.F32.TF32 R164, R236.reuse, R40, R200 ;  /* 0x00000028eca4723c */ /* 0x040ff600000810c8 */
[----:B------:R-:W-:Y:S04]  /*fbd40*/  STL.64 [R1+0x2220], R160 ;  /* 0x002220a001007387 */ /* 0x000fe80000100a00 */
[----:B------:R1:W-:Y:S04]  /*fbd50*/  STL.64 [R1+0x2228], R162 ;  /* 0x002228a201007387 */ /* 0x0003e80000100a00 */
[----:B------:R-:W-:Y:S04]  /*fbd60*/  STL.64 [R1+0x2240], R156 ;  /* 0x0022409c01007387 */ /* 0x000fe80000100a00 */
[----:B------:R2:W-:Y:S01]  /*fbd70*/  STL.64 [R1+0x2248], R158 ;  /* 0x0022489e01007387 */ /* 0x0005e20000100a00 */
[C---:B-1----:R-:W-:Y:S08]  /*fbd80*/  HMMA.1688.F32.TF32 R160, R236.reuse, R32, R196 ;  /* 0x00000020eca0723c */ /* 0x042ff000000810c4 */
[C---:B--2---:R-:W-:Y:S08]  /*fbd90*/  HMMA.1688.F32.TF32 R156, R236.reuse, R20, R144 ;  /* 0x00000014ec9c723c */ /* 0x044ff00000081090 */
[C---:B------:R-:W-:Y:S08]  /*fbda0*/  HMMA.1688.F32.TF32 R144, R236.reuse, R248, R220 ;  /* 0x000000f8ec90723c */ /* 0x040ff000000810dc */
[----:B------:R-:W-:Y:S01]  /*fbdb0*/  HMMA.1688.F32.TF32 R140, R236, R244, R140 ;  /* 0x000000f4ec8c723c */ /* 0x000fe2000008108c */
        /* <DEDUP_REMOVED lines=49> */
[----:B------:R-:W-:Y:S01]  /*fc0d0*/  STL.64 [R1+0x24e0], R60 ;  /* 0x0024e03c01007387 */ /* 0x000fe20000100a00 */
[----:B------:R-:W-:-:S03]  /*fc0e0*/  IMAD.MOV.U32 R0, RZ, RZ, R55 ;  /* 0x000000ffff007224 */ /* 0x000fc600078e0037 */
[----:B------:R1:W-:Y:S04]  /*fc0f0*/  STL.64 [R1+0x24e8], R62 ;  /* 0x0024e83e01007387 */ /* 0x0003e80000100a00 */
[----:B------:R2:W-:Y:S04]  /*fc100*/  STL.64 [R1+0x2500], R52 ;  /* 0x0025003401007387 */ /* 0x0005e80000100a00 */
[----:B------:R-:W-:Y:S01]  /*fc110*/  LDS R236, [R218+UR10+0x30500] ;  /* 0x0305000adaec7984 */ /* 0x000fe20008000800 */
[C---:B-1----:R-:W-:Y:S03]  /*fc120*/  HMMA.1688.F32.TF32 R60, R232.reuse, R12, R44 ;  /* 0x0000000ce83c723c */ /* 0x042fe6000008102c */
[----:B------:R-:W-:Y:S04]  /*fc130*/  LDS R238, [R218+UR10+0x32500] ;  /* 0x0325000adaee7984 */ /* 0x000fe80008000800 */
[----:B------:R-:W-:Y:S01]  /*fc140*/  LDS R237, [R219+UR10+0x30500] ;  /* 0x0305000adbed7984 */ /* 0x000fe20008000800 */
[----:B--2---:R-:W-:Y:S03]  /*fc150*/  HMMA.1688.F32.TF32 R52, R232, R16, R36 ;  /* 0x00000010e834723c */ /* 0x004fe60000081024 */
[----:B------:R-:W1:Y:S04]  /*fc160*/  LDS R239, [R219+UR10+0x32500] ;  /* 0x0325000adbef7984 */ /* 0x000e680008000800 */
[----:B------:R-:W-:Y:S01]  /*fc170*/  LDS R232, [R3+UR10+0x30580] ;  /* 0x0305800a03e87984 */ /* 0x000fe20008000800 */
[C---:B------:R-:W-:Y:S03]  /*fc180*/  HMMA.1688.F32.TF32 R44, R228.reuse, R88, R24 ;  /* 0x00000058e42c723c */ /* 0x040fe60000081018 */
[----:B------:R-:W-:Y:S04]  /*fc190*/  LDS R234, [R3+UR10+0x32580] ;  /* 0x0325800a03ea7984 */ /* 0x000fe80008000800 */
[----:B------:R-:W-:Y:S01]  /*fc1a0*/  STL.64 [R1+0x2530], R60 ;  /* 0x0025303c01007387 */ /* 0x000fe20000100a00 */
[C---:B------:R-:W-:Y:S03]  /*fc1b0*/  HMMA.1688.F32.TF32 R36, R228.reuse, R216, R172 ;  /* 0x000000d8e424723c */ /* 0x040fe600000810ac */
[----:B------:R-:W-:Y:S04]  /*fc1c0*/  LDS R233, [R115+UR10+0x30580] ;  /* 0x0305800a73e97984 */ /* 0x000fe80008000800 */
[----:B------:R-:W2:Y:S01]  /*fc1d0*/  LDS R235, [R115+UR10+0x32580] ;  /* 0x0325800a73eb7984 */ /* 0x000ea20008000800 */
[----:B------:R-:W-:Y:S03]  /*fc1e0*/  HMMA.1688.F32.TF32 R24, R228, R240, R4 ;  /* 0x000000f0e418723c */ /* 0x000fe60000081004 */
[----:B------:R-:W-:Y:S04]  /*fc1f0*/  STL.64 [R1+0x2538], R62 ;  /* 0x0025383e01007387 */ /* 0x000fe80000100a00 */
[----:B------:R-:W-:Y:S04]  /*fc200*/  STL.64 [R1+0x2520], R52 ;  /* 0x0025203401007387 */ /* 0x000fe80000100a00 */
[----:B------:R-:W-:Y:S04]  /*fc210*/  STL.64 [R1+0x2528], R54 ;  /* 0x0025283601007387 */ /* 0x000fe80000100a00 */
[----:B------:R-:W-:Y:S04]  /*fc220*/  STL.64 [R1+0x2560], R44 ;  /* 0x0025602c01007387 */ /* 0x000fe80000100a00 */
[----:B------:R-:W-:Y:S04]  /*fc230*/  STL.64 [R1+0x2568], R46 ;  /* 0x0025682e01007387 */ /* 0x000fe80000100a00 */
[----:B------:R-:W1:Y:S04]  /*fc240*/  LDL.LU R4, [R1+0xe80] ;  /* 0x000e800001047983 */ /* 0x000e680000300800 */
        /* <DEDUP_REMOVED lines=295> */
[----:B------:R-:W-:Y:S01]  /*fd4c0*/  STL.64 [R1+0x2ac0], R116 ;  /* 0x002ac07401007387 */ /* 0x000fe20000100a00 */
[----:B------:R-:W-:-:S03]  /*fd4d0*/  MOV R7, R240 ;  /* 0x000000f000077202 */ /* 0x000fc60000000f00 */
[----:B------:R-:W-:Y:S01]  /*fd4e0*/  STL.64 [R1+0x2ac8], R118 ;  /* 0x002ac87601007387 */ /* 0x000fe20000100a00 */
[----:B------:R-:W-:-:S03]  /*fd4f0*/  IMAD.MOV.U32 R6, RZ, RZ, R241 ;  /* 0x000000ffff067224 */ /* 0x000fc600078e00f1 */
[----:B------:R-:W-:Y:S04]  /*fd500*/  STL.64 [R1+0x2ab0], R108 ;  /* 0x002ab06c01007387 */ /* 0x000fe80000100a00 */
[----:B------:R-:W-:Y:S04]  /*fd510*/  STL.64 [R1+0x2ab8], R110 ;  /* 0x002ab86e01007387 */ /* 0x000fe80000100a00 */
[----:B------:R-:W2:Y:S04]  /*fd520*/  LDL.LU.64 R242, [R1+0xad08] ;  /* 0x00ad080001f27983 */ /* 0x000ea80000300a00 */
[----:B------:R-:W3:Y:S04]  /*fd530*/  LDL.LU.64 R240, [R1+0xad00] ;  /* 0x00ad000001f07983 */ /* 0x000ee80000300a00 */
        /* <DEDUP_REMOVED lines=17> */
[----:B------:R-:W-:Y:S01]  /*fd650*/  IMAD.MOV.U32 R92, RZ, RZ, R249 ;  /* 0x000000ffff5c7224 */ /* 0x000fe200078e00f9 */
[----:B------:R-:W-:Y:S02]  /*fd660*/  HMMA.1688.F32.TF32 R52, R232, R244, R52 ;  /* 0x000000f4e834723c */ /* 0x000fe40000081034 */
[----:B------:R-:W-:Y:S04]  /*fd670*/  STL.64 [R1+0x2aa0], R60 ;  /* 0x002aa03c01007387 */ /* 0x000fe80000100a00 */
[----:B------:R1:W-:Y:S04]  /*fd680*/  STL.64 [R1+0x2aa8], R62 ;  /* 0x002aa83e01007387 */ /* 0x0003e80000100a00 */
[----:B------:R-:W4:Y:S04]  /*fd690*/  LDL.LU.64 R250, [R1+0xacf8] ;  /* 0x00acf80001fa7983 */ /* 0x000f280000300a00 */
[----:B------:R-:W4:Y:S01]  /*fd6a0*/  LDL.LU.64 R248, [R1+0xacf0] ;  /* 0x00acf00001f87983 */ /* 0x000f220000300a00 */
[----:B------:R-:W-:Y:S01]  /*fd6b0*/  MOV R5, R244 ;  /* 0x000000f400057202 */ /* 0x000fe20000000f00 */
[----:B------:R-:W-:-:S02]  /*fd6c0*/  IMAD.MOV.U32 R4, RZ, RZ, R245 ;  /* 0x000000ffff047224 */ /* 0x000fc400078e00f5 */
[----:B------:R-:W-:Y:S04]  /*fd6d0*/  LDS R239, [R219+UR10+0x32600] ;  /* 0x0326000adbef7984 */ /* 0x000fe80008000800 */
[----:B------:R-:W-:Y:S04]  /*fd6e0*/  STL.64 [R1+0x2a80], R52 ;  /* 0x002a803401007387 */ /* 0x000fe80000100a00 */
[----:B------:R1:W-:Y:S04]  /*fd6f0*/  STL.64 [R1+0x2a88], R54 ;  /* 0x002a883601007387 */ /* 0x0003e80000100a00 */
[----:B------:R-:W2:Y:S04]  /*fd700*/  LDL.LU.64 R246, [R1+0xace8] ;  /* 0x00ace80001f67983 */ /* 0x000ea80000300a00 */
[----:B------:R-:W2:Y:S01]  /*fd710*/  LDL.LU.64 R244, [R1+0xace0] ;  /* 0x00ace00001f47983 */ /* 0x000ea20000300a00 */
[C---:B-1----:R-:W-:Y:S08]  /*fd720*/  HMMA.1688.F32.TF32 R60, R232.reuse, R8, R44 ;  /* 0x00000008e83c723c */ /* 0x042ff0000008102c */
[C---:B------:R-:W-:Y:S08]  /*fd730*/  HMMA.1688.F32.TF32 R52, R232.reuse, R12, R36 ;  /* 0x0000000ce834723c */ /* 0x040ff00000081024 */
[----:B------:R-:W-:Y:S01]  /*fd740*/  HMMA.1688.F32.TF32 R44, R232, R16, R24 ;  /* 0x00000010e82c723c */ /* 0x000fe20000081018 */
[----:B------:R-:W-:Y:S04]  /*fd750*/  LDS R232, [R3+UR10+0x30600] ;  /* 0x0306000a03e87984 */ /* 0x000fe80008000800 */
        /* <DEDUP_REMOVED lines=11> */
[----:B------:R-:W1:Y:S01]  /*fd810*/  LDS R235, [R115+UR10+0x32600] ;  /* 0x0326000a73eb7984 */ /* 0x000e620008000800 */
[----:B----4-:R-:W-:Y:S01]  /*fd820*/  HMMA.1688.F32.TF32 R24, R228, R216, R248 ;  /* 0x000000d8e418723c */ /* 0x010fe200000810f8 */
[----:B------:R-:W-:-:S02]  /*fd830*/  IMAD.MOV.U32 R248, RZ, RZ, R7 ;  /* 0x000000fffff87224 */ /* 0x000fc400078e0007 */
[----:B------:R-:W-:-:S15]  /*fd840*/  IMAD.MOV.U32 R249, RZ, RZ, R6 ;  /* 0x000000fffff97224 */ /* 0x000fde00078e0006 */
[----:B------:R-:W-:Y:S01]  /*fd850*/  NOP ;  /* 0x0000000000007918 */ /* 0x000fe20000000000 */
[----:B------:R-:W-:Y:S04]  /*fd860*/  STL.64 [R1+0x2a10], R24 ;  /* 0x002a101801007387 */ /* 0x000fe80000100a00 */
[----:B------:R2:W-:Y:S04]  /*fd870*/  STL.64 [R1+0x2a18], R26 ;  /* 0x002a181a01007387 */ /* 0x0005e80000100a00 */
[----:B------:R-:W4:Y:S04]  /*fd880*/  LDL R250, [R1+0xb98] ;  /* 0x000b980001fa7983 */ /* 0x000f280000100800 */
[----:B------:R-:W4:Y:S01]  /*fd890*/  LDL R251, [R1+0xb9c] ;  /* 0x000b9c0001fb7983 */ /* 0x000f220000100800 */
[----:B--2---:R-:W-:Y:S01]  /*fd8a0*/  HMMA.1688.F32.TF32 R24, R228, R248, R244 ;  /* 0x000000f8e418723c */ /* 0x004fe200000810f4 */
[----:B------:R-:W-:Y:S01]  /*fd8b0*/  IMAD.MOV.U32 R245, RZ, RZ, R4 ;  /* 0x000000fffff57224 */ /* 0x000fe200078e0004 */
[----:B------:R-:W-:Y:S01]  /*fd8c0*/  MOV R244, R5 ;  /* 0x0000000500f47202 */ /* 0x000fe20000000f00 */
[----:B------:R-:W-:Y:S01]  /*fd8d0*/  IMAD.MOV.U32 R4, RZ, RZ, R243 ;  /* 0x000000ffff047224 */ /* 0x000fe200078e00f3 */
[----:B---3--:R-:W-:Y:S01]  /*fd8e0*/  MOV R6, R241 ;  /* 0x000000f100067202 */ /* 0x008fe20000000f00 */
[----:B------:R-:W-:-:S02]  /*fd8f0*/  IMAD.MOV.U32 R5, RZ, RZ, R242 ;  /* 0x000000ffff057224 */ /* 0x000fc400078e00f2 */
[----:B------:R-:W-:-:S12]  /*fd900*/  IMAD.MOV.U32 R7, RZ, RZ, R240 ;  /* 0x000000ffff077224 */ /* 0x000fd800078e00f0 */
[----:B------:R-:W-:Y:S04]  /*fd910*/  STL.64 [R1+0x2a00], R24 ;  /* 0x002a001801007387 */ /* 0x000fe80000100a00 */
[----:B------:R2:W-:Y:S04]  /*fd920*/  STL.64 [R1+0x2a08], R26 ;  /* 0x002a081a01007387 */ /* 0x0005e80000100a00 */
[----:B------:R-:W3:Y:S04]  /*fd930*/  LDL R246, [R1+0xaf8] ;  /* 0x000af80001f67983 */ /* 0x000ee80000100800 */
[----:B------:R-:W3:Y:S04]  /*fd940*/  LDL R247, [R1+0xafc] ;  /* 0x000afc0001f77983 */ /* 0x000ee80000100800 */
[----:B------:R-:W2:Y:S04]  /*fd950*/  LDL.LU R243, [R1+0xacdc] ;  /* 0x00acdc0001f37983 */ /* 0x000ea80000300800 */
        /* <DEDUP_REMOVED lines=59> */
[----:B--2---:R-:W-:Y:S01]  /*fdd10*/  IMAD.MOV.U32 R27, RZ, RZ, R243 ;  /* 0x000000ffff1b7224 */ /* 0x004fe200078e00f3 */
[----:B---3--:R-:W-:Y:S01]  /*fdd20*/  MOV R26, R242 ;  /* 0x000000f2001a7202 */ /* 0x008fe20000000f00 */
[----:B----4-:R-:W-:-:S02]  /*fdd30*/  IMAD.MOV.U32 R25, RZ, RZ, R241 ;  /* 0x000000ffff197224 */ /* 0x010fc400078e00f1 */
[----:B------:R-:W-:Y:S02]  /*fdd40*/  IMAD.MOV.U32 R24, RZ, RZ, R240 ;  /* 0x000000ffff187224 */ /* 0x000fe400078e00f0 */
[----:B------:R-:W2:Y:S04]  /*fdd50*/  LDL.LU R240, [R1+0xaccc] ;  /* 0x00accc0001f07983 */ /* 0x000ea80000300800 */
[----:B------:R-:W2:Y:S04]  /*fdd60*/  LDL.LU R241, [R1+0xacc8] ;  /* 0x00acc80001f17983 */ /* 0x000ea80000300800 */
[----:B------:R-:W2:Y:S04]  /*fdd70*/  LDL.LU R242, [R1+0xacc4] ;  /* 0x00acc40001f27983 */ /* 0x000ea80000300800 */
[----:B------:R-:W2:Y:S01]  /*fdd80*/  LDL.LU R243, [R1+0xacc0] ;  /* 0x00acc00001f37983 */ /* 0x000ea20000300800 */
[C---:B------:R-:W-:Y:S08]  /*fdd90*/  HMMA.1688.F32.TF32 R44, R228.reuse, R16, R44 ;  /* 0x00000010e42c723c */ /* 0x040ff0000008102c */
[C---:B------:R-:W-:Y:S08]  /*fdda0*/  HMMA.1688.F32.TF32 R52, R228.reuse, R12, R52 ;  /* 0x0000000ce434723c */ /* 0x040ff00000081034 */
[----:B------:R-:W-:Y:S08]  /*fddb0*/  HMMA.1688.F32.TF32 R68, R228, R244, R68 ;  /* 0x000000f4e444723c */ /* 0x000ff00000081044 */
[-C--:B-1----:R-:W-:Y:S08]  /*fddc0*/  HMMA.1688.F32.TF32 R4, R232, R28.reuse, R4 ;  /* 0x0000001ce804723c */ /* 0x082ff00000081004 */
[C---:B------:R-:W-:Y:S08]  /*fddd0*/  HMMA.1688.F32.TF32 R120, R228.reuse, R28, R116 ;  /* 0x0000001ce478723c */ /* 0x040ff00000081074 */
[C---:B------:R-:W-:Y:S08]  /*fdde0*/  HMMA.1688.F32.TF32 R116, R228.reuse, R72, R108 ;  /* 0x00000048e474723c */ /* 0x040ff0000008106c */
[C---:B------:R-:W-:Y:S08]  /*fddf0*/  HMMA.1688.F32.TF32 R108, R228.reuse, R64, R104 ;  /* 0x00000040e46c723c */ /* 0x040ff00000081068 */
        /* <DEDUP_REMOVED lines=15> */
[----:B--2---:R-:W-:Y:S01]  /*fdef0*/  HMMA.1688.F32.TF32 R96, R228, R40, R240 ;  /* 0x00000028e460723c */ /* 0x004fe200000810f0 */
[----:B------:R-:W-:-:S02]  /*fdf00*/  IMAD.MOV.U32 R240, RZ, RZ, R93 ;  /* 0x000000fffff07224 */ /* 0x000fc400078e005d */
[----:B------:R-:W-:-:S07]  /*fdf10*/  IMAD.MOV.U32 R241, RZ, RZ, R92 ;  /* 0x000000fffff17224 */ /* 0x000fce00078e005c */
[----:B------:R-:W-:Y:S01]  /*fdf20*/  HMMA.1688.F32.TF32 R76, R228, R240, R76 ;  /* 0x000000f0e44c723c */ /* 0x000fe2000008104c */
[----:B------:R-:W-:Y:S04]  /*fdf30*/  LDS R228, [R3+UR10+0x30680] ;  /* 0x0306800a03e47984 */ /* 0x000fe80008000800 */
[----:B------:R-:W-:Y:S04]  /*fdf40*/  LDS R230, [R3+UR10+0x32680] ;  /* 0x0326800a03e67984 */ /* 0x000fe80008000800 */
[----:B------:R-:W-:Y:S04]  /*fdf50*/  STL.64 [R1+0x29a0], R96 ;  /* 0x0029a06001007387 */ /* 0x000fe80000100a00 */
[----:B------:R-:W-:Y:S04]  /*fdf60*/  STL.64 [R1+0x29a8], R98 ;  /* 0x0029a86201007387 */ /* 0x000fe80000100a00 */
        /* <DEDUP_REMOVED lines=17> */
[----:B------:R-:W3:Y:S01]  /*fe080*/  LDS R231, [R115+UR10+0x32680] ;  /* 0x0326800a73e77984 */ /* 0x000ee20008000800 */
[C---:B-1----:R-:W-:Y:S08]  /*fe090*/  HMMA.1688.F32.TF32 R44, R232.reuse, R88, R36 ;  /* 0x00000058e82c723c */ /* 0x042ff00000081024 */
[C---:B------:R-:W-:Y:S08]  /*fe0a0*/  HMMA.1688.F32.TF32 R36, R232.reuse, R216, R24 ;  /* 0x000000d8e824723c */ /* 0x040ff00000081018 */
[C---:B------:R-:W-:Y:S03]  /*fe0b0*/  HMMA.1688.F32.TF32 R24, R232.reuse, R248, R172 ;  /* 0x000000f8e818723c */ /* 0x040fe600000810ac */
        /* <DEDUP_REMOVED lines=12> */
[----:B-1----:R-:W3:Y:S04]  /*fe180*/  LDL.LU R24, [R1+0x1a0] ;  /* 0x0001a00001187983 */ /* 0x002ee80000300800 */
        /* <DEDUP_REMOVED lines=124> */
[----:B------:R1:W-:Y:S01]  /*fe950*/  STL.64 [R1+0x28c8], R214 ;  /* 0x0028c8d601007387 */ /* 0x0003e20000100a00 */
[C---:B------:R-:W-:Y:S03]  /*fe960*/  HMMA.1688.F32.TF32 R200, R232.reuse, R40, R200 ;  /* 0x00000028e8c8723c */ /* 0x040fe600000810c8 */
[----:B-1----:R-:W2:Y:S04]  /*fe970*/  LDL.LU.64 R214, [R1+0xacb8] ;  /* 0x00acb80001d67983 */ /* 0x002ea80000300a00 */
[----:B------:R-:W2:Y:S04]  /*fe980*/  LDL.LU.64 R212, [R1+0xacb0] ;  /* 0x00acb00001d47983 */ /* 0x000ea80000300a00 */
[----:B------:R-:W-:Y:S04]  /*fe990*/  STL.64 [R1+0x28b0], R164 ;  /* 0x0028b0a401007387 */ /* 0x000fe80000100a00 */
[----:B------:R1:W-:Y:S01]  /*fe9a0*/  STL.64 [R1+0x28b8], R166 ;  /* 0x0028b8a601007387 */ /* 0x0003e20000100a00 */
[C---:B------:R-:W-:Y:S03]  /*fe9b0*/  HMMA.1688.F32.TF32 R144, R232.reuse, R20, R144 ;  /* 0x00000014e890723c */ /* 0x040fe60000081090 */
[----:B-1----:R-:W3:Y:S04]  /*fe9c0*/  LDL.LU.64 R166, [R1+0xaca8] ;  /* 0x00aca80001a67983 */ /* 0x002ee80000300a00 */
[----:B------:R-:W3:Y:S04]  /*fe9d0*/  LDL.LU.64 R164, [R1+0xaca0] ;  /* 0x00aca00001a47983 */ /* 0x000ee80000300a00 */
[----:B------:R-:W-:Y:S04]  /*fe9e0*/  STL.64 [R1+0x28a0], R160 ;  /* 0x0028a0a001007387 */ /* 0x000fe80000100a00 */
[----:B------:R1:W-:Y:S04]  /*fe9f0*/  STL.64 [R1+0x28a8], R162 ;  /* 0x0028a8a201007387 */ /* 0x0003e80000100a00 */
[----:B-1----:R-:W4:Y:S04]  /*fea00*/  LDL.LU.64 R162, [R1+0xac98] ;  /* 0x00ac980001a27983 */ /* 0x002f280000300a00 */
[----:B------:R-:W4:Y:S04]  /*fea10*/  LDL.LU.64 R160, [R1+0xac90] ;  /* 0x00ac900001a07983 */ /* 0x000f280000300a00 */
[----:B------:R-:W-:Y:S04]  /*fea20*/  STL.64 [R1+0x2890], R156 ;  /* 0x0028909c01007387 */ /* 0x000fe80000100a00 */
[----:B------:R1:W-:Y:S02]  /*fea30*/  STL.64 [R1+0x2898], R158 ;  /* 0x0028989e01007387 */ /* 0x0003e40000100a00 */
[C---:B-1----:R-:W-:Y:S02]  /*fea40*/  HMMA.1688.F32.TF32 R156, R232.reuse, R32, R196 ;  /* 0x00000020e89c723c */ /* 0x042fe400000810c4 */
[----:B------:R-:W-:Y:S04]  /*fea50*/  STL.64 [R1+0x2880], R200 ;  /* 0x002880c801007387 */ /* 0x000fe80000100a00 */
[----:B------:R-:W-:Y:S02]  /*fea60*/  STL.64 [R1+0x2888], R202 ;  /* 0x002888ca01007387 */ /* 0x000fe40000100a00 */
[C---:B------:R-:W-:Y:S11]  /*fea70*/  HMMA.1688.F32.TF32 R196, R232.reuse, R240, R220 ;  /* 0x000000f0e8c4723c */ /* 0x040ff600000810dc */
[----:B------:R-:W-:Y:S04]  /*fea80*/  STL.64 [R1+0x2870], R156 ;  /* 0x0028709c01007387 */ /* 0x000fe80000100a00 */
[----:B------:R1:W-:Y:S04]  /*fea90*/  STL.64 [R1+0x2878], R158 ;  /* 0x0028789e01007387 */ /* 0x0003e80000100a00 */
[----:B------:R-:W-:Y:S04]  /*feaa0*/  STL.64 [R1+0x2850], R144 ;  /* 0x0028509001007387 */ /* 0x000fe80000100a00 */
[----:B------:R1:W-:Y:S02]  /*feab0*/  STL.64 [R1+0x2858], R146 ;  /* 0x0028589201007387 */ /* 0x0003e40000100a00 */
[C---:B-1----:R-:W-:Y:S08]  /*feac0*/  HMMA.1688.F32.TF32 R156, R232.reuse, R244, R140 ;  /* 0x000000f4e89c723c */ /* 0x042ff0000008108c */
[C---:B------:R-:W-:Y:S08]  /*fead0*/  HMMA.1688.F32.TF32 R144, R232.reuse, R8, R136 ;  /* 0x00000008e890723c */ /* 0x040ff00000081088 */
        /* <DEDUP_REMOVED lines=8> */
[----:B------:R-:W-:Y:S04]  /*feb60*/  STL.64 [R1+0x2838], R198 ;  /* 0x002838c601007387 */ /* 0x000fe80000100a00 */
[----:B------:R-:W1:Y:S03]  /*feb70*/  LDS R235, [R219+UR10+0x32680] ;  /* 0x0326800adbeb7984 */ /* 0x000e660008000800 */
        /* <DEDUP_REMOVED lines=147> */
[----:B---3--:R-:W-:Y:S03]  /*ff4b0*/  HMMA.1688.F32.TF32 R4, R232, R48, R4 ;  /* 0x00000030e804723c */ /* 0x008fe60000081004 */
[----:B------:R-:W-:Y:S04]  /*ff4c0*/  LDS R236, [R3+UR10+0x30700] ;  /* 0x0307000a03ec7984 */ /* 0x000fe80008000800 */
[----:B------:R-:W-:Y:S04]  /*ff4d0*/  LDS R238, [R3+UR10+0x32700] ;  /* 0x0327000a03ee7984 */ /* 0x000fe80008000800 */
[----:B------:R-:W-:Y:S04]  /*ff4e0*/  LDS R237, [R115+UR10+0x30700] ;  /* 0x0307000a73ed7984 */ /* 0x000fe80008000800 */
[----:B------:R-:W1:Y:S01]  /*ff4f0*/  LDS R239, [R115+UR10+0x32700] ;  /* 0x0327000a73ef7984 */ /* 0x000e620008000800 */
        /* <DEDUP_REMOVED lines=62> */
[----:B---3--:R-:W3:Y:S04]  /*ff8e0*/  LDL.LU R24, [R1+0x360] ;  /* 0x0003600001187983 */ /* 0x008ee80000300800 */
[----:B------:R1:W-:Y:S04]  /*ff8f0*/  STL.64 [R1+0x22d0], R36 ;  /* 0x0022d02401007387 */ /* 0x0003e80000100a00 */
[----:B------:R1:W-:Y:S04]  /*ff900*/  STL.64 [R1+0x22d8], R38 ;  /* 0x0022d82601007387 */ /* 0x0003e80000100a00 */
[----:B------:R1:W-:Y:S04]  /*ff910*/  STL.64 [R1+0x22b0], R4 ;  /* 0x0022b00401007387 */ /* 0x0003e80000100a00 */
[----:B------:R1:W-:Y:S04]  /*ff920*/  STL.64 [R1+0x22b8], R6 ;  /* 0x0022b80601007387 */ /* 0x0003e80000100a00 */
        /* <DEDUP_REMOVED lines=124> */
[----:B------:R-:W-:Y:S03]  /*1000f0*/  HMMA.1688.F32.TF32 R232, R232, R16, R132 ;  /* 0x00000010e8e8723c */ /* 0x000fe60000081084 */
[----:B-1----:R-:W3:Y:S04]  /*100100*/  LDL.LU.64 R202, [R1+0xac78] ;  /* 0x00ac780001ca7983 */ /* 0x002ee80000300a00 */
[----:B------:R-:W3:Y:S01]  /*100110*/  LDL.LU.64 R200, [R1+0xac70] ;  /* 0x00ac700001c87983 */ /* 0x000ee20000300a00 */
[C---:B------:R-:W-:Y:S03]  /*100120*/  HMMA.1688.F32.TF32 R132, R236.reuse, R88, R128 ;  /* 0x00000058ec84723c */ /* 0x040fe60000081080 */
[----:B------:R-:W-:Y:S04]  /*100130*/  STL.64 [R1+0x2250], R196 ;  /* 0x002250c401007387 */ /* 0x000fe80000100a00 */
[----:B------:R1:W-:Y:S01]  /*100140*/  STL.64 [R1+0x2258], R198 ;  /* 0x002258c601007387 */ /* 0x0003e20000100a00 */
[C---:B------:R-:W-:Y:S03]  /*100150*/  HMMA.1688.F32.TF32 R128, R236.reuse, R216, R124 ;  /* 0x000000d8ec80723c */ /* 0x040fe6000008107c */
[----:B-1----:R-:W4:Y:S04]  /*100160*/  LDL.LU.64 R198, [R1+0xac68] ;  /* 0x00ac680001c67983 */ /* 0x002f280000300a00 */
[----:B------:R-:W4:Y:S01]  /*100170*/  LDL.LU.64 R196, [R1+0xac60] ;  /* 0x00ac600001c47983 */ /* 0x000f220000300a00 */
[C---:B------:R-:W-:Y:S03]  /*100180*/  HMMA.1688.F32.TF32 R124, R236.reuse, R248, R120 ;  /* 0x000000f8ec7c723c */ /* 0x040fe60000081078 */
[----:B------:R-:W-:Y:S04]  /*100190*/  STL.64 [R1+0x2230], R144 ;  /* 0x0022309001007387 */ /* 0x000fe80000100a00 */
[----:B------:R1:W-:Y:S01]  /*1001a0*/  STL.64 [R1+0x2238], R146 ;  /* 0x0022389201007387 */ /* 0x0003e20000100a00 */
[C---:B------:R-:W-:Y:S03]  /*1001b0*/  HMMA.1688.F32.TF32 R120, R236.reuse, R28, R116 ;  /* 0x0000001cec78723c */ /* 0x040fe60000081074 */
[----:B-1----:R-:W2:Y:S04]  /*1001c0*/  LDL.LU.64 R146, [R1+0xac58] ;  /* 0x00ac580001927983 */ /* 0x002ea80000300a00 */
[----:B------:R-:W2:Y:S01]  /*1001d0*/  LDL.LU.64 R144, [R1+0xac50] ;  /* 0x00ac500001907983 */ /* 0x000ea20000300a00 */
        /* <DEDUP_REMOVED lines=68> */
[----:B------:R-:W2:Y:S04]  /*100620*/  LDL.LU R172, [R1+0x670] ;  /* 0x0006700001ac7983 */ /* 0x000ea80000300800 */
        /* <DEDUP_REMOVED lines=105> */
[----:B--2---:R-:W2:Y:S04]  /*100cc0*/  LDL.LU.64 R134, [R1+0xac18] ;  /* 0x00ac180001867983 */ /* 0x004ea80000300a00 */
[----:B------:R-:W2:Y:S04]  /*100cd0*/  LDL.LU.64 R132, [R1+0xac10] ;  /* 0x00ac100001847983 */ /* 0x000ea80000300a00 */
[----:B------:R-:W-:Y:S01]  /*100ce0*/  STL.64 [R1+0x1de0], R128 ;  /* 0x001de08001007387 */ /* 0x000fe20000100a00 */
[C---:B------:R-:W-:Y:S03]  /*100cf0*/  HMMA.1688.F32.TF32 R108, R228.reuse, R20, R108 ;  /* 0x00000014e46c723c */ /* 0x040fe6000008106c */
[----:B------:R3:W-:Y:S04]  /*100d00*/  STL.64 [R1+0x1de8], R130 ;  /* 0x001de88201007387 */ /* 0x0007e80000100a00 */
[----:B---3--:R-:W3:Y:S01]  /*100d10*/  LDL.LU.64 R130, [R1+0xac08] ;  /* 0x00ac080001827983 */ /* 0x008ee20000300a00 */
[----:B------:R-:W-:Y:S03]  /*100d20*/  HMMA.1688.F32.TF32 R96, R228, R8, R96 ;  /* 0x00000008e460723c */ /* 0x000fe60000081060 */
[----:B------:R-:W3:Y:S04]  /*100d30*/  LDL.LU.64 R128, [R1+0xac00] ;  /* 0x00ac000001807983 */ /* 0x000ee80000300a00 */
[----:B------:R-:W-:Y:S04]  /*100d40*/  STL.64 [R1+0x1db0], R124 ;  /* 0x001db07c01007387 */ /* 0x000fe80000100a00 */
[----:B------:R4:W-:Y:S04]  /*100d50*/  STL.64 [R1+0x1db8], R126 ;  /* 0x001db87e01007387 */ /* 0x0009e80000100a00 */
[----:B------:R-:W-:Y:S04]  /*100d60*/  LDS R228, [R218+UR10+0x34000] ;  /* 0x0340000adae47984 */ /* 0x000fe80008000800 */
[----:B------:R-:W-:Y:S04]  /*100d70*/  LDS R230, [R218+UR10+0x36000] ;  /* 0x0360000adae67984 */ /* 0x000fe80008000800 */
[----:B----4-:R-:W4:Y:S04]  /*100d80*/  LDL.LU.64 R126, [R1+0xabf8] ;  /* 0x00abf800017e7983 */ /* 0x010f280000300a00 */
[----:B------:R-:W4:Y:S04]  /*100d90*/  LDL.LU.64 R124, [R1+0xabf0] ;  /* 0x00abf000017c7983 */ /* 0x000f280000300a00 */
        /* <DEDUP_REMOVED lines=50> */
[----:B------:R1:W-:Y:S04]  /*1010c0*/  STL.64 [R1+0x1ab0], R36 ;  /* 0x001ab02401007387 */ /* 0x0003e80000100a00 */
[----:B------:R1:W-:Y:S04]  /*1010d0*/  STL.64 [R1+0x1ab8], R38 ;  /* 0x001ab82601007387 */ /* 0x0003e80000100a00 */
        /* <DEDUP_REMOVED lines=79> */
[----:B------:R-:W4:Y:S01]  /*1015d0*/  LDL.LU R6, [R1+0x3a8] ;  /* 0x0003a80001067983 */ /* 0x000f220000300800 */
[C---:B--2---:R-:W-:Y:S08]  /*1015e0*/  HMMA.1688.F32.TF32 R100, R236.reuse, R12, R100 ;  /* 0x0000000cec64723c */ /* 0x044ff00000081064 */
[C---:B---3--:R-:W-:Y:S08]  /*1015f0*/  HMMA.1688.F32.TF32 R104, R236.reuse, R8, R104 ;  /* 0x00000008ec68723c */ /* 0x048ff00000081068 */
[C---:B----4-:R-:W-:Y:S08]  /*101600*/  HMMA.1688.F32.TF32 R108, R236.reuse, R244, R108 ;  /* 0x000000f4ec6c723c */ /* 0x050ff0000008106c */
[C---:B------:R-:W-:Y:S08]  /*101610*/  HMMA.1688.F32.TF32 R116, R236.reuse, R20, R116 ;  /* 0x00000014ec74723c */ /* 0x040ff00000081074 */
[----:B------:R-:W-:Y:S11]  /*101620*/  HMMA.1688.F32.TF32 R112, R236, R240, R112 ;  /* 0x000000f0ec70723c */ /* 0x000ff60000081070 */
[----:B------:R-:W-:Y:S01]  /*101630*/  STL.64 [R1+0x1a50], R116 ;  /* 0x001a507401007387 */ /* 0x000fe20000100a00 */
[----:B------:R-:W-:-:S03]  /*101640*/  IMAD.MOV.U32 R2, RZ, RZ, R119 ;  /* 0x000000ffff027224 */ /* 0x000fc600078e0077 */
[----:B------:R1:W-:Y:S01]  /*101650*/  STL [R1+0x1a58], R118 ;  /* 0x001a587601007387 */ /* 0x0003e20000100800 */
        /* <DEDUP_REMOVED lines=23> */
[----:B-1----:R-:W2:Y:S01]  /*1017d0*/  LDL.64 R238, [R1+0xba8] ;  /* 0x000ba80001ee7983 */ /* 0x002ea20000100a00 */
[C---:B------:R-:W-:Y:S08]  /*1017e0*/  HMMA.1688.F32.TF32 R92, R232.reuse, R90, R92 ;  /* 0x0000005ae85c723c */ /* 0x040ff0000008105c */
[C---:B------:R-:W-:Y:S08]  /*1017f0*/  HMMA.1688.F32.TF32 R80, R232.reuse, R250, R80 ;  /* 0x000000fae850723c */ /* 0x040ff00000081050 */
[----:B------:R-:W-:Y:S03]  /*101800*/  HMMA.1688.F32.TF32 R76, R232, R30, R76 ;  /* 0x0000001ee84c723c */ /* 0x000fe6000008104c */
[----:B------:R-:W-:Y:S01]  /*101810*/  STL.64 [R1+0x1910], R92 ;  /* 0x0019105c01007387 */ /* 0x000fe20000100a00 */
[----:B------:R-:W-:-:S03]  /*101820*/  IMAD.MOV.U32 R13, RZ, RZ, R90 ;  /* 0x000000ffff0d7224 */ /* 0x000fc600078e005a */
[----:B------:R1:W-:Y:S01]  /*101830*/  STL.64 [R1+0x1918], R94 ;  /* 0x0019185e01007387 */ /* 0x0003e20000100a00 */
[C---:B------:R-:W-:Y:S01]  /*101840*/  HMMA.1688.F32.TF32 R72, R232.reuse, R74, R216 ;  /* 0x0000004ae848723c */ /* 0x040fe200000810d8 */
[----:B------:R-:W-:Y:S02]  /*101850*/  IMAD.MOV.U32 R12, RZ, RZ, R91 ;  /* 0x000000ffff0c7224 */ /* 0x000fe400078e005b */
[----:B-1----:R-:W3:Y:S04]  /*101860*/  LDL.LU.64 R94, [R1+0xab78] ;  /* 0x00ab7800015e7983 */ /* 0x002ee80000300a00 */
[----:B------:R-:W3:Y:S01]  /*101870*/  LDL.LU.64 R92, [R1+0xab70] ;  /* 0x00ab7000015c7983 */ /* 0x000ee20000300a00 */
[C---:B------:R-:W-:Y:S03]  /*101880*/  HMMA.1688.F32.TF32 R64, R232.reuse, R66, R68 ;  /* 0x00000042e840723c */ /* 0x040fe60000081044 */
[----:B------:R-:W3:Y:S04]  /*101890*/  LDL.LU.64 R90, [R1+0xab68] ;  /* 0x00ab6800015a7983 */ /* 0x000ee80000300a00 */
[----:B------:R-:W3:Y:S01]  /*1018a0*/  LDL.LU.64 R88, [R1+0xab60] ;  /* 0x00ab600001587983 */ /* 0x000ee20000300a00 */
[C---:B------:R-:W-:Y:S08]  /*1018b0*/  HMMA.1688.F32.TF32 R60, R232.reuse, R58, R60 ;  /* 0x0000003ae83c723c */ /* 0x040ff0000008103c */
[C---:B------:R-:W-:Y:S08]  /*1018c0*/  HMMA.1688.F32.TF32 R48, R232.reuse, R50, R52 ;  /* 0x00000032e830723c */ /* 0x040ff00000081034 */
[----:B------:R-:W-:Y:S01]  /*1018d0*/  HMMA.1688.F32.TF32 R44, R232, R42, R44 ;  /* 0x0000002ae82c723c */ /* 0x000fe2000008102c */
[----:B------:R-:W-:Y:S01]  /*1018e0*/  MOV R237, R58 ;  /* 0x0000003a00ed7202 */ /* 0x000fe20000000f00 */
[----:B------:R-:W-:-:S06]  /*1018f0*/  IMAD.MOV.U32 R236, RZ, RZ, R59 ;  /* 0x000000ffffec7224 */ /* 0x000fcc00078e003b */
[C---:B------:R-:W-:Y:S08]  /*101900*/  HMMA.1688.F32.TF32 R36, R232.reuse, R34, R36 ;  /* 0x00000022e824723c */ /* 0x040ff00000081024 */
[----:B------:R-:W-:Y:S01]  /*101910*/  HMMA.1688.F32.TF32 R24, R232, R22, R24 ;  /* 0x00000016e818723c */ /* 0x000fe20000081018 */
[----:B------:R-:W-:Y:S02]  /*101920*/  IMAD.MOV.U32 R17, RZ, RZ, R42 ;  /* 0x000000ffff117224 */ /* 0x000fe400078e002a */
[----:B------:R-:W-:-:S05]  /*101930*/  IMAD.MOV.U32 R16, RZ, RZ, R43 ;  /* 0x000000ffff107224 */ /* 0x000fca00078e002b */
[----:B------:R-:W-:Y:S01]  /*101940*/  HMMA.1688.F32.TF32 R172, R232, R242, R172 ;  /* 0x000000f2e8ac723c */ /* 0x000fe200000810ac */
[----:B------:R-:W-:Y:S01]  /*101950*/  MOV R29, R34 ;  /* 0x00000022001d7202 */ /* 0x000fe20000000f00 */
[----:B------:R-:W-:-:S06]  /*101960*/  IMAD.MOV.U32 R28, RZ, RZ, R35 ;  /* 0x000000ffff1c7224 */ /* 0x000fcc00078e0023 */
[----:B------:R-:W-:Y:S01]  /*101970*/  HMMA.1688.F32.TF32 R4, R232, R246, R4 ;  /* 0x000000f6e804723c */ /* 0x000fe20000081004 */
[----:B------:R-:W-:Y:S02]  /*101980*/  IMAD.MOV.U32 R241, RZ, RZ, R22 ;  /* 0x000000fffff17224 */ /* 0x000fe400078e0016 */
[----:B------:R-:W-:-:S05]  /*101990*/  IMAD.MOV.U32 R240, RZ, RZ, R23 ;  /* 0x000000fffff07224 */ /* 0x000fca00078e0017 */
[----:B--2---:R-:W-:-:S15]  /*1019a0*/  HMMA.1688.F32.TF32 R84, R232, R238, R84 ;  /* 0x000000eee854723c */ /* 0x004fde0000081054 */
[----:B------:R-:W-:-:S04]  /*1019b0*/  NOP ;  /* 0x0000000000007918 */ /* 0x000fc80000000000 */
        /* <DEDUP_REMOVED lines=61> */
[----:B------:R-:W2:Y:S02]  /*101d90*/  LDL.LU.64 R4, [R1+0xaa30] ;  /* 0x00aa300001047983 */ /* 0x000ea40000300a00 */
[----:B--2---:R-:W-:Y:S02]  /*101da0*/  HMMA.1688.F32.TF32 R4, R232, R10, R4 ;  /* 0x0000000ae804723c */ /* 0x004fe40000081004 */
[----:B------:R-:W2:Y:S04]  /*101db0*/  LDL.LU.64 R10, [R1+0xaa28] ;  /* 0x00aa2800010a7983 */ /* 0x000ea80000300a00 */
[----:B------:R-:W2:-:S13]  /*101dc0*/  LDL.LU.64 R8, [R1+0xaa20] ;  /* 0x00aa200001087983 */ /* 0x000e9a0000300a00 */
[----:B------:R-:W-:Y:S04]  /*101dd0*/  STL.64 [R1+0x16f0], R4 ;  /* 0x0016f00401007387 */ /* 0x000fe80000100a00 */
[----:B------:R1:W-:Y:S02]  /*101de0*/  STL.64 [R1+0x16f8], R6 ;  /* 0x0016f80601007387 */ /* 0x0003e40000100a00 */
[----:B-1----:R-:W-:Y:S01]  /*101df0*/  MOV R6, R13 ;  /* 0x0000000d00067202 */ /* 0x002fe20000000f00 */
[----:B------:R-:W-:Y:S01]  /*101e00*/  IMAD.MOV.U32 R7, RZ, RZ, R12 ;  /* 0x000000ffff077224 */ /* 0x000fe200078e000c */
[----:B--2---:R-:W-:Y:S01]  /*101e10*/  HMMA.1688.F32.TF32 R8, R232, R14, R8 ;  /* 0x0000000ee808723c */ /* 0x004fe20000081008 */
[----:B------:R-:W2:Y:S04]  /*101e20*/  LDL.LU.64 R14, [R1+0xaa18] ;  /* 0x00aa1800010e7983 */ /* 0x000ea80000300a00 */
[----:B------:R-:W2:-:S14]  /*101e30*/  LDL.LU.64 R12, [R1+0xaa10] ;  /* 0x00aa1000010c7983 */ /* 0x000e9c0000300a00 */
[----:B------:R-:W-:Y:S04]  /*101e40*/  STL.64 [R1+0x16d0], R8 ;  /* 0x0016d00801007387 */ /* 0x000fe80000100a00 */
[----:B------:R1:W-:Y:S02]  /*101e50*/  STL.64 [R1+0x16d8], R10 ;  /* 0x0016d80a01007387 */ /* 0x0003e40000100a00 */
[----:B-1----:R-:W-:Y:S02]  /*101e60*/  IMAD.MOV.U32 R10, RZ, RZ, R17 ;  /* 0x000000ffff0a7224 */ /* 0x002fe400078e0011 */
[----:B------:R-:W-:Y:S01]  /*101e70*/  IMAD.MOV.U32 R11, RZ, RZ, R16 ;  /* 0x000000ffff0b7224 */ /* 0x000fe200078e0010 */
[----:B--2---:R-:W-:Y:S01]  /*101e80*/  HMMA.1688.F32.TF32 R232, R232, R18, R12 ;  /* 0x00000012e8e8723c */ /* 0x004fe2000008100c */
[----:B------:R-:W2:Y:S04]  /*101e90*/  LDL.LU.64 R18, [R1+0xaa08] ;  /* 0x00aa080001127983 */ /* 0x000ea80000300a00 */
[----:B------:R-:W2:-:S14]  /*101ea0*/  LDL.LU.64 R16, [R1+0xaa00] ;  /* 0x00aa000001107983 */ /* 0x000e9c0000300a00 */
[----:B------:R-:W-:Y:S04]  /*101eb0*/  STL.64 [R1+0x1680], R232 ;  /* 0x001680e801007387 */ /* 0x000fe80000100a00 */
[----:B------:R1:W-:Y:S04]  /*101ec0*/  STL.64 [R1+0x1688], R234 ;  /* 0x001688ea01007387 */ /* 0x0003e80000100a00 */
[----:B-1----:R-:W3:Y:S01]  /*101ed0*/  LDL.64 R234, [R1+0xb68] ;  /* 0x000b680001ea7983 */ /* 0x002ee20000100a00 */
[C---:B------:R-:W-:Y:S08]  /*101ee0*/  HMMA.1688.F32.TF32 R24, R228.reuse, R30, R24 ;  /* 0x0000001ee418723c */ /* 0x040ff00000081018 */
[----:B--2---:R-:W-:Y:S01]  /*101ef0*/  HMMA.1688.F32.TF32 R4, R228, R6, R16 ;  /* 0x00000006e404723c */ /* 0x004fe20000081010 */
[----:B------:R-:W2:-:S15]  /*101f00*/  LDL.64 R18, [R1+0xae8] ;  /* 0x000ae80001127983 */ /* 0x000e9e0000100a00 */
[----:B------:R-:W-:-:S03]  /*101f10*/  NOP ;  /* 0x0000000000007918 */ /* 0x000fc60000000000 */
[----:B------:R-:W-:Y:S04]  /*101f20*/  STL.64 [R1+0x1670], R4 ;  /* 0x0016700401007387 */ /* 0x000fe80000100a00 */
[----:B------:R1:W-:Y:S02]  /*101f30*/  STL.64 [R1+0x1678], R6 ;  /* 0x0016780601007387 */ /* 0x0003e40000100a00 */
[----:B-1----:R-:W-:Y:S02]  /*101f40*/  HMMA.1688.F32.TF32 R4, R228, R238, R172 ;  /* 0x000000eee404723c */ /* 0x002fe400000810ac */
[----:B------:R-:W2:-:S15]  /*101f50*/  LDL.64 R174, [R1+0xb78] ;  /* 0x000b780001ae7983 */ /* 0x000e9e0000100a00 */
[----:B------:R-:W-:Y:S02]  /*101f60*/  NOP ;  /* 0x0000000000007918 */ /* 0x000fe40000000000 */
[----:B------:R-:W-:Y:S04]  /*101f70*/  STL.64 [R1+0x1660], R4 ;  /* 0x0016600401007387 */ /* 0x000fe80000100a00 */
[----:B------:R1:W-:Y:S02]  /*101f80*/  STL.64 [R1+0x1668], R6 ;  /* 0x0016680601007387 */ /* 0x0003e40000100a00 */
[----:B-1----:R-:W-:Y:S01]  /*101f90*/  HMMA.1688.F32.TF32 R4, R228, R250, R20 ;  /* 0x000000fae404723c */ /* 0x002fe20000081014 */
[----:B------:R-:W-:Y:S02]  /*101fa0*/  IMAD.MOV.U32 R22, RZ, RZ, R29 ;  /* 0x000000ffff167224 */ /* 0x000fe400078e001d */
[----:B------:R-:W-:-:S15]  /*101fb0*/  IMAD.MOV.U32 R23, RZ, RZ, R28 ;  /* 0x000000ffff177224 */ /* 0x000fde00078e001c */
[----:B------:R-:W-:Y:S01]  /*101fc0*/  NOP ;  /* 0x0000000000007918 */ /* 0x000fe20000000000 */
[----:B------:R-:W-:Y:S04]  /*101fd0*/  STL.64 [R1+0x1600], R4 ;  /* 0x0016000401007387 */ /* 0x000fe80000100a00 */
[----:B------:R-:W-:Y:S04]  /*101fe0*/  STL.64 [R1+0x1608], R6 ;  /* 0x0016080601007387 */ /* 0x000fe80000100a00 */
[----:B------:R-:W2:Y:S04]  /*101ff0*/  LDL.LU.64 R30, [R1+0xa9f8] ;  /* 0x00a9f800011e7983 */ /* 0x000ea80000300a00 */
[----:B------:R-:W2:Y:S01]  /*102000*/  LDL.LU.64 R28, [R1+0xa9f0] ;  /* 0x00a9f000011c7983 */ /* 0x000ea20000300a00 */
[C---:B---3--:R-:W-:Y:S03]  /*102010*/  HMMA.1688.F32.TF32 R32, R228.reuse, R234, R32 ;  /* 0x000000eae420723c */ /* 0x048fe60000081020 */
[----:B------:R-:W-:Y:S04]  /*102020*/  STL.64 [R1+0x15d0], R24 ;  /* 0x0015d01801007387 */ /* 0x000fe80000100a00 */
[----:B------:R1:W-:Y:S01]  /*102030*/  STL.64 [R1+0x15d8], R26 ;  /* 0x0015d81a01007387 */ /* 0x0003e20000100a00 */
[C---:B------:R-:W-:Y:S01]  /*102040*/  HMMA.1688.F32.TF32 R8, R228.reuse, R10, R44 ;  /* 0x0000000ae408723c */ /* 0x040fe2000008102c */
[----:B------:R-:W-:Y:S01]  /*102050*/  MOV R14, R241 ;  /* 0x000000f1000e7202 */ /* 0x000fe20000000f00 */
[----:B------:R-:W-:Y:S01]  /*102060*/  IMAD.MOV.U32 R15, RZ, RZ, R240 ;  /* 0x000000ffff0f7224 */ /* 0x000fe200078e00f0 */
[----:B------:R-:W-:Y:S01]  /*102070*/  LOP3.LUT R233, R3, 0x20, RZ, 0x3c, !PT ;  /* 0x0000002003e97812 */ /* 0x000fe200078e3cff */
[----:B------:R-:W-:Y:S04]  /*102080*/  LDS R4, [R3+UR10+0x34080] ;  /* 0x0340800a03047984 */ /* 0x000fe80008000800 */
[C---:B------:R-:W-:Y:S01]  /*102090*/  HMMA.1688.F32.TF32 R20, R228.reuse, R22, R48 ;  /* 0x00000016e414723c */ /* 0x040fe20000081030 */
[----:B------:R-:W-:Y:S04]  /*1020a0*/  LDS R6, [R3+UR10+0x36080] ;  /* 0x0360800a03067984 */ /* 0x000fe80008000800 */
[----:B-1----:R-:W3:Y:S04]  /*1020b0*/  LDL.64 R26, [R1+0xad8] ;  /* 0x000ad800011a7983 */ /* 0x002ee80000100a00 */
[----:B------:R-:W-:Y:S04]  /*1020c0*/  LDS R5, [R233+UR10+0x34080] ;  /* 0x0340800ae9057984 */ /* 0x000fe80008000800 */
[----:B------:R-:W1:Y:S01]  /*1020d0*/  LDS R7, [R233+UR10+0x36080] ;  /* 0x0360800ae9077984 */ /* 0x000e620008000800 */
[----:B--2---:R-:W-:-:S15]  /*1020e0*/  HMMA.1688.F32.TF32 R28, R228, R174, R28 ;  /* 0x000000aee41c723c */ /* 0x004fde000008101c */
[----:B------:R-:W-:-:S04]  /*1020f0*/  NOP ;  /* 0x0000000000007918 */ /* 0x000fc80000000000 */
[----:B------:R-:W-:Y:S04]  /*102100*/  STL.64 [R1+0x15c0], R28 ;  /* 0x0015c01c01007387 */ /* 0x000fe80000100a00 */
[----:B------:R2:W-:Y:S04]  /*102110*/  STL.64 [R1+0x15c8], R30 ;  /* 0x0015c81e01007387 */ /* 0x0005e80000100a00 */
[----:B------:R-:W-:Y:S01]  /*102120*/  STL.64 [R1+0x1590], R32 ;  /* 0x0015902001007387 */ /* 0x000fe20000100a00 */
[----:B--2---:R-:W-:Y:S01]  /*102130*/  MOV R30, R237 ;  /* 0x000000ed001e7202 */ /* 0x004fe20000000f00 */
[----:B------:R-:W-:-:S02]  /*102140*/  IMAD.MOV.U32 R31, RZ, RZ, R236 ;  /* 0x000000ffff1f7224 */ /* 0x000fc400078e00ec */
[----:B------:R2:W-:Y:S05]  /*102150*/  STL.64 [R1+0x1598], R34 ;  /* 0x0015982201007387 */ /* 0x0005ea0000100a00 */
[----:B------:R-:W-:Y:S01]  /*102160*/  HMMA.1688.F32.TF32 R28, R228, R30, R36 ;  /* 0x0000001ee41c723c */ /* 0x000fe20000081024 */
[----:B------:R-:W3:Y:S04]  /*102170*/  LDL.64 R38, [R1+0xb48] ;  /* 0x000b480001267983 */ /* 0x000ee80000100a00 */
[----:B--2---:R-:W2:-:S14]  /*102180*/  LDL.64 R34, [R1+0xac8] ;  /* 0x000ac80001227983 */ /* 0x004e9c0000100a00 */
[----:B------:R-:W-:Y:S04]  /*102190*/  STL.64 [R1+0x1570], R28 ;  /* 0x0015701c01007387 */ /* 0x000fe80000100a00 */
[----:B------:R3:W-:Y:S02]  /*1021a0*/  STL.64 [R1+0x1578], R30 ;  /* 0x0015781e01007387 */ /* 0x0007e40000100a00 */
[----:B---3--:R-:W-:Y:S02]  /*1021b0*/  HMMA.1688.F32.TF32 R28, R228, R38, R40 ;  /* 0x00000026e41c723c */ /* 0x008fe40000081028 */
[----:B------:R-:W3:-:S15]  /*1021c0*/  LDL.64 R42, [R1+0xb88] ;  /* 0x000b8800012a7983 */ /* 0x000ede0000100a00 */
[----:B------:R-:W-:Y:S02]  /*1021d0*/  NOP ;  /* 0x0000000000007918 */ /* 0x000fe40000000000 */
[----:B------:R-:W-:Y:S04]  /*1021e0*/  STL.64 [R1+0x1540], R28 ;  /* 0x0015401c01007387 */ /* 0x000fe80000100a00 */
[----:B------:R1:W-:Y:S04]  /*1021f0*/  STL.64 [R1+0x1548], R30 ;  /* 0x0015481e01007387 */ /* 0x0003e80000100a00 */
[----:B------:R-:W3:Y:S04]  /*102200*/  LDL.64 R46, [R1+0xbb8] ;  /* 0x000bb800012e7983 */ /* 0x000ee80000100a00 */
[----:B------:R-:W-:Y:S04]  /*102210*/  STL.64 [R1+0x1520], R8 ;  /* 0x0015200801007387 */ /* 0x000fe80000100a00 */
[----:B------:R-:W-:Y:S04]  /*102220*/  STL.64 [R1+0x1528], R10 ;  /* 0x0015280a01007387 */ /* 0x000fe80000100a00 */
[----:B------:R-:W4:Y:S01]  /*102230*/  LDL.64 R50, [R1+0xb58] ;  /* 0x000b580001327983 */ /* 0x000f220000100a00 */
[C---:B-1----:R-:W-:Y:S03]  /*102240*/  HMMA.1688.F32.TF32 R28, R228.reuse, R14, R52 ;  /* 0x0000000ee41c723c */ /* 0x042fe60000081034 */
[----:B------:R-:W-:Y:S04]  /*102250*/  STL.64 [R1+0x14f0], R20 ;  /* 0x0014f01401007387 */ /* 0x000fe80000100a00 */
[----:B------:R1:W-:Y:S02]  /*102260*/  STL.64 [R1+0x14f8], R22 ;  /* 0x0014f81601007387 */ /* 0x0003e40000100a00 */
[C---:B-1----:R-:W-:Y:S10]  /*102270*/  HMMA.1688.F32.TF32 R20, R228.reuse, R242, R56 ;  /* 0x000000f2e414723c */ /* 0x042ff40000081038 */
        /* <DEDUP_REMOVED lines=8> */
[----:B------:R2:W-:Y:S04]  /*102300*/  STL.64 [R1+0x1458], R14 ;  /* 0x0014580e01007387 */ /* 0x0005e80000100a00 */
[----:B------:R-:W-:Y:S04]  /*102310*/  STL.64 [R1+0x1420], R28 ;  /* 0x0014201c01007387 */ /* 0x000fe80000100a00 */
[----:B------:R-:W-:Y:S01]  /*102320*/  STL.64 [R1+0x1428], R30 ;  /* 0x0014281e01007387 */ /* 0x000fe20000100a00 */
[----:B--2---:R-:W-:Y:S03]  /*102330*/  HMMA.1688.F32.TF32 R12, R228, R34, R72 ;  /* 0x00000022e40c723c */ /* 0x004fe60000081048 */
[----:B------:R-:W2:Y:S04]  /*102340*/  LDL.64 R74, [R1+0xb38] ;  /* 0x000b3800014a7983 */ /* 0x000ea80000100a00 */
[----:B------:R-:W-:Y:S04]  /*102350*/  STL.64 [R1+0x13f0], R20 ;  /* 0x0013f01401007387 */ /* 0x000fe80000100a00 */
[----:B------:R1:W-:Y:S04]  /*102360*/  STL.64 [R1+0x13f8], R22 ;  /* 0x0013f81601007387 */ /* 0x0003e80000100a00 */
[----:B------:R-:W2:Y:S01]  /*102370*/  LDL.64 R230, [R1+0xaf8] ;  /* 0x000af80001e67983 */ /* 0x000ea20000100a00 */
[C---:B-1----:R-:W-:Y:S03]  /*102380*/  HMMA.1688.F32.TF32 R20, R4.reuse, R238, R76 ;  /* 0x000000ee0414723c */ /* 0x042fe6000008104c */
[----:B------:R-:W-:Y:S04]  /*102390*/  STL.64 [R1+0x1390], R12 ;  /* 0x0013900c01007387 */ /* 0x000fe80000100a00 */
[----:B------:R-:W-:Y:S01]  /*1023a0*/  STL.64 [R1+0x1398], R14 ;  /* 0x0013980e01007387 */ /* 0x000fe20000100a00 */
[----:B------:R-:W-:Y:S01]  /*1023b0*/  HMMA.1688.F32.TF32 R52, R4, R174, R88 ;  /* 0x000000ae0434723c */ /* 0x000fe20000081058 */
[----:B------:R-:W-:-:S02]  /*1023c0*/  LOP3.LUT R236, R3, 0x40, RZ, 0x3c, !PT ;  /* 0x0000004003ec7812 */ /* 0x000fc400078e3cff */
[----:B------:R-:W-:Y:S01]  /*1023d0*/  LOP3.LUT R237, R3, 0x60, RZ, 0x3c, !PT ;  /* 0x0000006003ed7812 */ /* 0x000fe200078e3cff */
[----:B------:R-:W-:Y:S01]  /*1023e0*/  IMAD.MOV.U32 R244, RZ, RZ, R208 ;  /* 0x000000fffff47224 */ /* 0x000fe200078e00d0 */
[----:B------:R-:W-:Y:S01]  /*1023f0*/  MOV R246, R210 ;  /* 0x000000d200f67202 */ /* 0x000fe20000000f00 */
[----:B------:R-:W-:Y:S04]  /*102400*/  LDS R8, [R236+UR10+0x34080] ;  /* 0x0340800aec087984 */ /* 0x000fe80008000800 */
[----:B------:R-:W-:Y:S04]  /*102410*/  LDS R10, [R236+UR10+0x36080] ;  /* 0x0360800aec0a7984 */ /* 0x000fe80008000800 */
[----:B------:R-:W-:Y:S04]  /*102420*/  LDS R9, [R237+UR10+0x34080] ;  /* 0x0340800aed097984 */ /* 0x000fe80008000800 */
[----:B------:R-:W1:Y:S01]  /*102430*/  LDS R11, [R237+UR10+0x36080] ;  /* 0x0360800aed0b7984 */ /* 0x000e620008000800 */
        /* <DEDUP_REMOVED lines=17> */
[----:B------:R-:W-:Y:S01]  /*102550*/  MOV R58, R151 ;  /* 0x00000097003a7202 */ /* 0x000fe20000000f00 */
[----:B------:R-:W-:Y:S01]  /*102560*/  IMAD.MOV.U32 R65, RZ, RZ, R153 ;  /* 0x000000ffff417224 */ /* 0x000fe200078e0099 */
[----:B------:R-:W-:Y:S01]  /*102570*/  LDS R12, [R3+UR10+0x34100] ;  /* 0x0341000a030c7984 */ /* 0x000fe20008000800 */
[----:B------:R-:W-:-:S02]  /*102580*/  IMAD.MOV.U32 R67, RZ, RZ, R148 ;  /* 0x000000ffff437224 */ /* 0x000fc400078e0094 */
[----:B------:R-:W-:Y:S01]  /*102590*/  IMAD.MOV.U32 R57, RZ, RZ, R150 ;  /* 0x000000ffff397224 */ /* 0x000fe200078e0096 */
[----:B------:R-:W-:Y:S01]  /*1025a0*/  LDS R14, [R3+UR10+0x36100] ;  /* 0x0361000a030e7984 */ /* 0x000fe20008000800 */
[----:B------:R-:W-:Y:S02]  /*1025b0*/  IMAD.MOV.U32 R59, RZ, RZ, R168 ;  /* 0x000000ffff3b7224 */ /* 0x000fe400078e00a8 */
[----:B------:R-:W-:Y:S01]  /*1025c0*/  IMAD.MOV.U32 R248, RZ, RZ, R179 ;  /* 0x000000fffff87224 */ /* 0x000fe200078e00b3 */
[----:B------:R-:W-:Y:S01]  /*1025d0*/  LDS R13, [R233+UR10+0x34100] ;  /* 0x0341000ae90d7984 */ /* 0x000fe20008000800 */
[----:B------:R-:W-:-:S03]  /*1025e0*/  IMAD.MOV.U32 R249, RZ, RZ, R182 ;  /* 0x000000fffff97224 */ /* 0x000fc600078e00b6 */
[----:B------:R-:W1:Y:S01]  /*1025f0*/  LDS R15, [R233+UR10+0x36100] ;  /* 0x0361000ae90f7984 */ /* 0x000e620008000800 */
[----:B---3--:R-:W-:Y:S03]  /*102600*/  HMMA.1688.F32.TF32 R28, R4, R46, R216 ;  /* 0x0000002e041c723c */ /* 0x008fe600000810d8 */
[----:B------:R-:W3:-:S15]  /*102610*/  LDL.64 R218, [R1+0xb08] ;  /* 0x000b080001da7983 */ /* 0x000ede0000100a00 */
[----:B------:R-:W-:Y:S01]  /*102620*/  NOP ;  /* 0x0000000000007918 */ /* 0x000fe20000000000 */
[----:B------:R-:W-:Y:S04]  /*102630*/  STL.64 [R1+0x1310], R28 ;  /* 0x0013101c01007387 */ /* 0x000fe80000100a00 */
[----:B------:R-:W-:Y:S04]  /*102640*/  STL.64 [R1+0x1318], R30 ;  /* 0x0013181e01007387 */ /* 0x000fe80000100a00 */
[----:B------:R-:W3:Y:S04]  /*102650*/  LDL.64 R78, [R1+0xb28] ;  /* 0x000b2800014e7983 */ /* 0x000ee80000100a00 */
[----:B------:R-:W-:Y:S04]  /*102660*/  STL.64 [R1+0x12e0], R20 ;  /* 0x0012e01401007387 */ /* 0x000fe80000100a00 */
[----:B------:R1:W-:Y:S02]  /*102670*/  STL.64 [R1+0x12e8], R22 ;  /* 0x0012e81601007387 */ /* 0x0003e40000100a00 */
[C---:B-1----:R-:W-:Y:S02]  /*102680*/  HMMA.1688.F32.TF32 R20, R4.reuse, R42, R84 ;  /* 0x0000002a0414723c */ /* 0x042fe40000081054 */
[----:B------:R-:W3:Y:S06]  /*102690*/  LDL.64 R86, [R1+0xb18] ;  /* 0x000b180001567983 */ /* 0x000eec0000100a00 */
[----:B------:R-:W-:-:S15]  /*1026a0*/  HMMA.1688.F32.TF32 R28, R4, R250, R80 ;  /* 0x000000fa041c723c */ /* 0x000fde0000081050 */
[----:B------:R-:W-:-:S04]  /*1026b0*/  NOP ;  /* 0x0000000000007918 */ /* 0x000fc80000000000 */
[----:B------:R-:W-:Y:S04]  /*1026c0*/  STL.64 [R1+0x12b0], R28 ;  /* 0x0012b01c01007387 */ /* 0x000fe80000100a00 */
[----:B------:R-:W-:Y:S04]  /*1026d0*/  STL.64 [R1+0x12b8], R30 ;  /* 0x0012b81e01007387 */ /* 0x000fe80000100a00 */
[----:B------:R-:W-:Y:S04]  /*1026e0*/  STL.64 [R1+0x1280], R20 ;  /* 0x0012801401007387 */ /* 0x000fe80000100a00 */
[----:B------:R4:W-:Y:S04]  /*1026f0*/  STL.64 [R1+0x1288], R22 ;  /* 0x0012881601007387 */ /* 0x0009e80000100a00 */
[----:B------:R-:W-:Y:S04]  /*102700*/  STL.64 [R1+0x1250], R52 ;  /* 0x0012503401007387 */ /* 0x000fe80000100a00 */
[----:B------:R-:W-:Y:S01]  /*102710*/  STL.64 [R1+0x1258], R54 ;  /* 0x0012583601007387 */ /* 0x000fe20000100a00 */
[C---:B----4-:R-:W-:Y:S03]  /*102720*/  HMMA.1688.F32.TF32 R20, R4.reuse, R50, R96 ;  /* 0x000000320414723c */ /* 0x050fe60000081060 */
[----:B------:R-:W4:Y:S05]  /*102730*/  LDL.64 R98, [R1+0xb98] ;  /* 0x000b980001627983 */ /* 0x000f2a0000100a00 */
[----:B------:R-:W-:-:S15]  /*102740*/  HMMA.1688.F32.TF32 R28, R4, R234, R92 ;  /* 0x000000ea041c723c */ /* 0x000fde000008105c */
[----:B------:R-:W-:-:S04]  /*102750*/  NOP ;  /* 0x0000000000007918 */ /* 0x000fc80000000000 */
[----:B------:R-:W-:Y:S04]  /*102760*/  STL.64 [R1+0x1220], R28 ;  /* 0x0012201c01007387 */ /* 0x000fe80000100a00 */
[----:B------:R1:W-:Y:S04]  /*102770*/  STL.64 [R1+0x1228], R30 ;  /* 0x0012281e01007387 */ /* 0x0003e80000100a00 */
[----:B------:R-:W-:Y:S04]  /*102780*/  STL.64 [R1+0x1210], R20 ;  /* 0x0012101401007387 */ /* 0x000fe80000100a00 */
[----:B------:R2:W-:Y:S01]  /*102790*/  STL.64 [R1+0x1218], R22 ;  /* 0x0012181601007387 */ /* 0x0005e20000100a00 */
[C---:B-1----:R-:W-:Y:S08]  /*1027a0*/  HMMA.1688.F32.TF32 R28, R4.reuse, R38, R100 ;  /* 0x00000026041c723c */ /* 0x042ff00000081064 */
[C---:B--2---:R-:W-:Y:S11]  /*1027b0*/  HMMA.1688.F32.TF32 R20, R4.reuse, R74, R104 ;  /* 0x0000004a0414723c */ /* 0x044ff60000081068 */
[----:B------:R-:W-:Y:S04]  /*1027c0*/  STL.64 [R1+0x11b0], R28 ;  /* 0x0011b01c01007387 */ /* 0x000fe80000100a00 */
[----:B------:R-:W-:Y:S04]  /*1027d0*/  STL.64 [R1+0x11b8], R30 ;  /* 0x0011b81e01007387 */ /* 0x000fe80000100a00 */
[----:B------:R-:W-:Y:S04]  /*1027e0*/  STL.64 [R1+0x1180], R20 ;  /* 0x0011801401007387 */ /* 0x000fe80000100a00 */
[----:B------:R3:W-:Y:S02]  /*1027f0*/  STL.64 [R1+0x1188], R22 ;  /* 0x0011881601007387 */ /* 0x0007e40000100a00 */
[C---:B---3--:R-:W-:Y:S08]  /*102800*/  HMMA.1688.F32.TF32 R20, R4.reuse, R218, R116 ;  /* 0x000000da0414723c */ /* 0x048ff00000081074 */
[C---:B------:R-:W-:Y:S08]  /*102810*/  HMMA.1688.F32.TF32 R52, R4.reuse, R78, R108 ;  /* 0x0000004e0434723c */ /* 0x040ff0000008106c */
[C---:B------:R-:W-:Y:S11]  /*102820*/  HMMA.1688.F32.TF32 R28, R4.reuse, R86, R112 ;  /* 0x00000056041c723c */ /* 0x040ff60000081070 */
[----:B------:R-:W-:Y:S04]  /*102830*/  STL.64 [R1+0x1170], R52 ;  /* 0x0011703401007387 */ /* 0x000fe80000100a00 */
[----:B------:R1:W-:Y:S02]  /*102840*/  STL.64 [R1+0x1178], R54 ;  /* 0x0011783601007387 */ /* 0x0003e40000100a00 */
[C---:B-1----:R-:W-:Y:S02]  /*102850*/  HMMA.1688.F32.TF32 R52, R4.reuse, R230, R120 ;  /* 0x000000e60434723c */ /* 0x042fe40000081078 */
[----:B------:R-:W-:Y:S04]  /*102860*/  STL.64 [R1+0x1150], R28 ;  /* 0x0011501c01007387 */ /* 0x000fe80000100a00 */
[----:B------:R1:W-:Y:S04]  /*102870*/  STL.64 [R1+0x1158], R30 ;  /* 0x0011581e01007387 */ /* 0x0003e80000100a00 */
[----:B------:R-:W-:Y:S04]  /*102880*/  STL.64 [R1+0x1120], R20 ;  /* 0x0011201401007387 */ /* 0x000fe80000100a00 */
[----:B------:R2:W-:Y:S01]  /*102890*/  STL.64 [R1+0x1128], R22 ;  /* 0x0011281601007387 */ /* 0x0005e20000100a00 */
[C---:B-1----:R-:W-:Y:S08]  /*1028a0*/  HMMA.1688.F32.TF32 R28, R4.reuse, R18, R124 ;  /* 0x00000012041c723c */ /* 0x042ff0000008107c */
[C---:B--2---:R-:W-:Y:S08]  /*1028b0*/  HMMA.1688.F32.TF32 R20, R4.reuse, R26, R128 ;  /* 0x0000001a0414723c */ /* 0x044ff00000081080 */
[----:B------:R-:W-:Y:S01]  /*1028c0*/  HMMA.1688.F32.TF32 R4, R4, R34, R132 ;  /* 0x000000220404723c */ /* 0x000fe20000081084 */
        /* <DEDUP_REMOVED lines=10> */
[C---:B----4-:R-:W-:Y:S03]  /*102970*/  HMMA.1688.F32.TF32 R4, R8.reuse, R98, R220 ;  /* 0x000000620804723c */ /* 0x050fe600000810dc */
        /* <DEDUP_REMOVED lines=19> */
[----:B------:R-:W-:Y:S04]  /*102ab0*/  STL.64 [R1+0xf38], R30 ;  /* 0x000f381e01007387 */ /* 0x000fe80000100a00 */
[----:B------:R1:W-:Y:S04]  /*102ac0*/  STL.64 [R1+0xf10], R20 ;  /* 0x000f101401007387 */ /* 0x0003e80000100a00 */
[----:B------:R2:W-:Y:S04]  /*102ad0*/  STL.64 [R1+0xf18], R22 ;  /* 0x000f181601007387 */ /* 0x0005e80000100a00 */
[----:B------:R-:W3:Y:S04]  /*102ae0*/  LDL.LU R208, [R1+0xa9ec] ;  /* 0x00a9ec0001d07983 */ /* 0x000ee80000300800 */
[----:B------:R-:W-:Y:S04]  /*102af0*/  STL.64 [R1+0xeb0], R4 ;  /* 0x000eb00401007387 */ /* 0x000fe80000100a00 */
[----:B------:R4:W-:Y:S04]  /*102b00*/  STL.64 [R1+0xeb8], R6 ;  /* 0x000eb80601007387 */ /* 0x0009e80000100a00 */
[----:B------:R-:W3:Y:S04]  /*102b10*/  LDL.LU R209, [R1+0xa9e8] ;  /* 0x00a9e80001d17983 */ /* 0x000ee80000300800 */
[----:B------:R-:W3:Y:S04]  /*102b20*/  LDL.LU R210, [R1+0xa9e4] ;  /* 0x00a9e40001d27983 */ /* 0x000ee80000300800 */
[----:B------:R-:W3:Y:S01]  /*102b30*/  LDL.LU R211, [R1+0xa9e0] ;  /* 0x00a9e00001d37983 */ /* 0x000ee20000300800 */
[----:B-1----:R-:W-:-:S03]  /*102b40*/  IMAD.MOV.U32 R20, RZ, RZ, R224 ;  /* 0x000000ffff147224 */ /* 0x002fc600078e00e0 */
[----:B------:R-:W3:Y:S01]  /*102b50*/  LDL.LU R204, [R1+0xa9dc] ;  /* 0x00a9dc0001cc7983 */ /* 0x000ee20000300800 */
[----:B------:R-:W-:-:S03]  /*102b60*/  IMAD.MOV.U32 R21, RZ, RZ, R225 ;  /* 0x000000ffff157224 */ /* 0x000fc600078e00e1 */
[----:B------:R-:W3:Y:S01]  /*102b70*/  LDL.LU R205, [R1+0xa9d8] ;  /* 0x00a9d80001cd7983 */ /* 0x000ee20000300800 */
[----:B--2---:R-:W-:-:S03]  /*102b80*/  MOV R22, R226 ;  /* 0x000000e200167202 */ /* 0x004fc60000000f00 */
[----:B------:R-:W3:Y:S01]  /*102b90*/  LDL.LU R206, [R1+0xa9d4] ;  /* 0x00a9d40001ce7983 */ /* 0x000ee20000300800 */
[----:B------:R-:W-:-:S03]  /*102ba0*/  IMAD.MOV.U32 R23, RZ, RZ, R227 ;  /* 0x000000ffff177224 */ /* 0x000fc600078e00e3 */
[----:B------:R-:W3:Y:S01]  /*102bb0*/  LDL.LU R207, [R1+0xa9d0] ;  /* 0x00a9d00001cf7983 */ /* 0x000ee20000300800 */
        /* <DEDUP_REMOVED lines=37> */
[----:B------:R-:W2:Y:S04]  /*102e10*/  LDL.LU R151, [R1+0xa964] ;  /* 0x00a9640001977983 */ /* 0x000ea80000300800 */
[----:B------:R-:W4:Y:S04]  /*102e20*/  LDL.LU R168, [R1+0xa960] ;  /* 0x00a9600001a87983 */ /* 0x000f280000300800 */
[----:B------:R-:W4:Y:S04]  /*102e30*/  LDL.LU R169, [R1+0xa95c] ;  /* 0x00a95c0001a97983 */ /* 0x000f280000300800 */
[----:B------:R-:W4:Y:S04]  /*102e40*/  LDL.LU R170, [R1+0xa958] ;  /* 0x00a9580001aa7983 */ /* 0x000f280000300800 */
[----:B------:R-:W4:Y:S01]  /*102e50*/  LDL.LU R171, [R1+0xa954] ;  /* 0x00a9540001ab7983 */ /* 0x000f220000300800 */
[----:B------:R-:W-:-:S03]  /*102e60*/  IMAD.MOV.U32 R31, RZ, RZ, R155 ;  /* 0x000000ffff1f7224 */ /* 0x000fc600078e009b */
[----:B------:R-:W2:Y:S04]  /*102e70*/  LDL.LU R155, [R1+0xa950] ;  /* 0x00a95000019b7983 */ /* 0x000ea80000300800 */
[----:B------:R-:W2:Y:S01]  /*102e80*/  LDL.LU R179, [R1+0xa94c] ;  /* 0x00a94c0001b37983 */ /* 0x000ea20000300800 */
[----:B------:R-:W-:Y:S01]  /*102e90*/  MOV R250, R183 ;  /* 0x000000b700fa7202 */ /* 0x000fe20000000f00 */
[----:B------:R-:W-:Y:S02]  /*102ea0*/  IMAD.MOV.U32 R251, RZ, RZ, R187 ;  /* 0x000000fffffb7224 */ /* 0x000fe400078e00bb */
[----:B------:R-:W3:Y:S04]  /*102eb0*/  LDL.LU R182, [R1+0xa948] ;  /* 0x00a9480001b67983 */ /* 0x000ee80000300800 */
[----:B------:R-:W3:Y:S04]  /*102ec0*/  LDL.LU R183, [R1+0xa944] ;  /* 0x00a9440001b77983 */ /* 0x000ee80000300800 */
[----:B------:R-:W3:Y:S01]  /*102ed0*/  LDL.LU R187, [R1+0xa940] ;  /* 0x00a9400001bb7983 */ /* 0x000ee20000300800 */
[C---:B------:R-:W-:Y:S08]  /*102ee0*/  HMMA.1688.F32.TF32 R80, R12.reuse, R234, R80 ;  /* 0x000000ea0c50723c */ /* 0x040ff00000081050 */
[C---:B------:R-:W-:Y:S08]  /*102ef0*/  HMMA.1688.F32.TF32 R64, R12.reuse, R38, R64 ;  /* 0x000000260c40723c */ /* 0x040ff00000081040 */
[C---:B------:R-:W-:Y:S08]  /*102f00*/  HMMA.1688.F32.TF32 R60, R12.reuse, R74, R60 ;  /* 0x0000004a0c3c723c */ /* 0x040ff0000008103c */
[-C--:B------:R-:W-:Y:S08]  /*102f10*/  HMMA.1688.F32.TF32 R56, R12, R78.reuse, R56 ;  /* 0x0000004e0c38723c */ /* 0x080ff00000081038 */
[C---:B----4-:R-:W-:Y:S08]  /*102f20*/  HMMA.1688.F32.TF32 R4, R8.reuse, R78, R168 ;  /* 0x0000004e0804723c */ /* 0x050ff000000810a8 */
[C---:B--2---:R-:W-:Y:S08]  /*102f30*/  HMMA.1688.F32.TF32 R92, R8.reuse, R86, R148 ;  /* 0x00000056085c723c */ /* 0x044ff00000081094 */
[C---:B------:R-:W-:Y:S03]  /*102f40*/  HMMA.1688.F32.TF32 R88, R8.reuse, R218, R152 ;  /* 0x000000da0858723c */ /* 0x040fe60000081098 */
[----:B------:R-:W-:Y:S04]  /*102f50*/  STL.64 [R1+0xea0], R4 ;  /* 0x000ea00401007387 */ /* 0x000fe80000100a00 */
[----:B------:R1:W-:Y:S02]  /*102f60*/  STL.64 [R1+0xea8], R6 ;  /* 0x000ea80601007387 */ /* 0x0003e40000100a00 */
[C---:B-1----:R-:W-:Y:S02]  /*102f70*/  HMMA.1688.F32.TF32 R4, R8.reuse, R230, R176 ;  /* 0x000000e60804723c */ /* 0x042fe400000810b0 */
[----:B------:R-:W-:Y:S04]  /*102f80*/  STL.64 [R1+0xe80], R92 ;  /* 0x000e805c01007387 */ /* 0x000fe80000100a00 */
[----:B------:R3:W-:Y:S04]  /*102f90*/  STL.64 [R1+0xe88], R94 ;  /* 0x000e885e01007387 */ /* 0x0007e80000100a00 */
[----:B------:R-:W-:Y:S04]  /*102fa0*/  STL.64 [R1+0xe50], R88 ;  /* 0x000e505801007387 */ /* 0x000fe80000100a00 */
[----:B------:R1:W-:Y:S01]  /*102fb0*/  STL.64 [R1+0xe58], R90 ;  /* 0x000e585a01007387 */ /* 0x0003e20000100a00 */
[C---:B---3--:R-:W-:Y:S04]  /*102fc0*/  HMMA.1688.F32.TF32 R92, R8.reuse, R18, R180 ;  /* 0x00000012085c723c */ /* 0x048fe800000810b4 */
[----:B------:R-:W-:Y:S04]  /*102fd0*/  STL.64 [R1+0xe20], R4 ;  /* 0x000e200401007387 */ /* 0x000fe80000100a00 */
[----:B------:R2:W-:Y:S01]  /*102fe0*/  STL.64 [R1+0xe28], R6 ;  /* 0x000e280601007387 */ /* 0x0005e20000100a00 */
[C---:B-1----:R-:W-:Y:S08]  /*102ff0*/  HMMA.1688.F32.TF32 R88, R8.reuse, R26, R184 ;  /* 0x0000001a0858723c */ /* 0x042ff000000810b8 */
[----:B--2---:R-:W-:Y:S02]  /*103000*/  HMMA.1688.F32.TF32 R4, R8, R34, R188 ;  /* 0x000000220804723c */ /* 0x004fe400000810bc */
[----:B------:R-:W-:Y:S04]  /*103010*/  STL.64 [R1+0xdf0], R92 ;  /* 0x000df05c01007387 */ /* 0x000fe80000100a00 */
[----:B------:R-:W-:Y:S02]  /*103020*/  STL.64 [R1+0xdf8], R94 ;  /* 0x000df85e01007387 */ /* 0x000fe40000100a00 */
        /* <DEDUP_REMOVED lines=10> */
[----:B------:R-:W-:Y:S04]  /*1030d0*/  STL.64 [R1+0xd68], R90 ;  /* 0x000d685a01007387 */ /* 0x000fe80000100a00 */
[----:B------:R-:W-:Y:S04]  /*1030e0*/  LDS R8, [R236+UR10+0x34100] ;  /* 0x0341000aec087984 */ /* 0x000fe80008000800 */
[----:B------:R-:W-:Y:S04]  /*1030f0*/  STL.64 [R1+0xce0], R4 ;  /* 0x000ce00401007387 */ /* 0x000fe80000100a00 */
[----:B------:R1:W-:Y:S04]  /*103100*/  STL.64 [R1+0xce8], R6 ;  /* 0x000ce80601007387 */ /* 0x0003e80000100a00 */
[----:B------:R-:W-:Y:S04]  /*103110*/  LDS R10, [R236+UR10+0x36100] ;  /* 0x0361000aec0a7984 */ /* 0x000fe80008000800 */
[----:B------:R-:W-:Y:S01]  /*103120*/  LDS R9, [R237+UR10+0x34100] ;  /* 0x0341000aed097984 */ /* 0x000fe20008000800 */
[C---:B-1----:R-:W-:Y:S03]  /*103130*/  HMMA.1688.F32.TF32 R4, R12.reuse, R42, R208 ;  /* 0x0000002a0c04723c */ /* 0x042fe600000810d0 */
[----:B------:R-:W-:Y:S05]  /*103140*/  LDS R11, [R237+UR10+0x36100] ;  /* 0x0361000aed0b7984 */ /* 0x000fea0008000800 */
[C---:B------:R-:W-:Y:S11]  /*103150*/  HMMA.1688.F32.TF32 R88, R12.reuse, R174, R212 ;  /* 0x000000ae0c58723c */ /* 0x040ff600000810d4 */
[----:B------:R-:W-:Y:S04]  /*103160*/  STL.64 [R1+0xc70], R4 ;  /* 0x000c700401007387 */ /* 0x000fe80000100a00 */
[----:B------:R1:W-:Y:S02]  /*103170*/  STL.64 [R1+0xc78], R6 ;  /* 0x000c780601007387 */ /* 0x0003e40000100a00 */
[C---:B-1----:R-:W-:Y:S02]  /*103180*/  HMMA.1688.F32.TF32 R4, R12.reuse, R50, R68 ;  /* 0x000000320c04723c */ /* 0x042fe40000081044 */
[----:B------:R-:W-:Y:S04]  /*103190*/  STL.64 [R1+0xc50], R88 ;  /* 0x000c505801007387 */ /* 0x000fe80000100a00 */
[----:B------:R-:W-:Y:S04]  /*1031a0*/  STL.64 [R1+0xc58], R90 ;  /* 0x000c585a01007387 */ /* 0x000fe80000100a00 */
[----:B------:R-:W-:Y:S04]  /*1031b0*/  STL.64 [R1+0xc40], R80 ;  /* 0x000c405001007387 */ /* 0x000fe80000100a00 */
[----:B------:R-:W-:Y:S05]  /*1031c0*/  STL.64 [R1+0xc48], R82 ;  /* 0x000c485201007387 */ /* 0x000fea0000100a00 */
        /* <DEDUP_REMOVED lines=29> */
[----:B------:R-:W-:Y:S04]  /*1033a0*/  STL.64 [R1+0x110], R12 ;  /* 0x0001100c01007387 */ /* 0x000fe80000100a00 */
[----:B------:R-:W-:Y:S04]  /*1033b0*/  STL.64 [R1+0x118], R14 ;  /* 0x0001180e01007387 */ /* 0x000fe80000100a00 */
[----:B------:R-:W2:Y:S04]  /*1033c0*/  LDL.LU R241, [R1+0xf94] ;  /* 0x000f940001f17983 */ /* 0x000ea80000300800 */
[----:B------:R-:W2:Y:S04]  /*1033d0*/  LDL.LU R242, [R1+0xf98] ;  /* 0x000f980001f27983 */ /* 0x000ea80000300800 */
[----:B------:R-:W2:Y:S04]  /*1033e0*/  LDL.LU R243, [R1+0xf9c] ;  /* 0x000f9c0001f37983 */ /* 0x000ea80000300800 */
[----:B---3--:R-:W3:Y:S04]  /*1033f0*/  LDL.LU R20, [R1+0xf70] ;  /* 0x000f700001147983 */ /* 0x008ee80000300800 */
[----:B------:R-:W3:Y:S04]  /*103400*/  LDL.LU R21, [R1+0xf74] ;  /* 0x000f740001157983 */ /* 0x000ee80000300800 */
[----:B----4-:R-:W3:Y:S04]  /*103410*/  LDL.LU R22, [R1+0xf78] ;  /* 0x000f780001167983 */ /* 0x010ee80000300800 */
[----:B------:R-:W3:Y:S04]  /*103420*/  LDL.LU R23, [R1+0xf7c] ;  /* 0x000f7c0001177983 */ /* 0x000ee80000300800 */
        /* <DEDUP_REMOVED lines=80> */
[----:B-1----:R-:W-:Y:S01]  /*103930*/  HMMA.1688.F32.TF32 R248, R4, R238, R248 ;  /* 0x000000ee04f8723c */ /* 0x002fe200000810f8 */
[----:B------:R-:W-:-:S02]  /*103940*/  IMAD.MOV.U32 R17, RZ, RZ, R86 ;  /* 0x000000ffff117224 */ /* 0x000fc400078e0056 */
[----:B------:R-:W-:Y:S01]  /*103950*/  IMAD.MOV.U32 R16, RZ, RZ, R87 ;  /* 0x000000ffff107224 */ /* 0x000fe200078e0057 */
[----:B------:R-:W-:Y:S04]  /*103960*/  LDS R12, [R236+UR10+0x34180] ;  /* 0x0341800aec0c7984 */ /* 0x000fe80008000800 */
[----:B------:R-:W-:Y:S01]  /*103970*/  LDS R14, [R236+UR10+0x36180] ;  /* 0x0361800aec0e7984 */ /* 0x000fe20008000800 */
[C---:B----4-:R-:W-:Y:S03]  /*103980*/  HMMA.1688.F32.TF32 R56, R8.reuse, R34, R56 ;  /* 0x000000220838723c */ /* 0x050fe60000081038 */
[----:B------:R-:W-:Y:S04]  /*103990*/  LDS R13, [R237+UR10+0x34180] ;  /* 0x0341800aed0d7984 */ /* 0x000fe80008000800 */
[----:B------:R-:W1:Y:S01]  /*1039a0*/  LDS R15, [R237+UR10+0x36180] ;  /* 0x0361800aed0f7984 */ /* 0x000e620008000800 */
[C---:B--2---:R-:W-:Y:S08]  /*1039b0*/  HMMA.1688.F32.TF32 R60, R8.reuse, R26, R60 ;  /* 0x0000001a083c723c */ /* 0x044ff0000008103c */
[C---:B---3--:R-:W-:Y:S08]  /*1039c0*/  HMMA.1688.F32.TF32 R64, R8.reuse, R18, R64 ;  /* 0x000000120840723c */ /* 0x048ff00000081040 */
        /* <DEDUP_REMOVED lines=49> */
[----:B------:R-:W-:Y:S04]  /*103ce0*/  STL.64 [R1], R8 ;  /* 0x0000000801007387 */ /* 0x000fe80000100a00 */
[----:B------:R2:W-:Y:S01]  /*103cf0*/  STL.64 [R1+0x8], R10 ;  /* 0x0000080a01007387 */ /* 0x0005e20000100a00 */
[C---:B------:R-:W-:Y:S08]  /*103d00*/  HMMA.1688.F32.TF32 R20, R4.reuse, R174, R20 ;  /* 0x000000ae0414723c */ /* 0x040ff00000081014 */
[----:B--2---:R-:W-:Y:S01]  /*103d10*/  HMMA.1688.F32.TF32 R8, R4, R234, R240 ;  /* 0x000000ea0408723c */ /* 0x004fe200000810f0 */
[----:B------:R2:W-:Y:S04]  /*103d20*/  STL.64 [R1+0xa890], R248 ;  /* 0x00a890f801007387 */ /* 0x0005e80000100a00 */
[----:B------:R-:W-:Y:S04]  /*103d30*/  STL [R1+0xa8ac], R244 ;  /* 0x00a8acf401007387 */ /* 0x000fe80000100800 */
[----:B------:R-:W-:Y:S04]  /*103d40*/  STL [R1+0xa8a8], R245 ;  /* 0x00a8a8f501007387 */ /* 0x000fe80000100800 */
[----:B------:R-:W-:Y:S04]  /*103d50*/  STL [R1+0xa8a4], R246 ;  /* 0x00a8a4f601007387 */ /* 0x000fe80000100800 */
[----:B------:R-:W-:Y:S02]  /*103d60*/  STL [R1+0xa8a0], R247 ;  /* 0x00a8a0f701007387 */ /* 0x000fe40000100800 */
[----:B------:R-:W-:Y:S01]  /*103d70*/  MOV R251, R8 ;  /* 0x0000000800fb7202 */ /* 0x000fe20000000f00 */
[----:B------:R-:W-:Y:S01]  /*103d80*/  IMAD.MOV.U32 R250, RZ, RZ, R9 ;  /* 0x000000fffffa7224 */ /* 0x000fe200078e0009 */
[----:B------:R3:W-:Y:S01]  /*103d90*/  STL.64 [R1+0x160], R28 ;  /* 0x0001601c01007387 */ /* 0x0007e20000100a00 */
[----:B--2---:R-:W-:-:S02]  /*103da0*/  IMAD.MOV.U32 R249, RZ, RZ, R10 ;  /* 0x000000fffff97224 */ /* 0x004fc400078e000a */
[----:B------:R-:W-:Y:S01]  /*103db0*/  IMAD.MOV.U32 R248, RZ, RZ, R11 ;  /* 0x000000fffff87224 */ /* 0x000fe200078e000b */
[----:B------:R2:W-:Y:S04]  /*103dc0*/  STL.64 [R1+0x168], R30 ;  /* 0x0001681e01007387 */ /* 0x0005e80000100a00 */
[----:B------:R4:W-:Y:S04]  /*103dd0*/  STL.64 [R1+0x150], R20 ;  /* 0x0001501401007387 */ /* 0x0009e80000100a00 */
[----:B------:R1:W-:Y:S04]  /*103de0*/  STL.64 [R1+0x158], R22 ;  /* 0x0001581601007387 */ /* 0x0003e80000100a00 */
[----:B------:R1:W-:Y:S04]  /*103df0*/  STL.64 [R1+0xa8b8], R250 ;  /* 0x00a8b8fa01007387 */ /* 0x0003e80000100a00 */
[----:B------:R-:W-:Y:S04]  /*103e00*/  STL.64 [R1+0xa8b0], R248 ;  /* 0x00a8b0f801007387 */ /* 0x000fe80000100a00 */
        /* <DEDUP_REMOVED lines=67> */
[----:B------:R-:W4:Y:S01]  /*104240*/  LDL.LU R23, [R1+0x113c] ;  /* 0x00113c0001177983 */ /* 0x000f220000300800 */
[----:B------:R-:W-:Y:S01]  /*104250*/  MOV R250, R17 ;  /* 0x0000001100fa7202 */ /* 0x000fe20000000f00 */
[----:B------:R-:W-:Y:S01]  /*104260*/  IMAD.MOV.U32 R251, RZ, RZ, R16 ;  /* 0x000000fffffb7224 */ /* 0x000fe200078e0010 */
[----:B--2---:R-:W-:Y:S08]  /*104270*/  HMMA.1688.F32.TF32 R64, R12, R238, R64 ;  /* 0x000000ee0c40723c */ /* 0x004ff00000081040 */
[C---:B---3--:R-:W-:Y:S08]  /*104280*/  HMMA.1688.F32.TF32 R8, R4.reuse, R50, R116 ;  /* 0x000000320408723c */ /* 0x048ff00000081074 */
[----:B------:R-:W-:Y:S11]  /*104290*/  HMMA.1688.F32.TF32 R240, R4, R74, R240 ;  /* 0x0000004a04f0723c */ /* 0x000ff600000810f0 */
[----:B------:R-:W-:Y:S01]  /*1042a0*/  IMAD.MOV.U32 R244, RZ, RZ, R8 ;  /* 0x000000fffff47224 */ /* 0x000fe200078e0008 */
[----:B------:R-:W-:Y:S01]  /*1042b0*/  MOV R246, R10 ;  /* 0x0000000a00f67202 */ /* 0x000fe20000000f00 */
[----:B------:R-:W-:-:S02]  /*1042c0*/  IMAD.MOV.U32 R245, RZ, RZ, R9 ;  /* 0x000000fffff57224 */ /* 0x000fc400078e0009 */
[----:B------:R-:W-:Y:S02]  /*1042d0*/  IMAD.MOV.U32 R247, RZ, RZ, R11 ;  /* 0x000000fffff77224 */ /* 0x000fe400078e000b */
[C---:B------:R-:W-:Y:S03]  /*1042e0*/  HMMA.1688.F32.TF32 R8, R4.reuse, R38, R112 ;  /* 0x000000260408723c */ /* 0x040fe60000081070 */
[----:B------:R-:W-:Y:S04]  /*1042f0*/  STL.64 [R1+0xa8c8], R246 ;  /* 0x00a8c8f601007387 */ /* 0x000fe80000100a00 */
[----:B------:R-:W-:Y:S04]  /*104300*/  STL.64 [R1+0xa8c0], R244 ;  /* 0x00a8c0f401007387 */ /* 0x000fe80000100a00 */
[----:B------:R-:W-:Y:S01]  /*104310*/  STL [R1+0xa874], R240 ;  /* 0x00a874f001007387 */ /* 0x000fe20000100800 */
[C---:B------:R-:W-:Y:S07]  /*104320*/  HMMA.1688.F32.TF32 R108, R4.reuse, R78, R108 ;  /* 0x0000004e046c723c */ /* 0x040fee000008106c */
[----:B------:R-:W-:Y:S04]  /*104330*/  STL.64 [R1+0x120], R8 ;  /* 0x0001200801007387 */ /* 0x000fe80000100a00 */
[----:B------:R1:W-:Y:S02]  /*104340*/  STL.64 [R1+0x128], R10 ;  /* 0x0001280a01007387 */ /* 0x0003e40000100a00 */
[C---:B-1----:R-:W-:Y:S02]  /*104350*/  HMMA.1688.F32.TF32 R8, R4.reuse, R250, R104 ;  /* 0x000000fa0408723c */ /* 0x042fe40000081068 */
[----:B------:R-:W-:Y:S04]  /*104360*/  STL [R1+0xa870], R241 ;  /* 0x00a870f101007387 */ /* 0x000fe80000100800 */
[----:B------:R-:W-:Y:S02]  /*104370*/  STL [R1+0xa86c], R242 ;  /* 0x00a86cf201007387 */ /* 0x000fe40000100800 */
[C---:B------:R-:W-:Y:S02]  /*104380*/  HMMA.1688.F32.TF32 R100, R4.reuse, R218, R100 ;  /* 0x000000da0464723c */ /* 0x040fe40000081064 */
[----:B------:R-:W-:Y:S04]  /*104390*/  STL [R1+0xa868], R243 ;  /* 0x00a868f301007387 */ /* 0x000fe80000100800 */
[----:B------:R-:W-:Y:S02]  /*1043a0*/  STL.64 [R1+0x1d0], R108 ;  /* 0x0001d06c01007387 */ /* 0x000fe40000100a00 */
[C---:B------:R-:W-:Y:S02]  /*1043b0*/  HMMA.1688.F32.TF32 R92, R4.reuse, R230, R92 ;  /* 0x000000e6045c723c */ /* 0x040fe4000008105c */
[----:B------:R-:W-:Y:S04]  /*1043c0*/  STL.64 [R1+0x1d8], R110 ;  /* 0x0001d86e01007387 */ /* 0x000fe80000100a00 */
[----:B------:R-:W-:Y:S04]  /*1043d0*/  STL.64 [R1+0x1c0], R8 ;  /* 0x0001c00801007387 */ /* 0x000fe80000100a00 */
[----:B------:R1:W-:Y:S01]  /*1043e0*/  STL.64 [R1+0x1c8], R10 ;  /* 0x0001c80a01007387 */ /* 0x0003e20000100a00 */
[C---:B------:R-:W-:Y:S08]  /*1043f0*/  HMMA.1688.F32.TF32 R84, R4.reuse, R26, R84 ;  /* 0x0000001a0454723c */ /* 0x040ff00000081054 */
        /* <DEDUP_REMOVED lines=18> */
[C---:B------:R-:W-:Y:S01]  /*104520*/  HMMA.1688.F32.TF32 R52, R12.reuse, R174, R52 ;  /* 0x000000ae0c34723c */ /* 0x040fe20000081034 */
[----:B------:R-:W-:Y:S01]  /*104530*/  MOV R17, R78 ;  /* 0x0000004e00117202 */ /* 0x000fe20000000f00 */
[----:B------:R-:W-:Y:S01]  /*104540*/  IMAD.MOV.U32 R16, RZ, RZ, R79 ;  /* 0x000000ffff107224 */ /* 0x000fe200078e004f */
[----:B------:R-:W-:Y:S04]  /*104550*/  LDS R8, [R3+UR10+0x34200] ;  /* 0x0342000a03087984 */ /* 0x000fe80008000800 */
[----:B------:R-:W-:Y:S04]  /*104560*/  STL.64 [R1+0x600], R4 ;  /* 0x0006000401007387 */ /* 0x000fe80000100a00 */
[----:B------:R1:W-:Y:S04]  /*104570*/  STL.64 [R1+0x608], R6 ;  /* 0x0006080601007387 */ /* 0x0003e80000100a00 */
[----:B------:R-:W-:Y:S04]  /*104580*/  LDS R10, [R3+UR10+0x36200] ;  /* 0x0362000a030a7984 */ /* 0x000fe80008000800 */
[----:B------:R-:W-:Y:S01]  /*104590*/  LDS R9, [R233+UR10+0x34200] ;  /* 0x0342000ae9097984 */ /* 0x000fe20008000800 */
[----:B-1----:R-:W-:Y:S03]  /*1045a0*/  HMMA.1688.F32.TF32 R4, R12, R42, R56 ;  /* 0x0000002a0c04723c */ /* 0x002fe60000081038 */
[----:B------:R-:W1:-:S15]  /*1045b0*/  LDS R11, [R233+UR10+0x36200] ;  /* 0x0362000ae90b7984 */ /* 0x000e5e0008000800 */
[----:B------:R-:W-:Y:S01]  /*1045c0*/  NOP ;  /* 0x0000000000007918 */ /* 0x000fe20000000000 */
[----:B------:R-:W-:Y:S04]  /*1045d0*/  STL.64 [R1+0x5f0], R4 ;  /* 0x0005f00401007387 */ /* 0x000fe80000100a00 */
[----:B------:R2:W-:Y:S02]  /*1045e0*/  STL.64 [R1+0x5f8], R6 ;  /* 0x0005f80601007387 */ /* 0x0005e40000100a00 */
[----:B--2---:R-:W-:-:S15]  /*1045f0*/  HMMA.1688.F32.TF32 R4, R12, R234, R28 ;  /* 0x000000ea0c04723c */ /* 0x004fde000008101c */
[----:B------:R-:W-:-:S04]  /*104600*/  NOP ;  /* 0x0000000000007918 */ /* 0x000fc80000000000 */
[----:B------:R-:W-:Y:S01]  /*104610*/  STL.64 [R1+0x5d0], R4 ;  /* 0x0005d00401007387 */ /* 0x000fe20000100a00 */
[----:B------:R-:W-:-:S03]  /*104620*/  IMAD.MOV.U32 R240, RZ, RZ, R7 ;  /* 0x000000fffff07224 */ /* 0x000fc600078e0007 */
[----:B------:R-:W-:Y:S04]  /*104630*/  STL.64 [R1+0x5e0], R52 ;  /* 0x0005e03401007387 */ /* 0x000fe80000100a00 */
[----:B------:R-:W-:Y:S04]  /*104640*/  STL.64 [R1+0x5e8], R54 ;  /* 0x0005e83601007387 */ /* 0x000fe80000100a00 */
[----:B------:R4:W-:Y:S02]  /*104650*/  STL [R1+0x5d8], R6 ;  /* 0x0005d80601007387 */ /* 0x0009e40000100800 */
[----:B----4-:R-:W-:Y:S02]  /*104660*/  HMMA.1688.F32.TF32 R4, R12, R50, R20 ;  /* 0x000000320c04723c */ /* 0x010fe40000081014 */
[----:B------:R-:W-:Y:S04]  /*104670*/  STL [R1+0xa878], R240 ;  /* 0x00a878f001007387 */ /* 0x000fe80000100800 */
[----:B------:R-:W2:-:S13]  /*104680*/  LDL.LU R84, [R1+0x1140] ;  /* 0x0011400001547983 */ /* 0x000e9a0000300800 */
        /* <DEDUP_REMOVED lines=39> */
[C---:B----4-:R-:W-:Y:S03]  /*104900*/  HMMA.1688.F32.TF32 R68, R12.reuse, R78, R68 ;  /* 0x0000004e0c44723c */ /* 0x050fe60000081044 */
[----:B------:R-:W-:Y:S01]  /*104910*/  IMAD.MOV.U32 R240, RZ, RZ, R7 ;  /* 0x000000fffff07224 */ /* 0x000fe200078e0007 */
[----:B------:R-:W-:Y:S04]  /*104920*/  STL.64 [R1+0x5b0], R4 ;  /* 0x0005b00401007387 */ /* 0x000fe80000100a00 */
[----:B------:R-:W-:Y:S04]  /*104930*/  STL [R1+0x5b8], R6 ;  /* 0x0005b80601007387 */ /* 0x000fe80000100800 */
[----:B------:R2:W-:Y:S04]  /*104940*/  STL [R1+0xa87c], R240 ;  /* 0x00a87cf001007387 */ /* 0x0005e80000100800 */
[----:B------:R-:W-:Y:S01]  /*104950*/  STL.64 [R1+0x3c0], R80 ;  /* 0x0003c05001007387 */ /* 0x000fe20000100a00 */
[C---:B------:R-:W-:Y:S08]  /*104960*/  HMMA.1688.F32.TF32 R28, R12.reuse, R26, R28 ;  /* 0x0000001a0c1c723c */ /* 0x040ff0000008101c */
[----:B------:R-:W-:Y:S01]  /*104970*/  HMMA.1688.F32.TF32 R64, R12, R250, R64 ;  /* 0x000000fa0c40723c */ /* 0x000fe20000081040 */
[----:B------:R-:W-:Y:S01]  /*104980*/  MOV R243, R70 ;  /* 0x0000004600f37202 */ /* 0x000fe20000000f00 */
[----:B------:R-:W-:Y:S01]  /*104990*/  IMAD.MOV.U32 R242, RZ, RZ, R69 ;  /* 0x000000fffff27224 */ /* 0x000fe200078e0045 */
[----:B------:R-:W-:Y:S01]  /*1049a0*/  STL.64 [R1+0x3c8], R82 ;  /* 0x0003c85201007387 */ /* 0x000fe20000100a00 */
[----:B------:R-:W-:-:S04]  /*1049b0*/  IMAD.MOV.U32 R241, RZ, RZ, R68 ;  /* 0x000000fffff17224 */ /* 0x000fc800078e0044 */
[C---:B------:R-:W-:Y:S01]  /*1049c0*/  HMMA.1688.F32.TF32 R60, R12.reuse, R218, R60 ;  /* 0x000000da0c3c723c */ /* 0x040fe2000008103c */
[----:B------:R-:W-:Y:S10]  /*1049d0*/  STL [R1+0x3bc], R71 ;  /* 0x0003bc4701007387 */ /* 0x000ff40000100800 */
[----:B--2---:R-:W-:Y:S01]  /*1049e0*/  IMAD.MOV.U32 R240, RZ, RZ, R67 ;  /* 0x000000fffff07224 */ /* 0x004fe200078e0043 */
[C---:B------:R-:W-:Y:S01]  /*1049f0*/  HMMA.1688.F32.TF32 R56, R12.reuse, R230, R56 ;  /* 0x000000e60c38723c */ /* 0x040fe20000081038 */
[----:B------:R2:W-:Y:S04]  /*104a00*/  STL [R1+0xa888], R243 ;  /* 0x00a888f301007387 */ /* 0x0005e80000100800 */
[----:B------:R3:W-:Y:S03]  /*104a10*/  STL [R1+0xa884], R242 ;  /* 0x00a884f201007387 */ /* 0x0007e60000100800 */
[----:B------:R-:W-:Y:S01]  /*104a20*/  HMMA.1688.F32.TF32 R52, R12, R18, R52 ;  /* 0x000000120c34723c */ /* 0x000fe20000081034 */
[----:B------:R4:W-:Y:S01]  /*104a30*/  STL [R1+0xa880], R241 ;  /* 0x00a880f101007387 */ /* 0x0009e20000100800 */
[----:B--2---:R-:W-:-:S03]  /*104a40*/  IMAD.MOV.U32 R243, RZ, RZ, R61 ;  /* 0x000000fffff37224 */ /* 0x004fc600078e003d */
[----:B------:R-:W-:Y:S01]  /*104a50*/  STL.64 [R1+0x3a0], R64 ;  /* 0x0003a04001007387 */ /* 0x000fe20000100a00 */
[----:B---3--:R-:W-:-:S03]  /*104a60*/  IMAD.MOV.U32 R242, RZ, RZ, R62 ;  /* 0x000000fffff27224 */ /* 0x008fc600078e003e */
[----:B------:R-:W-:Y:S04]  /*104a70*/  STL [R1+0x3a8], R66 ;  /* 0x0003a84201007387 */ /* 0x000fe80000100800 */
[----:B------:R-:W-:Y:S01]  /*104a80*/  LDS R4, [R236+UR10+0x34200] ;  /* 0x0342000aec047984 */ /* 0x000fe20008000800 */
[----:B------:R-:W-:Y:S03]  /*104a90*/  HMMA.1688.F32.TF32 R12, R12, R34, R20 ;  /* 0x000000220c0c723c */ /* 0x000fe60000081014 */
[----:B------:R2:W-:Y:S01]  /*104aa0*/  STL [R1+0xa88c], R240 ;  /* 0x00a88cf001007387 */ /* 0x0005e20000100800 */
[----:B----4-:R-:W-:-:S03]  /*104ab0*/  MOV R241, R63 ;  /* 0x0000003f00f17202 */ /* 0x010fc60000000f00 */
[----:B------:R-:W-:Y:S04]  /*104ac0*/  STL [R1+0x350], R60 ;  /* 0x0003503c01007387 */ /* 0x000fe80000100800 */
[----:B------:R-:W-:Y:S01]  /*104ad0*/  STL.64 [R1+0x340], R56 ;  /* 0x0003403801007387 */ /* 0x000fe20000100a00 */
[----:B--2---:R-:W-:-:S03]  /*104ae0*/  IMAD.MOV.U32 R240, RZ, RZ, R59 ;  /* 0x000000fffff07224 */ /* 0x004fc600078e003b */
[----:B------:R-:W-:Y:S04]  /*104af0*/  STL [R1+0x348], R58 ;  /* 0x0003483a01007387 */ /* 0x000fe80000100800 */
        /* <DEDUP_REMOVED lines=135> */
[----:B------:R-:W-:-:S02]  /*105370*/  IMAD.MOV.U32 R242, RZ, RZ, R17 ;  /* 0x000000fffff27224 */ /* 0x000fc400078e0011 */
[----:B------:R-:W-:Y:S01]  /*105380*/  IMAD.MOV.U32 R243, RZ, RZ, R16 ;  /* 0x000000fffff37224 */ /* 0x000fe200078e0010 */
[----:B------:R-:W-:Y:S04]  /*105390*/  LDS R12, [R3+UR10+0x34280] ;  /* 0x0342800a030c7984 */ /* 0x000fe80008000800 */
[----:B------:R-:W-:Y:S04]  /*1053a0*/  LDS R14, [R3+UR10+0x36280] ;  /* 0x0362800a030e7984 */ /* 0x000fe80008000800 */
[----:B------:R-:W-:Y:S01]  /*1053b0*/  LDS R13, [R233+UR10+0x34280] ;  /* 0x0342800ae90d7984 */ /* 0x000fe20008000800 */
[C---:B-1----:R-:W-:Y:S03]  /*1053c0*/  HMMA.1688.F32.TF32 R120, R8.reuse, R18, R120 ;  /* 0x000000120878723c */ /* 0x042fe60000081078 */
[----:B------:R-:W1:Y:S05]  /*1053d0*/  LDS R15, [R233+UR10+0x36280] ;  /* 0x0362800ae90f7984 */ /* 0x000e6a0008000800 */
[C---:B--2---:R-:W-:Y:S08]  /*1053e0*/  HMMA.1688.F32.TF32 R124, R8.reuse, R230, R124 ;  /* 0x000000e6087c723c */ /* 0x044ff0000008107c */
[C---:B---3--:R-:W-:Y:S08]  /*1053f0*/  HMMA.1688.F32.TF32 R128, R8.reuse, R218, R128 ;  /* 0x000000da0880723c */ /* 0x048ff00000081080 */
[C---:B----4-:R-:W-:Y:S08]  /*105400*/  HMMA.1688.F32.TF32 R136, R8.reuse, R242, R136 ;  /* 0x000000f20888723c */ /* 0x050ff00000081088 */
[----:B------:R-:W-:Y:S08]  /*105410*/  HMMA.1688.F32.TF32 R140, R8, R74, R140 ;  /* 0x0000004a088c723c */ /* 0x000ff0000008108c */
[C---:B------:R-:W-:Y:S08]  /*105420*/  HMMA.1688.F32.TF32 R108, R4.reuse, R46, R108 ;  /* 0x0000002e046c723c */ /* 0x040ff0000008106c */
[----:B------:R-:W-:Y:S08]  /*105430*/  HMMA.1688.F32.TF32 R104, R4, R238, R104 ;  /* 0x000000ee0468723c */ /* 0x000ff00000081068 */
[C---:B------:R-:W-:Y:S08]  /*105440*/  HMMA.1688.F32.TF32 R148, R8.reuse, R46, R168 ;  /* 0x0000002e0894723c */ /* 0x040ff000000810a8 */
[C---:B------:R-:W-:Y:S08]  /*105450*/  HMMA.1688.F32.TF32 R164, R8.reuse, R238, R164 ;  /* 0x000000ee08a4723c */ /* 0x040ff000000810a4 */
[C---:B------:R-:W-:Y:S03]  /*105460*/  HMMA.1688.F32.TF32 R152, R8.reuse, R98, R160 ;  /* 0x000000620898723c */ /* 0x040fe600000810a0 */
[----:B------:R-:W-:Y:S04]  /*105470*/  STL.64 [R1+0x300], R148 ;  /* 0x0003009401007387 */ /* 0x000fe80000100a00 */
[----:B------:R2:W-:Y:S02]  /*105480*/  STL.64 [R1+0x308], R150 ;  /* 0x0003089601007387 */ /* 0x0005e40000100a00 */
[C---:B--2---:R-:W-:Y:S02]  /*105490*/  HMMA.1688.F32.TF32 R148, R8.reuse, R42, R156 ;  /* 0x0000002a0894723c */ /* 0x044fe4000008109c */
[----:B------:R-:W-:Y:S04]  /*1054a0*/  STL.64 [R1+0x2f0], R164 ;  /* 0x0002f0a401007387 */ /* 0x000fe80000100a00 */
[----:B------:R-:W-:Y:S02]  /*1054b0*/  STL.64 [R1+0x2f8], R166 ;  /* 0x0002f8a601007387 */ /* 0x000fe40000100a00 */
[C---:B------:R-:W-:Y:S02]  /*1054c0*/  HMMA.1688.F32.TF32 R156, R8.reuse, R174, R200 ;  /* 0x000000ae089c723c */ /* 0x040fe400000810c8 */
[----:B------:R-:W-:Y:S04]  /*1054d0*/  STL.64 [R1+0x2e0], R152 ;  /* 0x0002e09801007387 */ /* 0x000fe80000100a00 */
[----:B------:R2:W-:Y:S05]  /*1054e0*/  STL.64 [R1+0x2e8], R154 ;  /* 0x0002e89a01007387 */ /* 0x0005ea0000100a00 */
[----:B------:R-:W-:Y:S04]  /*1054f0*/  STL.64 [R1+0x2d0], R148 ;  /* 0x0002d09401007387 */ /* 0x000fe80000100a00 */
[----:B------:R3:W-:Y:S01]  /*105500*/  STL.64 [R1+0x2d8], R150 ;  /* 0x0002d89601007387 */ /* 0x0007e20000100a00 */
        /* <DEDUP_REMOVED lines=30> */
[C---:B--2---:R-:W-:Y:S02]  /*1056f0*/  HMMA.1688.F32.TF32 R8, R4.reuse, R98, R100 ;  /* 0x000000620408723c */ /* 0x044fe40000081064 */
        /* <DEDUP_REMOVED lines=35> */
[----:B--2---:R-:W-:Y:S02]  /*105930*/  HMMA.1688.F32.TF32 R8, R4, R26, R20 ;  /* 0x0000001a0408723c */ /* 0x004fe40000081014 */
[----:B------:R2:W-:Y:S04]  /*105940*/  STL.64 [R1+0x870], R52 ;  /* 0x0008703401007387 */ /* 0x0005e80000100a00 */
[----:B------:R3:W-:Y:S04]  /*105950*/  STL.64 [R1+0x878], R54 ;  /* 0x0008783601007387 */ /* 0x0007e80000100a00 */
[----:B--2---:R-:W1:Y:S04]  /*105960*/  LDL.LU R52, [R1+0x1640] ;  /* 0x0016400001347983 */ /* 0x004e680000300800 */
[----:B------:R2:W-:Y:S04]  /*105970*/  STL.64 [R1+0x860], R28 ;  /* 0x0008601c01007387 */ /* 0x0005e80000100a00 */
[----:B------:R4:W-:Y:S04]  /*105980*/  STL.64 [R1+0x868], R30 ;  /* 0x0008681e01007387 */ /* 0x0009e80000100a00 */
[----:B------:R-:W-:Y:S04]  /*105990*/  STL.64 [R1+0x850], R8 ;  /* 0x0008500801007387 */ /* 0x000fe80000100a00 */
[----:B------:R1:W-:Y:S04]  /*1059a0*/  STL.64 [R1+0x858], R10 ;  /* 0x0008580a01007387 */ /* 0x0003e80000100a00 */
[----:B------:R-:W1:Y:S04]  /*1059b0*/  LDL.LU R53, [R1+0x1644] ;  /* 0x0016440001357983 */ /* 0x000e680000300800 */
[----:B---3--:R-:W1:Y:S04]  /*1059c0*/  LDL.LU R54, [R1+0x1648] ;  /* 0x0016480001367983 */ /* 0x008e680000300800 */
[----:B------:R-:W1:Y:S04]  /*1059d0*/  LDL.LU R55, [R1+0x164c] ;  /* 0x00164c0001377983 */ /* 0x000e680000300800 */
        /* <DEDUP_REMOVED lines=71> */
[----:B------:R-:W4:Y:S01]  /*105e50*/  LDL.LU R23, [R1+0x16ac] ;  /* 0x0016ac0001177983 */ /* 0x000f220000300800 */
[C---:B-1----:R-:W-:Y:S08]  /*105e60*/  HMMA.1688.F32.TF32 R52, R12.reuse, R34, R52 ;  /* 0x000000220c34723c */ /* 0x042ff00000081034 */
[C---:B---3--:R-:W-:Y:S08]  /*105e70*/  HMMA.1688.F32.TF32 R56, R12.reuse, R26, R56 ;  /* 0x0000001a0c38723c */ /* 0x048ff00000081038 */
[C---:B------:R-:W-:Y:S08]  /*105e80*/  HMMA.1688.F32.TF32 R64, R12.reuse, R230, R64 ;  /* 0x000000e60c40723c */ /* 0x040ff00000081040 */
[C---:B------:R-:W-:Y:S08]  /*105e90*/  HMMA.1688.F32.TF32 R68, R12.reuse, R218, R68 ;  /* 0x000000da0c44723c */ /* 0x040ff00000081044 */
[C---:B------:R-:W-:Y:S08]  /*105ea0*/  HMMA.1688.F32.TF32 R84, R12.reuse, R74, R84 ;  /* 0x0000004a0c54723c */ /* 0x040ff00000081054 */
[----:B------:R-:W-:Y:S08]  /*105eb0*/  HMMA.1688.F32.TF32 R88, R12, R38, R88 ;  /* 0x000000260c58723c */ /* 0x000ff00000081058 */
[----:B------:R-:W-:Y:S08]  /*105ec0*/  HMMA.1688.F32.TF32 R8, R4, R34, R124 ;  /* 0x000000220408723c */ /* 0x000ff0000008107c */
[C---:B------:R-:W-:Y:S08]  /*105ed0*/  HMMA.1688.F32.TF32 R4, R12.reuse, R46, R120 ;  /* 0x0000002e0c04723c */ /* 0x040ff00000081078 */
[C---:B------:R-:W-:Y:S03]  /*105ee0*/  HMMA.1688.F32.TF32 R116, R12.reuse, R238, R116 ;  /* 0x000000ee0c74723c */ /* 0x040fe60000081074 */
        /* <DEDUP_REMOVED lines=15> */
[----:B------:R-:W4:Y:S05]  /*105fe0*/  LDS R7, [R237+UR10+0x36280] ;  /* 0x0362800aed077984 */ /* 0x000f2a0008000800 */
[C---:B------:R-:W-:Y:S11]  /*105ff0*/  HMMA.1688.F32.TF32 R80, R12.reuse, R242, R80 ;  /* 0x000000f20c50723c */ /* 0x040ff60000081050 */
[----:B------:R-:W-:Y:S04]  /*106000*/  STL.64 [R1+0x810], R8 ;  /* 0x0008100801007387 */ /* 0x000fe80000100a00 */
[----:B------:R1:W-:Y:S01]  /*106010*/  STL.64 [R1+0x818], R10 ;  /* 0x0008180a01007387 */ /* 0x0003e20000100a00 */
[C---:B------:R-:W-:Y:S08]  /*106020*/  HMMA.1688.F32.TF32 R76, R12.reuse, R250, R76 ;  /* 0x000000fa0c4c723c */ /* 0x040ff0000008104c */
[C---:B-1----:R-:W-:Y:S01]  /*106030*/  HMMA.1688.F32.TF32 R8, R12.reuse, R50, R92 ;  /* 0x000000320c08723c */ /* 0x042fe2000008105c */
[----:B------:R-:W-:Y:S04]  /*106040*/  STL.64 [R1+0x800], R104 ;  /* 0x0008006801007387 */ /* 0x000fe80000100a00 */
[----:B------:R-:W-:Y:S03]  /*106050*/  STL.64 [R1+0x808], R106 ;  /* 0x0008086a01007387 */ /* 0x000fe60000100a00 */
[----:B------:R-:W-:Y:S01]  /*106060*/  HMMA.1688.F32.TF32 R60, R12, R18, R60 ;  /* 0x000000120c3c723c */ /* 0x000fe2000008103c */
[----:B------:R-:W-:Y:S04]  /*106070*/  STL.64 [R1+0x7f0], R100 ;  /* 0x0007f06401007387 */ /* 0x000fe80000100a00 */
[----:B------:R-:W-:Y:S04]  /*106080*/  STL.64 [R1+0x7f8], R102 ;  /* 0x0007f86601007387 */ /* 0x000fe80000100a00 */
[----:B------:R-:W-:Y:S04]  /*106090*/  LDS R12, [R236+UR10+0x34300] ;  /* 0x0343000aec0c7984 */ /* 0x000fe80008000800 */
        /* <DEDUP_REMOVED lines=19> */
[C---:B----4-:R-:W-:Y:S03]  /*1061d0*/  HMMA.1688.F32.TF32 R20, R4.reuse, R238, R20 ;  /* 0x000000ee0414723c */ /* 0x050fe60000081014 */
[----:B------:R2:W-:Y:S04]  /*1061e0*/  STL.64 [R1+0x538], R54 ;  /* 0x0005383601007387 */ /* 0x0005e80000100a00 */
[----:B------:R-:W-:Y:S04]  /*1061f0*/  LDS R8, [R3+UR10+0x34300] ;  /* 0x0343000a03087984 */ /* 0x000fe80008000800 */
[----:B------:R-:W-:Y:S01]  /*106200*/  LDS R10, [R3+UR10+0x36300] ;  /* 0x0363000a030a7984 */ /* 0x000fe20008000800 */
[C---:B--2---:R-:W-:Y:S03]  /*106210*/  HMMA.1688.F32.TF32 R52, R4.reuse, R46, R28 ;  /* 0x0000002e0434723c */ /* 0x044fe6000008101c */
[----:B------:R-:W2:Y:S04]  /*106220*/  LDL.LU R28, [R1+0x1970] ;  /* 0x00197000011c7983 */ /* 0x000ea80000300800 */
[----:B------:R-:W-:Y:S04]  /*106230*/  LDS R9, [R233+UR10+0x34300] ;  /* 0x0343000ae9097984 */ /* 0x000fe80008000800 */
[----:B------:R-:W1:Y:S04]  /*106240*/  LDS R11, [R233+UR10+0x36300] ;  /* 0x0363000ae90b7984 */ /* 0x000e680008000800 */
[----:B------:R-:W-:Y:S04]  /*106250*/  LDS R14, [R236+UR10+0x36300] ;  /* 0x0363000aec0e7984 */ /* 0x000fe80008000800 */
[----:B------:R-:W-:Y:S04]  /*106260*/  LDS R13, [R237+UR10+0x34300] ;  /* 0x0343000aed0d7984 */ /* 0x000fe80008000800 */
        /* <DEDUP_REMOVED lines=127> */
[----:B------:R-:W1:Y:S01]  /*106a60*/  LDS R15, [R237+UR10+0x36300] ;  /* 0x0363000aed0f7984 */ /* 0x000e620008000800 */
[C---:B--2---:R-:W-:Y:S08]  /*106a70*/  HMMA.1688.F32.TF32 R120, R4.reuse, R34, R120 ;  /* 0x000000220478723c */ /* 0x044ff00000081078 */
[C---:B---3--:R-:W-:Y:S08]  /*106a80*/  HMMA.1688.F32.TF32 R124, R4.reuse, R26, R124 ;  /* 0x0000001a047c723c */ /* 0x048ff0000008107c */
[C---:B----4-:R-:W-:Y:S08]  /*106a90*/  HMMA.1688.F32.TF32 R128, R4.reuse, R18, R128 ;  /* 0x000000120480723c */ /* 0x050ff00000081080 */
[C---:B------:R-:W-:Y:S08]  /*106aa0*/  HMMA.1688.F32.TF32 R136, R4.reuse, R218, R136 ;  /* 0x000000da0488723c */ /* 0x040ff00000081088 */
        /* <DEDUP_REMOVED lines=17> */
[----:B---3--:R-:W-:Y:S01]  /*106bc0*/  HMMA.1688.F32.TF32 R148, R4, R74, R144 ;  /* 0x0000004a0494723c */ /* 0x008fe20000081090 */
[----:B------:R-:W-:Y:S01]  /*106bd0*/  STL.64 [R1+0x4c0], R156 ;  /* 0x0004c09c01007387 */ /* 0x000fe20000100a00 */
[----:B------:R-:W-:-:S02]  /*106be0*/  IMAD.MOV.U32 R37, RZ, RZ, R18 ;  /* 0x000000ffff257224 */ /* 0x000fc400078e0012 */
[----:B------:R-:W-:Y:S02]  /*106bf0*/  IMAD.MOV.U32 R36, RZ, RZ, R19 ;  /* 0x000000ffff247224 */ /* 0x000fe400078e0013 */
[----:B------:R-:W-:Y:S02]  /*106c00*/  IMAD.MOV.U32 R49, RZ, RZ, R27 ;  /* 0x000000ffff317224 */ /* 0x000fe400078e001b */
[----:B------:R-:W-:Y:S01]  /*106c10*/  IMAD.MOV.U32 R48, RZ, RZ, R34 ;  /* 0x000000ffff307224 */ /* 0x000fe200078e0022 */
[C---:B------:R-:W-:Y:S08]  /*106c20*/  HMMA.1688.F32.TF32 R144, R4.reuse, R242, R220 ;  /* 0x000000f20490723c */ /* 0x040ff000000810dc */
        /* <DEDUP_REMOVED lines=26> */
[C---:B------:R-:W-:Y:S01]  /*106dd0*/  HMMA.1688.F32.TF32 R92, R8.reuse, R234, R92 ;  /* 0x000000ea085c723c */ /* 0x040fe2000008105c */
[----:B------:R-:W-:Y:S01]  /*106de0*/  IMAD.MOV.U32 R40, RZ, RZ, R75 ;  /* 0x000000ffff287224 */ /* 0x000fe200078e004b */
[----:B------:R-:W-:Y:S01]  /*106df0*/  MOV R41, R74 ;  /* 0x0000004a00297202 */ /* 0x000fe20000000f00 */
[----:B------:R-:W-:Y:S04]  /*106e00*/  LDS R136, [R236+UR10+0x34380] ;  /* 0x0343800aec887984 */ /* 0x000fe80008000800 */
[----:B------:R-:W-:Y:S01]  /*106e10*/  LDS R138, [R236+UR10+0x36380] ;  /* 0x0363800aec8a7984 */ /* 0x000fe20008000800 */
[C---:B--2---:R-:W-:Y:S03]  /*106e20*/  HMMA.1688.F32.TF32 R4, R8.reuse, R174, R100 ;  /* 0x000000ae0804723c */ /* 0x044fe60000081064 */
[----:B------:R-:W-:Y:S04]  /*106e30*/  STL.64 [R1+0x360], R108 ;  /* 0x0003606c01007387 */ /* 0x000fe80000100a00 */
[----:B------:R-:W-:Y:S04]  /*106e40*/  STL.64 [R1+0x368], R110 ;  /* 0x0003686e01007387 */ /* 0x000fe80000100a00 */
[----:B------:R-:W-:Y:S01]  /*106e50*/  STL.64 [R1+0x430], R104 ;  /* 0x0004306801007387 */ /* 0x000fe20000100a00 */
[C---:B------:R-:W-:Y:S03]  /*106e60*/  HMMA.1688.F32.TF32 R88, R8.reuse, R50, R88 ;  /* 0x000000320858723c */ /* 0x040fe60000081058 */
[----:B------:R-:W-:Y:S04]  /*106e70*/  STL.64 [R1+0x438], R106 ;  /* 0x0004386a01007387 */ /* 0x000fe80000100a00 */
[----:B------:R-:W-:Y:S04]  /*106e80*/  LDS R137, [R237+UR10+0x34380] ;  /* 0x0343800aed897984 */ /* 0x000fe80008000800 */
[----:B------:R-:W-:Y:S04]  /*106e90*/  STL.64 [R1+0x420], R4 ;  /* 0x0004200401007387 */ /* 0x000fe80000100a00 */
[----:B------:R2:W-:Y:S01]  /*106ea0*/  STL.64 [R1+0x428], R6 ;  /* 0x0004280601007387 */ /* 0x0005e20000100a00 */
[C---:B------:R-:W-:Y:S03]  /*106eb0*/  HMMA.1688.F32.TF32 R80, R8.reuse, R74, R80 ;  /* 0x0000004a0850723c */ /* 0x040fe60000081050 */
        /* <DEDUP_REMOVED lines=26> */
[----:B------:R-:W-:Y:S03]  /*107060*/  HMMA.1688.F32.TF32 R8, R8, R34, R28 ;  /* 0x000000220808723c */ /* 0x000fe6000008101c */
[----:B------:R-:W-:Y:S04]  /*107070*/  STL.64 [R1+0x710], R4 ;  /* 0x0007100401007387 */ /* 0x000fe80000100a00 */
[----:B------:R1:W-:Y:S02]  /*107080*/  STL.64 [R1+0x718], R6 ;  /* 0x0007180601007387 */ /* 0x0003e40000100a00 */
[C---:B-1----:R-:W-:Y:S02]  /*107090*/  HMMA.1688.F32.TF32 R4, R12.reuse, R46, R20 ;  /* 0x0000002e0c04723c */ /* 0x042fe40000081014 */
        /* <DEDUP_REMOVED lines=58> */
[C---:B----4-:R-:W-:Y:S03]  /*107440*/  HMMA.1688.F32.TF32 R4, R12.reuse, R98, R68 ;  /* 0x000000620c04723c */ /* 0x050fe60000081044 */
[----:B------:R-:W-:Y:S04]  /*107450*/  LDS R68, [R3+UR10+0x34380] ;  /* 0x0343800a03447984 */ /* 0x000fe80008000800 */
[----:B------:R-:W-:Y:S04]  /*107460*/  LDS R70, [R3+UR10+0x36380] ;  /* 0x0363800a03467984 */ /* 0x000fe80008000800 */
[----:B------:R-:W-:Y:S04]  /*107470*/  LDS R69, [R233+UR10+0x34380] ;  /* 0x0343800ae9457984 */ /* 0x000fe80008000800 */
[----:B------:R-:W1:Y:S01]  /*107480*/  LDS R71, [R233+UR10+0x36380] ;  /* 0x0363800ae9477984 */ /* 0x000e620008000800 */
[----:B---3--:R-:W-:-:S15]  /*107490*/  HMMA.1688.F32.TF32 R8, R12, R238, R100 ;  /* 0x000000ee0c08723c */ /* 0x008fde0000081064 */
[----:B------:R-:W-:-:S04]  /*1074a0*/  NOP ;  /* 0x0000000000007918 */ /* 0x000fc80000000000 */
        /* <DEDUP_REMOVED lines=9> */
[----:B------:R-:W3:Y:S04]  /*107540*/  LDL.LU R28, [R1+0x1b00] ;  /* 0x001b0000011c7983 */ /* 0x000ee80000300800 */
[----:B------:R-:W-:Y:S02]  /*107550*/  STL.64 [R1+0x6b0], R8 ;  /* 0x0006b00801007387 */ /* 0x000fe40000100a00 */
[C---:B------:R-:W-:Y:S02]  /*107560*/  HMMA.1688.F32.TF32 R84, R12.reuse, R50, R84 ;  /* 0x000000320c54723c */ /* 0x040fe40000081054 */
[----:B------:R4:W-:Y:S09]  /*107570*/  STL.64 [R1+0x6b8], R10 ;  /* 0x0006b80a01007387 */ /* 0x0009f20000100a00 */
[----:B------:R-:W-:Y:S01]  /*107580*/  STL.64 [R1+0x6a0], R4 ;  /* 0x0006a00401007387 */ /* 0x000fe20000100a00 */
[C---:B----4-:R-:W-:Y:S03]  /*107590*/  HMMA.1688.F32.TF32 R8, R12.reuse, R38, R80 ;  /* 0x000000260c08723c */ /* 0x050fe60000081050 */
[----:B------:R4:W-:Y:S04]  /*1075a0*/  STL.64 [R1+0x6a8], R6 ;  /* 0x0006a80601007387 */ /* 0x0009e80000100a00 */
[----:B------:R-:W3:Y:S04]  /*1075b0*/  LDL.LU R29, [R1+0x1b04] ;  /* 0x001b0400011d7983 */ /* 0x000ee80000300800 */
[----:B------:R-:W3:Y:S01]  /*1075c0*/  LDL.LU R30, [R1+0x1b08] ;  /* 0x001b0800011e7983 */ /* 0x000ee20000300800 */
[C---:B----4-:R-:W-:Y:S03]  /*1075d0*/  HMMA.1688.F32.TF32 R4, R12.reuse, R74, R76 ;  /* 0x0000004a0c04723c */ /* 0x050fe6000008104c */
[----:B------:R-:W3:Y:S04]  /*1075e0*/  LDL.LU R31, [R1+0x1b0c] ;  /* 0x001b0c00011f7983 */ /* 0x000ee80000300800 */
[----:B------:R-:W-:Y:S04]  /*1075f0*/  STL.64 [R1+0x690], R84 ;  /* 0x0006905401007387 */ /* 0x000fe80000100a00 */
[----:B------:R-:W-:Y:S04]  /*107600*/  STL.64 [R1+0x698], R86 ;  /* 0x0006985601007387 */ /* 0x000fe80000100a00 */
[----:B------:R-:W-:Y:S04]  /*107610*/  STL.64 [R1+0x680], R8 ;  /* 0x0006800801007387 */ /* 0x000fe80000100a00 */
[----:B------:R-:W-:Y:S04]  /*107620*/  STL.64 [R1+0x688], R10 ;  /* 0x0006880a01007387 */ /* 0x000fe80000100a00 */
[----:B------:R-:W-:Y:S04]  /*107630*/  STL.64 [R1+0x670], R4 ;  /* 0x0006700401007387 */ /* 0x000fe80000100a00 */
[----:B------:R2:W-:Y:S02]  /*107640*/  STL.64 [R1+0x678], R6 ;  /* 0x0006780601007387 */ /* 0x0005e40000100a00 */
[----:B--2---:R-:W-:Y:S02]  /*107650*/  HMMA.1688.F32.TF32 R4, R12, R242, R52 ;  /* 0x000000f20c04723c */ /* 0x004fe40000081034 */
[----:B------:R-:W2:-:S15]  /*107660*/  LDL.LU R52, [R1+0x1af0] ;  /* 0x001af00001347983 */ /* 0x000e9e0000300800 */
[----:B------:R-:W-:Y:S02]  /*107670*/  NOP ;  /* 0x0000000000007918 */ /* 0x000fe40000000000 */
[----:B------:R-:W-:Y:S04]  /*107680*/  STL.64 [R1+0x660], R4 ;  /* 0x0006600401007387 */ /* 0x000fe80000100a00 */
[----:B------:R4:W-:Y:S04]  /*107690*/  STL.64 [R1+0x668], R6 ;  /* 0x0006680601007387 */ /* 0x0009e80000100a00 */
[----:B------:R-:W2:Y:S04]  /*1076a0*/  LDL.LU R53, [R1+0x1af4] ;  /* 0x001af40001357983 */ /* 0x000ea80000300800 */
[----:B------:R-:W2:Y:S04]  /*1076b0*/  LDL.LU R54, [R1+0x1af8] ;  /* 0x001af80001367983 */ /* 0x000ea80000300800 */
[----:B------:R-:W2:Y:S01]  /*1076c0*/  LDL.LU R55, [R1+0x1afc] ;  /* 0x001afc0001377983 */ /* 0x000ea20000300800 */
[C---:B----4-:R-:W-:Y:S08]  /*1076d0*/  HMMA.1688.F32.TF32 R4, R12.reuse, R250, R64 ;  /* 0x000000fa0c04723c */ /* 0x050ff00000081040 */
[C---:B------:R-:W-:Y:S08]  /*1076e0*/  HMMA.1688.F32.TF32 R60, R12.reuse, R218, R60 ;  /* 0x000000da0c3c723c */ /* 0x040ff0000008103c */
[C---:B------:R-:W-:Y:S03]  /*1076f0*/  HMMA.1688.F32.TF32 R8, R12.reuse, R230, R56 ;  /* 0x000000e60c08723c */ /* 0x040fe60000081038 */
[----:B------:R-:W-:Y:S04]  /*107700*/  STL.64 [R1+0x650], R4 ;  /* 0x0006500401007387 */ /* 0x000fe80000100a00 */
[----:B------:R4:W-:Y:S04]  /*107710*/  STL.64 [R1+0x658], R6 ;  /* 0x0006580601007387 */ /* 0x0009e80000100a00 */
[----:B------:R-:W-:Y:S04]  /*107720*/  STL.64 [R1+0x640], R60 ;  /* 0x0006403c01007387 */ /* 0x000fe80000100a00 */
[----:B------:R-:W-:Y:S04]  /*107730*/  STL.64 [R1+0x648], R62 ;  /* 0x0006483e01007387 */ /* 0x000fe80000100a00 */
[----:B------:R-:W-:Y:S01]  /*107740*/  STL.64 [R1+0x630], R8 ;  /* 0x0006300801007387 */ /* 0x000fe20000100a00 */
[----:B----4-:R-:W-:Y:S03]  /*107750*/  HMMA.1688.F32.TF32 R4, R12, R18, R20 ;  /* 0x000000120c04723c */ /* 0x010fe60000081014 */
[----:B------:R3:W-:Y:S04]  /*107760*/  STL.64 [R1+0x638], R10 ;  /* 0x0006380a01007387 */ /* 0x0007e80000100a00 */
[----:B------:R-:W1:Y:S04]  /*107770*/  LDL.LU R16, [R1+0x1b30] ;  /* 0x001b300001107983 */ /* 0x000e680000300800 */
[----:B------:R-:W1:Y:S04]  /*107780*/  LDL.LU R17, [R1+0x1b34] ;  /* 0x001b340001117983 */ /* 0x000e680000300800 */
[----:B------:R-:W1:Y:S04]  /*107790*/  LDL.LU R18, [R1+0x1b38] ;  /* 0x001b380001127983 */ /* 0x000e680000300800 */
[----:B------:R-:W1:Y:S04]  /*1077a0*/  LDL.LU R19, [R1+0x1b3c] ;  /* 0x001b3c0001137983 */ /* 0x000e680000300800 */
[----:B------:R-:W4:Y:S04]  /*1077b0*/  LDL.LU R20, [R1+0x1b40] ;  /* 0x001b400001147983 */ /* 0x000f280000300800 */
[----:B------:R-:W4:Y:S04]  /*1077c0*/  LDL.LU R21, [R1+0x1b44] ;  /* 0x001b440001157983 */ /* 0x000f280000300800 */
[----:B------:R-:W4:Y:S04]  /*1077d0*/  LDL.LU R22, [R1+0x1b48] ;  /* 0x001b480001167983 */ /* 0x000f280000300800 */
[----:B------:R-:W4:Y:S01]  /*1077e0*/  LDL.LU R23, [R1+0x1b4c] ;  /* 0x001b4c0001177983 */ /* 0x000f220000300800 */
[----:B------:R-:W-:-:S03]  /*1077f0*/  MOV R56, R26 ;  /* 0x0000001a00387202 */ /* 0x000fc60000000f00 */
[----:B------:R-:W-:Y:S04]  /*107800*/  STL.64 [R1+0xa6c0], R6 ;  /* 0x00a6c00601007387 */ /* 0x000fe80000100a00 */
[----:B------:R-:W-:Y:S04]  /*107810*/  STL.64 [R1+0xa6b8], R4 ;  /* 0x00a6b80401007387 */ /* 0x000fe80000100a00 */
        /* <DEDUP_REMOVED lines=9> */
[----:B------:R2:W-:Y:S04]  /*1078b0*/  STL.64 [R1+0xa6b0], R10 ;  /* 0x00a6b00a01007387 */ /* 0x0005e80000100a00 */
[----:B------:R-:W-:Y:S04]  /*1078c0*/  STL.64 [R1+0xa6a8], R8 ;  /* 0x00a6a80801007387 */ /* 0x000fe80000100a00 */
[----:B------:R-:W3:Y:S04]  /*1078d0*/  LDL.LU R32, [R1+0x1b90] ;  /* 0x001b900001207983 */ /* 0x000ee80000300800 */
[----:B------:R-:W3:Y:S01]  /*1078e0*/  LDL.LU R33, [R1+0x1b94] ;  /* 0x001b940001217983 */ /* 0x000ee20000300800 */
[----:B--2---:R-:W-:Y:S01]  /*1078f0*/  IMAD.MOV.U32 R10, RZ, RZ, R35 ;  /* 0x000000ffff0a7224 */ /* 0x004fe200078e0023 */
[----:B------:R-:W-:Y:S02]  /*107900*/  HMMA.1688.F32.TF32 R12, R12, R34, R52 ;  /* 0x000000220c0c723c */ /* 0x000fe40000081034 */
[----:B------:R-:W2:Y:S04]  /*107910*/  LDL.LU R34, [R1+0x1b98] ;  /* 0x001b980001227983 */ /* 0x000ea80000300800 */
[----:B------:R-:W2:-:S13]  /*107920*/  LDL.LU R35, [R1+0x1b9c] ;  /* 0x001b9c0001237983 */ /* 0x000e9a0000300800 */
[----:B------:R-:W-:Y:S04]  /*107930*/  STL.64 [R1+0xa6d0], R14 ;  /* 0x00a6d00e01007387 */ /* 0x000fe80000100a00 */
[----:B------:R-:W-:Y:S01]  /*107940*/  STL.64 [R1+0xa6c8], R12 ;  /* 0x00a6c80c01007387 */ /* 0x000fe20000100a00 */
[C---:B-1----:R-:W-:Y:S08]  /*107950*/  HMMA.1688.F32.TF32 R16, R68.reuse, R46, R16 ;  /* 0x0000002e4410723c */ /* 0x042ff00000081010 */
[----:B----4-:R-:W-:Y:S11]  /*107960*/  HMMA.1688.F32.TF32 R20, R68, R238, R20 ;  /* 0x000000ee4414723c */ /* 0x010ff60000081014 */
[----:B------:R-:W-:Y:S04]  /*107970*/  STL.64 [R1+0xa6a0], R18 ;  /* 0x00a6a01201007387 */ /* 0x000fe80000100a00 */
[----:B------:R-:W-:Y:S04]  /*107980*/  STL.64 [R1+0xa698], R16 ;  /* 0x00a6981001007387 */ /* 0x000fe80000100a00 */
[----:B------:R1:W-:Y:S04]  /*107990*/  STL.64 [R1+0xa690], R22 ;  /* 0x00a6901601007387 */ /* 0x0003e80000100a00 */
[----:B------:R4:W-:Y:S04]  /*1079a0*/  STL.64 [R1+0xa688], R20 ;  /* 0x00a6881401007387 */ /* 0x0009e80000100a00 */
[----:B------:R-:W4:Y:S04]  /*1079b0*/  LDL.LU R52, [R1+0x1bb0] ;  /* 0x001bb00001347983 */ /* 0x000f280000300800 */
[----:B------:R-:W4:Y:S04]  /*1079c0*/  LDL.LU R53, [R1+0x1bb4] ;  /* 0x001bb40001357983 */ /* 0x000f280000300800 */
[----:B------:R-:W4:Y:S04]  /*1079d0*/  LDL.LU R54, [R1+0x1bb8] ;  /* 0x001bb80001367983 */ /* 0x000f280000300800 */
[----:B------:R-:W4:Y:S01]  /*1079e0*/  LDL.LU R55, [R1+0x1bbc] ;  /* 0x001bbc0001377983 */ /* 0x000f220000300800 */
[----:B-1----:R-:W-:Y:S01]  /*1079f0*/  IMAD.MOV.U32 R23, RZ, RZ, R40 ;  /* 0x000000ffff177224 */ /* 0x002fe200078e0028 */
[----:B------:R-:W-:Y:S01]  /*107a00*/  MOV R5, R42 ;  /* 0x0000002a00057202 */ /* 0x000fe20000000f00 */
[----:B------:R-:W-:-:S02]  /*107a10*/  IMAD.MOV.U32 R22, RZ, RZ, R41 ;  /* 0x000000ffff167224 */ /* 0x000fc400078e0029 */
[----:B------:R-:W-:Y:S01]  /*107a20*/  IMAD.MOV.U32 R4, RZ, RZ, R43 ;  /* 0x000000ffff047224 */ /* 0x000fe200078e002b */
[----:B------:R-:W-:Y:S01]  /*107a30*/  MOV R9, R46 ;  /* 0x0000002e00097202 */ /* 0x000fe20000000f00 */
[----:B------:R-:W-:Y:S02]  /*107a40*/  IMAD.MOV.U32 R8, RZ, RZ, R47 ;  /* 0x000000ffff087224 */ /* 0x000fe400078e002f */
[----:B------:R-:W-:Y:S02]  /*107a50*/  IMAD.MOV.U32 R7, RZ, RZ, R174 ;  /* 0x000000ffff077224 */ /* 0x000fe400078e00ae */
[----:B------:R-:W-:Y:S01]  /*107a60*/  IMAD.MOV.U32 R6, RZ, RZ, R175 ;  /* 0x000000ffff067224 */ /* 0x000fe200078e00af */
[C---:B---3--:R-:W-:Y:S08]  /*107a70*/  HMMA.1688.F32.TF32 R24, R68.reuse, R98, R24 ;  /* 0x000000624418723c */ /* 0x048ff00000081018 */
[C---:B------:R-:W-:Y:S11]  /*107a80*/  HMMA.1688.F32.TF32 R28, R68.reuse, R42, R28 ;  /* 0x0000002a441c723c */ /* 0x040ff6000008101c */
[----:B------:R-:W-:Y:S04]  /*107a90*/  STL.64 [R1+0xa670], R26 ;  /* 0x00a6701a01007387 */ /* 0x000fe80000100a00 */
[----:B------:R-:W-:Y:S04]  /*107aa0*/  STL.64 [R1+0xa668], R24 ;  /* 0x00a6681801007387 */ /* 0x000fe80000100a00 */
[----:B------:R-:W3:Y:S04]  /*107ab0*/  LDL.LU R40, [R1+0x1bd0] ;  /* 0x001bd00001287983 */ /* 0x000ee80000300800 */
[----:B------:R-:W3:Y:S04]  /*107ac0*/  LDL.LU R41, [R1+0x1bd4] ;  /* 0x001bd40001297983 */ /* 0x000ee80000300800 */
[----:B------:R-:W3:Y:S04]  /*107ad0*/  LDL.LU R42, [R1+0x1bd8] ;  /* 0x001bd800012a7983 */ /* 0x000ee80000300800 */
[----:B------:R-:W3:Y:S04]  /*107ae0*/  LDL.LU R43, [R1+0x1bdc] ;  /* 0x001bdc00012b7983 */ /* 0x000ee80000300800 */
[----:B------:R1:W-:Y:S04]  /*107af0*/  STL.64 [R1+0xa680], R30 ;  /* 0x00a6801e01007387 */ /* 0x0003e80000100a00 */
        /* <DEDUP_REMOVED lines=15> */
[----:B------:R-:W-:Y:S01]  /*107bf0*/  STL.64 [R1+0xa658], R80 ;  /* 0x00a6585001007387 */ /* 0x000fe20000100a00 */
[----:B----4-:R-:W-:Y:S01]  /*107c00*/  MOV R20, R234 ;  /* 0x000000ea00147202 */ /* 0x010fe20000000f00 */
[----:B------:R-:W-:Y:S01]  /*107c10*/  IMAD.MOV.U32 R17, RZ, RZ, R235 ;  /* 0x000000ffff117224 */ /* 0x000fe200078e00eb */
[----:B------:R-:W-:-:S15]  /*107c20*/  HMMA.1688.F32.TF32 R76, R68, R234, R52 ;  /* 0x000000ea444c723c */ /* 0x000fde0000081034 */
[----:B------:R-:W-:-:S04]  /*107c30*/  NOP ;  /* 0x0000000000007918 */ /* 0x000fc80000000000 */
[----:B------:R4:W-:Y:S04]  /*107c40*/  STL.64 [R1+0xa6e0], R78 ;  /* 0x00a6e04e01007387 */ /* 0x0009e80000100a00 */
[----:B------:R-:W-:Y:S04]  /*107c50*/  STL.64 [R1+0xa6d8], R76 ;  /* 0x00a6d84c01007387 */ /* 0x000fe80000100a00 */
[----:B------:R-:W2:Y:S04]  /*107c60*/  LDL.LU R232, [R1+0x1c40] ;  /* 0x001c400001e87983 */ /* 0x000ea80000300800 */
[----:B------:R-:W2:Y:S04]  /*107c70*/  LDL.LU R233, [R1+0x1c44] ;  /* 0x001c440001e97983 */ /* 0x000ea80000300800 */
[----:B------:R-:W2:Y:S04]  /*107c80*/  LDL.LU R234, [R1+0x1c48] ;  /* 0x001c480001ea7983 */ /* 0x000ea80000300800 */
[----:B------:R-:W2:Y:S01]  /*107c90*/  LDL.LU R235, [R1+0x1c4c] ;  /* 0x001c4c0001eb7983 */ /* 0x000ea20000300800 */
[----:B-1----:R-:W-:Y:S01]  /*107ca0*/  IMAD.MOV.U32 R31, RZ, RZ, R49 ;  /* 0x000000ffff1f7224 */ /* 0x002fe200078e0031 */
[----:B------:R-:W-:Y:S01]  /*107cb0*/  MOV R16, R50 ;  /* 0x0000003200107202 */ /* 0x000fe20000000f00 */
[----:B------:R-:W-:-:S02]  /*107cc0*/  IMAD.MOV.U32 R18, RZ, RZ, R48 ;  /* 0x000000ffff127224 */ /* 0x000fc400078e0030 */
[----:B------:R-:W-:Y:S02]  /*107cd0*/  IMAD.MOV.U32 R15, RZ, RZ, R51 ;  /* 0x000000ffff0f7224 */ /* 0x000fe400078e0033 */
[----:B----4-:R-:W-:Y:S02]  /*107ce0*/  IMAD.MOV.U32 R79, RZ, RZ, R36 ;  /* 0x000000ffff4f7224 */ /* 0x010fe400078e0024 */
[----:B------:R-:W-:Y:S02]  /*107cf0*/  IMAD.MOV.U32 R78, RZ, RZ, R37 ;  /* 0x000000ffff4e7224 */ /* 0x000fe400078e0025 */
[----:B------:R-:W-:Y:S02]  /*107d00*/  IMAD.MOV.U32 R14, RZ, RZ, R38 ;  /* 0x000000ffff0e7224 */ /* 0x000fe400078e0026 */
[----:B------:R-:W-:Y:S01]  /*107d10*/  IMAD.MOV.U32 R13, RZ, RZ, R39 ;  /* 0x000000ffff0d7224 */ /* 0x000fe200078e0027 */
[----:B------:R-:W-:Y:S01]  /*107d20*/  MOV R30, R56 ;  /* 0x00000038001e7202 */ /* 0x000fe20000000f00 */
[C---:B---3--:R-:W-:Y:S08]  /*107d30*/  HMMA.1688.F32.TF32 R40, R68.reuse, R50, R40 ;  /* 0x000000324428723c */ /* 0x048ff00000081028 */
[C---:B------:R-:W-:Y:S11]  /*107d40*/  HMMA.1688.F32.TF32 R44, R68.reuse, R38, R44 ;  /* 0x00000026442c723c */ /* 0x040ff6000008102c */
[----:B------:R-:W-:Y:S04]  /*107d50*/  STL.64 [R1+0xa6f0], R42 ;  /* 0x00a6f02a01007387 */ /* 0x000fe80000100a00 */
[----:B------:R-:W-:Y:S01]  /*107d60*/  STL.64 [R1+0xa6e8], R40 ;  /* 0x00a6e82801007387 */ /* 0x000fe20000100a00 */
[C---:B--2---:R-:W-:Y:S03]  /*107d70*/  HMMA.1688.F32.TF32 R48, R68.reuse, R22, R32 ;  /* 0x000000164430723c */ /* 0x044fe60000081020 */
[----:B------:R-:W-:Y:S04]  /*107d80*/  STL.64 [R1+0xa650], R46 ;  /* 0x00a6502e01007387 */ /* 0x000fe80000100a00 */
[----:B------:R-:W-:Y:S04]  /*107d90*/  STL.64 [R1+0xa648], R44 ;  /* 0x00a6482c01007387 */ /* 0x000fe80000100a00 */
[----:B------:R-:W2:Y:S04]  /*107da0*/  LDL.LU R36, [R1+0x1c60] ;  /* 0x001c600001247983 */ /* 0x000ea80000300800 */
[----:B------:R-:W2:Y:S01]  /*107db0*/  LDL.LU R37, [R1+0x1c64] ;  /* 0x001c640001257983 */ /* 0x000ea20000300800 */
[C---:B------:R-:W-:Y:S03]  /*107dc0*/  HMMA.1688.F32.TF32 R52, R68.reuse, R242, R172 ;  /* 0x000000f24434723c */ /* 0x040fe600000810ac */
        /* <DEDUP_REMOVED lines=30> */
[----:B------:R-:W4:Y:S01]  /*107fb0*/  LDL.LU R235, [R1+0x1cec] ;  /* 0x001cec0001eb7983 */ /* 0x000f220000300800 */
[----:B------:R-:W-:Y:S01]  /*107fc0*/  IMAD.MOV.U32 R19, RZ, RZ, R10 ;  /* 0x000000ffff137224 */ /* 0x000fe200078e000a */
[----:B------:R-:W-:Y:S01]  /*107fd0*/  MOV R26, R9 ;  /* 0x00000009001a7202 */ /* 0x000fe20000000f00 */
[----:B------:R-:W-:Y:S01]  /*107fe0*/  IMAD.MOV.U32 R27, RZ, RZ, R8 ;  /* 0x000000ffff1b7224 */ /* 0x000fe200078e0008 */
[----:B------:R-:W-:Y:S04]  /*107ff0*/  STL.64 [R1+0xa710], R34 ;  /* 0x00a7102201007387 */ /* 0x000fe80000100a00 */
[----:B------:R-:W-:Y:S01]  /*108000*/  STL.64 [R1+0xa708], R32 ;  /* 0x00a7082001007387 */ /* 0x000fe20000100a00 */
[----:B------:R-:W-:-:S02]  /*108010*/  IMAD.MOV.U32 R12, RZ, RZ, R218 ;  /* 0x000000ffff0c7224 */ /* 0x000fc400078e00da */
[----:B------:R-:W-:Y:S01]  /*108020*/  IMAD.MOV.U32 R10, RZ, RZ, R219 ;  /* 0x000000ffff0a7224 */ /* 0x000fe200078e00db */
[----:B------:R-:W-:Y:S01]  /*108030*/  MOV R9, R230 ;  /* 0x000000e600097202 */ /* 0x000fe20000000f00 */
[----:B------:R-:W-:Y:S01]  /*108040*/  IMAD.MOV.U32 R8, RZ, RZ, R231 ;  /* 0x000000ffff087224 */ /* 0x000fe200078e00e7 */
[C---:B--2---:R-:W-:Y:S08]  /*108050*/  HMMA.1688.F32.TF32 R36, R68.reuse, R218, R36 ;  /* 0x000000da4424723c */ /* 0x044ff00000081024 */
[C---:B---3--:R-:W-:Y:S11]  /*108060*/  HMMA.1688.F32.TF32 R56, R68.reuse, R230, R56 ;  /* 0x000000e64438723c */ /* 0x048ff60000081038 */
[----:B------:R-:W-:Y:S01]  /*108070*/  STL.64 [R1+0xa630], R38 ;  /* 0x00a6302601007387 */ /* 0x000fe20000100a00 */
[C---:B----4-:R-:W-:Y:S03]  /*108080*/  HMMA.1688.F32.TF32 R60, R68.reuse, R78, R60 ;  /* 0x0000004e443c723c */ /* 0x050fe6000008103c */
[----:B------:R-:W-:Y:S04]  /*108090*/  STL.64 [R1+0xa628], R36 ;  /* 0x00a6282401007387 */ /* 0x000fe80000100a00 */
[----:B------:R-:W-:Y:S01]  /*1080a0*/  STL.64 [R1+0xa720], R58 ;  /* 0x00a7203a01007387 */ /* 0x000fe20000100a00 */
[C---:B------:R-:W-:Y:S03]  /*1080b0*/  HMMA.1688.F32.TF32 R64, R68.reuse, R30, R64 ;  /* 0x0000001e4440723c */ /* 0x040fe60000081040 */
[----:B------:R-:W-:Y:S05]  /*1080c0*/  STL.64 [R1+0xa718], R56 ;  /* 0x00a7183801007387 */ /* 0x000fea0000100a00 */
[----:B------:R-:W-:Y:S03]  /*1080d0*/  HMMA.1688.F32.TF32 R68, R68, R18, R72 ;  /* 0x000000124444723c */ /* 0x000fe60000081048 */
[----:B------:R-:W-:Y:S05]  /*1080e0*/  STL.64 [R1+0xa620], R62 ;  /* 0x00a6203e01007387 */ /* 0x000fea0000100a00 */
[C---:B------:R-:W-:Y:S01]  /*1080f0*/  HMMA.1688.F32.TF32 R72, R136.reuse, R26, R172 ;  /* 0x0000001a8848723c */ /* 0x040fe200000810ac */
[----:B------:R-:W-:Y:S04]  /*108100*/  STL.64 [R1+0xa618], R60 ;  /* 0x00a6183c01007387 */ /* 0x000fe80000100a00 */
[----:B------:R-:W-:Y:S04]  /*108110*/  STL.64 [R1+0xa730], R66 ;  /* 0x00a7304201007387 */ /* 0x000fe80000100a00 */
[----:B------:R-:W-:Y:S04]  /*108120*/  STL.64 [R1+0xa728], R64 ;  /* 0x00a7284001007387 */ /* 0x000fe80000100a00 */
[----:B------:R1:W-:Y:S04]  /*108130*/  STL.64 [R1+0xa740], R70 ;  /* 0x00a7404601007387 */ /* 0x0003e80000100a00 */
[----:B------:R-:W-:Y:S04]  /*108140*/  STL.64 [R1+0xa738], R68 ;  /* 0x00a7384401007387 */ /* 0x000fe80000100a00 */
        /* <DEDUP_REMOVED lines=31> */
[----:B-1----:R-:W-:Y:S01]  /*108340*/  MOV R70, R7 ;  /* 0x0000000700467202 */ /* 0x002fe20000000f00 */
[----:B------:R-:W-:-:S02]  /*108350*/  IMAD.MOV.U32 R71, RZ, RZ, R6 ;  /* 0x000000ffff477224 */ /* 0x000fc400078e0006 */
[----:B------:R-:W4:Y:S01]  /*108360*/  LDL.LU R236, [R1+0x1da0] ;  /* 0x001da00001ec7983 */ /* 0x000f220000300800 */
[----:B------:R-:W-:Y:S02]  /*108370*/  IMAD.MOV.U32 R7, RZ, RZ, R238 ;  /* 0x000000ffff077224 */ /* 0x000fe400078e00ee */
[----:B------:R-:W-:Y:S01]  /*108380*/  IMAD.MOV.U32 R6, RZ, RZ, R239 ;  /* 0x000000ffff067224 */ /* 0x000fe200078e00ef */
[----:B------:R-:W4:Y:S04]  /*108390*/  LDL.LU R237, [R1+0x1da4] ;  /* 0x001da40001ed7983 */ /* 0x000f280000300800 */
[----:B------:R-:W4:Y:S04]  /*1083a0*/  LDL.LU R238, [R1+0x1da8] ;  /* 0x001da80001ee7983 */ /* 0x000f280000300800 */
[----:B------:R-:W4:Y:S04]  /*1083b0*/  LDL.LU R239, [R1+0x1dac] ;  /* 0x001dac0001ef7983 */ /* 0x000f280000300800 */
[----:B------:R1:W-:Y:S01]  /*1083c0*/  STL.64 [R1+0xa750], R222 ;  /* 0x00a750de01007387 */ /* 0x0003e20000100a00 */
[----:B------:R-:W-:-:S02]  /*1083d0*/  IMAD.MOV.U32 R38, RZ, RZ, R20 ;  /* 0x000000ffff267224 */ /* 0x000fc400078e0014 */
[----:B------:R-:W-:Y:S01]  /*1083e0*/  IMAD.MOV.U32 R39, RZ, RZ, R17 ;  /* 0x000000ffff277224 */ /* 0x000fe200078e0011 */
[----:B------:R-:W-:Y:S01]  /*1083f0*/  MOV R54, R16 ;  /* 0x0000001000367202 */ /* 0x000fe20000000f00 */
[----:B------:R-:W-:Y:S01]  /*108400*/  IMAD.MOV.U32 R55, RZ, RZ, R15 ;  /* 0x000000ffff377224 */ /* 0x000fe200078e000f */
[----:B-1----:R-:W-:Y:S01]  /*108410*/  MOV R222, R5 ;  /* 0x0000000500de7202 */ /* 0x002fe20000000f00 */
[----:B------:R-:W-:Y:S02]  /*108420*/  IMAD.MOV.U32 R223, RZ, RZ, R4 ;  /* 0x000000ffffdf7224 */ /* 0x000fe400078e0004 */
[----:B------:R-:W-:Y:S02]  /*108430*/  IMAD.MOV.U32 R46, RZ, RZ, R14 ;  /* 0x000000ffff2e7224 */ /* 0x000fe400078e000e */
[----:B------:R-:W-:Y:S02]  /*108440*/  IMAD.MOV.U32 R47, RZ, RZ, R13 ;  /* 0x000000ffff2f7224 */ /* 0x000fe400078e000d */
[----:B------:R-:W-:-:S02]  /*108450*/  IMAD.MOV.U32 R5, RZ, RZ, R98 ;  /* 0x000000ffff057224 */ /* 0x000fc400078e0062 */
[----:B------:R-:W-:Y:S01]  /*108460*/  IMAD.MOV.U32 R4, RZ, RZ, R99 ;  /* 0x000000ffff047224 */ /* 0x000fe200078e0063 */
[----:B------:R-:W-:Y:S01]  /*108470*/  STL.64 [R1+0xa748], R220 ;  /* 0x00a748dc01007387 */ /* 0x000fe20000100a00 */
[C---:B---3--:R-:W-:Y:S08]  /*108480*/  HMMA.1688.F32.TF32 R84, R136.reuse, R98, R84 ;  /* 0x000000628854723c */ /* 0x048ff00000081054 */
[C---:B--2---:R-:W-:Y:S08]  /*108490*/  HMMA.1688.F32.TF32 R96, R136.reuse, R38, R216 ;  /* 0x000000268860723c */ /* 0x044ff000000810d8 */
[C---:B----4-:R-:W-:Y:S08]  /*1084a0*/  HMMA.1688.F32.TF32 R88, R136.reuse, R222, R88 ;  /* 0x000000de8858723c */ /* 0x050ff00000081058 */
        /* <DEDUP_REMOVED lines=9> */
[----:B------:R1:W-:Y:S04]  /*108540*/  STL.64 [R1+0xa790], R98 ;  /* 0x00a7906201007387 */ /* 0x0003e80000100a00 */
[----:B------:R-:W-:Y:S01]  /*108550*/  STL.64 [R1+0xa788], R96 ;  /* 0x00a7886001007387 */ /* 0x000fe20000100a00 */
[C---:B------:R-:W-:Y:S03]  /*108560*/  HMMA.1688.F32.TF32 R108, R136.reuse, R22, R232 ;  /* 0x00000016886c723c */ /* 0x040fe600000810e8 */
        /* <DEDUP_REMOVED lines=41> */
[----:B------:R-:W-:Y:S01]  /*108800*/  MOV R66, R12 ;  /* 0x0000000c00427202 */ /* 0x000fe20000000f00 */
[----:B------:R-:W-:-:S02]  /*108810*/  IMAD.MOV.U32 R67, RZ, RZ, R10 ;  /* 0x000000ffff437224 */ /* 0x000fc400078e000a */
[----:B------:R-:W-:Y:S02]  /*108820*/  IMAD.MOV.U32 R58, RZ, RZ, R9 ;  /* 0x000000ffff3a7224 */ /* 0x000fe400078e0009 */
[----:B------:R-:W-:Y:S01]  /*108830*/  IMAD.MOV.U32 R59, RZ, RZ, R8 ;  /* 0x000000ffff3b7224 */ /* 0x000fe200078e0008 */
[C---:B--2---:R-:W-:Y:S01]  /*108840*/  HMMA.1688.F32.TF32 R116, R136.reuse, R250, R232 ;  /* 0x000000fa8874723c */ /* 0x044fe200000810e8 */
[----:B------:R-:W2:Y:S04]  /*108850*/  LDL.LU R232, [R1+0x1e70] ;  /* 0x001e700001e87983 */ /* 0x000ea80000300800 */
[----:B------:R-:W2:Y:S04]  /*108860*/  LDL.LU R233, [R1+0x1e74] ;  /* 0x001e740001e97983 */ /* 0x000ea80000300800 */
[----:B------:R-:W2:Y:S04]  /*108870*/  LDL.LU R234, [R1+0x1e78] ;  /* 0x001e780001ea7983 */ /* 0x000ea80000300800 */
[----:B------:R-:W2:Y:S01]  /*108880*/  LDL.LU R235, [R1+0x1e7c] ;  /* 0x001e7c0001eb7983 */ /* 0x000ea20000300800 */
[C---:B---3--:R-:W-:Y:S05]  /*108890*/  HMMA.1688.F32.TF32 R120, R136.reuse, R66, R120 ;  /* 0x000000428878723c */ /* 0x048fea0000081078 */
[----:B------:R-:W-:Y:S04]  /*1088a0*/  STL.64 [R1+0xa7c0], R118 ;  /* 0x00a7c07601007387 */ /* 0x000fe80000100a00 */
[----:B------:R-:W-:Y:S01]  /*1088b0*/  STL.64 [R1+0xa7b8], R116 ;  /* 0x00a7b87401007387 */ /* 0x000fe20000100a00 */
[----:B----4-:R-:W-:Y:S09]  /*1088c0*/  HMMA.1688.F32.TF32 R124, R136, R58, R236 ;  /* 0x0000003a887c723c */ /* 0x010ff200000810ec */
[----:B------:R-:W-:Y:S04]  /*1088d0*/  STL.64 [R1+0xa7d0], R122 ;  /* 0x00a7d07a01007387 */ /* 0x000fe80000100a00 */
[----:B------:R-:W-:Y:S04]  /*1088e0*/  STL.64 [R1+0xa7c8], R120 ;  /* 0x00a7c87801007387 */ /* 0x000fe80000100a00 */
[----:B------:R-:W3:Y:S04]  /*1088f0*/  LDL.LU R236, [R1+0x1ea0] ;  /* 0x001ea00001ec7983 */ /* 0x000ee80000300800 */
[----:B------:R-:W3:Y:S04]  /*108900*/  LDL.LU R237, [R1+0x1ea4] ;  /* 0x001ea40001ed7983 */ /* 0x000ee80000300800 */
[----:B------:R-:W3:Y:S04]  /*108910*/  LDL.LU R238, [R1+0x1ea8] ;  /* 0x001ea80001ee7983 */ /* 0x000ee80000300800 */
[----:B------:R-:W3:Y:S01]  /*108920*/  LDL.LU R239, [R1+0x1eac] ;  /* 0x001eac0001ef7983 */ /* 0x000ee20000300800 */
[----:B------:R-:W-:-:S05]  /*108930*/  LOP3.LUT R11, R3, 0x20, RZ, 0x3c, !PT ;  /* 0x00000020030b7812 */ /* 0x000fca00078e3cff */
[----:B------:R-:W-:Y:S04]  /*108940*/  LDS R197, [R11+UR10+0x34400] ;  /* 0x0344000a0bc57984 */ /* 0x000fe80008000800 */
[----:B------:R-:W4:Y:S01]  /*108950*/  LDS R199, [R11+UR10+0x36400] ;  /* 0x0364000a0bc77984 */ /* 0x000f220008000800 */
[----:B------:R-:W-:Y:S01]  /*108960*/  HMMA.1688.F32.TF32 R128, R136, R78, R128 ;  /* 0x0000004e8880723c */ /* 0x000fe20000081080 */
[----:B-1----:R-:W-:Y:S01]  /*108970*/  MOV R98, R7 ;  /* 0x0000000700627202 */ /* 0x002fe20000000f00 */
[----:B------:R-:W-:Y:S02]  /*108980*/  IMAD.MOV.U32 R99, RZ, RZ, R6 ;  /* 0x000000ffff637224 */ /* 0x000fe400078e0006 */
[----:B------:R-:W-:Y:S02]  /*108990*/  IMAD.MOV.U32 R90, RZ, RZ, R5 ;  /* 0x000000ffff5a7224 */ /* 0x000fe400078e0005 */
[----:B------:R-:W-:-:S02]  /*1089a0*/  IMAD.MOV.U32 R91, RZ, RZ, R4 ;  /* 0x000000ffff5b7224 */ /* 0x000fc400078e0004 */
[C---:B------:R-:W-:Y:S08]  /*1089b0*/  HMMA.1688.F32.TF32 R132, R136.reuse, R30, R132 ;  /* 0x0000001e8884723c */ /* 0x040ff00000081084 */
[----:B------:R-:W-:Y:S01]  /*1089c0*/  HMMA.1688.F32.TF32 R136, R136, R18, R216 ;  /* 0x000000128888723c */ /* 0x000fe200000810d8 */
        /* <DEDUP_REMOVED lines=18> */
[----:B--2---:R-:W-:-:S15]  /*108af0*/  HMMA.1688.F32.TF32 R144, R196, R90, R232 ;  /* 0x0000005ac490723c */ /* 0x004fde00000810e8 */
[----:B------:R-:W-:-:S04]  /*108b00*/  NOP ;  /* 0x0000000000007918 */ /* 0x000fc80000000000 */
        /* <DEDUP_REMOVED lines=37> */
[----:B------:R-:W-:Y:S04]  /*108d60*/  STL [R1+0xa5c4], R148 ;  /* 0x00a5c49401007387 */ /* 0x000fe80000100800 */
[----:B------:R-:W-:Y:S04]  /*108d70*/  STL [R1+0xa5c0], R149 ;  /* 0x00a5c09501007387 */ /* 0x000fe80000100800 */
[----:B------:R-:W-:Y:S04]  /*108d80*/  STL [R1+0xa5bc], R150 ;  /* 0x00a5bc9601007387 */ /* 0x000fe80000100800 */
[----:B------:R-:W-:Y:S01]  /*108d90*/  STL [R1+0xa588], R151 ;  /* 0x00a5889701007387 */ /* 0x000fe20000100800 */
[C---:B--2---:R-:W-:Y:S08]  /*108da0*/  HMMA.1688.F32.TF32 R152, R196.reuse, R70, R164 ;  /* 0x00000046c498723c */ /* 0x044ff000000810a4 */
[C---:B----4-:R-:W-:Y:S01]  /*108db0*/  HMMA.1688.F32.TF32 R168, R196.reuse, R22, R232 ;  /* 0x00000016c4a8723c */ /* 0x050fe200000810e8 */
[C---:B------:R-:W-:Y:S01]  /*108dc0*/  LOP3.LUT R6, R3.reuse, 0x40, RZ, 0x3c, !PT ;  /* 0x0000004003067812 */ /* 0x040fe200078e3cff */
[----:B------:R-:W-:Y:S06]  /*108dd0*/  LDS R232, [R3+UR10+0x34480] ;  /* 0x0344800a03e87984 */ /* 0x000fec0008000800 */
[C---:B------:R-:W-:Y:S03]  /*108de0*/  HMMA.1688.F32.TF32 R156, R196.reuse, R38, R156 ;  /* 0x00000026c49c723c */ /* 0x040fe6000008109c */
[----:B------:R-:W-:Y:S05]  /*108df0*/  STL [R1+0xa5d0], R152 ;  /* 0x00a5d09801007387 */ /* 0x000fea0000100800 */
[C---:B------:R-:W-:Y:S01]  /*108e00*/  HMMA.1688.F32.TF32 R160, R196.reuse, R54, R160 ;  /* 0x00000036c4a0723c */ /* 0x040fe200000810a0 */
[----:B------:R-:W-:Y:S04]  /*108e10*/  STL [R1+0xa5cc], R153 ;  /* 0x00a5cc9901007387 */ /* 0x000fe80000100800 */
[----:B------:R-:W-:Y:S03]  /*108e20*/  STL [R1+0xa5c8], R154 ;  /* 0x00a5c89a01007387 */ /* 0x000fe60000100800 */
[C---:B---3--:R-:W-:Y:S01]  /*108e30*/  HMMA.1688.F32.TF32 R164, R196.reuse, R46, R200 ;  /* 0x0000002ec4a4723c */ /* 0x048fe200000810c8 */
[----:B------:R-:W-:Y:S04]  /*108e40*/  STL [R1+0xa584], R155 ;  /* 0x00a5849b01007387 */ /* 0x000fe80000100800 */
[----:B------:R-:W-:Y:S04]  /*108e50*/  STL [R1+0xa5e0], R156 ;  /* 0x00a5e09c01007387 */ /* 0x000fe80000100800 */
[----:B------:R-:W-:Y:S04]  /*108e60*/  STL [R1+0xa5dc], R157 ;  /* 0x00a5dc9d01007387 */ /* 0x000fe80000100800 */
[----:B------:R-:W-:Y:S04]  /*108e70*/  STL [R1+0xa5d8], R158 ;  /* 0x00a5d89e01007387 */ /* 0x000fe80000100800 */
[----:B------:R-:W-:Y:S01]  /*108e80*/  STL [R1+0xa5d4], R159 ;  /* 0x00a5d49f01007387 */ /* 0x000fe20000100800 */
[C---:B------:R-:W-:Y:S03]  /*108e90*/  HMMA.1688.F32.TF32 R172, R196.reuse, R242, R172 ;  /* 0x000000f2c4ac723c */ /* 0x040fe600000810ac */
[----:B------:R-:W-:Y:S05]  /*108ea0*/  STL.64 [R1+0xa820], R162 ;  /* 0x00a820a201007387 */ /* 0x000fea0000100a00 */
        /* <DEDUP_REMOVED lines=63> */
[----:B------:R-:W2:Y:S04]  /*1092a0*/  LDS R231, [R7+UR10+0x36400] ;  /* 0x0364000a07e77984 */ /* 0x000ea80008000800 */
[----:B------:R-:W-:Y:S04]  /*1092b0*/  STL.64 [R1+0xa8e8], R182 ;  /* 0x00a8e8b601007387 */ /* 0x000fe80000100a00 */
[----:B------:R-:W-:Y:S04]  /*1092c0*/  STL.64 [R1+0xa8e0], R180 ;  /* 0x00a8e0b401007387 */ /* 0x000fe80000100a00 */
[----:B------:R-:W-:Y:S04]  /*1092d0*/  LDS R234, [R3+UR10+0x36480] ;  /* 0x0364800a03ea7984 */ /* 0x000fe80008000800 */
[----:B------:R-:W-:Y:S04]  /*1092e0*/  LDS R233, [R11+UR10+0x34480] ;  /* 0x0344800a0be97984 */ /* 0x000fe80008000800 */
[----:B------:R-:W1:Y:S01]  /*1092f0*/  LDS R235, [R11+UR10+0x36480] ;  /* 0x0364800a0beb7984 */ /* 0x000e620008000800 */
[----:B--2---:R-:W-:Y:S08]  /*109300*/  HMMA.1688.F32.TF32 R32, R228, R38, R80 ;  /* 0x00000026e420723c */ /* 0x004ff00000081050 */
[C---:B---3--:R-:W-:Y:S08]  /*109310*/  HMMA.1688.F32.TF32 R188, R196.reuse, R78, R188 ;  /* 0x0000004ec4bc723c */ /* 0x048ff000000810bc */
[C---:B----4-:R-:W-:Y:S08]  /*109320*/  HMMA.1688.F32.TF32 R184, R196.reuse, R58, R184 ;  /* 0x0000003ac4b8723c */ /* 0x050ff000000810b8 */
[C---:B------:R-:W-:Y:S11]  /*109330*/  HMMA.1688.F32.TF32 R192, R196.reuse, R30, R192 ;  /* 0x0000001ec4c0723c */ /* 0x040ff600000810c0 */
[----:B------:R-:W-:Y:S01]  /*109340*/  STL.64 [R1+0xa8f8], R186 ;  /* 0x00a8f8ba01007387 */ /* 0x000fe20000100a00 */
[----:B------:R-:W-:Y:S03]  /*109350*/  HMMA.1688.F32.TF32 R196, R196, R18, R236 ;  /* 0x00000012c4c4723c */ /* 0x000fe600000810ec */
[----:B------:R-:W-:Y:S04]  /*109360*/  STL.64 [R1+0xa8f0], R184 ;  /* 0x00a8f0b801007387 */ /* 0x000fe80000100a00 */
[----:B------:R-:W-:Y:S04]  /*109370*/  STL.64 [R1+0xa908], R190 ;  /* 0x00a908be01007387 */ /* 0x000fe80000100a00 */
[----:B------:R-:W-:Y:S04]  /*109380*/  STL.64 [R1+0xa900], R188 ;  /* 0x00a900bc01007387 */ /* 0x000fe80000100a00 */
[----:B------:R-:W-:Y:S01]  /*109390*/  STL.64 [R1+0xa918], R194 ;  /* 0x00a918c201007387 */ /* 0x000fe20000100a00 */
[C---:B------:R-:W-:Y:S03]  /*1093a0*/  HMMA.1688.F32.TF32 R200, R228.reuse, R26, R200 ;  /* 0x0000001ae4c8723c */ /* 0x040fe600000810c8 */
[----:B------:R-:W-:Y:S05]  /*1093b0*/  STL.64 [R1+0xa910], R192 ;  /* 0x00a910c001007387 */ /* 0x000fea0000100a00 */
[----:B------:R-:W-:Y:S01]  /*1093c0*/  HMMA.1688.F32.TF32 R12, R228, R54, R12 ;  /* 0x00000036e40c723c */ /* 0x000fe2000008100c */
[----:B------:R-:W-:Y:S04]  /*1093d0*/  STL.64 [R1+0xa928], R198 ;  /* 0x00a928c601007387 */ /* 0x000fe80000100a00 */
[----:B------:R-:W-:Y:S04]  /*1093e0*/  STL.64 [R1+0xa920], R196 ;  /* 0x00a920c401007387 */ /* 0x000fe80000100a00 */
[----:B------:R-:W-:Y:S04]  /*1093f0*/  LDS R236, [R6+UR10+0x34480] ;  /* 0x0344800a06ec7984 */ /* 0x000fe80008000800 */
[----:B------:R-:W-:Y:S04]  /*109400*/  LDS R238, [R6+UR10+0x36480] ;  /* 0x0364800a06ee7984 */ /* 0x000fe80008000800 */
[----:B------:R-:W-:Y:S02]  /*109410*/  LDS R237, [R7+UR10+0x34480] ;  /* 0x0344800a07ed7984 */ /* 0x000fe40008000800 */
[----:B------:R-:W-:Y:S01]  /*109420*/  MOV R143, R12 ;  /* 0x0000000c008f7202 */ /* 0x000fe20000000f00 */
[----:B------:R-:W-:Y:S01]  /*109430*/  IMAD.MOV.U32 R224, RZ, RZ, R13 ;  /* 0x000000ffffe07224 */ /* 0x000fe200078e000d */
[----:B------:R-:W2:Y:S01]  /*109440*/  LDS R239, [R7+UR10+0x36480] ;  /* 0x0364800a07ef7984 */ /* 0x000ea20008000800 */
[----:B------:R-:W-:-:S02]  /*109450*/  IMAD.MOV.U32 R225, RZ, RZ, R14 ;  /* 0x000000ffffe17224 */ /* 0x000fc400078e000e */
[----:B------:R-:W-:Y:S02]  /*109460*/  IMAD.MOV.U32 R226, RZ, RZ, R15 ;  /* 0x000000ffffe27224 */ /* 0x000fe400078e000f */
[----:B------:R-:W-:Y:S01]  /*109470*/  HMMA.1688.F32.TF32 R12, R228, R46, R244 ;  /* 0x0000002ee40c723c */ /* 0x000fe200000810f4 */
[----:B------:R-:W-:Y:S04]  /*109480*/  STL.64 [R1+0xa938], R202 ;  /* 0x00a938ca01007387 */ /* 0x000fe80000100a00 */
[----:B------:R-:W-:Y:S04]  /*109490*/  STL.64 [R1+0xa930], R200 ;  /* 0x00a930c801007387 */ /* 0x000fe80000100a00 */
[----:B------:R3:W-:Y:S04]  /*1094a0*/  STL.64 [R1+0xc60], R32 ;  /* 0x000c602001007387 */ /* 0x0007e80000100a00 */
[----:B------:R4:W-:Y:S04]  /*1094b0*/  STL.64 [R1+0xc68], R34 ;  /* 0x000c682201007387 */ /* 0x0009e80000100a00 */
[----:B------:R-:W2:Y:S02]  /*1094c0*/  LDL.LU R244, [R1+0x2260] ;  /* 0x0022600001f47983 */ /* 0x000ea40000300800 */
[----:B------:R-:W-:-:S02]  /*1094d0*/  MOV R146, R12 ;  /* 0x0000000c00927202 */ /* 0x000fc40000000f00 */
[----:B------:R-:W2:Y:S01]  /*1094e0*/  LDL.LU R245, [R1+0x2264] ;  /* 0x0022640001f57983 */ /* 0x000ea20000300800 */
[----:B------:R-:W-:-:S03]  /*1094f0*/  IMAD.MOV.U32 R140, RZ, RZ, R13 ;  /* 0x000000ffff8c7224 */ /* 0x000fc600078e000d */
        /* <DEDUP_REMOVED lines=69> */
[----:B---3--:R-:W-:Y:S11]  /*109950*/  HMMA.1688.F32.TF32 R112, R228, R66, R112 ;  /* 0x00000042e470723c */ /* 0x008ff60000081070 */
[----:B------:R-:W-:Y:S01]  /*109960*/  MOV R227, R116 ;  /* 0x0000007400e37202 */ /* 0x000fe20000000f00 */
[----:B------:R-:W-:-:S02]  /*109970*/  IMAD.MOV.U32 R147, RZ, RZ, R117 ;  /* 0x000000ffff937224 */ /* 0x000fc400078e0075 */
[----:B------:R-:W-:Y:S02]  /*109980*/  IMAD.MOV.U32 R151, RZ, RZ, R118 ;  /* 0x000000ffff977224 */ /* 0x000fe400078e0076 */
[----:B------:R-:W-:Y:S02]  /*109990*/  IMAD.MOV.U32 R155, RZ, RZ, R119 ;  /* 0x000000ffff9b7224 */ /* 0x000fe400078e0077 */
[----:B----4-:R-:W-:Y:S01]  /*1099a0*/  HMMA.1688.F32.TF32 R116, R228, R58, R108 ;  /* 0x0000003ae474723c */ /* 0x010fe2000008106c */
[----:B------:R-:W-:Y:S01]  /*1099b0*/  MOV R156, R112 ;  /* 0x00000070009c7202 */ /* 0x000fe20000000f00 */
[----:B------:R-:W-:Y:S02]  /*1099c0*/  IMAD.MOV.U32 R157, RZ, RZ, R113 ;  /* 0x000000ffff9d7224 */ /* 0x000fe400078e0071 */
[----:B------:R-:W-:Y:S02]  /*1099d0*/  IMAD.MOV.U32 R158, RZ, RZ, R114 ;  /* 0x000000ffff9e7224 */ /* 0x000fe400078e0072 */
[----:B------:R-:W-:-:S02]  /*1099e0*/  IMAD.MOV.U32 R159, RZ, RZ, R115 ;  /* 0x000000ffff9f7224 */ /* 0x000fc400078e0073 */
[C---:B------:R-:W-:Y:S08]  /*1099f0*/  HMMA.1688.F32.TF32 R112, R228.reuse, R78, R104 ;  /* 0x0000004ee470723c */ /* 0x040ff00000081068 */
[C---:B------:R-:W-:Y:S08]  /*109a00*/  HMMA.1688.F32.TF32 R108, R228.reuse, R30, R100 ;  /* 0x0000001ee46c723c */ /* 0x040ff00000081064 */
[----:B------:R-:W-:Y:S08]  /*109a10*/  HMMA.1688.F32.TF32 R104, R228, R18, R92 ;  /* 0x00000012e468723c */ /* 0x000ff0000008105c */
[C---:B-1----:R-:W-:Y:S08]  /*109a20*/  HMMA.1688.F32.TF32 R100, R232.reuse, R26, R84 ;  /* 0x0000001ae864723c */ /* 0x042ff00000081054 */
        /* <DEDUP_REMOVED lines=42> */
[----:B-1----:R-:W2:Y:S01]  /*109cd0*/  LDL.LU R32, [R1+0x2450] ;  /* 0x0024500001207983 */ /* 0x002ea20000300800 */
[C---:B------:R-:W-:Y:S03]  /*109ce0*/  HMMA.1688.F32.TF32 R120, R228.reuse, R242, R120 ;  /* 0x000000f2e478723c */ /* 0x040fe60000081078 */
[----:B------:R-:W2:Y:S04]  /*109cf0*/  LDL.LU R33, [R1+0x2454] ;  /* 0x0024540001217983 */ /* 0x000ea80000300800 */
[----:B---3--:R-:W2:Y:S04]  /*109d00*/  LDL.LU R34, [R1+0x2458] ;  /* 0x0024580001227983 */ /* 0x008ea80000300800 */
[----:B------:R-:W2:Y:S04]  /*109d10*/  LDL.LU R35, [R1+0x245c] ;  /* 0x00245c0001237983 */ /* 0x000ea80000300800 */
[----:B------:R-:W3:Y:S01]  /*109d20*/  LDL.LU R60, [R1+0x2430] ;  /* 0x00243000013c7983 */ /* 0x000ee20000300800 */
[----:B------:R-:W-:Y:S03]  /*109d30*/  HMMA.1688.F32.TF32 R124, R228, R22, R124 ;  /* 0x00000016e47c723c */ /* 0x000fe6000008107c */
        /* <DEDUP_REMOVED lines=125> */
[----:B------:R-:W-:Y:S01]  /*10a510*/  MOV R246, R252 ;  /* 0x000000fc00f67202 */ /* 0x000fe20000000f00 */
[----:B------:R-:W-:Y:S01]  /*10a520*/  IMAD.MOV.U32 R247, RZ, RZ, R0 ;  /* 0x000000fffff77224 */ /* 0x000fe200078e0000 */
[----:B------:R-:W-:Y:S01]  /*10a530*/  HMMA.1688.F32.TF32 R204, R228, R98, R204 ;  /* 0x00000062e4cc723c */ /* 0x000fe200000810cc */
[----:B------:R-:W-:Y:S04]  /*10a540*/  LDS R232, [R6+UR10+0x34500] ;  /* 0x0345000a06e87984 */ /* 0x000fe80008000800 */
[----:B------:R-:W-:Y:S03]  /*10a550*/  LDS R234, [R6+UR10+0x36500] ;  /* 0x0365000a06ea7984 */ /* 0x000fe60008000800 */
[C---:B-1----:R-:W-:Y:S01]  /*10a560*/  HMMA.1688.F32.TF32 R32, R236.reuse, R250, R40 ;  /* 0x000000faec20723c */ /* 0x042fe20000081028 */
[----:B------:R-:W-:Y:S04]  /*10a570*/  STL.64 [R1+0x1270], R48 ;  /* 0x0012703001007387 */ /* 0x000fe80000100a00 */
[----:B------:R1:W-:Y:S03]  /*10a580*/  STL.64 [R1+0x1278], R50 ;  /* 0x0012783201007387 */ /* 0x0003e60000100a00 */
[C---:B------:R-:W-:Y:S01]  /*10a590*/  HMMA.1688.F32.TF32 R40, R236.reuse, R58, R12 ;  /* 0x0000003aec28723c */ /* 0x040fe2000008100c */
[----:B------:R-:W-:Y:S04]  /*10a5a0*/  LDS R233, [R7+UR10+0x34500] ;  /* 0x0345000a07e97984 */ /* 0x000fe80008000800 */
[----:B------:R-:W-:Y:S03]  /*10a5b0*/  LDS R235, [R7+UR10+0x36500] ;  /* 0x0365000a07eb7984 */ /* 0x000fe60008000800 */
[C---:B-1----:R-:W-:Y:S03]  /*10a5c0*/  HMMA.1688.F32.TF32 R48, R236.reuse, R66, R80 ;  /* 0x00000042ec30723c */ /* 0x042fe60000081050 */
[----:B------:R-:W-:Y:S04]  /*10a5d0*/  STL.64 [R1+0x12a0], R32 ;  /* 0x0012a02001007387 */ /* 0x000fe80000100a00 */
[----:B------:R1:W-:Y:S02]  /*10a5e0*/  STL.64 [R1+0x12a8], R34 ;  /* 0x0012a82201007387 */ /* 0x0003e40000100a00 */
[----:B-1----:R-:W-:Y:S10]  /*10a5f0*/  HMMA.1688.F32.TF32 R32, R236, R78, R244 ;  /* 0x0000004eec20723c */ /* 0x002ff400000810f4 */
        /* <DEDUP_REMOVED lines=18> */
[----:B----4-:R-:W3:Y:S04]  /*10a720*/  LDL.LU R32, [R1+0x27c0] ;  /* 0x0027c00001207983 */ /* 0x010ee80000300800 */
        /* <DEDUP_REMOVED lines=98> */
[C---:B------:R-:W-:Y:S08]  /*10ad50*/  HMMA.1688.F32.TF32 R212, R228.reuse, R222, R212 ;  /* 0x000000dee4d4723c */ /* 0x040ff000000810d4 */
[----:B------:R-:W-:Y:S01]  /*10ad60*/  HMMA.1688.F32.TF32 R216, R228, R70, R216 ;  /* 0x00000046e4d8723c */ /* 0x000fe200000810d8 */
[----:B------:R-:W-:Y:S04]  /*10ad70*/  LDS R228, [R3+UR10+0x34500] ;  /* 0x0345000a03e47984 */ /* 0x000fe80008000800 */
[----:B------:R-:W-:Y:S04]  /*10ad80*/  LDS R230, [R3+UR10+0x36500] ;  /* 0x0365000a03e67984 */ /* 0x000fe80008000800 */
[----:B------:R-:W-:Y:S04]  /*10ad90*/  LDS R229, [R11+UR10+0x34500] ;  /* 0x0345000a0be57984 */ /* 0x000fe80008000800 */
[----:B------:R-:W4:Y:S01]  /*10ada0*/  LDS R231, [R11+UR10+0x36500] ;  /* 0x0365000a0be77984 */ /* 0x000f220008000800 */
[C---:B--2---:R-:W-:Y:S08]  /*10adb0*/  HMMA.1688.F32.TF32 R180, R236.reuse, R18, R180 ;  /* 0x00000012ecb4723c */ /* 0x044ff000000810b4 */
[----:B---3--:R-:W-:Y:S01]  /*10adc0*/  HMMA.1688.F32.TF32 R184, R236, R30, R184 ;  /* 0x0000001eecb8723c */ /* 0x008fe200000810b8 */
[----:B------:R-:W-:Y:S04]  /*10add0*/  LDS R236, [R3+UR10+0x34580] ;  /* 0x0345800a03ec7984 */ /* 0x000fe80008000800 */
[----:B------:R-:W-:Y:S04]  /*10ade0*/  LDS R238, [R3+UR10+0x36580] ;  /* 0x0365800a03ee7984 */ /* 0x000fe80008000800 */
[----:B------:R-:W-:Y:S04]  /*10adf0*/  LDS R237, [R11+UR10+0x34580] ;  /* 0x0345800a0bed7984 */ /* 0x000fe80008000800 */
[----:B------:R-:W1:Y:S06]  /*10ae00*/  LDS R239, [R11+UR10+0x36580] ;  /* 0x0365800a0bef7984 */ /* 0x000e6c0008000800 */
[----:B------:R-:W-:Y:S04]  /*10ae10*/  STL.64 [R1+0x1350], R184 ;  /* 0x001350b801007387 */ /* 0x000fe80000100a00 */
[----:B------:R4:W-:Y:S04]  /*10ae20*/  STL.64 [R1+0x1358], R186 ;  /* 0x001358ba01007387 */ /* 0x0009e80000100a00 */
[----:B------:R-:W-:Y:S04]  /*10ae30*/  STL.64 [R1+0x1340], R180 ;  /* 0x001340b401007387 */ /* 0x000fe80000100a00 */
[----:B------:R2:W-:Y:S01]  /*10ae40*/  STL.64 [R1+0x1348], R182 ;  /* 0x001348b601007387 */ /* 0x0005e20000100a00 */
[C---:B----4-:R-:W-:Y:S08]  /*10ae50*/  HMMA.1688.F32.TF32 R184, R228.reuse, R26, R176 ;  /* 0x0000001ae4b8723c */ /* 0x050ff000000810b0 */
[C---:B--2---:R-:W-:Y:S08]  /*10ae60*/  HMMA.1688.F32.TF32 R180, R228.reuse, R98, R172 ;  /* 0x00000062e4b4723c */ /* 0x044ff000000810ac */
        /* <DEDUP_REMOVED lines=65> */
[----:B------:R2:W-:Y:S04]  /*10b280*/  STL.64 [R1+0x1768], R34 ;  /* 0x0017682201007387 */ /* 0x0005e80000100a00 */
[----:B------:R-:W-:Y:S04]  /*10b290*/  LDS R228, [R6+UR10+0x34580] ;  /* 0x0345800a06e47984 */ /* 0x000fe80008000800 */
[----:B------:R-:W-:Y:S01]  /*10b2a0*/  LDS R230, [R6+UR10+0x36580] ;  /* 0x0365800a06e67984 */ /* 0x000fe20008000800 */
[-C--:B--2---:R-:W-:Y:S03]  /*10b2b0*/  HMMA.1688.F32.TF32 R32, R232, R22.reuse, R244 ;  /* 0x00000016e820723c */ /* 0x084fe600000810f4 */
        /* <DEDUP_REMOVED lines=99> */
[----:B------:R-:W1:Y:S01]  /*10b8f0*/  LDS R231, [R7+UR10+0x36580] ;  /* 0x0365800a07e77984 */ /* 0x000e620008000800 */
        /* <DEDUP_REMOVED lines=62> */
[----:B------:R3:W-:Y:S02]  /*10bce0*/  STL.64 [R1+0x2b38], R34 ;  /* 0x002b382201007387 */ /* 0x0007e40000100a00 */
[C---:B---3--:R-:W-:Y:S08]  /*10bcf0*/  HMMA.1688.F32.TF32 R32, R236.reuse, R30, R12 ;  /* 0x0000001eec20723c */ /* 0x048ff0000008100c */
[----:B------:R-:W-:Y:S01]  /*10bd00*/  HMMA.1688.F32.TF32 R12, R236, R18, R244 ;  /* 0x00000012ec0c723c */ /* 0x000fe200000810f4 */
[----:B------:R-:W-:Y:S04]  /*10bd10*/  STL.64 [R1+0x2b20], R48 ;  /* 0x002b203001007387 */ /* 0x000fe80000100a00 */
        /* <DEDUP_REMOVED lines=135> */
[----:B--2---:R-:W-:-:S15]  /*10c590*/  HMMA.1688.F32.TF32 R200, R228, R26, R200 ;  /* 0x0000001ae4c8723c */ /* 0x004fde00000810c8 */
[----:B------:R-:W-:-:S04]  /*10c5a0*/  NOP ;  /* 0x0000000000007918 */ /* 0x000fc80000000000 */
[----:B------:R-:W-:Y:S04]  /*10c5b0*/  STL.64 [R1+0x1c40], R200 ;  /* 0x001c40c801007387 */ /* 0x000fe80000100a00 */
[----:B------:R2:W-:Y:S02]  /*10c5c0*/  STL.64 [R1+0x1c48], R202 ;  /* 0x001c48ca01007387 */ /* 0x0005e40000100a00 */
[C---:B--2---:R-:W-:Y:S08]  /*10c5d0*/  HMMA.1688.F32.TF32 R200, R228.reuse, R98, R196 ;  /* 0x00000062e4c8723c */ /* 0x044ff000000810c4 */
        /* <DEDUP_REMOVED lines=84> */
[----:B------:R-:W-:Y:S03]  /*10cb20*/  HMMA.1688.F32.TF32 R12, R232, R30, R244 ;  /* 0x0000001ee80c723c */ /* 0x000fe600000810f4 */
[----:B------:R-:W-:Y:S04]  /*10cb30*/  STL.64 [R1+0x2ad0], R48 ;  /* 0x002ad03001007387 */ /* 0x000fe80000100a00 */
[----:B------:R-:W-:Y:S04]  /*10cb40*/  STL.64 [R1+0x2ad8], R50 ;  /* 0x002ad83201007387 */ /* 0x000fe80000100a00 */
        /* <DEDUP_REMOVED lines=82> */
[C---:B----4-:R-:W-:Y:S08]  /*10d070*/  HMMA.1688.F32.TF32 R32, R236.reuse, R58, R32 ;  /* 0x0000003aec20723c */ /* 0x050ff00000081020 */
[C---:B--2---:R-:W-:Y:S08]  /*10d080*/  HMMA.1688.F32.TF32 R60, R236.reuse, R66, R60 ;  /* 0x00000042ec3c723c */ /* 0x044ff0000008103c */
[C---:B---3--:R-:W-:Y:S08]  /*10d090*/  HMMA.1688.F32.TF32 R92, R236.reuse, R22, R92 ;  /* 0x00000016ec5c723c */ /* 0x048ff0000008105c */
[C---:B------:R-:W-:Y:S08]  /*10d0a0*/  HMMA.1688.F32.TF32 R100, R236.reuse, R46, R100 ;  /* 0x0000002eec64723c */ /* 0x040ff00000081064 */
[C---:B------:R-:W-:Y:S08]  /*10d0b0*/  HMMA.1688.F32.TF32 R104, R236.reuse, R54, R104 ;  /* 0x00000036ec68723c */ /* 0x040ff00000081068 */
[C---:B------:R-:W-:Y:S08]  /*10d0c0*/  HMMA.1688.F32.TF32 R112, R236.reuse, R70, R112 ;  /* 0x00000046ec70723c */ /* 0x040ff00000081070 */
[C---:B------:R-:W-:Y:S08]  /*10d0d0*/  HMMA.1688.F32.TF32 R120, R236.reuse, R90, R120 ;  /* 0x0000005aec78723c */ /* 0x040ff00000081078 */
[----:B------:R-:W-:Y:S08]  /*10d0e0*/  HMMA.1688.F32.TF32 R128, R236, R26, R128 ;  /* 0x0000001aec80723c */ /* 0x000ff00000081080 */
[----:B------:R-:W-:Y:S01]  /*10d0f0*/  HMMA.1688.F32.TF32 R132, R232, R18, R132 ;  /* 0x00000012e884723c */ /* 0x000fe20000081084 */
[----:B------:R-:W-:Y:S04]  /*10d100*/  LDS R232, [R6+UR10+0x34680] ;  /* 0x0346800a06e87984 */ /* 0x000fe80008000800 */
[----:B------:R-:W-:Y:S03]  /*10d110*/  LDS R234, [R6+UR10+0x36680] ;  /* 0x0366800a06ea7984 */ /* 0x000fe60008000800 */
[C---:B------:R-:W-:Y:S01]  /*10d120*/  HMMA.1688.F32.TF32 R40, R236.reuse, R30, R40 ;  /* 0x0000001eec28723c */ /* 0x040fe20000081028 */
[----:B------:R-:W-:Y:S04]  /*10d130*/  LDS R233, [R7+UR10+0x34680] ;  /* 0x0346800a07e97984 */ /* 0x000fe80008000800 */
[----:B------:R-:W1:Y:S03]  /*10d140*/  LDS R235, [R7+UR10+0x36680] ;  /* 0x0366800a07eb7984 */ /* 0x000e660008000800 */
[C---:B------:R-:W-:Y:S03]  /*10d150*/  HMMA.1688.F32.TF32 R124, R236.reuse, R98, R124 ;  /* 0x00000062ec7c723c */ /* 0x040fe6000008107c */
[----:B------:R-:W-:Y:S05]  /*10d160*/  STL.64 [R1+0x27e0], R132 ;  /* 0x0027e08401007387 */ /* 0x000fea0000100a00 */
        /* <DEDUP_REMOVED lines=31> */
[----:B------:R2:W-:Y:S02]  /*10d360*/  STL.64 [R1+0x29d8], R34 ;  /* 0x0029d82201007387 */ /* 0x0005e40000100a00 */
[----:B--2---:R-:W-:Y:S02]  /*10d370*/  HMMA.1688.F32.TF32 R32, R236, R18, R80 ;  /* 0x00000012ec20723c */ /* 0x004fe40000081050 */
[----:B------:R-:W-:Y:S04]  /*10d380*/  STL.64 [R1+0x29c0], R48 ;  /* 0x0029c03001007387 */ /* 0x000fe80000100a00 */
[----:B------:R-:W-:Y:S04]  /*10d390*/  STL.64 [R1+0x29c8], R50 ;  /* 0x0029c83201007387 */ /* 0x000fe80000100a00 */
[----:B------:R-:W-:Y:S04]  /*10d3a0*/  STL.64 [R1+0x29b0], R40 ;  /* 0x0029b02801007387 */ /* 0x000fe80000100a00 */
[----:B------:R2:W-:Y:S04]  /*10d3b0*/  STL.64 [R1+0x29b8], R42 ;  /* 0x0029b82a01007387 */ /* 0x0005e80000100a00 */
[----:B------:R-:W-:Y:S04]  /*10d3c0*/  LDS R236, [R3+UR10+0x34700] ;  /* 0x0347000a03ec7984 */ /* 0x000fe80008000800 */
[----:B------:R-:W-:Y:S01]  /*10d3d0*/  STL.64 [R1+0x27d0], R32 ;  /* 0x0027d02001007387 */ /* 0x000fe20000100a00 */
[C---:B--2---:R-:W-:Y:S03]  /*10d3e0*/  HMMA.1688.F32.TF32 R40, R228.reuse, R26, R12 ;  /* 0x0000001ae428723c */ /* 0x044fe6000008100c */
[----:B------:R2:W-:Y:S04]  /*10d3f0*/  STL.64 [R1+0x27d8], R34 ;  /* 0x0027d82201007387 */ /* 0x0005e80000100a00 */
[----:B------:R-:W3:Y:S04]  /*10d400*/  LDL.LU R12, [R1+0x21a0] ;  /* 0x0021a000010c7983 */ /* 0x000ee80000300800 */
[----:B------:R-:W-:Y:S01]  /*10d410*/  LDS R238, [R3+UR10+0x36700] ;  /* 0x0367000a03ee7984 */ /* 0x000fe20008000800 */
[C---:B--2---:R-:W-:Y:S03]  /*10d420*/  HMMA.1688.F32.TF32 R32, R228.reuse, R98, R244 ;  /* 0x00000062e420723c */ /* 0x044fe600000810f4 */
[----:B------:R-:W-:Y:S04]  /*10d430*/  LDS R237, [R11+UR10+0x34700] ;  /* 0x0347000a0bed7984 */ /* 0x000fe80008000800 */
[----:B------:R-:W2:Y:S04]  /*10d440*/  LDS R239, [R11+UR10+0x36700] ;  /* 0x0367000a0bef7984 */ /* 0x000ea80008000800 */
        /* <DEDUP_REMOVED lines=368> */
[----:B------:R-:W-:Y:S03]  /*10eb50*/  HMMA.1688.F32.TF32 R12, R232, R222, R244 ;  /* 0x000000dee80c723c */ /* 0x000fe600000810f4 */
        /* <DEDUP_REMOVED lines=100> */
[----:B--2---:R-:W-:Y:S08]  /*10f1a0*/  HMMA.1688.F32.TF32 R88, R228, R90, R92 ;  /* 0x0000005ae458723c */ /* 0x004ff0000008105c */
[----:B---3--:R-:W-:Y:S01]  /*10f1b0*/  HMMA.1688.F32.TF32 R112, R232, R78, R112 ;  /* 0x0000004ee870723c */ /* 0x008fe20000081070 */
[----:B------:R-:W-:-:S07]  /*10f1c0*/  MOV R247, R2 ;  /* 0x0000000200f77202 */ /* 0x000fce0000000f00 */
        /* <DEDUP_REMOVED lines=28> */
[----:B------:R-:W2:Y:S04]  /*10f390*/  LDL.64 R100, [R1+0xa60] ;  /* 0x000a600001647983 */ /* 0x000ea80000100a00 */
[----:B------:R-:W-:Y:S04]  /*10f3a0*/  STL.64 [R1+0x2580], R112 ;  /* 0x0025807001007387 */ /* 0x000fe80000100a00 */
[----:B------:R1:W-:Y:S01]  /*10f3b0*/  STL.64 [R1+0x2588], R114 ;  /* 0x0025887201007387 */ /* 0x0003e20000100a00 */
[----:B------:R-:W-:Y:S08]  /*10f3c0*/  HMMA.1688.F32.TF32 R96, R228, R98, R104 ;  /* 0x00000062e460723c */ /* 0x000ff00000081068 */
[----:B-1----:R-:W-:Y:S01]  /*10f3d0*/  HMMA.1688.F32.TF32 R112, R232, R18, R108 ;  /* 0x00000012e870723c */ /* 0x002fe2000008106c */
[----:B------:R-:W-:Y:S04]  /*10f3e0*/  STL.64 [R1+0x2570], R116 ;  /* 0x0025707401007387 */ /* 0x000fe80000100a00 */
[----:B------:R-:W-:Y:S03]  /*10f3f0*/  LDS R232, [R6+UR10+0x38000] ;  /* 0x0380000a06e87984 */ /* 0x000fe60008000800 */
[C---:B------:R-:W-:Y:S08]  /*10f400*/  HMMA.1688.F32.TF32 R108, R228.reuse, R26, R80 ;  /* 0x0000001ae46c723c */ /* 0x040ff00000081050 */
[C---:B------:R-:W-:Y:S01]  /*10f410*/  HMMA.1688.F32.TF32 R84, R228.reuse, R222, R84 ;  /* 0x000000dee454723c */ /* 0x040fe20000081054 */
[----:B------:R-:W-:Y:S04]  /*10f420*/  STL.64 [R1+0x2578], R118 ;  /* 0x0025787601007387 */ /* 0x000fe80000100a00 */
[----:B------:R-:W3:Y:S03]  /*10f430*/  LDL.64 R24, [R1+0xaa0] ;  /* 0x000aa00001187983 */ /* 0x000ee60000100a00 */
[C---:B------:R-:W-:Y:S01]  /*10f440*/  HMMA.1688.F32.TF32 R68, R228.reuse, R70, R72 ;  /* 0x00000046e444723c */ /* 0x040fe20000081048 */
[----:B------:R1:W-:Y:S07]  /*10f450*/  STL.64 [R1+0x24a0], R112 ;  /* 0x0024a07001007387 */ /* 0x0003ee0000100a00 */
[C---:B------:R-:W-:Y:S01]  /*10f460*/  HMMA.1688.F32.TF32 R36, R228.reuse, R54, R32 ;  /* 0x00000036e424723c */ /* 0x040fe20000081020 */
[----:B------:R-:W-:Y:S04]  /*10f470*/  STL.64 [R1+0x24a8], R114 ;  /* 0x0024a87201007387 */ /* 0x000fe80000100a00 */
[----:B------:R-:W4:Y:S03]  /*10f480*/  LDL.64 R80, [R1+0xa80] ;  /* 0x000a800001507983 */ /* 0x000f260000100a00 */
        /* <DEDUP_REMOVED lines=11> */
[----:B------:R1:W-:Y:S04]  /*10f540*/  STL.64 [R1+0x2550], R68 ;  /* 0x0025504401007387 */ /* 0x0003e80000100a00 */
[----:B------:R-:W-:Y:S04]  /*10f550*/  STL.64 [R1+0x2558], R70 ;  /* 0x0025584601007387 */ /* 0x000fe80000100a00 */
[----:B-1----:R-:W2:Y:S04]  /*10f560*/  LDL.64 R112, [R1+0xa00] ;  /* 0x000a000001707983 */ /* 0x002ea80000100a00 */
[----:B------:R-:W-:Y:S04]  /*10f570*/  STL.64 [R1+0x2540], R60 ;  /* 0x0025403c01007387 */ /* 0x000fe80000100a00 */
[----:B------:R-:W-:Y:S04]  /*10f580*/  STL.64 [R1+0x2548], R62 ;  /* 0x0025483e01007387 */ /* 0x000fe80000100a00 */
[----:B------:R-:W-:Y:S04]  /*10f590*/  STL.64 [R1+0x2530], R36 ;  /* 0x0025302401007387 */ /* 0x000fe80000100a00 */
[----:B------:R-:W-:Y:S04]  /*10f5a0*/  STL.64 [R1+0x2538], R38 ;  /* 0x0025382601007387 */ /* 0x000fe80000100a00 */
[----:B------:R-:W2:Y:S04]  /*10f5b0*/  LDL.64 R44, [R1+0xa20] ;  /* 0x000a2000012c7983 */ /* 0x000ea80000100a00 */
[----:B------:R-:W-:Y:S04]  /*10f5c0*/  STL.64 [R1+0x2520], R32 ;  /* 0x0025202001007387 */ /* 0x000fe80000100a00 */
[----:B------:R-:W-:Y:S01]  /*10f5d0*/  STL.64 [R1+0x2528], R34 ;  /* 0x0025282201007387 */ /* 0x000fe20000100a00 */
[----:B------:R-:W-:-:S03]  /*10f5e0*/  IMAD.MOV.U32 R2, RZ, RZ, R15 ;  /* 0x000000ffff027224 */ /* 0x000fc600078e000f */
[----:B------:R-:W-:Y:S04]  /*10f5f0*/  STL.64 [R1+0x2510], R20 ;  /* 0x0025101401007387 */ /* 0x000fe80000100a00 */
[----:B------:R-:W-:Y:S04]  /*10f600*/  STL.64 [R1+0x2518], R22 ;  /* 0x0025181601007387 */ /* 0x000fe80000100a00 */
[----:B------:R-:W-:Y:S04]  /*10f610*/  STL.64 [R1+0x2850], R12 ;  /* 0x0028500c01007387 */ /* 0x000fe80000100a00 */
[----:B------:R1:W-:Y:S04]  /*10f620*/  STL [R1+0x2858], R14 ;  /* 0x0028580e01007387 */ /* 0x0003e80000100800 */
[----:B------:R-:W2:Y:S04]  /*10f630*/  LDL.64 R68, [R1+0xa40] ;  /* 0x000a400001447983 */ /* 0x000ea80000100a00 */
[----:B------:R-:W-:Y:S01]  /*10f640*/  LDS R234, [R6+UR10+0x3a000] ;  /* 0x03a0000a06ea7984 */ /* 0x000fe20008000800 */
[C---:B-1----:R-:W-:Y:S03]  /*10f650*/  HMMA.1688.F32.TF32 R12, R228.reuse, R250, R244 ;  /* 0x000000fae40c723c */ /* 0x042fe600000810f4 */
[----:B------:R-:W-:Y:S04]  /*10f660*/  STL [R1+0xa568], R2 ;  /* 0x00a5680201007387 */ /* 0x000fe80000100800 */
[----:B------:R-:W2:Y:S04]  /*10f670*/  LDL.LU R240, [R1+0x18b0] ;  /* 0x0018b00001f07983 */ /* 0x000ea80000300800 */
[----:B------:R-:W-:Y:S04]  /*10f680*/  LDS R233, [R7+UR10+0x38000] ;  /* 0x0380000a07e97984 */ /* 0x000fe80008000800 */
[----:B------:R-:W1:Y:S04]  /*10f690*/  LDS R235, [R7+UR10+0x3a000] ;  /* 0x03a0000a07eb7984 */ /* 0x000e680008000800 */
        /* <DEDUP_REMOVED lines=42> */
[----:B------:R-:W4:Y:S01]  /*10f940*/  LDL.64 R36, [R1+0x9c0] ;  /* 0x0009c00001247983 */ /* 0x000f220000100a00 */
[C---:B--2---:R-:W-:Y:S08]  /*10f950*/  HMMA.1688.F32.TF32 R56, R228.reuse, R58, R60 ;  /* 0x0000003ae438723c */ /* 0x044ff0000008103c */
[C---:B---3--:R-:W-:Y:S08]  /*10f960*/  HMMA.1688.F32.TF32 R64, R228.reuse, R66, R72 ;  /* 0x00000042e440723c */ /* 0x048ff00000081048 */
[C---:B----4-:R-:W-:Y:S11]  /*10f970*/  HMMA.1688.F32.TF32 R32, R228.reuse, R78, R32 ;  /* 0x0000004ee420723c */ /* 0x050ff60000081020 */
[----:B------:R-:W-:Y:S01]  /*10f980*/  IMAD.MOV.U32 R2, RZ, RZ, R67 ;  /* 0x000000ffff027224 */ /* 0x000fe200078e0043 */
[----:B------:R-:W-:Y:S04]  /*10f990*/  STL.64 [R1+0x2830], R64 ;  /* 0x0028304001007387 */ /* 0x000fe80000100a00 */
[----:B------:R-:W-:Y:S04]  /*10f9a0*/  STL [R1+0x2838], R66 ;  /* 0x0028384201007387 */ /* 0x000fe80000100800 */
[----:B------:R1:W-:Y:S01]  /*10f9b0*/  STL [R1+0xa56c], R2 ;  /* 0x00a56c0201007387 */ /* 0x0003e20000100800 */
[----:B------:R-:W-:Y:S03]  /*10f9c0*/  HMMA.1688.F32.TF32 R28, R228, R30, R48 ;  /* 0x0000001ee41c723c */ /* 0x000fe60000081030 */
[----:B------:R-:W-:Y:S04]  /*10f9d0*/  STL.64 [R1+0x2810], R32 ;  /* 0x0028102001007387 */ /* 0x000fe80000100a00 */
[----:B------:R-:W-:Y:S01]  /*10f9e0*/  STL.64 [R1+0x2820], R56 ;  /* 0x0028203801007387 */ /* 0x000fe20000100a00 */
[----:B-1----:R-:W-:-:S03]  /*10f9f0*/  IMAD.MOV.U32 R2, RZ, RZ, R35 ;  /* 0x000000ffff027224 */ /* 0x002fc600078e0023 */
[----:B------:R-:W-:Y:S01]  /*10fa00*/  STL.64 [R1+0x2828], R58 ;  /* 0x0028283a01007387 */ /* 0x000fe20000100a00 */
[----:B------:R-:W-:Y:S03]  /*10fa10*/  HMMA.1688.F32.TF32 R16, R228, R18, R20 ;  /* 0x00000012e410723c */ /* 0x000fe60000081014 */
[----:B------:R1:W-:Y:S04]  /*10fa20*/  STL [R1+0x2818], R34 ;  /* 0x0028182201007387 */ /* 0x0003e80000100800 */
[----:B------:R-:W2:Y:S04]  /*10fa30*/  LDL.64 R76, [R1+0x9a0] ;  /* 0x0009a000014c7983 */ /* 0x000ea80000100a00 */
[----:B------:R-:W3:Y:S04]  /*10fa40*/  LDL.64 R60, [R1+0x960] ;  /* 0x00096000013c7983 */ /* 0x000ee80000100a00 */
[----:B------:R-:W-:Y:S01]  /*10fa50*/  LDS R228, [R3+UR10+0x38080] ;  /* 0x0380800a03e47984 */ /* 0x000fe20008000800 */
[C---:B-1----:R-:W-:Y:S03]  /*10fa60*/  HMMA.1688.F32.TF32 R32, R236.reuse, R24, R40 ;  /* 0x00000018ec20723c */ /* 0x042fe60000081028 */
[----:B------:R1:W-:Y:S04]  /*10fa70*/  STL [R1+0xa570], R2 ;  /* 0x00a5700201007387 */ /* 0x0003e80000100800 */
[----:B------:R-:W4:Y:S04]  /*10fa80*/  LDL.64 R4, [R1+0x980] ;  /* 0x0009800001047983 */ /* 0x000f280000100a00 */
[----:B------:R-:W2:Y:S01]  /*10fa90*/  LDL.64 R72, [R1+0x920] ;  /* 0x0009200001487983 */ /* 0x000ea20000100a00 */
[----:B------:R-:W-:Y:S03]  /*10faa0*/  HMMA.1688.F32.TF32 R12, R236, R80, R12 ;  /* 0x00000050ec0c723c */ /* 0x000fe6000008100c */
[----:B------:R-:W-:Y:S01]  /*10fab0*/  STL.64 [R1+0x2800], R28 ;  /* 0x0028001c01007387 */ /* 0x000fe20000100a00 */
[----:B-1----:R-:W-:-:S03]  /*10fac0*/  MOV R2, R19 ;  /* 0x0000001300027202 */ /* 0x002fc60000000f00 */
[----:B------:R-:W-:Y:S04]  /*10fad0*/  STL.64 [R1+0x2808], R30 ;  /* 0x0028081e01007387 */ /* 0x000fe80000100a00 */
[----:B------:R1:W-:Y:S04]  /*10fae0*/  STL.64 [R1+0x2500], R16 ;  /* 0x0025001001007387 */ /* 0x0003e80000100a00 */
[----:B------:R-:W-:Y:S04]  /*10faf0*/  STL [R1+0x2508], R18 ;  /* 0x0025081201007387 */ /* 0x000fe80000100800 */
[----:B------:R-:W2:Y:S04]  /*10fb00*/  LDL.64 R8, [R1+0x940] ;  /* 0x0009400001087983 */ /* 0x000ea80000100a00 */
[----:B-1----:R-:W2:Y:S04]  /*10fb10*/  LDL.64 R16, [R1+0x900] ;  /* 0x0009000001107983 */ /* 0x002ea80000100a00 */
[----:B------:R-:W2:Y:S04]  /*10fb20*/  LDL.64 R20, [R1+0x8e0] ;  /* 0x0008e00001147983 */ /* 0x000ea80000100a00 */
[----:B------:R-:W2:Y:S04]  /*10fb30*/  LDL.64 R28, [R1+0x8c0] ;  /* 0x0008c000011c7983 */ /* 0x000ea80000100a00 */
[----:B------:R1:W-:Y:S04]  /*10fb40*/  STL [R1+0xa574], R2 ;  /* 0x00a5740201007387 */ /* 0x0003e80000100800 */
[----:B------:R-:W-:Y:S04]  /*10fb50*/  STL.64 [R1+0x24f0], R12 ;  /* 0x0024f00c01007387 */ /* 0x000fe80000100a00 */
[----:B------:R-:W-:Y:S01]  /*10fb60*/  STL.64 [R1+0x27f0], R32 ;  /* 0x0027f02001007387 */ /* 0x000fe20000100a00 */
[----:B-1----:R-:W-:-:S03]  /*10fb70*/  IMAD.MOV.U32 R2, RZ, RZ, R15 ;  /* 0x000000ffff027224 */ /* 0x002fc600078e000f */
[----:B------:R-:W-:Y:S04]  /*10fb80*/  STL.64 [R1+0x27f8], R34 ;  /* 0x0027f82201007387 */ /* 0x000fe80000100a00 */
[----:B------:R1:W-:Y:S04]  /*10fb90*/  STL [R1+0x24f8], R14 ;  /* 0x0024f80e01007387 */ /* 0x0003e80000100800 */
[----:B------:R-:W-:Y:S04]  /*10fba0*/  LDS R230, [R3+UR10+0x3a080] ;  /* 0x03a0800a03e67984 */ /* 0x000fe80008000800 */
[----:B------:R-:W-:Y:S01]  /*10fbb0*/  LDS R229, [R11+UR10+0x38080] ;  /* 0x0380800a0be57984 */ /* 0x000fe20008000800 */
[----:B-1----:R-:W-:Y:S03]  /*10fbc0*/  HMMA.1688.F32.TF32 R12, R236, R100, R240 ;  /* 0x00000064ec0c723c */ /* 0x002fe600000810f0 */
[----:B------:R-:W-:Y:S04]  /*10fbd0*/  STL [R1+0xa578], R2 ;  /* 0x00a5780201007387 */ /* 0x000fe80000100800 */
[----:B------:R-:W1:-:S12]  /*10fbe0*/  LDS R231, [R11+UR10+0x3a080] ;  /* 0x03a0800a0be77984 */ /* 0x000e580008000800 */
[----:B------:R-:W-:Y:S04]  /*10fbf0*/  STL.64 [R1+0x2460], R12 ;  /* 0x0024600c01007387 */ /* 0x000fe80000100a00 */
[----:B------:R1:W-:Y:S02]  /*10fc00*/  STL.64 [R1+0x2468], R14 ;  /* 0x0024680e01007387 */ /* 0x0003e40000100a00 */
[----:B-1----:R-:W-:-:S15]  /*10fc10*/  HMMA.1688.F32.TF32 R12, R236, R68, R244 ;  /* 0x00000044ec0c723c */ /* 0x002fde00000810f4 */
[----:B------:R-:W-:-:S04]  /*10fc20*/  NOP ;  /* 0x0000000000007918 */ /* 0x000fc80000000000 */
[----:B------:R-:W-:Y:S01]  /*10fc30*/  STL.64 [R1+0x2450], R12 ;  /* 0x0024500c01007387 */ /* 0x000fe20000100a00 */
[----:B------:R-:W-:-:S03]  /*10fc40*/  IMAD.MOV.U32 R2, RZ, RZ, R15 ;  /* 0x000000ffff027224 */ /* 0x000fc600078e000f */
[----:B------:R1:W-:Y:S02]  /*10fc50*/  STL [R1+0x2458], R14 ;  /* 0x0024580e01007387 */ /* 0x0003e40000100800 */
[----:B-1----:R-:W-:Y:S02]  /*10fc60*/  HMMA.1688.F32.TF32 R12, R236, R44, R248 ;  /* 0x0000002cec0c723c */ /* 0x002fe400000810f8 */
[----:B------:R-:W-:Y:S04]  /*10fc70*/  STL [R1+0xa57c], R2 ;  /* 0x00a57c0201007387 */ /* 0x000fe80000100800 */
[----:B------:R-:W2:-:S13]  /*10fc80*/  LDL.LU R248, [R1+0x14f0] ;  /* 0x0014f00001f87983 */ /* 0x000e9a0000300800 */
        /* <DEDUP_REMOVED lines=94> */
[----:B------:R-:W-:Y:S01]  /*110270*/  IMAD.MOV.U32 R2, RZ, RZ, R135 ;  /* 0x000000ffff027224 */ /* 0x000fe200078e0087 */
[----:B------:R-:W-:Y:S01]  /*110280*/  STL.64 [R1+0x2430], R132 ;  /* 0x0024308401007387 */ /* 0x000fe20000100a00 */
[C---:B------:R-:W-:Y:S03]  /*110290*/  HMMA.1688.F32.TF32 R120, R236.reuse, R76, R120 ;  /* 0x0000004cec78723c */ /* 0x040fe60000081078 */
[----:B------:R-:W-:Y:S05]  /*1102a0*/  STL [R1+0x2438], R134 ;  /* 0x0024388601007387 */ /* 0x000fea0000100800 */
[C---:B------:R-:W-:Y:S01]  /*1102b0*/  HMMA.1688.F32.TF32 R116, R236.reuse, R4, R116 ;  /* 0x00000004ec74723c */ /* 0x040fe20000081074 */
[----:B------:R-:W-:Y:S04]  /*1102c0*/  STL [R1+0xa580], R2 ;  /* 0x00a5800201007387 */ /* 0x000fe80000100800 */
[----:B------:R-:W-:Y:S03]  /*1102d0*/  STL.64 [R1+0x2410], R124 ;  /* 0x0024107c01007387 */ /* 0x000fe60000100a00 */
[----:B------:R-:W-:Y:S01]  /*1102e0*/  HMMA.1688.F32.TF32 R96, R236, R72, R96 ;  /* 0x00000048ec60723c */ /* 0x000fe20000081060 */
[----:B------:R-:W-:Y:S04]  /*1102f0*/  STL.64 [R1+0x2420], R128 ;  /* 0x0024208001007387 */ /* 0x000fe80000100a00 */
[----:B------:R-:W-:Y:S04]  /*110300*/  STL.64 [R1+0x2428], R130 ;  /* 0x0024288201007387 */ /* 0x000fe80000100a00 */
[----:B------:R-:W-:Y:S04]  /*110310*/  STL [R1+0x2418], R126 ;  /* 0x0024187e01007387 */ /* 0x000fe80000100800 */
        /* <DEDUP_REMOVED lines=17> */
[C---:B------:R-:W-:Y:S01]  /*110430*/  HMMA.1688.F32.TF32 R48, R232.reuse, R44, R48 ;  /* 0x0000002ce830723c */ /* 0x040fe20000081030 */
[----:B------:R-:W-:Y:S01]  /*110440*/  MOV R2, R127 ;  /* 0x0000007f00027202 */ /* 0x000fe20000000f00 */
[----:B------:R-:W-:Y:S04]  /*110450*/  LDS R236, [R6+UR10+0x38080] ;  /* 0x0380800a06ec7984 */ /* 0x000fe80008000800 */
[----:B------:R-:W-:Y:S02]  /*110460*/  LDS R238, [R6+UR10+0x3a080] ;  /* 0x03a0800a06ee7984 */ /* 0x000fe40008000800 */
[C---:B--2---:R-:W-:Y:S02]  /*110470*/  HMMA.1688.F32.TF32 R84, R232.reuse, R80, R64 ;  /* 0x00000050e854723c */ /* 0x044fe40000081040 */
[----:B------:R-:W-:Y:S04]  /*110480*/  LDS R237, [R7+UR10+0x38080] ;  /* 0x0380800a07ed7984 */ /* 0x000fe80008000800 */
[----:B------:R-:W1:Y:S02]  /*110490*/  LDS R239, [R7+UR10+0x3a080] ;  /* 0x03a0800a07ef7984 */ /* 0x000e640008000800 */
        /* <DEDUP_REMOVED lines=18> */
[C---:B--2---:R-:W-:Y:S08]  /*1105c0*/  HMMA.1688.F32.TF32 R32, R232.reuse, R76, R244 ;  /* 0x0000004ce820723c */ /* 0x044ff000000810f4 */
[C---:B---3--:R-:W-:Y:S01]  /*1105d0*/  HMMA.1688.F32.TF32 R12, R232.reuse, R4, R248 ;  /* 0x00000004e80c723c */ /* 0x048fe200000810f8 */
        /* <DEDUP_REMOVED lines=120> */
[----:B------:R1:W-:Y:S04]  /*110d60*/  STL.64 [R1+0x22e8], R242 ;  /* 0x0022e8f201007387 */ /* 0x0003e80000100a00 */
[----:B-1----:R-:W2:Y:S04]  /*110d70*/  LDL.LU.64 R242, [R1+0xa8d8] ;  /* 0x00a8d80001f27983 */ /* 0x002ea80000300a00 */
[----:B------:R-:W3:Y:S04]  /*110d80*/  LDL.LU.64 R240, [R1+0xa8d0] ;  /* 0x00a8d00001f07983 */ /* 0x000ee80000300a00 */
[----:B------:R-:W-:Y:S04]  /*110d90*/  STL.64 [R1+0x22d0], R244 ;  /* 0x0022d0f401007387 */ /* 0x000fe80000100a00 */
[----:B------:R1:W-:Y:S04]  /*110da0*/  STL.64 [R1+0x22d8], R246 ;  /* 0x0022d8f601007387 */ /* 0x0003e80000100a00 */
[----:B-1----:R-:W4:Y:S04]  /*110db0*/  LDL.LU.64 R246, [R1+0xa8c8] ;  /* 0x00a8c80001f67983 */ /* 0x002f280000300a00 */
        /* <DEDUP_REMOVED lines=9> */
[----:B-1----:R-:W-:Y:S02]  /*110e50*/  HMMA.1688.F32.TF32 R176, R232, R28, R168 ;  /* 0x0000001ce8b0723c */ /* 0x002fe400000810a8 */
        /* <DEDUP_REMOVED lines=234> */
[----:B------:R-:W-:Y:S04]  /*111d00*/  STL.64 [R1+0x1f60], R32 ;  /* 0x001f602001007387 */ /* 0x000fe80000100a00 */
[----:B------:R-:W-:Y:S04]  /*111d10*/  STL.64 [R1+0x1f68], R34 ;  /* 0x001f682201007387 */ /* 0x000fe80000100a00 */
[----:B------:R1:W-:Y:S04]  /*111d20*/  STL.64 [R1+0x1f50], R12 ;  /* 0x001f500c01007387 */ /* 0x0003e80000100a00 */
[----:B------:R1:W-:Y:S04]  /*111d30*/  STL.64 [R1+0x1f58], R14 ;  /* 0x001f580e01007387 */ /* 0x0003e80000100a00 */
[----:B--2---:R-:W2:Y:S04]  /*111d40*/  LDL.LU R56, [R1] ;  /* 0x0000000001387983 */ /* 0x004ea80000300800 */
        /* <DEDUP_REMOVED lines=106> */
[----:B------:R1:W-:Y:S04]  /*1123f0*/  STL.64 [R1+0x1f38], R250 ;  /* 0x001f38fa01007387 */ /* 0x0003e80000100a00 */
[----:B-1----:R-:W2:Y:S04]  /*112400*/  LDL.LU.64 R250, [R1+0xa898] ;  /* 0x00a8980001fa7983 */ /* 0x002ea80000300a00 */
[----:B------:R-:W2:Y:S01]  /*112410*/  LDL.LU.64 R248, [R1+0xa890] ;  /* 0x00a8900001f87983 */ /* 0x000ea20000300a00 */
[C---:B------:R-:W-:Y:S08]  /*112420*/  HMMA.1688.F32.TF32 R176, R232.reuse, R16, R176 ;  /* 0x00000010e8b0723c */ /* 0x040ff000000810b0 */
[C---:B---3--:R-:W-:Y:S08]  /*112430*/  HMMA.1688.F32.TF32 R172, R232.reuse, R20, R172 ;  /* 0x00000014e8ac723c */ /* 0x048ff000000810ac */
[----:B------:R-:W-:Y:S01]  /*112440*/  HMMA.1688.F32.TF32 R168, R232, R28, R168 ;  /* 0x0000001ce8a8723c */ /* 0x000fe200000810a8 */
[----:B------:R-:W-:Y:S07]  /*112450*/  LDS R232, [R3+UR10+0x38200] ;  /* 0x0382000a03e87984 */ /* 0x000fee0008000800 */
        /* <DEDUP_REMOVED lines=49> */
[----:B---3--:R-:W-:Y:S03]  /*112770*/  HMMA.1688.F32.TF32 R88, R228, R28, R64 ;  /* 0x0000001ce458723c */ /* 0x008fe60000081040 */
[----:B------:R-:W-:Y:S04]  /*112780*/  LDS R228, [R6+UR10+0x38180] ;  /* 0x0381800a06e47984 */ /* 0x000fe80008000800 */
[----:B------:R-:W-:Y:S01]  /*112790*/  LDS R230, [R6+UR10+0x3a180] ;  /* 0x03a1800a06e67984 */ /* 0x000fe20008000800 */
[C---:B-1----:R-:W-:Y:S03]  /*1127a0*/  HMMA.1688.F32.TF32 R84, R236.reuse, R24, R56 ;  /* 0x00000018ec54723c */ /* 0x042fe60000081038 */
[----:B------:R-:W-:Y:S05]  /*1127b0*/  LDS R229, [R7+UR10+0x38180] ;  /* 0x0381800a07e57984 */ /* 0x000fea0008000800 */
[C---:B----4-:R-:W-:Y:S01]  /*1127c0*/  HMMA.1688.F32.TF32 R32, R236.reuse, R68, R32 ;  /* 0x00000044ec20723c */ /* 0x050fe20000081020 */
[----:B------:R-:W-:Y:S04]  /*1127d0*/  STL.64 [R1+0x1d80], R92 ;  /* 0x001d805c01007387 */ /* 0x000fe80000100a00 */
[----:B------:R-:W1:Y:S03]  /*1127e0*/  LDS R231, [R7+UR10+0x3a180] ;  /* 0x03a1800a07e77984 */ /* 0x000e660008000800 */
[C---:B------:R-:W-:Y:S01]  /*1127f0*/  HMMA.1688.F32.TF32 R56, R236.reuse, R100, R244 ;  /* 0x00000064ec38723c */ /* 0x040fe200000810f4 */
[----:B------:R-:W-:Y:S04]  /*112800*/  STL.64 [R1+0x1d88], R94 ;  /* 0x001d885e01007387 */ /* 0x000fe80000100a00 */
[----:B------:R-:W-:Y:S04]  /*112810*/  STL.64 [R1+0x1d60], R88 ;  /* 0x001d605801007387 */ /* 0x000fe80000100a00 */
[----:B------:R-:W-:Y:S04]  /*112820*/  STL.64 [R1+0x1d68], R90 ;  /* 0x001d685a01007387 */ /* 0x000fe80000100a00 */
[----:B------:R-:W-:Y:S04]  /*112830*/  STL.64 [R1+0x1d50], R84 ;  /* 0x001d505401007387 */ /* 0x000fe80000100a00 */
[----:B------:R-:W-:Y:S01]  /*112840*/  STL.64 [R1+0x1d58], R86 ;  /* 0x001d585601007387 */ /* 0x000fe20000100a00 */
[C---:B------:R-:W-:Y:S03]  /*112850*/  HMMA.1688.F32.TF32 R48, R236.reuse, R44, R48 ;  /* 0x0000002cec30723c */ /* 0x040fe60000081030 */
[----:B------:R-:W-:Y:S04]  /*112860*/  LDS R234, [R3+UR10+0x3a200] ;  /* 0x03a2000a03ea7984 */ /* 0x000fe80008000800 */
[----:B------:R-:W-:Y:S01]  /*112870*/  LDS R233, [R11+UR10+0x38200] ;  /* 0x0382000a0be97984 */ /* 0x000fe20008000800 */
[C---:B------:R-:W-:Y:S03]  /*112880*/  HMMA.1688.F32.TF32 R12, R236.reuse, R52, R12 ;  /* 0x00000034ec0c723c */ /* 0x040fe6000008100c */
[----:B------:R-:W-:Y:S05]  /*112890*/  LDS R235, [R11+UR10+0x3a200] ;  /* 0x03a2000a0beb7984 */ /* 0x000fea0008000800 */
[----:B--2---:R-:W-:-:S15]  /*1128a0*/  HMMA.1688.F32.TF32 R64, R236, R80, R248 ;  /* 0x00000050ec40723c */ /* 0x004fde00000810f8 */
[----:B------:R-:W-:-:S04]  /*1128b0*/  NOP ;  /* 0x0000000000007918 */ /* 0x000fc80000000000 */
[----:B------:R-:W-:Y:S04]  /*1128c0*/  STL.64 [R1+0x1d40], R64 ;  /* 0x001d404001007387 */ /* 0x000fe80000100a00 */
[----:B------:R-:W-:Y:S04]  /*1128d0*/  STL.64 [R1+0x1d48], R66 ;  /* 0x001d484201007387 */ /* 0x000fe80000100a00 */
[----:B------:R-:W-:Y:S04]  /*1128e0*/  STL.64 [R1+0x1d20], R56 ;  /* 0x001d203801007387 */ /* 0x000fe80000100a00 */
[----:B------:R-:W-:Y:S04]  /*1128f0*/  STL.64 [R1+0x1d28], R58 ;  /* 0x001d283a01007387 */ /* 0x000fe80000100a00 */
[----:B------:R-:W-:Y:S04]  /*112900*/  STL.64 [R1+0x1d10], R32 ;  /* 0x001d102001007387 */ /* 0x000fe80000100a00 */
[----:B------:R2:W-:Y:S02]  /*112910*/  STL.64 [R1+0x1d18], R34 ;  /* 0x001d182201007387 */ /* 0x0005e40000100a00 */
[----:B--2---:R-:W-:Y:S02]  /*112920*/  HMMA.1688.F32.TF32 R32, R236, R112, R40 ;  /* 0x00000070ec20723c */ /* 0x004fe40000081028 */
[----:B------:R2:W-:Y:S04]  /*112930*/  STL.64 [R1+0x1cf0], R48 ;  /* 0x001cf03001007387 */ /* 0x0005e80000100a00 */
[----:B------:R3:W-:Y:S04]  /*112940*/  STL.64 [R1+0x1cf8], R50 ;  /* 0x001cf83201007387 */ /* 0x0007e80000100a00 */
[----:B------:R-:W4:Y:S01]  /*112950*/  LDL.LU R40, [R1+0x340] ;  /* 0x0003400001287983 */ /* 0x000f220000300800 */
[----:B------:R-:W-:-:S08]  /*112960*/  IMAD.MOV.U32 R43, RZ, RZ, R240 ;  /* 0x000000ffff2b7224 */ /* 0x000fd000078e00f0 */
[----:B------:R1:W-:Y:S04]  /*112970*/  STL.64 [R1+0x1ce0], R32 ;  /* 0x001ce02001007387 */ /* 0x0003e80000100a00 */
[----:B------:R1:W-:Y:S04]  /*112980*/  STL.64 [R1+0x1ce8], R34 ;  /* 0x001ce82201007387 */ /* 0x0003e80000100a00 */
[----:B------:R1:W-:Y:S04]  /*112990*/  STL.64 [R1+0x1cc0], R12 ;  /* 0x001cc00c01007387 */ /* 0x0003e80000100a00 */
[----:B------:R1:W-:Y:S04]  /*1129a0*/  STL.64 [R1+0x1cc8], R14 ;  /* 0x001cc80e01007387 */ /* 0x0003e80000100a00 */
[----:B------:R-:W4:Y:S04]  /*1129b0*/  LDL.LU R41, [R1+0x344] ;  /* 0x0003440001297983 */ /* 0x000f280000300800 */
[----:B------:R-:W4:Y:S04]  /*1129c0*/  LDL.LU R42, [R1+0x348] ;  /* 0x00034800012a7983 */ /* 0x000f280000300800 */
[----:B------:R-:W4:Y:S01]  /*1129d0*/  LDL.LU R240, [R1+0xa88c] ;  /* 0x00a88c0001f07983 */ /* 0x000f220000300800 */
[----:B--2---:R-:W-:Y:S01]  /*1129e0*/  IMAD.MOV.U32 R49, RZ, RZ, R243 ;  /* 0x000000ffff317224 */ /* 0x004fe200078e00f3 */
[----:B---3--:R-:W-:Y:S01]  /*1129f0*/  MOV R51, R241 ;  /* 0x000000f100337202 */ /* 0x008fe20000000f00 */
[----:B------:R-:W-:Y:S01]  /*112a00*/  IMAD.MOV.U32 R50, RZ, RZ, R242 ;  /* 0x000000ffff327224 */ /* 0x000fe200078e00f2 */
[----:B------:R-:W2:Y:S04]  /*112a10*/  LDL.LU R48, [R1+0x350] ;  /* 0x0003500001307983 */ /* 0x000ea80000300800 */
[----:B------:R-:W3:Y:S04]  /*112a20*/  LDL.LU R243, [R1+0xa888] ;  /* 0x00a8880001f37983 */ /* 0x000ee80000300800 */
[----:B------:R-:W2:Y:S04]  /*112a30*/  LDL.LU R242, [R1+0xa884] ;  /* 0x00a8840001f27983 */ /* 0x000ea80000300800 */
[----:B------:R-:W2:Y:S04]  /*112a40*/  LDL.LU R241, [R1+0xa880] ;  /* 0x00a8800001f17983 */ /* 0x000ea80000300800 */
[----:B-1----:R-:W2:Y:S04]  /*112a50*/  LDL.LU R32, [R1+0x3a0] ;  /* 0x0003a00001207983 */ /* 0x002ea80000300800 */
[----:B------:R-:W2:Y:S04]  /*112a60*/  LDL.LU R33, [R1+0x3a4] ;  /* 0x0003a40001217983 */ /* 0x000ea80000300800 */
[----:B------:R-:W2:Y:S01]  /*112a70*/  LDL.LU R34, [R1+0x3a8] ;  /* 0x0003a80001227983 */ /* 0x000ea20000300800 */
[----:B----4-:R-:W-:-:S03]  /*112a80*/  IMAD.MOV.U32 R35, RZ, RZ, R240 ;  /* 0x000000ffff237224 */ /* 0x010fc600078e00f0 */
[----:B------:R-:W4:Y:S04]  /*112a90*/  LDL.LU R240, [R1+0xa87c] ;  /* 0x00a87c0001f07983 */ /* 0x000f280000300800 */
[----:B------:R-:W2:Y:S04]  /*112aa0*/  LDL.LU R64, [R1+0x3c0] ;  /* 0x0003c00001407983 */ /* 0x000ea80000300800 */
[----:B------:R-:W2:Y:S04]  /*112ab0*/  LDL.LU R65, [R1+0x3c4] ;  /* 0x0003c40001417983 */ /* 0x000ea80000300800 */
[----:B------:R-:W2:Y:S04]  /*112ac0*/  LDL.LU R66, [R1+0x3c8] ;  /* 0x0003c80001427983 */ /* 0x000ea80000300800 */
[----:B------:R-:W2:Y:S04]  /*112ad0*/  LDL.LU R67, [R1+0x3cc] ;  /* 0x0003cc0001437983 */ /* 0x000ea80000300800 */
[----:B------:R-:W2:Y:S04]  /*112ae0*/  LDL.LU R220, [R1+0x5b0] ;  /* 0x0005b00001dc7983 */ /* 0x000ea80000300800 */
[----:B------:R-:W2:Y:S04]  /*112af0*/  LDL.LU R221, [R1+0x5b4] ;  /* 0x0005b40001dd7983 */ /* 0x000ea80000300800 */
[----:B------:R-:W2:Y:S01]  /*112b00*/  LDL.LU R222, [R1+0x5b8] ;  /* 0x0005b80001de7983 */ /* 0x000ea20000300800 */
[----:B----4-:R-:W-:-:S03]  /*112b10*/  IMAD.MOV.U32 R223, RZ, RZ, R240 ;  /* 0x000000ffffdf7224 */ /* 0x010fc600078e00f0 */
        /* <DEDUP_REMOVED lines=57> */
[----:B--2---:R-:W-:-:S03]  /*112eb0*/  MOV R56, R241 ;  /* 0x000000f100387202 */ /* 0x004fc60000000f00 */
[----:B------:R-:W2:Y:S01]  /*112ec0*/  LDL.LU R88, [R1+0x5d0] ;  /* 0x0005d00001587983 */ /* 0x000ea20000300800 */
[----:B------:R-:W-:-:S03]  /*112ed0*/  IMAD.MOV.U32 R57, RZ, RZ, R242 ;  /* 0x000000ffff397224 */ /* 0x000fc600078e00f2 */
[----:B------:R-:W2:Y:S01]  /*112ee0*/  LDL.LU R89, [R1+0x5d4] ;  /* 0x0005d40001597983 */ /* 0x000ea20000300800 */
[----:B---3--:R-:W-:-:S03]  /*112ef0*/  IMAD.MOV.U32 R58, RZ, RZ, R243 ;  /* 0x000000ffff3a7224 */ /* 0x008fc600078e00f3 */
[----:B------:R-:W2:Y:S01]  /*112f00*/  LDL.LU R90, [R1+0x5d8] ;  /* 0x0005d800015a7983 */ /* 0x000ea20000300800 */
[----:B----4-:R-:W-:-:S03]  /*112f10*/  IMAD.MOV.U32 R91, RZ, RZ, R240 ;  /* 0x000000ffff5b7224 */ /* 0x010fc600078e00f0 */
[----:B------:R-:W3:Y:S04]  /*112f20*/  LDL.LU R240, [R1+0xa874] ;  /* 0x00a8740001f07983 */ /* 0x000ee80000300800 */
[----:B------:R-:W3:Y:S04]  /*112f30*/  LDL.LU R241, [R1+0xa870] ;  /* 0x00a8700001f17983 */ /* 0x000ee80000300800 */
[----:B------:R-:W3:Y:S04]  /*112f40*/  LDL.LU R242, [R1+0xa86c] ;  /* 0x00a86c0001f27983 */ /* 0x000ee80000300800 */
[----:B------:R-:W3:Y:S04]  /*112f50*/  LDL.LU R243, [R1+0xa868] ;  /* 0x00a8680001f37983 */ /* 0x000ee80000300800 */
[----:B------:R-:W4:Y:S04]  /*112f60*/  LDL.LU R59, [R1+0x3bc] ;  /* 0x0003bc00013b7983 */ /* 0x000f280000300800 */
[----:B------:R-:W2:Y:S04]  /*112f70*/  LDL.LU R12, [R1+0x330] ;  /* 0x00033000010c7983 */ /* 0x000ea80000300800 */
[----:B------:R-:W2:Y:S04]  /*112f80*/  LDL.LU R13, [R1+0x334] ;  /* 0x00033400010d7983 */ /* 0x000ea80000300800 */
[----:B------:R-:W2:Y:S04]  /*112f90*/  LDL.LU R14, [R1+0x338] ;  /* 0x00033800010e7983 */ /* 0x000ea80000300800 */
[----:B------:R-:W2:Y:S01]  /*112fa0*/  LDL.LU R15, [R1+0x33c] ;  /* 0x00033c00010f7983 */ /* 0x000ea20000300800 */
[----:B------:R-:W-:Y:S08]  /*112fb0*/  HMMA.1688.F32.TF32 R48, R228, R8, R48 ;  /* 0x00000008e430723c */ /* 0x000ff00000081030 */
        /* <DEDUP_REMOVED lines=8> */
[----:B------:R-:W-:Y:S05]  /*113040*/  STL.64 [R1+0x1cb8], R174 ;  /* 0x001cb8ae01007387 */ /* 0x000fea0000100a00 */
[C---:B------:R-:W-:Y:S08]  /*113050*/  HMMA.1688.F32.TF32 R128, R236.reuse, R16, R128 ;  /* 0x00000010ec80723c */ /* 0x040ff00000081080 */
[----:B---3--:R-:W-:Y:S01]  /*113060*/  HMMA.1688.F32.TF32 R168, R236, R76, R240 ;  /* 0x0000004ceca8723c */ /* 0x008fe200000810f0 */
[----:B------:R-:W-:Y:S04]  /*113070*/  LDS R236, [R6+UR10+0x38200] ;  /* 0x0382000a06ec7984 */ /* 0x000fe80008000800 */
[----:B------:R-:W-:Y:S04]  /*113080*/  LDS R238, [R6+UR10+0x3a200] ;  /* 0x03a2000a06ee7984 */ /* 0x000fe80008000800 */
[----:B------:R-:W-:Y:S04]  /*113090*/  LDS R237, [R7+UR10+0x38200] ;  /* 0x0382000a07ed7984 */ /* 0x000fe80008000800 */
[----:B------:R-:W1:Y:S06]  /*1130a0*/  LDS R239, [R7+UR10+0x3a200] ;  /* 0x03a2000a07ef7984 */ /* 0x000e6c0008000800 */
        /* <DEDUP_REMOVED lines=17> */
[C---:B-1----:R-:W-:Y:S08]  /*1131c0*/  HMMA.1688.F32.TF32 R120, R228.reuse, R80, R108 ;  /* 0x00000050e478723c */ /* 0x042ff0000008106c */
[C---:B------:R-:W-:Y:S08]  /*1131d0*/  HMMA.1688.F32.TF32 R116, R228.reuse, R100, R104 ;  /* 0x00000064e474723c */ /* 0x040ff00000081068 */
[C---:B------:R-:W-:Y:S08]  /*1131e0*/  HMMA.1688.F32.TF32 R108, R228.reuse, R68, R96 ;  /* 0x00000044e46c723c */ /* 0x040ff00000081060 */
[C---:B------:R-:W-:Y:S08]  /*1131f0*/  HMMA.1688.F32.TF32 R104, R228.reuse, R44, R92 ;  /* 0x0000002ce468723c */ /* 0x040ff0000008105c */
[C---:B--2---:R-:W-:Y:S01]  /*113200*/  HMMA.1688.F32.TF32 R96, R228.reuse, R112, R88 ;  /* 0x00000070e460723c */ /* 0x044fe20000081058 */
        /* <DEDUP_REMOVED lines=39> */
[----:B-1----:R-:W3:Y:S04]  /*113480*/  LDL.LU R48, [R1+0x570] ;  /* 0x0005700001307983 */ /* 0x002ee80000300800 */
[----:B------:R-:W3:Y:S04]  /*113490*/  LDL.LU R49, [R1+0x574] ;  /* 0x0005740001317983 */ /* 0x000ee80000300800 */
[----:B--2---:R-:W3:Y:S04]  /*1134a0*/  LDL.LU R50, [R1+0x578] ;  /* 0x0005780001327983 */ /* 0x004ee80000300800 */
[----:B------:R-:W3:Y:S04]  /*1134b0*/  LDL.LU R51, [R1+0x57c] ;  /* 0x00057c0001337983 */ /* 0x000ee80000300800 */
        /* <DEDUP_REMOVED lines=102> */
[----:B------:R-:W-:Y:S08]  /*113b20*/  HMMA.1688.F32.TF32 R40, R236, R36, R40 ;  /* 0x00000024ec28723c */ /* 0x000ff00000081028 */
[C---:B----4-:R-:W-:Y:S08]  /*113b30*/  HMMA.1688.F32.TF32 R176, R228.reuse, R20, R176 ;  /* 0x00000014e4b0723c */ /* 0x050ff000000810b0 */
[----:B------:R-:W-:Y:S11]  /*113b40*/  HMMA.1688.F32.TF32 R228, R228, R28, R172 ;  /* 0x0000001ce4e4723c */ /* 0x000ff600000810ac */
[----:B------:R-:W-:Y:S04]  /*113b50*/  STL.64 [R1+0x1ae0], R176 ;  /* 0x001ae0b001007387 */ /* 0x000fe80000100a00 */
[----:B------:R1:W-:Y:S04]  /*113b60*/  STL.64 [R1+0x1ae8], R178 ;  /* 0x001ae8b201007387 */ /* 0x0003e80000100a00 */
[----:B-1----:R-:W2:Y:S04]  /*113b70*/  LDL.LU.64 R178, [R1+0xa860] ;  /* 0x00a8600001b27983 */ /* 0x002ea80000300a00 */
[----:B------:R-:W2:Y:S04]  /*113b80*/  LDL.LU.64 R176, [R1+0xa858] ;  /* 0x00a8580001b07983 */ /* 0x000ea80000300a00 */
[----:B------:R-:W3:Y:S04]  /*113b90*/  LDL.LU.64 R174, [R1+0xa850] ;  /* 0x00a8500001ae7983 */ /* 0x000ee80000300a00 */
[----:B------:R-:W3:Y:S04]  /*113ba0*/  LDL.LU.64 R172, [R1+0xa848] ;  /* 0x00a8480001ac7983 */ /* 0x000ee80000300a00 */
[----:B------:R-:W-:Y:S04]  /*113bb0*/  STL.64 [R1+0x1ab0], R228 ;  /* 0x001ab0e401007387 */ /* 0x000fe80000100a00 */
[----:B------:R1:W-:Y:S02]  /*113bc0*/  STL.64 [R1+0x1ab8], R230 ;  /* 0x001ab8e601007387 */ /* 0x0003e40000100a00 */
[C---:B-1----:R-:W-:Y:S08]  /*113bd0*/  HMMA.1688.F32.TF32 R228, R232.reuse, R24, R240 ;  /* 0x00000018e8e4723c */ /* 0x042ff000000810f0 */
[C---:B------:R-:W-:Y:S08]  /*113be0*/  HMMA.1688.F32.TF32 R244, R232.reuse, R80, R244 ;  /* 0x00000050e8f4723c */ /* 0x040ff000000810f4 */
[C---:B------:R-:W-:Y:S03]  /*113bf0*/  HMMA.1688.F32.TF32 R240, R232.reuse, R100, R248 ;  /* 0x00000064e8f0723c */ /* 0x040fe600000810f8 */
        /* <DEDUP_REMOVED lines=64> */
[----:B-1----:R-:W-:Y:S03]  /*114000*/  HMMA.1688.F32.TF32 R32, R236, R76, R12 ;  /* 0x0000004cec20723c */ /* 0x002fe6000008100c */
        /* <DEDUP_REMOVED lines=109> */
[----:B------:R-:W-:Y:S04]  /*1146e0*/  LDS R230, [R6+UR10+0x3a280] ;  /* 0x03a2800a06e67984 */ /* 0x000fe80008000800 */
[----:B------:R-:W-:Y:S04]  /*1146f0*/  LDS R229, [R7+UR10+0x38280] ;  /* 0x0382800a07e57984 */ /* 0x000fe80008000800 */
[----:B------:R-:W4:Y:S02]  /*114700*/  LDS R231, [R7+UR10+0x3a280] ;  /* 0x03a2800a07e77984 */ /* 0x000f240008000800 */
[----:B----4-:R-:W-:Y:S08]  /*114710*/  HMMA.1688.F32.TF32 R12, R228, R80, R12 ;  /* 0x00000050e40c723c */ /* 0x010ff0000008100c */
[C---:B--2---:R-:W-:Y:S08]  /*114720*/  HMMA.1688.F32.TF32 R160, R236.reuse, R20, R160 ;  /* 0x00000014eca0723c */ /* 0x044ff000000810a0 */
[C---:B---3--:R-:W-:Y:S08]  /*114730*/  HMMA.1688.F32.TF32 R164, R236.reuse, R60, R164 ;  /* 0x0000003ceca4723c */ /* 0x048ff000000810a4 */
        /* <DEDUP_REMOVED lines=13> */
[----:B------:R1:W-:Y:S02]  /*114810*/  STL.64 [R1+0x1838], R242 ;  /* 0x001838f201007387 */ /* 0x0003e40000100a00 */
[----:B-1----:R-:W-:Y:S02]  /*114820*/  HMMA.1688.F32.TF32 R240, R236, R16, R248 ;  /* 0x00000010ecf0723c */ /* 0x002fe400000810f8 */
[----:B------:R-:W-:Y:S04]  /*114830*/  STL.64 [R1+0x1820], R244 ;  /* 0x001820f401007387 */ /* 0x000fe80000100a00 */
[----:B------:R-:W-:Y:S04]  /*114840*/  STL.64 [R1+0x1828], R246 ;  /* 0x001828f601007387 */ /* 0x000fe80000100a00 */
        /* <DEDUP_REMOVED lines=10> */
[----:B------:R-:W1:Y:S05]  /*1148f0*/  LDS R239, [R11+UR10+0x3a300] ;  /* 0x03a3000a0bef7984 */ /* 0x000e6a0008000800 */
        /* <DEDUP_REMOVED lines=48> */
[----:B----4-:R-:W4:Y:S04]  /*114c00*/  LDL.LU R48, [R1+0x3f0] ;  /* 0x0003f00001307983 */ /* 0x010f280000300800 */
[----:B------:R1:W-:Y:S04]  /*114c10*/  STL.64 [R1+0x1660], R32 ;  /* 0x0016602001007387 */ /* 0x0003e80000100a00 */
[----:B------:R1:W-:Y:S04]  /*114c20*/  STL.64 [R1+0x1668], R34 ;  /* 0x0016682201007387 */ /* 0x0003e80000100a00 */
[----:B------:R1:W-:Y:S04]  /*114c30*/  STL.64 [R1+0x1640], R12 ;  /* 0x0016400c01007387 */ /* 0x0003e80000100a00 */
[----:B------:R2:W-:Y:S04]  /*114c40*/  STL.64 [R1+0x1648], R14 ;  /* 0x0016480e01007387 */ /* 0x0005e80000100a00 */
        /* <DEDUP_REMOVED lines=94> */
[----:B------:R-:W2:Y:S01]  /*115230*/  LDL.LU R15, [R1+0x75c] ;  /* 0x00075c00010f7983 */ /* 0x000ea20000300800 */
[----:B------:R-:W-:Y:S08]  /*115240*/  HMMA.1688.F32.TF32 R88, R236, R80, R88 ;  /* 0x00000050ec58723c */ /* 0x000ff00000081058 */
[----:B---3--:R-:W-:Y:S08]  /*115250*/  HMMA.1688.F32.TF32 R96, R228, R28, R96 ;  /* 0x0000001ce460723c */ /* 0x008ff00000081060 */
[----:B------:R-:W-:Y:S08]  /*115260*/  HMMA.1688.F32.TF32 R84, R236, R100, R84 ;  /* 0x00000064ec54723c */ /* 0x000ff00000081054 */
        /* <DEDUP_REMOVED lines=30> */
[----:B------:R1:W-:Y:S01]  /*115450*/  STL.64 [R1+0x15b8], R234 ;  /* 0x0015b8ea01007387 */ /* 0x0003e20000100a00 */
[C---:B------:R-:W-:Y:S08]  /*115460*/  HMMA.1688.F32.TF32 R116, R228.reuse, R72, R116 ;  /* 0x00000048e474723c */ /* 0x040ff00000081074 */
[----:B-1----:R-:W-:Y:S01]  /*115470*/  HMMA.1688.F32.TF32 R232, R228, R4, R248 ;  /* 0x00000004e4e8723c */ /* 0x002fe200000810f8 */
[----:B------:R-:W-:Y:S07]  /*115480*/  STL.64 [R1+0x1590], R240 ;  /* 0x001590f001007387 */ /* 0x000fee0000100a00 */
[C---:B------:R-:W-:Y:S01]  /*115490*/  HMMA.1688.F32.TF32 R92, R236.reuse, R24, R92 ;  /* 0x00000018ec5c723c */ /* 0x040fe2000008105c */
[----:B------:R-:W-:Y:S04]  /*1154a0*/  STL.64 [R1+0x1598], R242 ;  /* 0x001598f201007387 */ /* 0x000fe80000100a00 */
[----:B------:R-:W-:Y:S03]  /*1154b0*/  LDS R228, [R6+UR10+0x38300] ;  /* 0x0383000a06e47984 */ /* 0x000fe60008000800 */
[C---:B------:R-:W-:Y:S01]  /*1154c0*/  HMMA.1688.F32.TF32 R48, R236.reuse, R36, R48 ;  /* 0x00000024ec30723c */ /* 0x040fe20000081030 */
        /* <DEDUP_REMOVED lines=23> */
[----:B------:R-:W1:Y:S01]  /*115640*/  LDS R231, [R7+UR10+0x3a300] ;  /* 0x03a3000a07e77984 */ /* 0x000e620008000800 */
[----:B--2---:R-:W-:Y:S01]  /*115650*/  HMMA.1688.F32.TF32 R84, R236, R44, R64 ;  /* 0x0000002cec54723c */ /* 0x004fe20000081040 */
[----:B------:R-:W-:Y:S01]  /*115660*/  IMAD.MOV.U32 R55, RZ, RZ, R68 ;  /* 0x000000ffff377224 */ /* 0x000fe200078e0044 */
[----:B------:R-:W-:Y:S01]  /*115670*/  MOV R54, R69 ;  /* 0x0000004500367202 */ /* 0x000fe20000000f00 */
[----:B------:R-:W-:-:S02]  /*115680*/  IMAD.MOV.U32 R39, RZ, RZ, R76 ;  /* 0x000000ffff277224 */ /* 0x000fc400078e004c */
[----:B------:R-:W-:Y:S01]  /*115690*/  IMAD.MOV.U32 R38, RZ, RZ, R77 ;  /* 0x000000ffff267224 */ /* 0x000fe200078e004d */
[----:B------:R-:W-:Y:S01]  /*1156a0*/  MOV R46, R5 ;  /* 0x00000005002e7202 */ /* 0x000fe20000000f00 */
[----:B------:R-:W-:Y:S01]  /*1156b0*/  IMAD.MOV.U32 R47, RZ, RZ, R4 ;  /* 0x000000ffff2f7224 */ /* 0x000fe200078e0004 */
[C---:B------:R-:W-:Y:S01]  /*1156c0*/  HMMA.1688.F32.TF32 R64, R236.reuse, R112, R56 ;  /* 0x00000070ec40723c */ /* 0x040fe20000081038 */
[----:B------:R-:W-:Y:S01]  /*1156d0*/  LDS R233, [R11+UR10+0x38380] ;  /* 0x0383800a0be97984 */ /* 0x000fe20008000800 */
[----:B------:R-:W-:Y:S02]  /*1156e0*/  IMAD.MOV.U32 R63, RZ, RZ, R8 ;  /* 0x000000ffff3f7224 */ /* 0x000fe400078e0008 */
[----:B------:R-:W-:Y:S01]  /*1156f0*/  IMAD.MOV.U32 R62, RZ, RZ, R9 ;  /* 0x000000ffff3e7224 */ /* 0x000fe200078e0009 */
[----:B------:R-:W-:Y:S03]  /*115700*/  LDS R235, [R11+UR10+0x3a380] ;  /* 0x03a3800a0beb7984 */ /* 0x000fe60008000800 */
[C---:B------:R-:W-:Y:S01]  /*115710*/  HMMA.1688.F32.TF32 R56, R236.reuse, R52, R32 ;  /* 0x00000034ec38723c */ /* 0x040fe20000081020 */
[----:B------:R-:W-:Y:S04]  /*115720*/  LDS R232, [R3+UR10+0x38380] ;  /* 0x0383800a03e87984 */ /* 0x000fe80008000800 */
[----:B------:R-:W2:Y:S03]  /*115730*/  LDS R234, [R3+UR10+0x3a380] ;  /* 0x03a3800a03ea7984 */ /* 0x000ea60008000800 */
        /* <DEDUP_REMOVED lines=24> */
[----:B-1----:R-:W3:Y:S04]  /*1158c0*/  LDL.LU R48, [R1+0x680] ;  /* 0x0006800001307983 */ /* 0x002ee80000300800 */
        /* <DEDUP_REMOVED lines=83> */
[----:B------:R1:W-:Y:S01]  /*115e00*/  STL.64 [R1+0x13e8], R122 ;  /* 0x0013e87a01007387 */ /* 0x0003e20000100a00 */
[C---:B------:R-:W-:Y:S08]  /*115e10*/  HMMA.1688.F32.TF32 R92, R228.reuse, R24, R92 ;  /* 0x00000018e45c723c */ /* 0x040ff0000008105c */
[C---:B------:R-:W-:Y:S01]  /*115e20*/  HMMA.1688.F32.TF32 R88, R228.reuse, R80, R88 ;  /* 0x00000050e458723c */ /* 0x040fe20000081058 */
[----:B-1----:R-:W3:Y:S04]  /*115e30*/  LDL.LU.64 R122, [R1+0xa7d0] ;  /* 0x00a7d000017a7983 */ /* 0x002ee80000300a00 */
[----:B------:R-:W3:Y:S04]  /*115e40*/  LDL.LU.64 R120, [R1+0xa7c8] ;  /* 0x00a7c80001787983 */ /* 0x000ee80000300a00 */
[----:B------:R-:W-:Y:S04]  /*115e50*/  STL.64 [R1+0x13c0], R116 ;  /* 0x0013c07401007387 */ /* 0x000fe80000100a00 */
[----:B------:R1:W-:Y:S04]  /*115e60*/  STL.64 [R1+0x13c8], R118 ;  /* 0x0013c87601007387 */ /* 0x0003e80000100a00 */
[----:B-1----:R-:W4:Y:S04]  /*115e70*/  LDL.LU.64 R118, [R1+0xa7c0] ;  /* 0x00a7c00001767983 */ /* 0x002f280000300a00 */
[----:B------:R-:W4:Y:S04]  /*115e80*/  LDL.LU.64 R116, [R1+0xa7b8] ;  /* 0x00a7b80001747983 */ /* 0x000f280000300a00 */
[----:B------:R-:W-:Y:S04]  /*115e90*/  STL.64 [R1+0x1390], R108 ;  /* 0x0013906c01007387 */ /* 0x000fe80000100a00 */
[----:B------:R1:W-:Y:S01]  /*115ea0*/  STL.64 [R1+0x1398], R110 ;  /* 0x0013986e01007387 */ /* 0x0003e20000100a00 */
[C---:B------:R-:W-:Y:S03]  /*115eb0*/  HMMA.1688.F32.TF32 R64, R228.reuse, R44, R64 ;  /* 0x0000002ce440723c */ /* 0x040fe60000081040 */
        /* <DEDUP_REMOVED lines=18> */
[----:B------:R1:W-:Y:S01]  /*115fe0*/  STL.64 [R1+0x1318], R90 ;  /* 0x0013185a01007387 */ /* 0x0003e20000100a00 */
[C---:B------:R-:W-:Y:S03]  /*115ff0*/  HMMA.1688.F32.TF32 R12, R228.reuse, R4, R12 ;  /* 0x00000004e40c723c */ /* 0x040fe6000008100c */
[----:B------:R-:W-:Y:S04]  /*116000*/  LDS R237, [R7+UR10+0x38380] ;  /* 0x0383800a07ed7984 */ /* 0x000fe80008000800 */
        /* <DEDUP_REMOVED lines=43> */
[----:B------:R1:W-:Y:S02]  /*1162c0*/  STL.64 [R1+0x1228], R242 ;  /* 0x001228f201007387 */ /* 0x0003e40000100a00 */
[----:B-1----:R-:W-:-:S15]  /*1162d0*/  HMMA.1688.F32.TF32 R240, R228, R8, R244 ;  /* 0x00000008e4f0723c */ /* 0x002fde00000810f4 */
[----:B------:R-:W-:-:S04]  /*1162e0*/  NOP ;  /* 0x0000000000007918 */ /* 0x000fc80000000000 */
[----:B------:R-:W-:Y:S04]  /*1162f0*/  STL.64 [R1+0x1210], R240 ;  /* 0x001210f001007387 */ /* 0x000fe80000100a00 */
[----:B------:R2:W-:Y:S04]  /*116300*/  STL.64 [R1+0x1218], R242 ;  /* 0x001218f201007387 */ /* 0x0005e80000100a00 */
[----:B------:R-:W3:Y:S04]  /*116310*/  LDL.LU.64 R10, [R1+0xa6b0] ;  /* 0x00a6b000010a7983 */ /* 0x000ee80000300a00 */
[----:B------:R-:W3:Y:S01]  /*116320*/  LDL.LU.64 R8, [R1+0xa6a8] ;  /* 0x00a6a80001087983 */ /* 0x000ee20000300a00 */
[----:B------:R-:W-:-:S15]  /*116330*/  HMMA.1688.F32.TF32 R244, R228, R72, R248 ;  /* 0x00000048e4f4723c */ /* 0x000fde00000810f8 */
[----:B------:R-:W-:-:S04]  /*116340*/  NOP ;  /* 0x0000000000007918 */ /* 0x000fc80000000000 */
[----:B------:R-:W-:Y:S04]  /*116350*/  STL.64 [R1+0x1200], R244 ;  /* 0x001200f401007387 */ /* 0x000fe80000100a00 */
[----:B------:R-:W-:Y:S01]  /*116360*/  STL.64 [R1+0x1208], R246 ;  /* 0x001208f601007387 */ /* 0x000fe20000100a00 */
[----:B--2---:R-:W-:Y:S01]  /*116370*/  HMMA.1688.F32.TF32 R240, R228, R16, R4 ;  /* 0x00000010e4f0723c */ /* 0x004fe20000081004 */
[----:B------:R-:W-:Y:S01]  /*116380*/  IMAD.MOV.U32 R5, RZ, RZ, R16 ;  /* 0x000000ffff057224 */ /* 0x000fe200078e0010 */
[----:B------:R-:W-:-:S15]  /*116390*/  MOV R4, R17 ;  /* 0x0000001100047202 */ /* 0x000fde0000000f00 */
[----:B------:R-:W-:Y:S02]  /*1163a0*/  NOP ;  /* 0x0000000000007918 */ /* 0x000fe40000000000 */
[----:B------:R-:W-:Y:S04]  /*1163b0*/  STL.64 [R1+0x11f0], R240 ;  /* 0x0011f0f001007387 */ /* 0x000fe80000100a00 */
[----:B------:R3:W-:Y:S04]  /*1163c0*/  STL.64 [R1+0x11f8], R242 ;  /* 0x0011f8f201007387 */ /* 0x0007e80000100a00 */
[----:B------:R-:W2:Y:S04]  /*1163d0*/  LDL.LU.64 R18, [R1+0xa6a0] ;  /* 0x00a6a00001127983 */ /* 0x000ea80000300a00 */
[----:B------:R-:W2:Y:S01]  /*1163e0*/  LDL.LU.64 R16, [R1+0xa698] ;  /* 0x00a6980001107983 */ /* 0x000ea20000300a00 */
[----:B---3--:R-:W-:Y:S01]  /*1163f0*/  HMMA.1688.F32.TF32 R240, R228, R20, R8 ;  /* 0x00000014e4f0723c */ /* 0x008fe20000081008 */
[----:B------:R-:W-:-:S02]  /*116400*/  IMAD.MOV.U32 R11, RZ, RZ, R20 ;  /* 0x000000ffff0b7224 */ /* 0x000fc400078e0014 */
[----:B------:R-:W-:-:S15]  /*116410*/  IMAD.MOV.U32 R10, RZ, RZ, R21 ;  /* 0x000000ffff0a7224 */ /* 0x000fde00078e0015 */
[----:B------:R-:W-:Y:S01]  /*116420*/  NOP ;  /* 0x0000000000007918 */ /* 0x000fe20000000000 */
[----:B------:R-:W-:Y:S04]  /*116430*/  STL.64 [R1+0x11e0], R240 ;  /* 0x0011e0f001007387 */ /* 0x000fe80000100a00 */
[----:B------:R-:W-:Y:S04]  /*116440*/  STL.64 [R1+0x11e8], R242 ;  /* 0x0011e8f201007387 */ /* 0x000fe80000100a00 */
[----:B------:R-:W3:Y:S04]  /*116450*/  LDL.LU.64 R22, [R1+0xa690] ;  /* 0x00a6900001167983 */ /* 0x000ee80000300a00 */
[----:B------:R-:W3:Y:S01]  /*116460*/  LDL.LU.64 R20, [R1+0xa688] ;  /* 0x00a6880001147983 */ /* 0x000ee20000300a00 */
[----:B------:R-:W-:Y:S01]  /*116470*/  HMMA.1688.F32.TF32 R228, R228, R28, R12 ;  /* 0x0000001ce4e4723c */ /* 0x000fe2000008100c */
[----:B------:R-:W-:Y:S01]  /*116480*/  IMAD.MOV.U32 R13, RZ, RZ, R28 ;  /* 0x000000ffff0d7224 */ /* 0x000fe200078e001c */
[----:B------:R-:W-:Y:S01]  /*116490*/  MOV R12, R29 ;  /* 0x0000001d000c7202 */ /* 0x000fe20000000f00 */
[----:B------:R-:W-:-:S02]  /*1164a0*/  IMAD.MOV.U32 R9, RZ, RZ, R24 ;  /* 0x000000ffff097224 */ /* 0x000fc400078e0018 */
[----:B------:R-:W-:-:S14]  /*1164b0*/  IMAD.MOV.U32 R6, RZ, RZ, R25 ;  /* 0x000000ffff067224 */ /* 0x000fdc00078e0019 */
[----:B------:R-:W-:Y:S04]  /*1164c0*/  STL.64 [R1+0x11b0], R228 ;  /* 0x0011b0e401007387 */ /* 0x000fe80000100a00 */
[----:B------:R-:W-:Y:S04]  /*1164d0*/  STL.64 [R1+0x11b8], R230 ;  /* 0x0011b8e601007387 */ /* 0x000fe80000100a00 */
[----:B------:R-:W4:Y:S04]  /*1164e0*/  LDL.LU.64 R30, [R1+0xa680] ;  /* 0x00a68000011e7983 */ /* 0x000f280000300a00 */
[----:B------:R-:W4:Y:S01]  /*1164f0*/  LDL.LU.64 R28, [R1+0xa678] ;  /* 0x00a67800011c7983 */ /* 0x000f220000300a00 */
[----:B------:R-:W-:-:S02]  /*116500*/  IMAD.MOV.U32 R8, RZ, RZ, R80 ;  /* 0x000000ffff087224 */ /* 0x000fc400078e0050 */
[----:B------:R-:W-:Y:S01]  /*116510*/  IMAD.MOV.U32 R7, RZ, RZ, R81 ;  /* 0x000000ffff077224 */ /* 0x000fe200078e0051 */
[----:B--2---:R-:W-:-:S15]  /*116520*/  HMMA.1688.F32.TF32 R16, R232, R24, R16 ;  /* 0x00000018e810723c */ /* 0x004fde0000081010 */
[----:B------:R-:W-:-:S04]  /*116530*/  NOP ;  /* 0x0000000000007918 */ /* 0x000fc80000000000 */
[----:B------:R-:W-:Y:S04]  /*116540*/  STL.64 [R1+0x1180], R16 ;  /* 0x0011801001007387 */ /* 0x000fe80000100a00 */
[----:B------:R-:W-:Y:S04]  /*116550*/  STL.64 [R1+0x1188], R18 ;  /* 0x0011881201007387 */ /* 0x000fe80000100a00 */
[----:B------:R-:W2:Y:S04]  /*116560*/  LDL.LU.64 R26, [R1+0xa670] ;  /* 0x00a67000011a7983 */ /* 0x000ea80000300a00 */
[----:B------:R-:W2:Y:S01]  /*116570*/  LDL.LU.64 R24, [R1+0xa668] ;  /* 0x00a6680001187983 */ /* 0x000ea20000300a00 */
[----:B---3--:R-:W-:-:S15]  /*116580*/  HMMA.1688.F32.TF32 R20, R232, R80, R20 ;  /* 0x00000050e814723c */ /* 0x008fde0000081014 */
[----:B------:R-:W-:-:S04]  /*116590*/  NOP ;  /* 0x0000000000007918 */ /* 0x000fc80000000000 */
[----:B------:R1:W-:Y:S04]  /*1165a0*/  STL.64 [R1+0x1170], R20 ;  /* 0x0011701401007387 */ /* 0x0003e80000100a00 */
[----:B------:R-:W-:Y:S04]  /*1165b0*/  STL.64 [R1+0x1178], R22 ;  /* 0x0011781601007387 */ /* 0x000fe80000100a00 */
[----:B------:R-:W3:Y:S04]  /*1165c0*/  LDL.LU.64 R82, [R1+0xa660] ;  /* 0x00a6600001527983 */ /* 0x000ee80000300a00 */
[----:B------:R-:W3:Y:S01]  /*1165d0*/  LDL.LU.64 R80, [R1+0xa658] ;  /* 0x00a6580001507983 */ /* 0x000ee20000300a00 */
[----:B-1----:R-:W-:Y:S01]  /*1165e0*/  IMAD.MOV.U32 R20, RZ, RZ, R13 ;  /* 0x000000ffff147224 */ /* 0x002fe200078e000d */
[----:B------:R-:W-:Y:S01]  /*1165f0*/  MOV R21, R12 ;  /* 0x0000000c00157202 */ /* 0x000fe20000000f00 */
[----:B------:R-:W-:Y:S01]  /*116600*/  IMAD.MOV.U32 R16, RZ, RZ, R55 ;  /* 0x000000ffff107224 */ /* 0x000fe200078e0037 */
[----:B------:R-:W-:Y:S01]  /*116610*/  MOV R17, R54 ;  /* 0x0000003600117202 */ /* 0x000fe20000000f00 */
[----:B--2---:R-:W-:-:S15]  /*116620*/  HMMA.1688.F32.TF32 R12, R232, R100, R24 ;  /* 0x00000064e80c723c */ /* 0x004fde0000081018 */
[----:B------:R-:W-:-:S04]  /*116630*/  NOP ;  /* 0x0000000000007918 */ /* 0x000fc80000000000 */
[----:B------:R-:W-:Y:S04]  /*116640*/  STL.64 [R1+0x1160], R12 ;  /* 0x0011600c01007387 */ /* 0x000fe80000100a00 */
[----:B------:R4:W-:Y:S02]  /*116650*/  STL.64 [R1+0x1168], R14 ;  /* 0x0011680e01007387 */ /* 0x0009e40000100a00 */
[C---:B----4-:R-:W-:Y:S08]  /*116660*/  HMMA.1688.F32.TF32 R12, R232.reuse, R16, R28 ;  /* 0x00000010e80c723c */ /* 0x050ff0000008101c */
[----:B---3--:R-:W-:Y:S11]  /*116670*/  HMMA.1688.F32.TF32 R80, R232, R44, R80 ;  /* 0x0000002ce850723c */ /* 0x008ff60000081050 */
[----:B------:R1:W-:Y:S01]  /*116680*/  STL.64 [R1+0x1150], R12 ;  /* 0x0011500c01007387 */ /* 0x0003e20000100a00 */
[----:B------:R-:W-:-:S03]  /*116690*/  IMAD.MOV.U32 R24, RZ, RZ, R47 ;  /* 0x000000ffff187224 */ /* 0x000fc600078e002f */
[----:B------:R-:W-:Y:S01]  /*1166a0*/  STL.64 [R1+0x1158], R14 ;  /* 0x0011580e01007387 */ /* 0x000fe20000100a00 */
[----:B------:R-:W-:Y:S02]  /*1166b0*/  IMAD.MOV.U32 R25, RZ, RZ, R46 ;  /* 0x000000ffff197224 */ /* 0x000fe400078e002e */
[----:B-1----:R-:W-:Y:S02]  /*1166c0*/  IMAD.MOV.U32 R13, RZ, RZ, R44 ;  /* 0x000000ffff0d7224 */ /* 0x002fe400078e002c */
[----:B------:R-:W-:Y:S01]  /*1166d0*/  IMAD.MOV.U32 R12, RZ, RZ, R45 ;  /* 0x000000ffff0c7224 */ /* 0x000fe200078e002d */
[----:B------:R1:W-:Y:S04]  /*1166e0*/  STL.64 [R1+0x1140], R80 ;  /* 0x0011405001007387 */ /* 0x0003e80000100a00 */
[----:B------:R-:W-:Y:S04]  /*1166f0*/  STL.64 [R1+0x1148], R82 ;  /* 0x0011485201007387 */ /* 0x000fe80000100a00 */
[----:B------:R-:W2:Y:S04]  /*116700*/  LDL.LU.64 R46, [R1+0xa650] ;  /* 0x00a65000012e7983 */ /* 0x000ea80000300a00 */
[----:B------:R-:W2:Y:S01]  /*116710*/  LDL.LU.64 R44, [R1+0xa648] ;  /* 0x00a64800012c7983 */ /* 0x000ea20000300a00 */
[C---:B------:R-:W-:Y:S08]  /*116720*/  HMMA.1688.F32.TF32 R228, R232.reuse, R112, R76 ;  /* 0x00000070e8e4723c */ /* 0x040ff0000008104c */
[----:B------:R-:W-:Y:S01]  /*116730*/  HMMA.1688.F32.TF32 R40, R232, R52, R40 ;  /* 0x00000034e828723c */ /* 0x000fe20000081028 */
[----:B------:R-:W-:-:S02]  /*116740*/  IMAD.MOV.U32 R76, RZ, RZ, R5 ;  /* 0x000000ffff4c7224 */ /* 0x000fc400078e0005 */
[----:B------:R-:W-:Y:S01]  /*116750*/  IMAD.MOV.U32 R77, RZ, RZ, R4 ;  /* 0x000000ffff4d7224 */ /* 0x000fe200078e0004 */
[----:B------:R-:W-:Y:S01]  /*116760*/  MOV R4, R53 ;  /* 0x0000003500047202 */ /* 0x000fe20000000f00 */
[----:B------:R-:W-:-:S06]  /*116770*/  IMAD.MOV.U32 R5, RZ, RZ, R52 ;  /* 0x000000ffff057224 */ /* 0x000fcc00078e0034 */
[----:B------:R-:W-:Y:S04]  /*116780*/  STL.64 [R1+0x1130], R228 ;  /* 0x001130e401007387 */ /* 0x000fe80000100a00 */
[----:B------:R-:W-:Y:S04]  /*116790*/  STL.64 [R1+0x1138], R230 ;  /* 0x001138e601007387 */ /* 0x000fe80000100a00 */
[----:B------:R-:W-:Y:S04]  /*1167a0*/  STL.64 [R1+0x1120], R40 ;  /* 0x0011202801007387 */ /* 0x000fe80000100a00 */
[----:B------:R-:W-:Y:S04]  /*1167b0*/  STL.64 [R1+0x1128], R42 ;  /* 0x0011282a01007387 */ /* 0x000fe80000100a00 */
[----:B------:R-:W3:Y:S04]  /*1167c0*/  LDL.LU.64 R54, [R1+0xa640] ;  /* 0x00a6400001367983 */ /* 0x000ee80000300a00 */
[----:B------:R-:W3:Y:S01]  /*1167d0*/  LDL.LU.64 R52, [R1+0xa638] ;  /* 0x00a6380001347983 */ /* 0x000ee20000300a00 */
[----:B------:R-:W-:Y:S01]  /*1167e0*/  IMAD.MOV.U32 R28, RZ, RZ, R39 ;  /* 0x000000ffff1c7224 */ /* 0x000fe200078e0027 */
[----:B------:R-:W-:Y:S01]  /*1167f0*/  MOV R29, R38 ;  /* 0x00000026001d7202 */ /* 0x000fe20000000f00 */
[----:B-1----:R-:W-:Y:S01]  /*116800*/  IMAD.MOV.U32 R80, RZ, RZ, R11 ;  /* 0x000000ffff507224 */ /* 0x002fe200078e000b */
[----:B------:R-:W-:Y:S01]  /*116810*/  MOV R81, R10 ;  /* 0x0000000a00517202 */ /* 0x000fe20000000f00 */
[----:B------:R-:W-:Y:S01]  /*116820*/  IMAD.MOV.U32 R11, RZ, RZ, R36 ;  /* 0x000000ffff0b7224 */ /* 0x000fe200078e0024 */
[----:B------:R-:W-:Y:S01]  /*116830*/  MOV R10, R37 ;  /* 0x00000025000a7202 */ /* 0x000fe20000000f00 */
[C---:B--2---:R-:W-:Y:S08]  /*116840*/  HMMA.1688.F32.TF32 R44, R232.reuse, R36, R44 ;  /* 0x00000024e82c723c */ /* 0x044ff0000008102c */
[----:B------:R-:W-:Y:S01]  /*116850*/  HMMA.1688.F32.TF32 R32, R232, R60, R32 ;  /* 0x0000003ce820723c */ /* 0x000fe20000081020 */
[----:B------:R-:W-:Y:S01]  /*116860*/  IMAD.MOV.U32 R244, RZ, RZ, R156 ;  /* 0x000000fffff47224 */ /* 0x000fe200078e009c */
[----:B------:R-:W-:Y:S01]  /*116870*/  MOV R245, R157 ;  /* 0x0000009d00f57202 */ /* 0x000fe20000000f00 */
[----:B------:R-:W-:-:S02]  /*116880*/  IMAD.MOV.U32 R246, RZ, RZ, R158 ;  /* 0x000000fffff67224 */ /* 0x000fc400078e009e */
[----:B------:R-:W-:Y:S01]  /*116890*/  IMAD.MOV.U32 R247, RZ, RZ, R159 ;  /* 0x000000fffff77224 */ /* 0x000fe200078e009f */
[----:B------:R-:W-:Y:S01]  /*1168a0*/  MOV R241, R153 ;  /* 0x0000009900f17202 */ /* 0x000fe20000000f00 */
[----:B------:R-:W-:Y:S02]  /*1168b0*/  IMAD.MOV.U32 R240, RZ, RZ, R152 ;  /* 0x000000fffff07224 */ /* 0x000fe400078e0098 */
[----:B------:R-:W-:Y:S01]  /*1168c0*/  IMAD.MOV.U32 R248, RZ, RZ, R227 ;  /* 0x000000fffff87224 */ /* 0x000fe200078e00e3 */
[----:B------:R-:W-:Y:S01]  /*1168d0*/  MOV R249, R147 ;  /* 0x0000009300f97202 */ /* 0x000fe20000000f00 */
[----:B------:R-:W-:Y:S04]  /*1168e0*/  STL.64 [R1+0x1100], R44 ;  /* 0x0011002c01007387 */ /* 0x000fe80000100a00 */
[----:B------:R1:W-:Y:S04]  /*1168f0*/  STL.64 [R1+0x1108], R46 ;  /* 0x0011082e01007387 */ /* 0x0003e80000100a00 */
[----:B------:R-:W2:Y:S04]  /*116900*/  LDL.LU.64 R38, [R1+0xa630] ;  /* 0x00a6300001267983 */ /* 0x000ea80000300a00 */
[----:B------:R-:W2:Y:S01]  /*116910*/  LDL.LU.64 R36, [R1+0xa628] ;  /* 0x00a6280001247983 */ /* 0x000ea20000300a00 */
[----:B-1----:R-:W-:Y:S01]  /*116920*/  HMMA.1688.F32.TF32 R44, R232, R28, R48 ;  /* 0x0000001ce82c723c */ /* 0x002fe20000081030 */
[----:B------:R-:W-:-:S02]  /*116930*/  IMAD.MOV.U32 R48, RZ, RZ, R63 ;  /* 0x000000ffff307224 */ /* 0x000fc400078e003f */
[----:B------:R-:W-:-:S15]  /*116940*/  LDS R228, [R3+UR10+0x38780] ;  /* 0x0387800a03e47984 */ /* 0x000fde0008000800 */
[----:B------:R-:W-:Y:S01]  /*116950*/  NOP ;  /* 0x0000000000007918 */ /* 0x000fe20000000000 */
[----:B------:R-:W-:Y:S04]  /*116960*/  STL.64 [R1+0x10f0], R44 ;  /* 0x0010f02c01007387 */ /* 0x000fe80000100a00 */
[----:B------:R3:W-:Y:S02]  /*116970*/  STL.64 [R1+0x10f8], R46 ;  /* 0x0010f82e01007387 */ /* 0x0007e40000100a00 */
[----:B---3--:R-:W-:Y:S01]  /*116980*/  HMMA.1688.F32.TF32 R44, R232, R24, R52 ;  /* 0x00000018e82c723c */ /* 0x008fe20000081034 */
[----:B------:R-:W-:-:S15]  /*116990*/  IMAD.MOV.U32 R49, RZ, RZ, R62 ;  /* 0x000000ffff317224 */ /* 0x000fde00078e003e */
[----:B------:R-:W-:-:S03]  /*1169a0*/  NOP ;  /* 0x0000000000007918 */ /* 0x000fc60000000000 */
[----:B------:R-:W-:Y:S04]  /*1169b0*/  STL.64 [R1+0x10d0], R44 ;  /* 0x0010d02c01007387 */ /* 0x000fe80000100a00 */
[----:B------:R-:W-:Y:S04]  /*1169c0*/  STL.64 [R1+0x10d8], R46 ;  /* 0x0010d82e01007387 */ /* 0x000fe80000100a00 */
[----:B------:R1:W-:Y:S02]  /*1169d0*/  STL.64 [R1+0x10c0], R32 ;  /* 0x0010c02001007387 */ /* 0x0003e40000100a00 */
[----:B-1----:R-:W-:-:S02]  /*1169e0*/  IMAD.MOV.U32 R32, RZ, RZ, R13 ;  /* 0x000000ffff207224 */ /* 0x002fc400078e000d */
[----:B------:R-:W-:Y:S01]  /*1169f0*/  IMAD.MOV.U32 R33, RZ, RZ, R12 ;  /* 0x000000ffff217224 */ /* 0x000fe200078e000c */
[----:B------:R-:W-:Y:S01]  /*116a00*/  STL.64 [R1+0x10c8], R34 ;  /* 0x0010c82201007387 */ /* 0x000fe20000100a00 */
[----:B------:R-:W-:Y:S02]  /*116a10*/  IMAD.MOV.U32 R40, RZ, RZ, R9 ;  /* 0x000000ffff287224 */ /* 0x000fe400078e0009 */
[----:B------:R-:W-:Y:S01]  /*116a20*/  IMAD.MOV.U32 R41, RZ, RZ, R6 ;  /* 0x000000ffff297224 */ /* 0x000fe200078e0006 */
[----:B------:R-:W-:Y:S01]  /*116a30*/  MOV R6, R61 ;  /* 0x0000003d00067202 */ /* 0x000fe20000000f00 */
[----:B------:R-:W-:Y:S01]  /*116a40*/  IMAD.MOV.U32 R9, RZ, RZ, R60 ;  /* 0x000000ffff097224 */ /* 0x000fe200078e003c */
[----:B------:R-:W3:Y:S04]  /*116a50*/  LDL.LU.64 R62, [R1+0xa620] ;  /* 0x00a62000013e7983 */ /* 0x000ee80000300a00 */
[----:B------:R-:W3:Y:S01]  /*116a60*/  LDL.LU.64 R60, [R1+0xa618] ;  /* 0x00a61800013c7983 */ /* 0x000ee20000300a00 */
[----:B--2---:R-:W-:-:S15]  /*116a70*/  HMMA.1688.F32.TF32 R12, R232, R48, R36 ;  /* 0x00000030e80c723c */ /* 0x004fde0000081024 */
[----:B------:R-:W-:-:S04]  /*116a80*/  NOP ;  /* 0x0000000000007918 */ /* 0x000fc80000000000 */
[----:B------:R-:W-:Y:S04]  /*116a90*/  STL.64 [R1+0x10b0], R12 ;  /* 0x0010b00c01007387 */ /* 0x000fe80000100a00 */
[----:B------:R1:W-:Y:S02]  /*116aa0*/  STL.64 [R1+0x10b8], R14 ;  /* 0x0010b80e01007387 */ /* 0x0003e40000100a00 */
[----:B-1----:R-:W-:Y:S01]  /*116ab0*/  HMMA.1688.F32.TF32 R12, R232, R72, R56 ;  /* 0x00000048e80c723c */ /* 0x002fe20000081038 */
[----:B------:R-:W-:Y:S01]  /*116ac0*/  IMAD.MOV.U32 R36, RZ, RZ, R8 ;  /* 0x000000ffff247224 */ /* 0x000fe200078e0008 */
[----:B------:R-:W-:Y:S01]  /*116ad0*/  MOV R37, R7 ;  /* 0x0000000700257202 */ /* 0x000fe20000000f00 */
[----:B------:R-:W-:Y:S02]  /*116ae0*/  IMAD.MOV.U32 R8, RZ, RZ, R72 ;  /* 0x000000ffff087224 */ /* 0x000fe400078e0048 */
[----:B------:R-:W-:-:S14]  /*116af0*/  IMAD.MOV.U32 R7, RZ, RZ, R73 ;  /* 0x000000ffff077224 */ /* 0x000fdc00078e0049 */
[----:B------:R-:W-:Y:S04]  /*116b00*/  STL.64 [R1+0x10a0], R12 ;  /* 0x0010a00c01007387 */ /* 0x000fe80000100a00 */
[----:B------:R1:W-:Y:S04]  /*116b10*/  STL.64 [R1+0x10a8], R14 ;  /* 0x0010a80e01007387 */ /* 0x0003e80000100a00 */
[----:B------:R-:W2:Y:S04]  /*116b20*/  LDL.LU.64 R74, [R1+0xa610] ;  /* 0x00a61000014a7983 */ /* 0x000ea80000300a00 */
[----:B------:R-:W2:Y:S01]  /*116b30*/  LDL.LU.64 R72, [R1+0xa608] ;  /* 0x00a6080001487983 */ /* 0x000ea20000300a00 */
[C---:B------:R-:W-:Y:S08]  /*116b40*/  HMMA.1688.F32.TF32 R44, R232.reuse, R80, R64 ;  /* 0x00000050e82c723c */ /* 0x040ff00000081040 */
[C---:B-1----:R-:W-:Y:S08]  /*116b50*/  HMMA.1688.F32.TF32 R12, R232.reuse, R20, R68 ;  /* 0x00000014e80c723c */ /* 0x042ff00000081044 */
[----:B---3--:R-:W-:-:S15]  /*116b60*/  HMMA.1688.F32.TF32 R52, R232, R76, R60 ;  /* 0x0000004ce834723c */ /* 0x008fde000008103c */
[----:B------:R-:W-:-:S04]  /*116b70*/  NOP ;  /* 0x0000000000007918 */ /* 0x000fc80000000000 */
[----:B------:R-:W-:Y:S04]  /*116b80*/  STL.64 [R1+0x1090], R52 ;  /* 0x0010903401007387 */ /* 0x000fe80000100a00 */
[----:B------:R-:W-:Y:S04]  /*116b90*/  STL.64 [R1+0x1098], R54 ;  /* 0x0010983601007387 */ /* 0x000fe80000100a00 */
[----:B------:R-:W-:Y:S04]  /*116ba0*/  STL.64 [R1+0x1070], R44 ;  /* 0x0010702c01007387 */ /* 0x000fe80000100a00 */
[----:B------:R-:W-:Y:S04]  /*116bb0*/  STL.64 [R1+0x1078], R46 ;  /* 0x0010782e01007387 */ /* 0x000fe80000100a00 */
[----:B------:R-:W-:Y:S04]  /*116bc0*/  STL.64 [R1+0x1040], R12 ;  /* 0x0010400c01007387 */ /* 0x000fe80000100a00 */
[----:B------:R1:W-:Y:S02]  /*116bd0*/  STL.64 [R1+0x1048], R14 ;  /* 0x0010480e01007387 */ /* 0x0003e40000100a00 */
[----:B-1----:R-:W-:Y:S01]  /*116be0*/  HMMA.1688.F32.TF32 R12, R236, R36, R220 ;  /* 0x00000024ec0c723c */ /* 0x002fe200000810dc */
[----:B------:R-:W-:Y:S01]  /*116bf0*/  IMAD.MOV.U32 R220, RZ, RZ, R5 ;  /* 0x000000ffffdc7224 */ /* 0x000fe200078e0005 */
[----:B------:R-:W-:Y:S01]  /*116c00*/  MOV R221, R4 ;  /* 0x0000000400dd7202 */ /* 0x000fe20000000f00 */
[----:B------:R-:W-:-:S02]  /*116c10*/  IMAD.MOV.U32 R5, RZ, RZ, R100 ;  /* 0x000000ffff057224 */ /* 0x000fc400078e0064 */
[----:B------:R-:W-:-:S03]  /*116c20*/  IMAD.MOV.U32 R4, RZ, RZ, R101 ;  /* 0x000000ffff047224 */ /* 0x000fc600078e0065 */
[----:B------:R-:W-:Y:S01]  /*116c30*/  HMMA.1688.F32.TF32 R52, R236, R32, R92 ;  /* 0x00000020ec34723c */ /* 0x000fe2000008105c */
[----:B------:R-:W-:Y:S02]  /*116c40*/  IMAD.MOV.U32 R68, RZ, RZ, R9 ;  /* 0x000000ffff447224 */ /* 0x000fe400078e0009 */
[----:B------:R-:W-:Y:S01]  /*116c50*/  IMAD.MOV.U32 R69, RZ, RZ, R6 ;  /* 0x000000ffff457224 */ /* 0x000fe200078e0006 */
[----:B------:R-:W-:Y:S01]  /*116c60*/  MOV R6, R113 ;  /* 0x0000007100067202 */ /* 0x000fe20000000f00 */
[----:B------:R-:W-:-:S03]  /*116c70*/  IMAD.MOV.U32 R9, RZ, RZ, R112 ;  /* 0x000000ffff097224 */ /* 0x000fc600078e0070 */
[----:B--2---:R-:W-:-:S15]  /*116c80*/  HMMA.1688.F32.TF32 R44, R236, R40, R72 ;  /* 0x00000028ec2c723c */ /* 0x004fde0000081048 */
[----:B------:R-:W-:-:S04]  /*116c90*/  NOP ;  /* 0x0000000000007918 */ /* 0x000fc80000000000 */
[----:B------:R-:W-:Y:S04]  /*116ca0*/  STL.64 [R1+0x1030], R44 ;  /* 0x0010302c01007387 */ /* 0x000fe80000100a00 */
[----:B------:R-:W-:Y:S04]  /*116cb0*/  STL.64 [R1+0x1038], R46 ;  /* 0x0010382e01007387 */ /* 0x000fe80000100a00 */
[----:B------:R-:W-:Y:S04]  /*116cc0*/  STL.64 [R1+0x1010], R12 ;  /* 0x0010100c01007387 */ /* 0x000fe80000100a00 */
[----:B------:R1:W-:Y:S02]  /*116cd0*/  STL.64 [R1+0x1018], R14 ;  /* 0x0010180e01007387 */ /* 0x0003e40000100a00 */
[C---:B-1----:R-:W-:Y:S08]  /*116ce0*/  HMMA.1688.F32.TF32 R12, R236.reuse, R100, R84 ;  /* 0x00000064ec0c723c */ /* 0x042ff00000081054 */
[----:B------:R-:W-:Y:S11]  /*116cf0*/  HMMA.1688.F32.TF32 R44, R236, R16, R88 ;  /* 0x00000010ec2c723c */ /* 0x000ff60000081058 */
[----:B------:R-:W-:Y:S04]  /*116d00*/  STL.64 [R1+0x1000], R12 ;  /* 0x0010000c01007387 */ /* 0x000fe80000100a00 */
[----:B------:R-:W-:Y:S04]  /*116d10*/  STL.64 [R1+0x1008], R14 ;  /* 0x0010080e01007387 */ /* 0x000fe80000100a00 */
[----:B------:R-:W2:Y:S04]  /*116d20*/  LDL.LU.64 R102, [R1+0xa600] ;  /* 0x00a6000001667983 */ /* 0x000ea80000300a00 */
[----:B------:R-:W2:Y:S04]  /*116d30*/  LDL.LU.64 R100, [R1+0xa5f8] ;  /* 0x00a5f80001647983 */ /* 0x000ea80000300a00 */
[----:B------:R-:W-:Y:S04]  /*116d40*/  STL.64 [R1+0xfe0], R44 ;  /* 0x000fe02c01007387 */ /* 0x000fe80000100a00 */
[----:B------:R1:W-:Y:S01]  /*116d50*/  STL.64 [R1+0xfe8], R46 ;  /* 0x000fe82e01007387 */ /* 0x0003e20000100a00 */
[----:B------:R-:W-:Y:S01]  /*116d60*/  IMAD.MOV.U32 R232, RZ, RZ, R11 ;  /* 0x000000ffffe87224 */ /* 0x000fe200078e000b */
[----:B------:R-:W-:Y:S01]  /*116d70*/  MOV R233, R10 ;  /* 0x0000000a00e97202 */ /* 0x000fe20000000f00 */
[----:B------:R-:W-:-:S02]  /*116d80*/  IMAD.MOV.U32 R242, RZ, RZ, R154 ;  /* 0x000000fffff27224 */ /* 0x000fc400078e009a */
[----:B------:R-:W-:Y:S01]  /*116d90*/  IMAD.MOV.U32 R243, RZ, RZ, R148 ;  /* 0x000000fffff37224 */ /* 0x000fe200078e0094 */
[----:B------:R-:W-:Y:S01]  /*116da0*/  MOV R57, R224 ;  /* 0x000000e000397202 */ /* 0x000fe20000000f00 */
[----:B------:R-:W-:Y:S02]  /*116db0*/  IMAD.MOV.U32 R56, RZ, RZ, R143 ;  /* 0x000000ffff387224 */ /* 0x000fe400078e008f */
[----:B------:R-:W-:Y:S02]  /*116dc0*/  IMAD.MOV.U32 R250, RZ, RZ, R151 ;  /* 0x000000fffffa7224 */ /* 0x000fe400078e0097 */
[----:B------:R-:W-:Y:S01]  /*116dd0*/  IMAD.MOV.U32 R251, RZ, RZ, R155 ;  /* 0x000000fffffb7224 */ /* 0x000fe200078e009b */
[----:B-1----:R-:W-:Y:S01]  /*116de0*/  HMMA.1688.F32.TF32 R44, R236, R112, R96 ;  /* 0x00000070ec2c723c */ /* 0x002fe20000081060 */
[----:B------:R-:W-:Y:S04]  /*116df0*/  STL.64 [R1+0xfd0], R52 ;  /* 0x000fd03401007387 */ /* 0x000fe80000100a00 */
[----:B------:R1:W-:Y:S01]  /*116e00*/  STL.64 [R1+0xfd8], R54 ;  /* 0x000fd83601007387 */ /* 0x0003e20000100a00 */
[----:B------:R-:W-:-:S02]  /*116e10*/  IMAD.MOV.U32 R58, RZ, RZ, R225 ;  /* 0x000000ffff3a7224 */ /* 0x000fc400078e00e1 */
[----:B------:R-:W-:Y:S01]  /*116e20*/  IMAD.MOV.U32 R59, RZ, RZ, R226 ;  /* 0x000000ffff3b7224 */ /* 0x000fe200078e00e2 */
[----:B------:R-:W-:Y:S01]  /*116e30*/  LOP3.LUT R231, R3, 0x20, RZ, 0x3c, !PT ;  /* 0x0000002003e77812 */ /* 0x000fe200078e3cff */
[----:B------:R-:W-:Y:S01]  /*116e40*/  IMAD.MOV.U32 R96, RZ, RZ, R9 ;  /* 0x000000ffff607224 */ /* 0x000fe200078e0009 */
[----:B------:R-:W-:Y:S04]  /*116e50*/  LDS R12, [R3+UR10+0x38400] ;  /* 0x0384000a030c7984 */ /* 0x000fe80008000800 */
[----:B------:R-:W-:Y:S04]  /*116e60*/  LDS R14, [R3+UR10+0x3a400] ;  /* 0x03a4000a030e7984 */ /* 0x000fe80008000800 */
[----:B------:R-:W-:Y:S04]  /*116e70*/  STL.64 [R1+0xfb0], R44 ;  /* 0x000fb02c01007387 */ /* 0x000fe80000100a00 */
[----:B------:R2:W-:Y:S04]  /*116e80*/  STL.64 [R1+0xfb8], R46 ;  /* 0x000fb82e01007387 */ /* 0x0005e80000100a00 */
[----:B------:R-:W3:Y:S04]  /*116e90*/  LDL.LU.64 R114, [R1+0xa5f0] ;  /* 0x00a5f00001727983 */ /* 0x000ee80000300a00 */
[----:B------:R-:W3:Y:S01]  /*116ea0*/  LDL.LU.64 R112, [R1+0xa5e8] ;  /* 0x00a5e80001707983 */ /* 0x000ee20000300a00 */
[C---:B-1----:R-:W-:Y:S03]  /*116eb0*/  HMMA.1688.F32.TF32 R52, R236.reuse, R232, R104 ;  /* 0x000000e8ec34723c */ /* 0x042fe60000081068 */
[----:B------:R-:W-:Y:S04]  /*116ec0*/  LDS R13, [R231+UR10+0x38400] ;  /* 0x0384000ae70d7984 */ /* 0x000fe80008000800 */
[----:B------:R-:W-:Y:S01]  /*116ed0*/  LDS R15, [R231+UR10+0x3a400] ;  /* 0x03a4000ae70f7984 */ /* 0x000fe20008000800 */
[----:B--2---:R-:W-:-:S15]  /*116ee0*/  HMMA.1688.F32.TF32 R44, R236, R220, R100 ;  /* 0x000000dcec2c723c */ /* 0x004fde0000081064 */
[----:B------:R-:W-:-:S04]  /*116ef0*/  NOP ;  /* 0x0000000000007918 */ /* 0x000fc80000000000 */
[----:B------:R-:W-:Y:S04]  /*116f00*/  STL.64 [R1+0xfa0], R44 ;  /* 0x000fa02c01007387 */ /* 0x000fe80000100a00 */
[----:B------:R1:W-:Y:S02]  /*116f10*/  STL.64 [R1+0xfa8], R46 ;  /* 0x000fa82e01007387 */ /* 0x0003e40000100a00 */
[----:B-1----:R-:W-:Y:S02]  /*116f20*/  HMMA.1688.F32.TF32 R44, R236, R28, R108 ;  /* 0x0000001cec2c723c */ /* 0x002fe4000008106c */
[----:B------:R-:W-:Y:S04]  /*116f30*/  STL.64 [R1+0xf80], R52 ;  /* 0x000f803401007387 */ /* 0x000fe80000100a00 */
[----:B------:R-:W-:-:S13]  /*116f40*/  STL.64 [R1+0xf88], R54 ;  /* 0x000f883601007387 */ /* 0x000fda0000100a00 */
[----:B------:R-:W-:Y:S04]  /*116f50*/  STL.64 [R1+0xf70], R44 ;  /* 0x000f702c01007387 */ /* 0x000fe80000100a00 */
[----:B------:R3:W-:Y:S02]  /*116f60*/  STL.64 [R1+0xf78], R46 ;  /* 0x000f782e01007387 */ /* 0x0007e40000100a00 */
[----:B---3--:R-:W-:Y:S01]  /*116f70*/  HMMA.1688.F32.TF32 R44, R236, R24, R112 ;  /* 0x00000018ec2c723c */ /* 0x008fe20000081070 */
[----:B------:R-:W-:Y:S02]  /*116f80*/  IMAD.MOV.U32 R112, RZ, RZ, R8 ;  /* 0x000000ffff707224 */ /* 0x000fe400078e0008 */
[----:B------:R-:W-:-:S05]  /*116f90*/  IMAD.MOV.U32 R113, RZ, RZ, R7 ;  /* 0x000000ffff717224 */ /* 0x000fca00078e0007 */
[C---:B------:R-:W-:Y:S11]  /*116fa0*/  HMMA.1688.F32.TF32 R52, R236.reuse, R68, R116 ;  /* 0x00000044ec34723c */ /* 0x040ff60000081074 */
[----:B------:R-:W-:Y:S04]  /*116fb0*/  STL.64 [R1+0xf60], R44 ;  /* 0x000f602c01007387 */ /* 0x000fe80000100a00 */
[----:B------:R1:W-:Y:S01]  /*116fc0*/  STL.64 [R1+0xf68], R46 ;  /* 0x000f682e01007387 */ /* 0x0003e20000100a00 */
[C---:B------:R-:W-:Y:S08]  /*116fd0*/  HMMA.1688.F32.TF32 R8, R236.reuse, R112, R124 ;  /* 0x00000070ec08723c */ /* 0x040ff0000008107c */
[C---:B-1----:R-:W-:Y:S01]  /*116fe0*/  HMMA.1688.F32.TF32 R44, R236.reuse, R48, R120 ;  /* 0x00000030ec2c723c */ /* 0x042fe20000081078 */
[----:B------:R-:W-:Y:S04]  /*116ff0*/  STL.64 [R1+0xf50], R52 ;  /* 0x000f503401007387 */ /* 0x000fe80000100a00 */
[----:B------:R1:W-:Y:S03]  /*117000*/  STL.64 [R1+0xf58], R54 ;  /* 0x000f583601007387 */ /* 0x0003e60000100a00 */
[C---:B-1----:R-:W-:Y:S11]  /*117010*/  HMMA.1688.F32.TF32 R52, R236.reuse, R76, R128 ;  /* 0x0000004cec34723c */ /* 0x042ff60000081080 */
[----:B------:R-:W-:Y:S04]  /*117020*/  STL.64 [R1+0xf30], R44 ;  /* 0x000f302c01007387 */ /* 0x000fe80000100a00 */
[----:B------:R1:W-:Y:S04]  /*117030*/  STL.64 [R1+0xf38], R46 ;  /* 0x000f382e01007387 */ /* 0x0003e80000100a00 */
[----:B------:R-:W-:Y:S04]  /*117040*/  STL.64 [R1+0xf20], R8 ;  /* 0x000f200801007387 */ /* 0x000fe80000100a00 */
[----:B------:R2:W-:Y:S01]  /*117050*/  STL.64 [R1+0xf28], R10 ;  /* 0x000f280a01007387 */ /* 0x0005e20000100a00 */
[C---:B-1----:R-:W-:Y:S08]  /*117060*/  HMMA.1688.F32.TF32 R44, R236.reuse, R80, R132 ;  /* 0x00000050ec2c723c */ /* 0x042ff00000081084 */
[----:B--2---:R-:W-:Y:S01]  /*117070*/  HMMA.1688.F32.TF32 R8, R236, R20, R136 ;  /* 0x00000014ec08723c */ /* 0x004fe20000081088 */
[----:B------:R-:W-:Y:S04]  /*117080*/  STL.64 [R1+0xf10], R52 ;  /* 0x000f103401007387 */ /* 0x000fe80000100a00 */
[----:B------:R-:W-:Y:S06]  /*117090*/  STL.64 [R1+0xf18], R54 ;  /* 0x000f183601007387 */ /* 0x000fec0000100a00 */
[----:B------:R1:W-:Y:S04]  /*1170a0*/  STL.64 [R1+0xf00], R44 ;  /* 0x000f002c01007387 */ /* 0x0003e80000100a00 */
[----:B------:R2:W-:Y:S04]  /*1170b0*/  STL.64 [R1+0xf08], R46 ;  /* 0x000f082e01007387 */ /* 0x0005e80000100a00 */
[----:B------:R-:W3:Y:S04]  /*1170c0*/  LDL.LU R156, [R1+0xa5e0] ;  /* 0x00a5e000019c7983 */ /* 0x000ee80000300800 */
[----:B------:R-:W-:Y:S04]  /*1170d0*/  STL.64 [R1+0xee0], R8 ;  /* 0x000ee00801007387 */ /* 0x000fe80000100a00 */
[----:B------:R-:W-:Y:S04]  /*1170e0*/  STL.64 [R1+0xee8], R10 ;  /* 0x000ee80a01007387 */ /* 0x000fe80000100a00 */
[----:B------:R-:W3:Y:S04]  /*1170f0*/  LDL.LU R157, [R1+0xa5dc] ;  /* 0x00a5dc00019d7983 */ /* 0x000ee80000300800 */
[----:B------:R-:W3:Y:S04]  /*117100*/  LDL.LU R158, [R1+0xa5d8] ;  /* 0x00a5d800019e7983 */ /* 0x000ee80000300800 */
[----:B------:R-:W3:Y:S01]  /*117110*/  LDL.LU R159, [R1+0xa5d4] ;  /* 0x00a5d400019f7983 */ /* 0x000ee20000300800 */
[----:B-1----:R-:W-:-:S03]  /*117120*/  IMAD.MOV.U32 R44, RZ, RZ, R149 ;  /* 0x000000ffff2c7224 */ /* 0x002fc600078e0095 */
[----:B------:R-:W4:Y:S01]  /*117130*/  LDL.LU R152, [R1+0xa5d0] ;  /* 0x00a5d00001987983 */ /* 0x000f220000300800 */
[----:B------:R-:W-:-:S03]  /*117140*/  MOV R45, R150 ;  /* 0x00000096002d7202 */ /* 0x000fc60000000f00 */
[----:B------:R-:W4:Y:S01]  /*117150*/  LDL.LU R153, [R1+0xa5cc] ;  /* 0x00a5cc0001997983 */ /* 0x000f220000300800 */
[----:B--2---:R-:W-:-:S03]  /*117160*/  IMAD.MOV.U32 R46, RZ, RZ, R144 ;  /* 0x000000ffff2e7224 */ /* 0x004fc600078e0090 */
[----:B------:R-:W4:Y:S01]  /*117170*/  LDL.LU R154, [R1+0xa5c8] ;  /* 0x00a5c800019a7983 */ /* 0x000f220000300800 */
        /* <DEDUP_REMOVED lines=25> */
[----:B------:R-:W4:Y:S01]  /*117310*/  LDL.LU R155, [R1+0xa584] ;  /* 0x00a58400019b7983 */ /* 0x000f220000300800 */
[----:B------:R-:W-:Y:S01]  /*117320*/  IMAD.MOV.U32 R108, RZ, RZ, R5 ;  /* 0x000000ffff6c7224 */ /* 0x000fe200078e0005 */
[----:B------:R-:W-:Y:S01]  /*117330*/  MOV R109, R4 ;  /* 0x00000004006d7202 */ /* 0x000fe20000000f00 */
[----:B------:R-:W-:Y:S01]  /*117340*/  IMAD.MOV.U32 R97, RZ, RZ, R6 ;  /* 0x000000ffff617224 */ /* 0x000fe200078e0006 */
[C---:B------:R-:W-:Y:S01]  /*117350*/  LOP3.LUT R229, R3.reuse, 0x40, RZ, 0x3c, !PT ;  /* 0x0000004003e57812 */ /* 0x040fe200078e3cff */
[----:B------:R-:W-:Y:S01]  /*117360*/  LDS R8, [R3+UR10+0x38480] ;  /* 0x0384800a03087984 */ /* 0x000fe20008000800 */
[----:B------:R-:W-:-:S03]  /*117370*/  LOP3.LUT R230, R3, 0x60, RZ, 0x3c, !PT ;  /* 0x0000006003e67812 */ /* 0x000fc600078e3cff */
[----:B------:R-:W-:Y:S04]  /*117380*/  LDS R4, [R229+UR10+0x38400] ;  /* 0x0384000ae5047984 */ /* 0x000fe80008000800 */
[----:B------:R-:W-:Y:S04]  /*117390*/  LDS R6, [R229+UR10+0x3a400] ;  /* 0x03a4000ae5067984 */ /* 0x000fe80008000800 */
[----:B------:R-:W-:Y:S04]  /*1173a0*/  LDS R5, [R230+UR10+0x38400] ;  /* 0x0384000ae6057984 */ /* 0x000fe80008000800 */
[----:B------:R-:W1:Y:S04]  /*1173b0*/  LDS R7, [R230+UR10+0x3a400] ;  /* 0x03a4000ae6077984 */ /* 0x000e680008000800 */
[----:B------:R-:W-:Y:S04]  /*1173c0*/  LDS R10, [R3+UR10+0x3a480] ;  /* 0x03a4800a030a7984 */ /* 0x000fe80008000800 */
[----:B------:R-:W-:Y:S04]  /*1173d0*/  LDS R9, [R231+UR10+0x38480] ;  /* 0x0384800ae7097984 */ /* 0x000fe80008000800 */
[----:B------:R-:W2:Y:S01]  /*1173e0*/  LDS R11, [R231+UR10+0x3a480] ;  /* 0x03a4800ae70b7984 */ /* 0x000ea20008000800 */
[C---:B-1----:R-:W-:Y:S08]  /*1173f0*/  HMMA.1688.F32.TF32 R52, R4.reuse, R232, R52 ;  /* 0x000000e80434723c */ /* 0x042ff00000081034 */
[C---:B------:R-:W-:Y:S08]  /*117400*/  HMMA.1688.F32.TF32 R44, R4.reuse, R28, R44 ;  /* 0x0000001c042c723c */ /* 0x040ff0000008102c */
[----:B------:R-:W-:Y:S08]  /*117410*/  HMMA.1688.F32.TF32 R248, R4, R68, R248 ;  /* 0x0000004404f8723c */ /* 0x000ff000000810f8 */
[C---:B--2---:R-:W-:Y:S08]  /*117420*/  HMMA.1688.F32.TF32 R72, R12.reuse, R40, R224 ;  /* 0x000000280c48723c */ /* 0x044ff000000810e0 */
[C---:B------:R-:W-:Y:S08]  /*117430*/  HMMA.1688.F32.TF32 R84, R12.reuse, R36, R140 ;  /* 0x000000240c54723c */ /* 0x040ff0000008108c */
[C---:B---3--:R-:W-:Y:S03]  /*117440*/  HMMA.1688.F32.TF32 R64, R12.reuse, R108, R144 ;  /* 0x0000006c0c40723c */ /* 0x048fe60000081090 */
[----:B------:R-:W-:Y:S04]  /*117450*/  STL.64 [R1+0xeb0], R72 ;  /* 0x000eb04801007387 */ /* 0x000fe80000100a00 */
[----:B------:R1:W-:Y:S02]  /*117460*/  STL.64 [R1+0xeb8], R74 ;  /* 0x000eb84a01007387 */ /* 0x0003e40000100a00 */
[C---:B-1----:R-:W-:Y:S02]  /*117470*/  HMMA.1688.F32.TF32 R72, R12.reuse, R16, R148 ;  /* 0x000000100c48723c */ /* 0x042fe40000081094 */
[----:B------:R-:W-:Y:S04]  /*117480*/  STL.64 [R1+0xea0], R84 ;  /* 0x000ea05401007387 */ /* 0x000fe80000100a00 */
[----:B------:R4:W-:Y:S04]  /*117490*/  STL.64 [R1+0xea8], R86 ;  /* 0x000ea85601007387 */ /* 0x0009e80000100a00 */
[----:B------:R-:W-:Y:S04]  /*1174a0*/  STL.64 [R1+0xe90], R64 ;  /* 0x000e904001007387 */ /* 0x000fe80000100a00 */
[----:B------:R1:W-:Y:S01]  /*1174b0*/  STL.64 [R1+0xe98], R66 ;  /* 0x000e984201007387 */ /* 0x0003e20000100a00 */
[C---:B----4-:R-:W-:Y:S04]  /*1174c0*/  HMMA.1688.F32.TF32 R84, R12.reuse, R32, R152 ;  /* 0x000000200c54723c */ /* 0x050fe80000081098 */
[----:B------:R-:W-:Y:S04]  /*1174d0*/  STL.64 [R1+0xe80], R72 ;  /* 0x000e804801007387 */ /* 0x000fe80000100a00 */
[----:B------:R2:W-:Y:S01]  /*1174e0*/  STL.64 [R1+0xe88], R74 ;  /* 0x000e884a01007387 */ /* 0x0005e20000100a00 */
[C---:B-1----:R-:W-:Y:S08]  /*1174f0*/  HMMA.1688.F32.TF32 R64, R12.reuse, R96, R156 ;  /* 0x000000600c40723c */ /* 0x042ff0000008109c */
[C---:B--2---:R-:W-:Y:S02]  /*117500*/  HMMA.1688.F32.TF32 R72, R12.reuse, R220, R160 ;  /* 0x000000dc0c48723c */ /* 0x044fe400000810a0 */
[----:B------:R-:W-:Y:S04]  /*117510*/  STL.64 [R1+0xe70], R84 ;  /* 0x000e705401007387 */ /* 0x000fe80000100a00 */
[----:B------:R1:W-:Y:S05]  /*117520*/  STL.64 [R1+0xe78], R86 ;  /* 0x000e785601007387 */ /* 0x0003ea0000100a00 */
        /* <DEDUP_REMOVED lines=24> */
[----:B-1----:R-:W-:Y:S08]  /*1176b0*/  HMMA.1688.F32.TF32 R72, R12, R20, R196 ;  /* 0x000000140c48723c */ /* 0x002ff000000810c4 */
        /* <DEDUP_REMOVED lines=13> */
[----:B------:R1:W-:Y:S01]  /*117790*/  STL.64 [R1+0xd48], R66 ;  /* 0x000d484201007387 */ /* 0x0003e20000100a00 */
[C---:B------:R-:W-:Y:S03]  /*1177a0*/  HMMA.1688.F32.TF32 R60, R4.reuse, R96, R60 ;  /* 0x00000060043c723c */ /* 0x040fe6000008103c */
        /* <DEDUP_REMOVED lines=9> */
[----:B------:R-:W-:Y:S04]  /*117840*/  STL.64 [R1+0x48], R62 ;  /* 0x0000483e01007387 */ /* 0x000fe80000100a00 */
[----:B------:R-:W-:Y:S04]  /*117850*/  STL.64 [R1+0x30], R12 ;  /* 0x0000300c01007387 */ /* 0x000fe80000100a00 */
[----:B------:R1:W-:Y:S02]  /*117860*/  STL.64 [R1+0x38], R14 ;  /* 0x0000380e01007387 */ /* 0x0003e40000100a00 */
[C---:B-1----:R-:W-:Y:S02]  /*117870*/  HMMA.1688.F32.TF32 R12, R4.reuse, R24, R240 ;  /* 0x00000018040c723c */ /* 0x042fe400000810f0 */
[----:B------:R1:W-:Y:S04]  /*117880*/  STL.64 [R1+0x20], R52 ;  /* 0x0000203401007387 */ /* 0x0003e80000100a00 */
[----:B------:R2:W-:Y:S04]  /*117890*/  STL.64 [R1+0x28], R54 ;  /* 0x0000283601007387 */ /* 0x0005e80000100a00 */
[----:B------:R3:W-:Y:S04]  /*1178a0*/  STL.64 [R1+0x10], R44 ;  /* 0x0000102c01007387 */ /* 0x0007e80000100a00 */
[----:B------:R4:W-:Y:S04]  /*1178b0*/  STL.64 [R1+0x18], R46 ;  /* 0x0000182e01007387 */ /* 0x0009e80000100a00 */
[----:B------:R-:W-:Y:S04]  /*1178c0*/  STL.64 [R1+0xa3b0], R250 ;  /* 0x00a3b0fa01007387 */ /* 0x000fe80000100a00 */
[----:B------:R-:W-:Y:S04]  /*1178d0*/  STL.64 [R1], R12 ;  /* 0x0000000c01007387 */ /* 0x000fe80000100a00 */
[----:B------:R1:W-:Y:S04]  /*1178e0*/  STL.64 [R1+0x8], R14 ;  /* 0x0000080e01007387 */ /* 0x0003e80000100a00 */
[----:B------:R-:W-:Y:S04]  /*1178f0*/  STL.64 [R1+0xa3a8], R248 ;  /* 0x00a3a8f801007387 */ /* 0x000fe80000100a00 */
[----:B------:R-:W3:Y:S04]  /*117900*/  LDL.LU R240, [R1+0x1050] ;  /* 0x0010500001f07983 */ /* 0x000ee80000300800 */
[----:B------:R-:W3:Y:S04]  /*117910*/  LDL.LU R241, [R1+0x1054] ;  /* 0x0010540001f17983 */ /* 0x000ee80000300800 */
[----:B------:R-:W4:Y:S04]  /*117920*/  LDL.LU R242, [R1+0x1058] ;  /* 0x0010580001f27983 */ /* 0x000f280000300800 */
[----:B------:R-:W4:Y:S04]  /*117930*/  LDL.LU R243, [R1+0x105c] ;  /* 0x00105c0001f37983 */ /* 0x000f280000300800 */
[----:B-1----:R-:W4:Y:S04]  /*117940*/  LDL.LU R52, [R1+0x1020] ;  /* 0x0010200001347983 */ /* 0x002f280000300800 */
[----:B------:R-:W4:Y:S04]  /*117950*/  LDL.LU R53, [R1+0x1024] ;  /* 0x0010240001357983 */ /* 0x000f280000300800 */
        /* <DEDUP_REMOVED lines=71> */
[----:B------:R-:W3:Y:S01]  /*117dd0*/  LDL.LU R45, [R1+0x1064] ;  /* 0x00106400012d7983 */ /* 0x000ee20000300800 */
[----:B------:R-:W-:Y:S01]  /*117de0*/  HMMA.1688.F32.TF32 R244, R4, R48, R244 ;  /* 0x0000003004f4723c */ /* 0x000fe200000810f4 */
[----:B----4-:R-:W-:Y:S01]  /*117df0*/  IMAD.MOV.U32 R46, RZ, RZ, R252 ;  /* 0x000000ffff2e7224 */ /* 0x010fe200078e00fc */
[----:B------:R-:W-:-:S15]  /*117e00*/  MOV R47, R0 ;  /* 0x00000000002f7202 */ /* 0x000fde0000000f00 */
[----:B------:R-:W-:Y:S02]  /*117e10*/  NOP ;  /* 0x0000000000007918 */ /* 0x000fe40000000000 */
[----:B------:R-:W-:Y:S04]  /*117e20*/  STL.64 [R1+0xa3c0], R246 ;  /* 0x00a3c0f601007387 */ /* 0x000fe80000100a00 */
[----:B------:R-:W-:Y:S01]  /*117e30*/  STL.64 [R1+0xa3b8], R244 ;  /* 0x00a3b8f401007387 */ /* 0x000fe20000100a00 */
[C---:B--2---:R-:W-:Y:S08]  /*117e40*/  HMMA.1688.F32.TF32 R52, R8.reuse, R76, R52 ;  /* 0x0000004c0834723c */ /* 0x044ff00000081034 */
        /* <DEDUP_REMOVED lines=8> */
[----:B------:R-:W-:Y:S03]  /*117ed0*/  HMMA.1688.F32.TF32 R4, R4, R20, R132 ;  /* 0x000000140404723c */ /* 0x000fe60000081084 */
[----:B------:R-:W-:Y:S01]  /*117ee0*/  STL.64 [R1+0xc20], R140 ;  /* 0x000c208c01007387 */ /* 0x000fe20000100a00 */
[----:B------:R-:W-:-:S02]  /*117ef0*/  IMAD.MOV.U32 R0, RZ, RZ, R14 ;  /* 0x000000ffff007224 */ /* 0x000fc400078e000e */
[----:B------:R-:W-:Y:S01]  /*117f00*/  IMAD.MOV.U32 R252, RZ, RZ, R15 ;  /* 0x000000fffffc7224 */ /* 0x000fe200078e000f */
        /* <DEDUP_REMOVED lines=23> */
[----:B------:R2:W-:Y:S01]  /*118080*/  STL.64 [R1+0xe8], R6 ;  /* 0x0000e80601007387 */ /* 0x0005e20000100a00 */
[C---:B------:R-:W-:Y:S08]  /*118090*/  HMMA.1688.F32.TF32 R64, R8.reuse, R68, R64 ;  /* 0x000000440840723c */ /* 0x040ff00000081040 */
[C---:B--2---:R-:W-:Y:S01]  /*1180a0*/  HMMA.1688.F32.TF32 R4, R8.reuse, R220, R92 ;  /* 0x000000dc0804723c */ /* 0x044fe2000008105c */
[----:B------:R-:W-:Y:S04]  /*1180b0*/  STL.64 [R1+0xd0], R104 ;  /* 0x0000d06801007387 */ /* 0x000fe80000100a00 */
[----:B------:R-:W-:Y:S03]  /*1180c0*/  STL.64 [R1+0xd8], R106 ;  /* 0x0000d86a01007387 */ /* 0x000fe60000100a00 */
[C---:B---3--:R-:W-:Y:S01]  /*1180d0*/  HMMA.1688.F32.TF32 R44, R8.reuse, R80, R44 ;  /* 0x00000050082c723c */ /* 0x048fe2000008102c */
[----:B------:R-:W-:Y:S04]  /*1180e0*/  STL.64 [R1+0xc0], R100 ;  /* 0x0000c06401007387 */ /* 0x000fe80000100a00 */
[----:B------:R-:W-:Y:S03]  /*1180f0*/  STL.64 [R1+0xc8], R102 ;  /* 0x0000c86601007387 */ /* 0x000fe60000100a00 */
        /* <DEDUP_REMOVED lines=148> */
[----:B------:R-:W2:Y:S04]  /*118a40*/  LDS R7, [R231+UR10+0x3a500] ;  /* 0x03a5000ae7077984 */ /* 0x000ea80008000800 */
[----:B------:R-:W-:Y:S04]  /*118a50*/  LDS R8, [R229+UR10+0x38500] ;  /* 0x0385000ae5087984 */ /* 0x000fe80008000800 */
[----:B------:R-:W-:Y:S01]  /*118a60*/  LDS R10, [R229+UR10+0x3a500] ;  /* 0x03a5000ae50a7984 */ /* 0x000fe20008000800 */
[----:B-1----:R-:W-:Y:S03]  /*118a70*/  HMMA.1688.F32.TF32 R136, R12, R76, R136 ;  /* 0x0000004c0c88723c */ /* 0x002fe60000081088 */
[----:B------:R-:W-:Y:S04]  /*118a80*/  LDS R9, [R230+UR10+0x38500] ;  /* 0x0385000ae6097984 */ /* 0x000fe80008000800 */
[----:B------:R-:W1:Y:S01]  /*118a90*/  LDS R11, [R230+UR10+0x3a500] ;  /* 0x03a5000ae60b7984 */ /* 0x000e620008000800 */
[C---:B--2---:R-:W-:Y:S08]  /*118aa0*/  HMMA.1688.F32.TF32 R124, R4.reuse, R40, R124 ;  /* 0x00000028047c723c */ /* 0x044ff0000008107c */
[C---:B------:R-:W-:Y:S08]  /*118ab0*/  HMMA.1688.F32.TF32 R120, R4.reuse, R36, R120 ;  /* 0x000000240478723c */ /* 0x040ff00000081078 */
[C---:B------:R-:W-:Y:S08]  /*118ac0*/  HMMA.1688.F32.TF32 R104, R4.reuse, R16, R104 ;  /* 0x000000100468723c */ /* 0x040ff00000081068 */
[----:B------:R-:W-:Y:S08]  /*118ad0*/  HMMA.1688.F32.TF32 R100, R4, R32, R100 ;  /* 0x000000200464723c */ /* 0x000ff00000081064 */
[C---:B---3--:R-:W-:Y:S08]  /*118ae0*/  HMMA.1688.F32.TF32 R184, R12.reuse, R36, R176 ;  /* 0x000000240cb8723c */ /* 0x048ff000000810b0 */
[C---:B------:R-:W-:Y:S08]  /*118af0*/  HMMA.1688.F32.TF32 R176, R12.reuse, R16, R168 ;  /* 0x000000100cb0723c */ /* 0x040ff000000810a8 */
[C---:B----4-:R-:W-:Y:S08]  /*118b00*/  HMMA.1688.F32.TF32 R188, R12.reuse, R40, R180 ;  /* 0x000000280cbc723c */ /* 0x050ff000000810b4 */
        /* <DEDUP_REMOVED lines=46> */
[----:B------:R-:W-:Y:S04]  /*118df0*/  STL.64 [R1+0x2b8], R126 ;  /* 0x0002b87e01007387 */ /* 0x000fe80000100a00 */
[----:B------:R-:W-:Y:S04]  /*118e00*/  STL.64 [R1+0x2a0], R120 ;  /* 0x0002a07801007387 */ /* 0x000fe80000100a00 */
[----:B------:R-:W-:Y:S05]  /*118e10*/  STL.64 [R1+0x2a8], R122 ;  /* 0x0002a87a01007387 */ /* 0x000fea0000100a00 */
        /* <DEDUP_REMOVED lines=136> */
[----:B------:R-:W2:Y:S05]  /*1196a0*/  LDS R15, [R231+UR10+0x3a580] ;  /* 0x03a5800ae70f7984 */ /* 0x000eaa0008000800 */
        /* <DEDUP_REMOVED lines=32> */
[----:B------:R-:W2:Y:S04]  /*1198b0*/  LDL.LU R44, [R1+0x1f00] ;  /* 0x001f0000012c7983 */ /* 0x000ea80000300800 */
[----:B------:R-:W-:Y:S01]  /*1198c0*/  LDS R4, [R229+UR10+0x38580] ;  /* 0x0385800ae5047984 */ /* 0x000fe20008000800 */
[C---:B----4-:R-:W-:Y:S03]  /*1198d0*/  HMMA.1688.F32.TF32 R52, R12.reuse, R36, R240 ;  /* 0x000000240c34723c */ /* 0x050fe600000810f0 */
[----:B------:R-:W-:Y:S04]  /*1198e0*/  LDS R6, [R229+UR10+0x3a580] ;  /* 0x03a5800ae5067984 */ /* 0x000fe80008000800 */
[----:B------:R-:W-:Y:S04]  /*1198f0*/  LDS R5, [R230+UR10+0x38580] ;  /* 0x0385800ae6057984 */ /* 0x000fe80008000800 */
[----:B------:R-:W1:Y:S04]  /*119900*/  LDS R7, [R230+UR10+0x3a580] ;  /* 0x03a5800ae6077984 */ /* 0x000e680008000800 */
        /* <DEDUP_REMOVED lines=129> */
[----:B--2---:R-:W-:Y:S03]  /*11a120*/  HMMA.1688.F32.TF32 R136, R12, R20, R136 ;  /* 0x000000140c88723c */ /* 0x004fe60000081088 */
[----:B------:R-:W2:Y:S05]  /*11a130*/  LDS R11, [R231+UR10+0x3a600] ;  /* 0x03a6000ae70b7984 */ /* 0x000eaa0008000800 */
[C---:B-1----:R-:W-:Y:S08]  /*11a140*/  HMMA.1688.F32.TF32 R128, R4.reuse, R36, R128 ;  /* 0x000000240480723c */ /* 0x042ff00000081080 */
        /* <DEDUP_REMOVED lines=55> */
[C---:B-1----:R-:W-:Y:S02]  /*11a4c0*/  HMMA.1688.F32.TF32 R12, R4.reuse, R220, R100 ;  /* 0x000000dc040c723c */ /* 0x042fe40000081064 */
[----:B------:R-:W-:Y:S04]  /*11a4d0*/  STL.64 [R1+0x610], R116 ;  /* 0x0006107401007387 */ /* 0x000fe80000100a00 */
[----:B------:R-:W-:Y:S04]  /*11a4e0*/  STL.64 [R1+0x618], R118 ;  /* 0x0006187601007387 */ /* 0x000fe80000100a00 */
[----:B------:R-:W-:Y:S01]  /*11a4f0*/  STL.64 [R1+0x600], R104 ;  /* 0x0006006801007387 */ /* 0x000fe20000100a00 */
[C---:B------:R-:W-:Y:S03]  /*11a500*/  HMMA.1688.F32.TF32 R88, R4.reuse, R28, R88 ;  /* 0x0000001c0458723c */ /* 0x040fe60000081058 */
[----:B------:R-:W-:Y:S05]  /*11a510*/  STL.64 [R1+0x608], R106 ;  /* 0x0006086a01007387 */ /* 0x000fea0000100a00 */
        /* <DEDUP_REMOVED lines=20> */
[----:B-1----:R-:W-:Y:S08]  /*11a660*/  HMMA.1688.F32.TF32 R12, R4, R20, R44 ;  /* 0x00000014040c723c */ /* 0x002ff0000008102c */
[C---:B--2---:R-:W-:Y:S01]  /*11a670*/  HMMA.1688.F32.TF32 R4, R8.reuse, R40, R240 ;  /* 0x000000280804723c */ /* 0x044fe200000810f0 */
[----:B------:R-:W-:Y:S04]  /*11a680*/  STL.64 [R1+0x840], R56 ;  /* 0x0008403801007387 */ /* 0x000fe80000100a00 */
[----:B------:R-:W-:Y:S04]  /*11a690*/  STL.64 [R1+0x848], R58 ;  /* 0x0008483a01007387 */ /* 0x000fe80000100a00 */
[----:B------:R1:W-:Y:S04]  /*11a6a0*/  STL.64 [R1+0x830], R52 ;  /* 0x0008303401007387 */ /* 0x0003e80000100a00 */
[----:B------:R2:W-:Y:S04]  /*11a6b0*/  STL.64 [R1+0x838], R54 ;  /* 0x0008383601007387 */ /* 0x0005e80000100a00 */
[----:B------:R-:W3:Y:S04]  /*11a6c0*/  LDL.LU R44, [R1+0x2a70] ;  /* 0x002a7000012c7983 */ /* 0x000ee80000300800 */
[----:B------:R-:W-:Y:S04]  /*11a6d0*/  STL.64 [R1+0x5a0], R12 ;  /* 0x0005a00c01007387 */ /* 0x000fe80000100a00 */
[----:B------:R4:W-:Y:S04]  /*11a6e0*/  STL.64 [R1+0x5a8], R14 ;  /* 0x0005a80e01007387 */ /* 0x0009e80000100a00 */
[----:B------:R-:W-:Y:S04]  /*11a6f0*/  STL.64 [R1+0x590], R4 ;  /* 0x0005900401007387 */ /* 0x000fe80000100a00 */
[----:B------:R-:W-:Y:S04]  /*11a700*/  STL.64 [R1+0x598], R6 ;  /* 0x0005980601007387 */ /* 0x000fe80000100a00 */
        /* <DEDUP_REMOVED lines=79> */
[C---:B----4-:R-:W-:Y:S08]  /*11ac00*/  HMMA.1688.F32.TF32 R12, R8.reuse, R108, R136 ;  /* 0x0000006c080c723c */ /* 0x050ff00000081088 */
[----:B--2---:R-:W-:-:S15]  /*11ac10*/  HMMA.1688.F32.TF32 R140, R8, R36, R236 ;  /* 0x00000024088c723c */ /* 0x004fde00000810ec */
[----:B------:R-:W-:-:S04]  /*11ac20*/  NOP ;  /* 0x0000000000007918 */ /* 0x000fc80000000000 */
[----:B------:R-:W-:Y:S04]  /*11ac30*/  STL.64 [R1+0x580], R140 ;  /* 0x0005808c01007387 */ /* 0x000fe80000100a00 */
[----:B------:R-:W-:Y:S04]  /*11ac40*/  STL.64 [R1+0x588], R142 ;  /* 0x0005888e01007387 */ /* 0x000fe80000100a00 */
[----:B------:R-:W-:Y:S04]  /*11ac50*/  STL.64 [R1+0x570], R12 ;  /* 0x0005700c01007387 */ /* 0x000fe80000100a00 */
[----:B------:R2:W-:Y:S01]  /*11ac60*/  STL.64 [R1+0x578], R14 ;  /* 0x0005780e01007387 */ /* 0x0005e20000100a00 */
[C---:B---3--:R-:W-:Y:S03]  /*11ac70*/  HMMA.1688.F32.TF32 R128, R8.reuse, R32, R128 ;  /* 0x000000200880723c */ /* 0x048fe60000081080 */
[----:B------:R-:W-:Y:S04]  /*11ac80*/  LDS R140, [R229+UR10+0x38700] ;  /* 0x0387000ae58c7984 */ /* 0x000fe80008000800 */
[----:B------:R-:W-:Y:S01]  /*11ac90*/  LDS R142, [R229+UR10+0x3a700] ;  /* 0x03a7000ae58e7984 */ /* 0x000fe20008000800 */
[----:B--2---:R-:W-:Y:S03]  /*11aca0*/  HMMA.1688.F32.TF32 R12, R8, R16, R132 ;  /* 0x00000010080c723c */ /* 0x004fe60000081084 */
[----:B------:R-:W-:Y:S04]  /*11acb0*/  LDS R141, [R230+UR10+0x38700] ;  /* 0x0387000ae68d7984 */ /* 0x000fe80008000800 */
[----:B------:R-:W-:-:S12]  /*11acc0*/  LDS R143, [R230+UR10+0x3a700] ;  /* 0x03a7000ae68f7984 */ /* 0x000fd80008000800 */
        /* <DEDUP_REMOVED lines=21> */
[----:B--2---:R-:W-:Y:S03]  /*11ae20*/  HMMA.1688.F32.TF32 R12, R8, R24, R104 ;  /* 0x00000018080c723c */ /* 0x004fe60000081068 */
[----:B------:R-:W2:-:S15]  /*11ae30*/  LDS R63, [R231+UR10+0x3a680] ;  /* 0x03a6800ae73f7984 */ /* 0x000e9e0008000800 */
[----:B------:R-:W-:Y:S01]  /*11ae40*/  NOP ;  /* 0x0000000000007918 */ /* 0x000fe20000000000 */
[----:B------:R-:W-:Y:S04]  /*11ae50*/  STL.64 [R1+0x500], R12 ;  /* 0x0005000c01007387 */ /* 0x000fe80000100a00 */
[----:B------:R3:W-:Y:S02]  /*11ae60*/  STL.64 [R1+0x508], R14 ;  /* 0x0005080e01007387 */ /* 0x0007e40000100a00 */
[C---:B---3--:R-:W-:Y:S02]  /*11ae70*/  HMMA.1688.F32.TF32 R12, R8.reuse, R48, R92 ;  /* 0x00000030080c723c */ /* 0x048fe4000008105c */
[----:B------:R-:W-:Y:S04]  /*11ae80*/  STL.64 [R1+0x4f0], R100 ;  /* 0x0004f06401007387 */ /* 0x000fe80000100a00 */
[----:B------:R-:W-:Y:S02]  /*11ae90*/  STL.64 [R1+0x4f8], R102 ;  /* 0x0004f86601007387 */ /* 0x000fe40000100a00 */
[C---:B------:R-:W-:Y:S11]  /*11aea0*/  HMMA.1688.F32.TF32 R84, R8.reuse, R76, R84 ;  /* 0x0000004c0854723c */ /* 0x040ff60000081054 */
        /* <DEDUP_REMOVED lines=15> */
[C---:B---3--:R-:W-:Y:S03]  /*11afa0*/  HMMA.1688.F32.TF32 R8, R4.reuse, R40, R56 ;  /* 0x000000280408723c */ /* 0x048fe60000081038 */
[----:B------:R-:W-:Y:S04]  /*11afb0*/  LDS R85, [R230+UR10+0x38680] ;  /* 0x0386800ae6557984 */ /* 0x000fe80008000800 */
[----:B------:R-:W1:Y:S01]  /*11afc0*/  LDS R87, [R230+UR10+0x3a680] ;  /* 0x03a6800ae6577984 */ /* 0x000e620008000800 */
[----:B------:R-:W-:Y:S01]  /*11afd0*/  HMMA.1688.F32.TF32 R12, R4, R108, R44 ;  /* 0x0000006c040c723c */ /* 0x000fe2000008102c */
[----:B------:R-:W-:-:S02]  /*11afe0*/  IMAD.MOV.U32 R251, RZ, RZ, R2 ;  /* 0x000000fffffb7224 */ /* 0x000fc400078e0002 */
[----:B------:R-:W-:Y:S04]  /*11aff0*/  LDS R229, [R231+UR10+0x38780] ;  /* 0x0387800ae7e57984 */ /* 0x000fe80008000800 */
[----:B------:R-:W-:Y:S04]  /*11b000*/  LDS R230, [R3+UR10+0x3a780] ;  /* 0x03a7800a03e67984 */ /* 0x000fe80008000800 */
[----:B------:R-:W-:Y:S04]  /*11b010*/  STL.64 [R1+0x4c0], R8 ;  /* 0x0004c00801007387 */ /* 0x000fe80000100a00 */
[----:B------:R3:W-:Y:S02]  /*11b020*/  STL.64 [R1+0x4c8], R10 ;  /* 0x0004c80a01007387 */ /* 0x0007e40000100a00 */
[C---:B---3--:R-:W-:Y:S02]  /*11b030*/  HMMA.1688.F32.TF32 R8, R4.reuse, R16, R240 ;  /* 0x000000100408723c */ /* 0x048fe400000810f0 */
[----:B------:R3:W-:Y:S04]  /*11b040*/  STL.64 [R1+0x4b0], R52 ;  /* 0x0004b03401007387 */ /* 0x0007e80000100a00 */
[----:B------:R4:W-:Y:S04]  /*11b050*/  STL.64 [R1+0x4b8], R54 ;  /* 0x0004b83601007387 */ /* 0x0009e80000100a00 */
[----:B------:R-:W2:Y:S04]  /*11b060*/  LDL.LU R64, [R1+0x27b0] ;  /* 0x0027b00001407983 */ /* 0x000ea80000300800 */
        /* <DEDUP_REMOVED lines=63> */
[C---:B-1----:R-:W-:Y:S08]  /*11b460*/  HMMA.1688.F32.TF32 R12, R4.reuse, R96, R56 ;  /* 0x00000060040c723c */ /* 0x042ff00000081038 */
[C---:B--2---:R-:W-:Y:S08]  /*11b470*/  HMMA.1688.F32.TF32 R88, R4.reuse, R32, R88 ;  /* 0x000000200458723c */ /* 0x044ff00000081058 */
[C---:B------:R-:W-:Y:S11]  /*11b480*/  HMMA.1688.F32.TF32 R8, R4.reuse, R220, R44 ;  /* 0x000000dc0408723c */ /* 0x040ff6000008102c */
        /* <DEDUP_REMOVED lines=17> */
[----:B------:R-:W2:Y:S01]  /*11b5a0*/  LDL.LU R47, [R1+0x277c] ;  /* 0x00277c00012f7983 */ /* 0x000ea20000300800 */
[----:B---3--:R-:W-:Y:S03]  /*11b5b0*/  HMMA.1688.F32.TF32 R8, R4, R232, R52 ;  /* 0x000000e80408723c */ /* 0x008fe60000081034 */
[----:B------:R-:W3:-:S15]  /*11b5c0*/  LDL.LU R52, [R1+0x2760] ;  /* 0x0027600001347983 */ /* 0x000ede0000300800 */
[----:B------:R-:W-:Y:S01]  /*11b5d0*/  NOP ;  /* 0x0000000000007918 */ /* 0x000fe20000000000 */
[----:B------:R-:W-:Y:S04]  /*11b5e0*/  STL.64 [R1+0x450], R8 ;  /* 0x0004500801007387 */ /* 0x000fe80000100a00 */
[----:B------:R4:W-:Y:S01]  /*11b5f0*/  STL.64 [R1+0x458], R10 ;  /* 0x0004580a01007387 */ /* 0x0009e20000100a00 */
[C---:B------:R-:W-:Y:S03]  /*11b600*/  HMMA.1688.F32.TF32 R128, R4.reuse, R24, R128 ;  /* 0x000000180480723c */ /* 0x040fe60000081080 */
[----:B------:R-:W3:Y:S04]  /*11b610*/  LDL.LU R53, [R1+0x2764] ;  /* 0x0027640001357983 */ /* 0x000ee80000300800 */
[----:B------:R-:W3:Y:S01]  /*11b620*/  LDL.LU R54, [R1+0x2768] ;  /* 0x0027680001367983 */ /* 0x000ee20000300800 */
[C---:B----4-:R-:W-:Y:S03]  /*11b630*/  HMMA.1688.F32.TF32 R8, R4.reuse, R28, R132 ;  /* 0x0000001c0408723c */ /* 0x050fe60000081084 */
[----:B------:R-:W3:Y:S05]  /*11b640*/  LDL.LU R55, [R1+0x276c] ;  /* 0x00276c0001377983 */ /* 0x000eea0000300800 */
[C---:B------:R-:W-:Y:S11]  /*11b650*/  HMMA.1688.F32.TF32 R12, R4.reuse, R68, R124 ;  /* 0x00000044040c723c */ /* 0x040ff6000008107c */
[----:B------:R-:W-:Y:S04]  /*11b660*/  STL.64 [R1+0x440], R8 ;  /* 0x0004400801007387 */ /* 0x000fe80000100a00 */
[----:B------:R1:W-:Y:S02]  /*11b670*/  STL.64 [R1+0x448], R10 ;  /* 0x0004480a01007387 */ /* 0x0003e40000100a00 */
[C---:B-1----:R-:W-:Y:S02]  /*11b680*/  HMMA.1688.F32.TF32 R8, R4.reuse, R48, R120 ;  /* 0x000000300408723c */ /* 0x042fe40000081078 */
[----:B------:R-:W-:Y:S04]  /*11b690*/  STL.64 [R1+0x430], R128 ;  /* 0x0004308001007387 */ /* 0x000fe80000100a00 */
[----:B------:R-:W-:Y:S02]  /*11b6a0*/  STL.64 [R1+0x438], R130 ;  /* 0x0004388201007387 */ /* 0x000fe40000100a00 */
[C---:B------:R-:W-:Y:S02]  /*11b6b0*/  HMMA.1688.F32.TF32 R112, R4.reuse, R112, R116 ;  /* 0x000000700470723c */ /* 0x040fe40000081074 */
[----:B------:R-:W-:Y:S04]  /*11b6c0*/  STL.64 [R1+0x420], R12 ;  /* 0x0004200c01007387 */ /* 0x000fe80000100a00 */
[----:B------:R1:W-:Y:S05]  /*11b6d0*/  STL.64 [R1+0x428], R14 ;  /* 0x0004280e01007387 */ /* 0x0003ea0000100a00 */
[----:B------:R-:W-:Y:S04]  /*11b6e0*/  STL.64 [R1+0x410], R8 ;  /* 0x0004100801007387 */ /* 0x000fe80000100a00 */
[----:B------:R4:W-:Y:S01]  /*11b6f0*/  STL.64 [R1+0x418], R10 ;  /* 0x0004180a01007387 */ /* 0x0009e20000100a00 */
[C---:B-1----:R-:W-:Y:S08]  /*11b700*/  HMMA.1688.F32.TF32 R12, R4.reuse, R76, R104 ;  /* 0x0000004c040c723c */ /* 0x042ff00000081068 */
[C---:B----4-:R-:W-:Y:S08]  /*11b710*/  HMMA.1688.F32.TF32 R8, R4.reuse, R80, R100 ;  /* 0x000000500408723c */ /* 0x050ff00000081064 */
        /* <DEDUP_REMOVED lines=13> */
[----:B------:R-:W-:Y:S04]  /*11b7f0*/  STL.64 [R1+0x3f8], R14 ;  /* 0x0003f80e01007387 */ /* 0x000fe80000100a00 */
[----:B------:R-:W4:Y:S04]  /*11b800*/  LDL.LU R64, [R1+0x2740] ;  /* 0x0027400001407983 */ /* 0x000f280000300800 */
[----:B------:R-:W-:Y:S04]  /*11b810*/  STL.64 [R1+0x3e0], R8 ;  /* 0x0003e00801007387 */ /* 0x000fe80000100a00 */
[----:B------:R1:W-:Y:S04]  /*11b820*/  STL.64 [R1+0x3e8], R10 ;  /* 0x0003e80a01007387 */ /* 0x0003e80000100a00 */
        /* <DEDUP_REMOVED lines=25> */
[----:B------:R-:W2:Y:S01]  /*11b9c0*/  LDL.LU R47, [R1+0x272c] ;  /* 0x00272c00012f7983 */ /* 0x000ea20000300800 */
[----:B---3--:R-:W-:Y:S03]  /*11b9d0*/  HMMA.1688.F32.TF32 R4, R60, R220, R52 ;  /* 0x000000dc3c04723c */ /* 0x008fe60000081034 */
[----:B------:R-:W3:-:S15]  /*11b9e0*/  LDL.LU R88, [R1+0x2700] ;  /* 0x0027000001587983 */ /* 0x000ede0000300800 */
[----:B------:R-:W-:Y:S01]  /*11b9f0*/  NOP ;  /* 0x0000000000007918 */ /* 0x000fe20000000000 */
        /* <DEDUP_REMOVED lines=22> */
[C---:B------:R-:W-:Y:S08]  /*11bb60*/  HMMA.1688.F32.TF32 R8, R60.reuse, R232, R72 ;  /* 0x000000e83c08723c */ /* 0x040ff00000081048 */
[C---:B------:R-:W-:Y:S11]  /*11bb70*/  HMMA.1688.F32.TF32 R240, R60.reuse, R24, R240 ;  /* 0x000000183cf0723c */ /* 0x040ff600000810f0 */
[----:B------:R-:W-:Y:S04]  /*11bb80*/  STL.64 [R1+0x380], R8 ;  /* 0x0003800801007387 */ /* 0x000fe80000100a00 */
[----:B------:R-:W-:Y:S04]  /*11bb90*/  STL.64 [R1+0x388], R10 ;  /* 0x0003880a01007387 */ /* 0x000fe80000100a00 */
[----:B------:R-:W4:Y:S04]  /*11bba0*/  LDL.LU R64, [R1+0x24d0] ;  /* 0x0024d00001407983 */ /* 0x000f280000300800 */
[----:B------:R-:W-:Y:S04]  /*11bbb0*/  STL.64 [R1+0x370], R4 ;  /* 0x0003700401007387 */ /* 0x000fe80000100a00 */
[----:B------:R-:W-:Y:S04]  /*11bbc0*/  STL.64 [R1+0x378], R6 ;  /* 0x0003780601007387 */ /* 0x000fe80000100a00 */
        /* <DEDUP_REMOVED lines=15> */
[C---:B---3--:R-:W-:Y:S08]  /*11bcc0*/  HMMA.1688.F32.TF32 R48, R60.reuse, R48, R100 ;  /* 0x000000303c30723c */ /* 0x048ff00000081064 */
[C---:B------:R-:W-:Y:S11]  /*11bcd0*/  HMMA.1688.F32.TF32 R52, R60.reuse, R76, R52 ;  /* 0x0000004c3c34723c */ /* 0x040ff60000081034 */
[----:B------:R-:W-:Y:S01]  /*11bce0*/  STL.64 [R1+0xa3d0], R50 ;  /* 0x00a3d03201007387 */ /* 0x000fe20000100a00 */
[----:B------:R-:W-:Y:S03]  /*11bcf0*/  HMMA.1688.F32.TF32 R56, R60, R80, R56 ;  /* 0x000000503c38723c */ /* 0x000fe60000081038 */
[----:B------:R-:W-:Y:S05]  /*11bd00*/  STL.64 [R1+0xa3c8], R48 ;  /* 0x00a3c83001007387 */ /* 0x000fea0000100a00 */
[----:B----4-:R-:W-:Y:S08]  /*11bd10*/  HMMA.1688.F32.TF32 R156, R84, R40, R64 ;  /* 0x00000028549c723c */ /* 0x010ff00000081040 */
[C---:B--2---:R-:W-:Y:S08]  /*11bd20*/  HMMA.1688.F32.TF32 R88, R60.reuse, R44, R88 ;  /* 0x0000002c3c58723c */ /* 0x044ff00000081058 */
[----:B------:R-:W-:Y:S11]  /*11bd30*/  HMMA.1688.F32.TF32 R60, R60, R20, R92 ;  /* 0x000000143c3c723c */ /* 0x000ff6000008105c */
[----:B------:R-:W-:Y:S04]  /*11bd40*/  STL.64 [R1+0xa3e0], R90 ;  /* 0x00a3e05a01007387 */ /* 0x000fe80000100a00 */
[----:B------:R-:W-:Y:S04]  /*11bd50*/  STL.64 [R1+0xa3d8], R88 ;  /* 0x00a3d85801007387 */ /* 0x000fe80000100a00 */
        /* <DEDUP_REMOVED lines=39> */
[C---:B--2---:R-:W-:Y:S03]  /*11bfd0*/  HMMA.1688.F32.TF32 R164, R84.reuse, R108, R112 ;  /* 0x0000006c54a4723c */ /* 0x044fe60000081070 */
[----:B------:R-:W-:Y:S04]  /*11bfe0*/  LDS R112, [R3+UR10+0x38700] ;  /* 0x0387000a03707984 */ /* 0x000fe80008000800 */
[----:B------:R-:W-:Y:S04]  /*11bff0*/  LDS R114, [R3+UR10+0x3a700] ;  /* 0x03a7000a03727984 */ /* 0x000fe80008000800 */
[----:B------:R-:W-:Y:S04]  /*11c000*/  LDS R113, [R231+UR10+0x38700] ;  /* 0x0387000ae7717984 */ /* 0x000fe80008000800 */
[----:B------:R-:W2:Y:S04]  /*11c010*/  LDS R115, [R231+UR10+0x3a700] ;  /* 0x03a7000ae7737984 */ /* 0x000ea80008000800 */
[----:B------:R-:W2:Y:S04]  /*11c020*/  LDS R231, [R231+UR10+0x3a780] ;  /* 0x03a7800ae7e77984 */ /* 0x000ea80008000800 */
[----:B------:R-:W-:Y:S01]  /*11c030*/  STL.64 [R1+0xa378], R166 ;  /* 0x00a378a601007387 */ /* 0x000fe20000100a00 */
[C---:B---3--:R-:W-:Y:S03]  /*11c040*/  HMMA.1688.F32.TF32 R168, R84.reuse, R16, R64 ;  /* 0x0000001054a8723c */ /* 0x048fe60000081040 */
[----:B------:R3:W-:Y:S04]  /*11c050*/  STL.64 [R1+0xa370], R164 ;  /* 0x00a370a401007387 */ /* 0x0007e80000100a00 */
[----:B------:R-:W2:Y:S04]  /*11c060*/  LDL.LU R64, [R1+0x29a0] ;  /* 0x0029a00001407983 */ /* 0x000ea80000300800 */
[----:B------:R-:W2:Y:S04]  /*11c070*/  LDL.LU R65, [R1+0x29a4] ;  /* 0x0029a40001417983 */ /* 0x000ea80000300800 */
[----:B------:R-:W2:Y:S04]  /*11c080*/  LDL.LU R66, [R1+0x29a8] ;  /* 0x0029a80001427983 */ /* 0x000ea80000300800 */
[----:B------:R-:W2:Y:S04]  /*11c090*/  LDL.LU R67, [R1+0x29ac] ;  /* 0x0029ac0001437983 */ /* 0x000ea80000300800 */
[----:B-1----:R-:W3:Y:S01]  /*11c0a0*/  LDL.64 R56, [R1+0x940] ;  /* 0x0009400001387983 */ /* 0x002ee20000100a00 */
[C---:B----4-:R-:W-:Y:S03]  /*11c0b0*/  HMMA.1688.F32.TF32 R176, R84.reuse, R96, R100 ;  /* 0x0000006054b0723c */ /* 0x050fe60000081064 */
[----:B------:R-:W4:Y:S05]  /*11c0c0*/  LDL.64 R58, [R1+0x948] ;  /* 0x00094800013a7983 */ /* 0x000f2a0000100a00 */
[C---:B------:R-:W-:Y:S01]  /*11c0d0*/  HMMA.1688.F32.TF32 R172, R84.reuse, R32, R104 ;  /* 0x0000002054ac723c */ /* 0x040fe20000081068 */
[----:B------:R-:W-:Y:S07]  /*11c0e0*/  STL.64 [R1+0xa368], R170 ;  /* 0x00a368aa01007387 */ /* 0x000fee0000100a00 */
[C---:B------:R-:W-:Y:S01]  /*11c0f0*/  HMMA.1688.F32.TF32 R180, R84.reuse, R220, R92 ;  /* 0x000000dc54b4723c */ /* 0x040fe2000008105c */
[----:B------:R1:W-:Y:S07]  /*11c100*/  STL.64 [R1+0xa360], R168 ;  /* 0x00a360a801007387 */ /* 0x0003ee0000100a00 */
[C---:B------:R-:W-:Y:S03]  /*11c110*/  HMMA.1688.F32.TF32 R184, R84.reuse, R232, R72 ;  /* 0x000000e854b8723c */ /* 0x040fe60000081048 */
[----:B------:R-:W-:Y:S04]  /*11c120*/  STL.64 [R1+0xa440], R174 ;  /* 0x00a440ae01007387 */ /* 0x000fe80000100a00 */
[----:B------:R-:W-:Y:S04]  /*11c130*/  STL.64 [R1+0xa438], R172 ;  /* 0x00a438ac01007387 */ /* 0x000fe80000100a00 */
[----:B------:R-:W-:Y:S01]  /*11c140*/  STL.64 [R1+0xa450], R178 ;  /* 0x00a450b201007387 */ /* 0x000fe20000100a00 */
[C---:B------:R-:W-:Y:S03]  /*11c150*/  HMMA.1688.F32.TF32 R188, R84.reuse, R28, R36 ;  /* 0x0000001c54bc723c */ /* 0x040fe60000081024 */
[----:B------:R-:W-:Y:S04]  /*11c160*/  STL.64 [R1+0xa448], R176 ;  /* 0x00a448b001007387 */ /* 0x000fe80000100a00 */
        /* <DEDUP_REMOVED lines=31> */
[----:B---3--:R-:W3:Y:S04]  /*11c360*/  LDL.64 R164, [R1+0xa80] ;  /* 0x000a800001a47983 */ /* 0x008ee80000100a00 */
[----:B------:R-:W3:Y:S04]  /*11c370*/  LDL.LU.64 R166, [R1+0xa88] ;  /* 0x000a880001a67983 */ /* 0x000ee80000300a00 */
[----:B------:R-:W-:Y:S04]  /*11c380*/  STL.64 [R1+0xa328], R66 ;  /* 0x00a3284201007387 */ /* 0x000fe80000100a00 */
[----:B------:R2:W-:Y:S04]  /*11c390*/  STL.64 [R1+0xa320], R64 ;  /* 0x00a3204001007387 */ /* 0x0005e80000100a00 */
[----:B-1----:R-:W3:Y:S04]  /*11c3a0*/  LDL.LU.64 R168, [R1+0xa60] ;  /* 0x000a600001a87983 */ /* 0x002ee80000300a00 */
[----:B------:R-:W3:Y:S01]  /*11c3b0*/  LDL.LU.64 R170, [R1+0xa68] ;  /* 0x000a680001aa7983 */ /* 0x000ee20000300a00 */
[C---:B----4-:R-:W-:Y:S08]  /*11c3c0*/  HMMA.1688.F32.TF32 R68, R84.reuse, R68, R72 ;  /* 0x000000445444723c */ /* 0x050ff00000081048 */
[C---:B------:R-:W-:Y:S11]  /*11c3d0*/  HMMA.1688.F32.TF32 R72, R84.reuse, R56, R36 ;  /* 0x000000385448723c */ /* 0x040ff60000081024 */
[----:B------:R-:W-:Y:S04]  /*11c3e0*/  STL.64 [R1+0xa318], R70 ;  /* 0x00a3184601007387 */ /* 0x000fe80000100a00 */
[----:B------:R1:W-:Y:S04]  /*11c3f0*/  STL.64 [R1+0xa310], R68 ;  /* 0x00a3104401007387 */ /* 0x0003e80000100a00 */
[----:B------:R-:W4:Y:S04]  /*11c400*/  LDL.LU R36, [R1+0x2940] ;  /* 0x0029400001247983 */ /* 0x000f280000300800 */
[----:B------:R-:W4:Y:S04]  /*11c410*/  LDL.LU R37, [R1+0x2944] ;  /* 0x0029440001257983 */ /* 0x000f280000300800 */
[----:B------:R-:W4:Y:S04]  /*11c420*/  LDL.LU R38, [R1+0x2948] ;  /* 0x0029480001267983 */ /* 0x000f280000300800 */
[----:B------:R-:W4:Y:S01]  /*11c430*/  LDL.LU R39, [R1+0x294c] ;  /* 0x00294c0001277983 */ /* 0x000f220000300800 */
[C---:B------:R-:W-:Y:S03]  /*11c440*/  HMMA.1688.F32.TF32 R116, R84.reuse, R44, R28 ;  /* 0x0000002c5474723c */ /* 0x040fe6000008101c */
[----:B------:R-:W-:Y:S05]  /*11c450*/  STL.64 [R1+0xa308], R74 ;  /* 0x00a3084a01007387 */ /* 0x000fea0000100a00 */
[C---:B------:R-:W-:Y:S01]  /*11c460*/  HMMA.1688.F32.TF32 R76, R84.reuse, R76, R220 ;  /* 0x0000004c544c723c */ /* 0x040fe200000810dc */
[----:B------:R1:W-:Y:S04]  /*11c470*/  STL.64 [R1+0xa300], R72 ;  /* 0x00a3004801007387 */ /* 0x0003e80000100a00 */
[----:B------:R-:W3:Y:S04]  /*11c480*/  LDL.LU R28, [R1+0x2930] ;  /* 0x00293000011c7983 */ /* 0x000ee80000300800 */
[----:B------:R-:W3:Y:S04]  /*11c490*/  LDL.LU R29, [R1+0x2934] ;  /* 0x00293400011d7983 */ /* 0x000ee80000300800 */
[----:B------:R-:W3:Y:S01]  /*11c4a0*/  LDL.LU R30, [R1+0x2938] ;  /* 0x00293800011e7983 */ /* 0x000ee20000300800 */
[C---:B------:R-:W-:Y:S03]  /*11c4b0*/  HMMA.1688.F32.TF32 R80, R84.reuse, R80, R232 ;  /* 0x000000505450723c */ /* 0x040fe600000810e8 */
[----:B------:R-:W3:Y:S04]  /*11c4c0*/  LDL.LU R31, [R1+0x293c] ;  /* 0x00293c00011f7983 */ /* 0x000ee80000300800 */
[----:B------:R-:W-:Y:S04]  /*11c4d0*/  STL.64 [R1+0xa460], R118 ;  /* 0x00a4607601007387 */ /* 0x000fe80000100a00 */
[----:B------:R-:W-:Y:S04]  /*11c4e0*/  STL.64 [R1+0xa458], R116 ;  /* 0x00a4587401007387 */ /* 0x000fe80000100a00 */
[----:B------:R-:W-:Y:S04]  /*11c4f0*/  STL.64 [R1+0xa470], R78 ;  /* 0x00a4704e01007387 */ /* 0x000fe80000100a00 */
[----:B------:R-:W-:Y:S04]  /*11c500*/  STL.64 [R1+0xa468], R76 ;  /* 0x00a4684c01007387 */ /* 0x000fe80000100a00 */
[----:B------:R-:W3:Y:S04]  /*11c510*/  LDL.LU.64 R180, [R1+0xa00] ;  /* 0x000a000001b47983 */ /* 0x000ee80000300a00 */
[----:B------:R-:W3:Y:S04]  /*11c520*/  LDL.LU.64 R182, [R1+0xa08] ;  /* 0x000a080001b67983 */ /* 0x000ee80000300a00 */
[----:B------:R-:W-:Y:S04]  /*11c530*/  STL.64 [R1+0xa2f8], R82 ;  /* 0x00a2f85201007387 */ /* 0x000fe80000100a00 */
[----:B------:R1:W-:Y:S01]  /*11c540*/  STL.64 [R1+0xa2f0], R80 ;  /* 0x00a2f05001007387 */ /* 0x0003e20000100a00 */
[----:B--2---:R-:W-:Y:S03]  /*11c550*/  HMMA.1688.F32.TF32 R84, R84, R20, R24 ;  /* 0x000000145454723c */ /* 0x004fe60000081018 */
        /* <DEDUP_REMOVED lines=9> */
[----:B------:R1:W-:Y:S04]  /*11c5f0*/  STL.64 [R1+0xa2e0], R84 ;  /* 0x00a2e05401007387 */ /* 0x0003e80000100a00 */
[----:B------:R-:W2:Y:S04]  /*11c600*/  LDL.LU.64 R184, [R1+0x9e0] ;  /* 0x0009e00001b87983 */ /* 0x000ea80000300a00 */
[----:B------:R-:W2:Y:S01]  /*11c610*/  LDL.LU.64 R186, [R1+0x9e8] ;  /* 0x0009e80001ba7983 */ /* 0x000ea20000300a00 */
[----:B----4-:R-:W-:-:S15]  /*11c620*/  HMMA.1688.F32.TF32 R192, R112, R40, R36 ;  /* 0x0000002870c0723c */ /* 0x010fde0000081024 */
[----:B------:R-:W-:-:S04]  /*11c630*/  NOP ;  /* 0x0000000000007918 */ /* 0x000fc80000000000 */
[----:B------:R-:W-:Y:S04]  /*11c640*/  STL.64 [R1+0xa2d8], R194 ;  /* 0x00a2d8c201007387 */ /* 0x000fe80000100a00 */
[----:B------:R4:W-:Y:S04]  /*11c650*/  STL.64 [R1+0xa2d0], R192 ;  /* 0x00a2d0c001007387 */ /* 0x0009e80000100a00 */
[----:B------:R-:W4:Y:S04]  /*11c660*/  LDL.LU R40, [R1+0x28f0] ;  /* 0x0028f00001287983 */ /* 0x000f280000300800 */
[----:B------:R-:W4:Y:S01]  /*11c670*/  LDL.LU R41, [R1+0x28f4] ;  /* 0x0028f40001297983 */ /* 0x000f220000300800 */
[C---:B---3--:R-:W-:Y:S03]  /*11c680*/  HMMA.1688.F32.TF32 R196, R112.reuse, R164, R28 ;  /* 0x000000a470c4723c */ /* 0x048fe6000008101c */
[----:B------:R-:W4:Y:S04]  /*11c690*/  LDL.LU R42, [R1+0x28f8] ;  /* 0x0028f800012a7983 */ /* 0x000f280000300800 */
[----:B------:R-:W4:Y:S04]  /*11c6a0*/  LDL.LU R43, [R1+0x28fc] ;  /* 0x0028fc00012b7983 */ /* 0x000f280000300800 */
[----:B------:R-:W3:Y:S04]  /*11c6b0*/  LDL.LU R36, [R1+0x2900] ;  /* 0x0029000001247983 */ /* 0x000ee80000300800 */
[----:B------:R-:W3:Y:S04]  /*11c6c0*/  LDL.LU R37, [R1+0x2904] ;  /* 0x0029040001257983 */ /* 0x000ee80000300800 */
[----:B------:R-:W3:Y:S04]  /*11c6d0*/  LDL.LU R38, [R1+0x2908] ;  /* 0x0029080001267983 */ /* 0x000ee80000300800 */
[----:B------:R-:W3:Y:S04]  /*11c6e0*/  LDL.LU R39, [R1+0x290c] ;  /* 0x00290c0001277983 */ /* 0x000ee80000300800 */
[----:B------:R-:W3:Y:S04]  /*11c6f0*/  LDL.LU.64 R188, [R1+0x9c0] ;  /* 0x0009c00001bc7983 */ /* 0x000ee80000300a00 */
[----:B------:R-:W3:Y:S04]  /*11c700*/  LDL.LU.64 R190, [R1+0x9c8] ;  /* 0x0009c80001be7983 */ /* 0x000ee80000300a00 */
[----:B------:R-:W3:Y:S04]  /*11c710*/  LDL.LU.64 R64, [R1+0x9a0] ;  /* 0x0009a00001407983 */ /* 0x000ee80000300a00 */
[----:B------:R-:W3:Y:S04]  /*11c720*/  LDL.LU.64 R66, [R1+0x9a8] ;  /* 0x0009a80001427983 */ /* 0x000ee80000300a00 */
[----:B------:R-:W-:Y:S04]  /*11c730*/  STL.64 [R1+0xa2c8], R198 ;  /* 0x00a2c8c601007387 */ /* 0x000fe80000100a00 */
[----:B------:R1:W-:Y:S01]  /*11c740*/  STL.64 [R1+0xa2c0], R196 ;  /* 0x00a2c0c401007387 */ /* 0x0003e20000100a00 */
[----:B--2---:R-:W-:-:S15]  /*11c750*/  HMMA.1688.F32.TF32 R200, R112, R168, R24 ;  /* 0x000000a870c8723c */ /* 0x004fde0000081018 */
[----:B------:R-:W-:-:S04]  /*11c760*/  NOP ;  /* 0x0000000000007918 */ /* 0x000fc80000000000 */
[----:B------:R-:W-:Y:S04]  /*11c770*/  STL.64 [R1+0xa480], R202 ;  /* 0x00a480ca01007387 */ /* 0x000fe80000100a00 */
[----:B------:R-:W-:Y:S04]  /*11c780*/  STL.64 [R1+0xa478], R200 ;  /* 0x00a478c801007387 */ /* 0x000fe80000100a00 */
[----:B-1----:R-:W2:Y:S04]  /*11c790*/  LDL.LU.64 R68, [R1+0x980] ;  /* 0x0009800001447983 */ /* 0x002ea80000300a00 */
[----:B------:R-:W2:Y:S04]  /*11c7a0*/  LDL.LU.64 R70, [R1+0x988] ;  /* 0x0009880001467983 */ /* 0x000ea80000300a00 */
[----:B------:R-:W2:Y:S04]  /*11c7b0*/  LDL.LU R28, [R1+0x28e0] ;  /* 0x0028e000011c7983 */ /* 0x000ea80000300800 */
[----:B------:R-:W2:Y:S04]  /*11c7c0*/  LDL.LU R29, [R1+0x28e4] ;  /* 0x0028e400011d7983 */ /* 0x000ea80000300800 */
[----:B------:R-:W2:Y:S04]  /*11c7d0*/  LDL.LU R30, [R1+0x28e8] ;  /* 0x0028e800011e7983 */ /* 0x000ea80000300800 */
[----:B------:R-:W2:Y:S01]  /*11c7e0*/  LDL.LU R31, [R1+0x28ec] ;  /* 0x0028ec00011f7983 */ /* 0x000ea20000300800 */
[C---:B------:R-:W-:Y:S03]  /*11c7f0*/  HMMA.1688.F32.TF32 R204, R112.reuse, R16, R20 ;  /* 0x0000001070cc723c */ /* 0x040fe60000081014 */
        /* <DEDUP_REMOVED lines=14> */
[----:B------:R-:W2:Y:S04]  /*11c8e0*/  LDL.LU.64 R72, [R1+0x960] ;  /* 0x0009600001487983 */ /* 0x000ea80000300a00 */
[----:B------:R-:W2:Y:S01]  /*11c8f0*/  LDL.LU.64 R74, [R1+0x968] ;  /* 0x00096800014a7983 */ /* 0x000ea20000300a00 */
[C---:B----4-:R-:W-:Y:S08]  /*11c900*/  HMMA.1688.F32.TF32 R212, R112.reuse, R180, R40 ;  /* 0x000000b470d4723c */ /* 0x050ff00000081028 */
[----:B---3--:R-:W-:-:S15]  /*11c910*/  HMMA.1688.F32.TF32 R208, R112, R32, R36 ;  /* 0x0000002070d0723c */ /* 0x008fde0000081024 */
[----:B------:R-:W-:-:S04]  /*11c920*/  NOP ;  /* 0x0000000000007918 */ /* 0x000fc80000000000 */
[----:B------:R-:W-:Y:S04]  /*11c930*/  STL.64 [R1+0xa2b8], R210 ;  /* 0x00a2b8d201007387 */ /* 0x000fe80000100a00 */
[----:B------:R1:W-:Y:S04]  /*11c940*/  STL.64 [R1+0xa2b0], R208 ;  /* 0x00a2b0d001007387 */ /* 0x0003e80000100a00 */
[----:B------:R-:W3:Y:S04]  /*11c950*/  LDL.LU.64 R80, [R1+0x900] ;  /* 0x0009000001507983 */ /* 0x000ee80000300a00 */
[----:B------:R-:W4:Y:S04]  /*11c960*/  LDL.LU.64 R82, [R1+0x908] ;  /* 0x0009080001527983 */ /* 0x000f280000300a00 */
[----:B------:R-:W3:Y:S04]  /*11c970*/  LDL.LU.64 R84, [R1+0x8e0] ;  /* 0x0008e00001547983 */ /* 0x000ee80000300a00 */
[----:B------:R-:W3:Y:S04]  /*11c980*/  LDL.LU.64 R86, [R1+0x8e8] ;  /* 0x0008e80001567983 */ /* 0x000ee80000300a00 */
[----:B------:R-:W3:Y:S04]  /*11c990*/  LDL.LU.64 R192, [R1+0x8c0] ;  /* 0x0008c00001c07983 */ /* 0x000ee80000300a00 */
[----:B------:R-:W3:Y:S04]  /*11c9a0*/  LDL.LU.64 R194, [R1+0x8c8] ;  /* 0x0008c80001c27983 */ /* 0x000ee80000300a00 */
[----:B------:R-:W3:Y:S04]  /*11c9b0*/  LDL.64 R196, [R1+0xaa0] ;  /* 0x000aa00001c47983 */ /* 0x000ee80000100a00 */
[----:B------:R-:W3:Y:S04]  /*11c9c0*/  LDL.LU.64 R198, [R1+0xaa8] ;  /* 0x000aa80001c67983 */ /* 0x000ee80000300a00 */
[----:B------:R-:W-:Y:S04]  /*11c9d0*/  STL [R1+0xa29c], R212 ;  /* 0x00a29cd401007387 */ /* 0x000fe80000100800 */
[----:B------:R-:W-:Y:S04]  /*11c9e0*/  STL [R1+0xa298], R213 ;  /* 0x00a298d501007387 */ /* 0x000fe80000100800 */
[----:B------:R-:W-:Y:S04]  /*11c9f0*/  STL [R1+0xa294], R214 ;  /* 0x00a294d601007387 */ /* 0x000fe80000100800 */
[----:B------:R-:W-:Y:S04]  /*11ca00*/  STL [R1+0xa290], R215 ;  /* 0x00a290d701007387 */ /* 0x000fe80000100800 */
[----:B-1----:R-:W3:Y:S04]  /*11ca10*/  LDL.LU.64 R208, [R1+0xa40] ;  /* 0x000a400001d07983 */ /* 0x002ee80000300a00 */
[----:B------:R-:W3:Y:S01]  /*11ca20*/  LDL.LU.64 R210, [R1+0xa48] ;  /* 0x000a480001d27983 */ /* 0x000ee20000300a00 */
[C---:B--2---:R-:W-:Y:S08]  /*11ca30*/  HMMA.1688.F32.TF32 R216, R112.reuse, R184, R28 ;  /* 0x000000b870d8723c */ /* 0x044ff0000008101c */
[C---:B------:R-:W-:Y:S08]  /*11ca40*/  HMMA.1688.F32.TF32 R220, R112.reuse, R188, R24 ;  /* 0x000000bc70dc723c */ /* 0x040ff00000081018 */
[C---:B------:R-:W-:Y:S03]  /*11ca50*/  HMMA.1688.F32.TF32 R224, R112.reuse, R64, R20 ;  /* 0x0000004070e0723c */ /* 0x040fe60000081014 */
[----:B------:R-:W-:Y:S04]  /*11ca60*/  STL [R1+0xa28c], R218 ;  /* 0x00a28cda01007387 */ /* 0x000fe80000100800 */
[----:B------:R-:W-:Y:S04]  /*11ca70*/  STL [R1+0xa288], R219 ;  /* 0x00a288db01007387 */ /* 0x000fe80000100800 */
        /* <DEDUP_REMOVED lines=42> */
[----:B------:R1:W-:Y:S04]  /*11cd20*/  STL.64 [R1+0xa2a0], R92 ;  /* 0x00a2a05c01007387 */ /* 0x0003e80000100a00 */
[----:B-1----:R-:W4:Y:S04]  /*11cd30*/  LDL.LU.64 R92, [R1+0xa20] ;  /* 0x000a2000015c7983 */ /* 0x002f280000300a00 */
[----:B------:R-:W4:Y:S01]  /*11cd40*/  LDL.LU.64 R94, [R1+0xa28] ;  /* 0x000a2800015e7983 */ /* 0x000f220000300a00 */
[C---:B--2---:R-:W-:Y:S08]  /*11cd50*/  HMMA.1688.F32.TF32 R96, R112.reuse, R72, R96 ;  /* 0x000000487060723c */ /* 0x044ff00000081060 */
[C---:B---3--:R-:W-:Y:S11]  /*11cd60*/  HMMA.1688.F32.TF32 R100, R112.reuse, R56, R232 ;  /* 0x000000387064723c */ /* 0x048ff600000810e8 */
[----:B------:R-:W-:Y:S01]  /*11cd70*/  STL.64 [R1+0xa4a0], R98 ;  /* 0x00a4a06201007387 */ /* 0x000fe20000100a00 */
[C---:B----4-:R-:W-:Y:S03]  /*11cd80*/  HMMA.1688.F32.TF32 R144, R112.reuse, R44, R36 ;  /* 0x0000002c7090723c */ /* 0x050fe60000081024 */
[----:B------:R-:W-:Y:S05]  /*11cd90*/  STL.64 [R1+0xa498], R96 ;  /* 0x00a4986001007387 */ /* 0x000fea0000100a00 */
[C---:B------:R-:W-:Y:S01]  /*11cda0*/  HMMA.1688.F32.TF32 R104, R112.reuse, R80, R32 ;  /* 0x000000507068723c */ /* 0x040fe20000081020 */
[----:B------:R-:W-:Y:S07]  /*11cdb0*/  STL [R1+0xa270], R100 ;  /* 0x00a2706401007387 */ /* 0x000fee0000100800 */
[C---:B------:R-:W-:Y:S08]  /*11cdc0*/  HMMA.1688.F32.TF32 R108, R112.reuse, R84, R40 ;  /* 0x00000054706c723c */ /* 0x040ff00000081028 */
[----:B------:R-:W-:Y:S08]  /*11cdd0*/  HMMA.1688.F32.TF32 R112, R112, R192, R28 ;  /* 0x000000c07070723c */ /* 0x000ff0000008101c */
[C---:B------:R-:W-:Y:S01]  /*11cde0*/  HMMA.1688.F32.TF32 R4, R140.reuse, R196, R24 ;  /* 0x000000c48c04723c */ /* 0x040fe20000081018 */
[----:B------:R-:W-:Y:S04]  /*11cdf0*/  STL [R1+0xa26c], R101 ;  /* 0x00a26c6501007387 */ /* 0x000fe80000100800 */
[----:B------:R-:W-:Y:S03]  /*11ce00*/  STL [R1+0xa268], R102 ;  /* 0x00a2686601007387 */ /* 0x000fe60000100800 */
[C---:B------:R-:W-:Y:S01]  /*11ce10*/  HMMA.1688.F32.TF32 R8, R140.reuse, R164, R20 ;  /* 0x000000a48c08723c */ /* 0x040fe20000081014 */
[----:B------:R-:W-:Y:S04]  /*11ce20*/  STL [R1+0xa264], R103 ;  /* 0x00a2646701007387 */ /* 0x000fe80000100800 */
[----:B------:R-:W-:Y:S04]  /*11ce30*/  STL [R1+0xa274], R146 ;  /* 0x00a2749201007387 */ /* 0x000fe80000100800 */
[----:B------:R-:W-:Y:S04]  /*11ce40*/  STL [R1+0xa260], R147 ;  /* 0x00a2609301007387 */ /* 0x000fe80000100800 */
[----:B------:R-:W-:Y:S04]  /*11ce50*/  STL.64 [R1+0xa4b0], R106 ;  /* 0x00a4b06a01007387 */ /* 0x000fe80000100a00 */
[----:B------:R-:W-:Y:S04]  /*11ce60*/  STL.64 [R1+0xa4a8], R104 ;  /* 0x00a4a86801007387 */ /* 0x000fe80000100a00 */
[----:B------:R-:W-:Y:S04]  /*11ce70*/  STL.64 [R1+0xa4c0], R110 ;  /* 0x00a4c06e01007387 */ /* 0x000fe80000100a00 */
[----:B------:R1:W-:Y:S04]  /*11ce80*/  STL.64 [R1+0xa4b8], R108 ;  /* 0x00a4b86c01007387 */ /* 0x0003e80000100a00 */
[----:B------:R-:W-:Y:S04]  /*11ce90*/  STL.64 [R1+0xa4d0], R114 ;  /* 0x00a4d07201007387 */ /* 0x000fe80000100a00 */
[----:B------:R-:W-:Y:S04]  /*11cea0*/  STL.64 [R1+0xa4c8], R112 ;  /* 0x00a4c87001007387 */ /* 0x000fe80000100a00 */
[----:B------:R-:W-:Y:S04]  /*11ceb0*/  STL.64 [R1+0xa4e0], R6 ;  /* 0x00a4e00601007387 */ /* 0x000fe80000100a00 */
[----:B------:R2:W-:Y:S04]  /*11cec0*/  STL.64 [R1+0xa4d8], R4 ;  /* 0x00a4d80401007387 */ /* 0x0005e80000100a00 */
[----:B------:R-:W-:Y:S04]  /*11ced0*/  STL [R1+0xa25c], R9 ;  /* 0x00a25c0901007387 */ /* 0x000fe80000100800 */
[----:B------:R-:W-:Y:S04]  /*11cee0*/  STL [R1+0xa258], R10 ;  /* 0x00a2580a01007387 */ /* 0x000fe80000100800 */
[----:B------:R-:W-:Y:S04]  /*11cef0*/  STL [R1+0xa254], R11 ;  /* 0x00a2540b01007387 */ /* 0x000fe80000100800 */
        /* <DEDUP_REMOVED lines=69> */
[----:B------:R-:W-:Y:S05]  /*11d350*/  STL.64 [R1+0xa4f8], R152 ;  /* 0x00a4f89801007387 */ /* 0x000fea0000100a00 */
        /* <DEDUP_REMOVED lines=17> */
[----:B------:R-:W3:Y:S04]  /*11d470*/  LDL.LU R2, [R1+0xa580] ;  /* 0x00a5800001027983 */ /* 0x000ee80000300800 */
[----:B------:R-:W4:Y:S04]  /*11d480*/  LDL.LU R244, [R1+0x2420] ;  /* 0x0024200001f47983 */ /* 0x000f280000300800 */
[----:B------:R-:W4:Y:S04]  /*11d490*/  LDL.LU R245, [R1+0x2424] ;  /* 0x0024240001f57983 */ /* 0x000f280000300800 */
[----:B------:R-:W4:Y:S04]  /*11d4a0*/  LDL.LU R246, [R1+0x2428] ;  /* 0x0024280001f67983 */ /* 0x000f280000300800 */
[----:B------:R-:W4:Y:S04]  /*11d4b0*/  LDL.LU R247, [R1+0x242c] ;  /* 0x00242c0001f77983 */ /* 0x000f280000300800 */
[----:B------:R-:W2:Y:S04]  /*11d4c0*/  LDL.LU R240, [R1+0x2430] ;  /* 0x0024300001f07983 */ /* 0x000ea80000300800 */
[----:B------:R-:W2:Y:S04]  /*11d4d0*/  LDL.LU R241, [R1+0x2434] ;  /* 0x0024340001f17983 */ /* 0x000ea80000300800 */
[----:B------:R-:W2:Y:S01]  /*11d4e0*/  LDL.LU R242, [R1+0x2438] ;  /* 0x0024380001f27983 */ /* 0x000ea20000300800 */
[----:B---3--:R-:W-:-:S03]  /*11d4f0*/  MOV R243, R2 ;  /* 0x0000000200f37202 */ /* 0x008fc60000000f00 */
[----:B------:R-:W3:Y:S04]  /*11d500*/  LDL.LU R2, [R1+0xa57c] ;  /* 0x00a57c0001027983 */ /* 0x000ee80000300800 */
        /* <DEDUP_REMOVED lines=34> */
[----:B---3--:R-:W-:-:S03]  /*11d730*/  MOV R179, R2 ;  /* 0x0000000200b37202 */ /* 0x008fc60000000f00 */
[----:B------:R-:W3:Y:S04]  /*11d740*/  LDL.LU R2, [R1+0xa56c] ;  /* 0x00a56c0001027983 */ /* 0x000ee80000300800 */
        /* <DEDUP_REMOVED lines=9> */
[C---:B------:R-:W-:Y:S08]  /*11d7e0*/  HMMA.1688.F32.TF32 R148, R140.reuse, R44, R236 ;  /* 0x0000002c8c94723c */ /* 0x040ff000000810ec */
[C---:B------:R-:W-:Y:S08]  /*11d7f0*/  HMMA.1688.F32.TF32 R132, R140.reuse, R80, R132 ;  /* 0x000000508c84723c */ /* 0x040ff00000081084 */
[C---:B------:R-:W-:Y:S08]  /*11d800*/  HMMA.1688.F32.TF32 R136, R140.reuse, R84, R136 ;  /* 0x000000548c88723c */ /* 0x040ff00000081088 */
[----:B------:R-:W-:Y:S01]  /*11d810*/  HMMA.1688.F32.TF32 R140, R140, R192, R232 ;  /* 0x000000c08c8c723c */ /* 0x000fe200000810e8 */
[----:B---3--:R-:W-:-:S02]  /*11d820*/  IMAD.MOV.U32 R79, RZ, RZ, R2 ;  /* 0x000000ffff4f7224 */ /* 0x008fc400078e0002 */
[----:B------:R-:W3:Y:S04]  /*11d830*/  LDL.LU R2, [R1+0xa568] ;  /* 0x00a5680001027983 */ /* 0x000ee80000300800 */
        /* <DEDUP_REMOVED lines=36> */
[----:B---3--:R-:W-:-:S02]  /*11da80*/  IMAD.MOV.U32 R207, RZ, RZ, R2 ;  /* 0x000000ffffcf7224 */ /* 0x008fc400078e0002 */
[----:B------:R-:W-:Y:S04]  /*11da90*/  LDS R232, [R3+UR10+0x3c000] ;  /* 0x03c0000a03e87984 */ /* 0x000fe80008000800 */
[----:B------:R-:W-:-:S12]  /*11daa0*/  LDS R234, [R3+UR10+0x3e000] ;  /* 0x03e0000a03ea7984 */ /* 0x000fd80008000800 */
[----:B------:R-:W-:Y:S04]  /*11dab0*/  STL.64 [R1+0xc40], R4 ;  /* 0x000c400401007387 */ /* 0x000fe80000100a00 */
[----:B------:R4:W-:Y:S02]  /*11dac0*/  STL.64 [R1+0xc48], R6 ;  /* 0x000c480601007387 */ /* 0x0009e40000100a00 */
[----:B----4-:R-:W-:-:S15]  /*11dad0*/  HMMA.1688.F32.TF32 R4, R228, R208, R108 ;  /* 0x000000d0e404723c */ /* 0x010fde000008106c */
        /* <DEDUP_REMOVED lines=27> */
[C---:B-1----:R-:W-:Y:S08]  /*11dc90*/  HMMA.1688.F32.TF32 R4, R228.reuse, R72, R200 ;  /* 0x00000048e404723c */ /* 0x042ff000000810c8 */
[C---:B------:R-:W-:Y:S11]  /*11dca0*/  HMMA.1688.F32.TF32 R12, R228.reuse, R56, R76 ;  /* 0x00000038e40c723c */ /* 0x040ff6000008104c */
[----:B------:R-:W-:Y:S04]  /*11dcb0*/  STL.64 [R1+0xcb0], R4 ;  /* 0x000cb00401007387 */ /* 0x000fe80000100a00 */
[----:B------:R1:W-:Y:S02]  /*11dcc0*/  STL.64 [R1+0xcb8], R6 ;  /* 0x000cb80601007387 */ /* 0x0003e40000100a00 */
[----:B-1----:R-:W-:Y:S02]  /*11dcd0*/  HMMA.1688.F32.TF32 R4, R228, R44, R116 ;  /* 0x0000002ce404723c */ /* 0x002fe40000081074 */
[----:B------:R-:W-:Y:S04]  /*11dce0*/  STL.64 [R1+0xd00], R12 ;  /* 0x000d000c01007387 */ /* 0x000fe80000100a00 */
[----:B------:R-:W-:-:S13]  /*11dcf0*/  STL.64 [R1+0xd08], R14 ;  /* 0x000d080e01007387 */ /* 0x000fda0000100a00 */
[----:B------:R-:W-:Y:S04]  /*11dd00*/  STL.64 [R1+0xcf0], R4 ;  /* 0x000cf00401007387 */ /* 0x000fe80000100a00 */
[----:B------:R1:W-:Y:S02]  /*11dd10*/  STL.64 [R1+0xcf8], R6 ;  /* 0x000cf80601007387 */ /* 0x0003e40000100a00 */
[C---:B-1----:R-:W-:Y:S08]  /*11dd20*/  HMMA.1688.F32.TF32 R4, R228.reuse, R80, R176 ;  /* 0x00000050e404723c */ /* 0x042ff000000810b0 */
[----:B------:R-:W-:Y:S01]  /*11dd30*/  HMMA.1688.F32.TF32 R40, R228, R164, R40 ;  /* 0x000000a4e428723c */ /* 0x000fe20000081028 */
[----:B------:R-:W-:-:S05]  /*11dd40*/  LOP3.LUT R165, R3, 0x20, RZ, 0x3c, !PT ;  /* 0x0000002003a57812 */ /* 0x000fca00078e3cff */
[----:B------:R-:W-:Y:S04]  /*11dd50*/  LDS R233, [R165+UR10+0x3c000] ;  /* 0x03c0000aa5e97984 */ /* 0x000fe80008000800 */
[----:B------:R-:W1:Y:S04]  /*11dd60*/  LDS R235, [R165+UR10+0x3e000] ;  /* 0x03e0000aa5eb7984 */ /* 0x000e680008000800 */
[----:B------:R-:W-:Y:S04]  /*11dd70*/  STL.64 [R1+0xce0], R4 ;  /* 0x000ce00401007387 */ /* 0x000fe80000100a00 */
[----:B------:R2:W-:Y:S02]  /*11dd80*/  STL.64 [R1+0xce8], R6 ;  /* 0x000ce80601007387 */ /* 0x0005e40000100a00 */
[----:B--2---:R-:W-:-:S15]  /*11dd90*/  HMMA.1688.F32.TF32 R4, R228, R84, R172 ;  /* 0x00000054e404723c */ /* 0x004fde00000810ac */
[----:B------:R-:W-:-:S04]  /*11dda0*/  NOP ;  /* 0x0000000000007918 */ /* 0x000fc80000000000 */
[----:B------:R-:W-:Y:S04]  /*11ddb0*/  STL.64 [R1+0xd10], R4 ;  /* 0x000d100401007387 */ /* 0x000fe80000100a00 */
[----:B------:R2:W-:Y:S02]  /*11ddc0*/  STL.64 [R1+0xd18], R6 ;  /* 0x000d180601007387 */ /* 0x0005e40000100a00 */
[----:B--2---:R-:W-:Y:S08]  /*11ddd0*/  HMMA.1688.F32.TF32 R4, R228, R192, R160 ;  /* 0x000000c0e404723c */ /* 0x004ff000000810a0 */
[C---:B-1----:R-:W-:Y:S11]  /*11dde0*/  HMMA.1688.F32.TF32 R12, R232.reuse, R198, R156 ;  /* 0x000000c6e80c723c */ /* 0x042ff6000008109c */
        /* <DEDUP_REMOVED lines=138> */
[----:B------:R-:W-:Y:S02]  /*11e690*/  IMAD.MOV.U32 R10, RZ, RZ, R209 ;  /* 0x000000ffff0a7224 */ /* 0x000fe400078e00d1 */
[----:B------:R-:W-:Y:S01]  /*11e6a0*/  IMAD.MOV.U32 R209, RZ, RZ, R180 ;  /* 0x000000ffffd17224 */ /* 0x000fe200078e00b4 */
[C---:B------:R-:W-:Y:S01]  /*11e6b0*/  LOP3.LUT R180, R3.reuse, 0x60, RZ, 0x3c, !PT ;  /* 0x0000006003b47812 */ /* 0x040fe200078e3cff */
[----:B------:R-:W-:Y:S01]  /*11e6c0*/  IMAD.MOV.U32 R208, RZ, RZ, R181 ;  /* 0x000000ffffd07224 */ /* 0x000fe200078e00b5 */
[----:B------:R-:W-:-:S03]  /*11e6d0*/  LOP3.LUT R181, R3, 0x40, RZ, 0x3c, !PT ;  /* 0x0000004003b57812 */ /* 0x000fc600078e3cff */
[----:B------:R-:W-:Y:S04]  /*11e6e0*/  LDS R237, [R180+UR10+0x3c000] ;  /* 0x03c0000ab4ed7984 */ /* 0x000fe80008000800 */
[----:B------:R-:W-:Y:S04]  /*11e6f0*/  LDS R236, [R181+UR10+0x3c000] ;  /* 0x03c0000ab5ec7984 */ /* 0x000fe80008000800 */
[----:B------:R-:W-:Y:S04]  /*11e700*/  LDS R238, [R181+UR10+0x3e000] ;  /* 0x03e0000ab5ee7984 */ /* 0x000fe80008000800 */
[----:B------:R-:W2:Y:S02]  /*11e710*/  LDS R239, [R180+UR10+0x3e000] ;  /* 0x03e0000ab4ef7984 */ /* 0x000ea40008000800 */
[----:B--2---:R-:W-:Y:S08]  /*11e720*/  HMMA.1688.F32.TF32 R4, R236, R198, R4 ;  /* 0x000000c6ec04723c */ /* 0x004ff00000081004 */
[C---:B---3--:R-:W-:Y:S08]  /*11e730*/  HMMA.1688.F32.TF32 R12, R232.reuse, R194, R12 ;  /* 0x000000c2e80c723c */ /* 0x048ff0000008100c */
[C---:B----4-:R-:W-:Y:S08]  /*11e740*/  HMMA.1688.F32.TF32 R32, R232.reuse, R70, R32 ;  /* 0x00000046e820723c */ /* 0x050ff00000081020 */
        /* <DEDUP_REMOVED lines=28> */
[C---:B---3--:R-:W-:Y:S03]  /*11e910*/  HMMA.1688.F32.TF32 R12, R236.reuse, R170, R108 ;  /* 0x000000aaec0c723c */ /* 0x048fe6000008106c */
[----:B------:R-:W-:Y:S04]  /*11e920*/  LDS R232, [R181+UR10+0x3c080] ;  /* 0x03c0800ab5e87984 */ /* 0x000fe80008000800 */
[----:B------:R-:W-:Y:S01]  /*11e930*/  LDS R234, [R181+UR10+0x3e080] ;  /* 0x03e0800ab5ea7984 */ /* 0x000fe20008000800 */
[C---:B-1----:R-:W-:Y:S03]  /*11e940*/  HMMA.1688.F32.TF32 R4, R236.reuse, R210, R104 ;  /* 0x000000d2ec04723c */ /* 0x042fe60000081068 */
[----:B------:R-:W-:Y:S04]  /*11e950*/  LDS R233, [R180+UR10+0x3c080] ;  /* 0x03c0800ab4e97984 */ /* 0x000fe80008000800 */
        /* <DEDUP_REMOVED lines=8> */
[----:B------:R-:W-:Y:S05]  /*11e9e0*/  LDS R235, [R180+UR10+0x3e080] ;  /* 0x03e0800ab4eb7984 */ /* 0x000fea0008000800 */
        /* <DEDUP_REMOVED lines=9> */
[----:B-1----:R-:W-:Y:S03]  /*11ea80*/  HMMA.1688.F32.TF32 R4, R236, R70, R176 ;  /* 0x00000046ec04723c */ /* 0x002fe600000810b0 */
[----:B------:R-:W-:Y:S04]  /*11ea90*/  STL.64 [R1+0x28b0], R16 ;  /* 0x0028b01001007387 */ /* 0x000fe80000100a00 */
[----:B------:R1:W-:Y:S01]  /*11eaa0*/  STL.64 [R1+0x28b8], R18 ;  /* 0x0028b81201007387 */ /* 0x0003e20000100a00 */
[----:B------:R-:W-:Y:S03]  /*11eab0*/  HMMA.1688.F32.TF32 R36, R228, R196, R36 ;  /* 0x000000c4e424723c */ /* 0x000fe60000081024 */
[----:B------:R-:W-:Y:S04]  /*11eac0*/  STL.64 [R1+0x28a0], R12 ;  /* 0x0028a00c01007387 */ /* 0x000fe80000100a00 */
[----:B------:R3:W-:Y:S01]  /*11ead0*/  STL.64 [R1+0x28a8], R14 ;  /* 0x0028a80e01007387 */ /* 0x0007e20000100a00 */
[C---:B-1----:R-:W-:Y:S03]  /*11eae0*/  HMMA.1688.F32.TF32 R16, R236.reuse, R74, R172 ;  /* 0x0000004aec10723c */ /* 0x042fe600000810ac */
[----:B------:R-:W-:Y:S04]  /*11eaf0*/  LDS R228, [R3+UR10+0x3c080] ;  /* 0x03c0800a03e47984 */ /* 0x000fe80008000800 */
[----:B------:R-:W-:Y:S01]  /*11eb00*/  LDS R230, [R3+UR10+0x3e080] ;  /* 0x03e0800a03e67984 */ /* 0x000fe20008000800 */
[C---:B---3--:R-:W-:Y:S03]  /*11eb10*/  HMMA.1688.F32.TF32 R12, R236.reuse, R58, R160 ;  /* 0x0000003aec0c723c */ /* 0x048fe600000810a0 */
[----:B------:R-:W-:Y:S04]  /*11eb20*/  LDS R229, [R165+UR10+0x3c080] ;  /* 0x03c0800aa5e57984 */ /* 0x000fe80008000800 */
[----:B------:R-:W1:Y:S04]  /*11eb30*/  LDS R231, [R165+UR10+0x3e080] ;  /* 0x03e0800aa5e77984 */ /* 0x000e680008000800 */
        /* <DEDUP_REMOVED lines=13> */
[----:B------:R1:W-:Y:S05]  /*11ec10*/  STL.64 [R1+0x2988], R18 ;  /* 0x0029881201007387 */ /* 0x0003ea0000100a00 */
[----:B------:R-:W-:Y:S04]  /*11ec20*/  STL.64 [R1+0x29c0], R12 ;  /* 0x0029c00c01007387 */ /* 0x000fe80000100a00 */
[----:B------:R3:W-:Y:S01]  /*11ec30*/  STL.64 [R1+0x29c8], R14 ;  /* 0x0029c80e01007387 */ /* 0x0007e20000100a00 */
[C---:B-1----:R-:W-:Y:S03]  /*11ec40*/  HMMA.1688.F32.TF32 R16, R228.reuse, R198, R48 ;  /* 0x000000c6e410723c */ /* 0x042fe60000081030 */
[----:B------:R-:W-:Y:S04]  /*11ec50*/  LDS R236, [R3+UR10+0x3c100] ;  /* 0x03c1000a03ec7984 */ /* 0x000fe80008000800 */
[----:B------:R-:W-:Y:S01]  /*11ec60*/  STL.64 [R1+0x29e0], R4 ;  /* 0x0029e00401007387 */ /* 0x000fe20000100a00 */
[C---:B---3--:R-:W-:Y:S03]  /*11ec70*/  HMMA.1688.F32.TF32 R12, R228.reuse, R166, R240 ;  /* 0x000000a6e40c723c */ /* 0x048fe600000810f0 */
[----:B------:R1:W-:Y:S04]  /*11ec80*/  STL.64 [R1+0x29e8], R6 ;  /* 0x0029e80601007387 */ /* 0x0003e80000100a00 */
[----:B------:R-:W-:Y:S04]  /*11ec90*/  LDS R238, [R3+UR10+0x3e100] ;  /* 0x03e1000a03ee7984 */ /* 0x000fe80008000800 */
[----:B------:R-:W-:Y:S01]  /*11eca0*/  LDS R237, [R165+UR10+0x3c100] ;  /* 0x03c1000aa5ed7984 */ /* 0x000fe20008000800 */
[C---:B-1----:R-:W-:Y:S03]  /*11ecb0*/  HMMA.1688.F32.TF32 R4, R228.reuse, R170, R244 ;  /* 0x000000aae404723c */ /* 0x042fe600000810f4 */
[----:B------:R-:W-:Y:S04]  /*11ecc0*/  STL.64 [R1+0x20c0], R16 ;  /* 0x0020c01001007387 */ /* 0x000fe80000100a00 */
[----:B------:R-:W-:Y:S04]  /*11ecd0*/  STL.64 [R1+0x20c8], R18 ;  /* 0x0020c81201007387 */ /* 0x000fe80000100a00 */
[----:B------:R-:W-:Y:S04]  /*11ece0*/  STL.64 [R1+0x2090], R12 ;  /* 0x0020900c01007387 */ /* 0x000fe80000100a00 */
[----:B------:R-:W-:Y:S04]  /*11ecf0*/  STL.64 [R1+0x2098], R14 ;  /* 0x0020980e01007387 */ /* 0x000fe80000100a00 */
[----:B------:R-:W1:Y:S04]  /*11ed00*/  LDS R239, [R165+UR10+0x3e100] ;  /* 0x03e1000aa5ef7984 */ /* 0x000e680008000800 */
[----:B------:R-:W-:Y:S04]  /*11ed10*/  STL.64 [R1+0x2050], R4 ;  /* 0x0020500401007387 */ /* 0x000fe80000100a00 */
[----:B------:R3:W-:Y:S04]  /*11ed20*/  STL.64 [R1+0x2058], R6 ;  /* 0x0020580601007387 */ /* 0x0007e80000100a00 */
[----:B------:R-:W4:Y:S01]  /*11ed30*/  LDL.LU R244, [R1+0x20f0] ;  /* 0x0020f00001f47983 */ /* 0x000f220000300800 */
[----:B---3--:R-:W-:-:S15]  /*11ed40*/  HMMA.1688.F32.TF32 R4, R228, R210, R248 ;  /* 0x000000d2e404723c */ /* 0x008fde00000810f8 */
        /* <DEDUP_REMOVED lines=52> */
[----:B-1----:R-:W3:Y:S04]  /*11f090*/  LDL.LU R6, [R1+0x2228] ;  /* 0x0022280001067983 */ /* 0x002ee80000300800 */
[----:B------:R-:W3:Y:S04]  /*11f0a0*/  LDL.LU R7, [R1+0x222c] ;  /* 0x00222c0001077983 */ /* 0x000ee80000300800 */
        /* <DEDUP_REMOVED lines=37> */
[C---:B--2---:R-:W-:Y:S08]  /*11f300*/  HMMA.1688.F32.TF32 R4, R228.reuse, R66, R108 ;  /* 0x00000042e404723c */ /* 0x044ff0000008106c */
[C---:B----4-:R-:W-:Y:S08]  /*11f310*/  HMMA.1688.F32.TF32 R24, R228.reuse, R94, R152 ;  /* 0x0000005ee418723c */ /* 0x050ff00000081098 */
[C---:B------:R-:W-:Y:S08]  /*11f320*/  HMMA.1688.F32.TF32 R20, R228.reuse, R182, R12 ;  /* 0x000000b6e414723c */ /* 0x040ff0000008100c */
        /* <DEDUP_REMOVED lines=27> */
[----:B------:R-:W-:Y:S05]  /*11f4e0*/  STL.64 [R1+0x21b8], R18 ;  /* 0x0021b81201007387 */ /* 0x000fea0000100a00 */
        /* <DEDUP_REMOVED lines=8> */
[----:B------:R-:W1:Y:S05]  /*11f570*/  LDS R231, [R180+UR10+0x3e100] ;  /* 0x03e1000ab4e77984 */ /* 0x000e6a0008000800 */
[C---:B------:R-:W-:Y:S08]  /*11f580*/  HMMA.1688.F32.TF32 R16, R232.reuse, R166, R160 ;  /* 0x000000a6e810723c */ /* 0x040ff000000810a0 */
        /* <DEDUP_REMOVED lines=199> */
[----:B---3--:R-:W-:Y:S01]  /*120200*/  HMMA.1688.F32.TF32 R4, R236, R194, R52 ;  /* 0x000000c2ec04723c */ /* 0x008fe20000081034 */
        /* <DEDUP_REMOVED lines=12> */
[----:B------:R-:W1:Y:S04]  /*1202d0*/  LDS R239, [R180+UR10+0x3e180] ;  /* 0x03e1800ab4ef7984 */ /* 0x000e680008000800 */
[----:B------:R-:W-:Y:S04]  /*1202e0*/  STL.64 [R1+0x2680], R16 ;  /* 0x0026801001007387 */ /* 0x000fe80000100a00 */
[----:B------:R-:W-:Y:S04]  /*1202f0*/  STL.64 [R1+0x2688], R18 ;  /* 0x0026881201007387 */ /* 0x000fe80000100a00 */
[----:B------:R-:W-:Y:S04]  /*120300*/  STL.64 [R1+0x2670], R12 ;  /* 0x0026700c01007387 */ /* 0x000fe80000100a00 */
[----:B------:R3:W-:Y:S04]  /*120310*/  STL.64 [R1+0x2678], R14 ;  /* 0x0026780e01007387 */ /* 0x0007e80000100a00 */
[----:B------:R-:W-:Y:S04]  /*120320*/  STL.64 [R1+0x2660], R4 ;  /* 0x0026600401007387 */ /* 0x000fe80000100a00 */
[----:B------:R4:W-:Y:S01]  /*120330*/  STL.64 [R1+0x2668], R6 ;  /* 0x0026680601007387 */ /* 0x0009e20000100a00 */
[C---:B---3--:R-:W-:Y:S08]  /*120340*/  HMMA.1688.F32.TF32 R12, R228.reuse, R210, R244 ;  /* 0x000000d2e40c723c */ /* 0x048ff000000810f4 */
[C---:B----4-:R-:W-:Y:S11]  /*120350*/  HMMA.1688.F32.TF32 R4, R228.reuse, R94, R248 ;  /* 0x0000005ee404723c */ /* 0x050ff600000810f8 */
        /* <DEDUP_REMOVED lines=98> */
[C---:B------:R-:W-:Y:S08]  /*120980*/  HMMA.1688.F32.TF32 R16, R228.reuse, R186, R152 ;  /* 0x000000bae410723c */ /* 0x040ff00000081098 */
        /* <DEDUP_REMOVED lines=25> */
[----:B------:R1:W-:Y:S05]  /*120b20*/  STL.64 [R1+0x2858], R18 ;  /* 0x0028581201007387 */ /* 0x0003ea0000100a00 */
[----:B------:R-:W-:Y:S04]  /*120b30*/  STL.64 [R1+0x2970], R12 ;  /* 0x0029700c01007387 */ /* 0x000fe80000100a00 */
[----:B------:R2:W-:Y:S01]  /*120b40*/  STL.64 [R1+0x2978], R14 ;  /* 0x0029780e01007387 */ /* 0x0005e20000100a00 */
[C---:B-1----:R-:W-:Y:S03]  /*120b50*/  HMMA.1688.F32.TF32 R16, R232.reuse, R198, R116 ;  /* 0x000000c6e810723c */ /* 0x042fe60000081074 */
[----:B------:R-:W-:Y:S04]  /*120b60*/  LDS R228, [R3+UR10+0x3c200] ;  /* 0x03c2000a03e47984 */ /* 0x000fe80008000800 */
[----:B------:R-:W-:Y:S01]  /*120b70*/  STL.64 [R1+0x29b0], R4 ;  /* 0x0029b00401007387 */ /* 0x000fe20000100a00 */
[C---:B--2---:R-:W-:Y:S03]  /*120b80*/  HMMA.1688.F32.TF32 R12, R232.reuse, R166, R176 ;  /* 0x000000a6e80c723c */ /* 0x044fe600000810b0 */
[----:B------:R1:W-:Y:S04]  /*120b90*/  STL.64 [R1+0x29b8], R6 ;  /* 0x0029b80601007387 */ /* 0x0003e80000100a00 */
[----:B------:R-:W-:Y:S04]  /*120ba0*/  LDS R230, [R3+UR10+0x3e200] ;  /* 0x03e2000a03e67984 */ /* 0x000fe80008000800 */
[----:B------:R-:W-:Y:S01]  /*120bb0*/  LDS R229, [R165+UR10+0x3c200] ;  /* 0x03c2000aa5e57984 */ /* 0x000fe20008000800 */
[C---:B-1----:R-:W-:Y:S03]  /*120bc0*/  HMMA.1688.F32.TF32 R4, R232.reuse, R170, R172 ;  /* 0x000000aae804723c */ /* 0x042fe600000810ac */
[----:B------:R-:W-:Y:S04]  /*120bd0*/  STL.64 [R1+0x19e0], R16 ;  /* 0x0019e01001007387 */ /* 0x000fe80000100a00 */
[----:B------:R1:W-:Y:S04]  /*120be0*/  STL.64 [R1+0x19e8], R18 ;  /* 0x0019e81201007387 */ /* 0x0003e80000100a00 */
[----:B------:R-:W-:Y:S04]  /*120bf0*/  STL.64 [R1+0x1980], R12 ;  /* 0x0019800c01007387 */ /* 0x000fe80000100a00 */
[----:B------:R2:W-:Y:S01]  /*120c00*/  STL.64 [R1+0x1988], R14 ;  /* 0x0019880e01007387 */ /* 0x0005e20000100a00 */
[C---:B-1----:R-:W-:Y:S03]  /*120c10*/  HMMA.1688.F32.TF32 R16, R232.reuse, R210, R160 ;  /* 0x000000d2e810723c */ /* 0x042fe600000810a0 */
[----:B------:R-:W1:Y:S04]  /*120c20*/  LDS R231, [R165+UR10+0x3e200] ;  /* 0x03e2000aa5e77984 */ /* 0x000e680008000800 */
[----:B------:R-:W-:Y:S01]  /*120c30*/  STL.64 [R1+0x1960], R4 ;  /* 0x0019600401007387 */ /* 0x000fe20000100a00 */
[C---:B--2---:R-:W-:Y:S03]  /*120c40*/  HMMA.1688.F32.TF32 R12, R232.reuse, R94, R156 ;  /* 0x0000005ee80c723c */ /* 0x044fe6000008109c */
[----:B------:R2:W-:Y:S05]  /*120c50*/  STL.64 [R1+0x1968], R6 ;  /* 0x0019680601007387 */ /* 0x0005ea0000100a00 */
        /* <DEDUP_REMOVED lines=133> */
[----:B---3--:R-:W-:Y:S08]  /*1214b0*/  HMMA.1688.F32.TF32 R4, R236, R210, R4 ;  /* 0x000000d2ec04723c */ /* 0x008ff00000081004 */
[----:B--2---:R-:W-:-:S15]  /*1214c0*/  HMMA.1688.F32.TF32 R32, R232, R46, R32 ;  /* 0x0000002ee820723c */ /* 0x004fde0000081020 */
[----:B------:R-:W-:-:S04]  /*1214d0*/  NOP ;  /* 0x0000000000007918 */ /* 0x000fc80000000000 */
[----:B------:R-:W-:Y:S04]  /*1214e0*/  STL.64 [R1+0x1c30], R32 ;  /* 0x001c302001007387 */ /* 0x000fe80000100a00 */
[----:B------:R2:W-:Y:S02]  /*1214f0*/  STL.64 [R1+0x1c38], R34 ;  /* 0x001c382201007387 */ /* 0x0005e40000100a00 */
[C---:B--2---:R-:W-:Y:S08]  /*121500*/  HMMA.1688.F32.TF32 R32, R232.reuse, R82, R28 ;  /* 0x00000052e820723c */ /* 0x044ff0000008101c */
[C---:B----4-:R-:W-:Y:S08]  /*121510*/  HMMA.1688.F32.TF32 R28, R232.reuse, R86, R24 ;  /* 0x00000056e81c723c */ /* 0x050ff00000081018 */
[----:B------:R-:W-:Y:S01]  /*121520*/  HMMA.1688.F32.TF32 R24, R232, R194, R20 ;  /* 0x000000c2e818723c */ /* 0x000fe20000081014 */
[----:B------:R-:W-:Y:S07]  /*121530*/  LDS R232, [R3+UR10+0x3c280] ;  /* 0x03c2800a03e87984 */ /* 0x000fee0008000800 */
[C---:B------:R-:W-:Y:S01]  /*121540*/  HMMA.1688.F32.TF32 R12, R236.reuse, R170, R12 ;  /* 0x000000aaec0c723c */ /* 0x040fe2000008100c */
[----:B------:R-:W-:Y:S04]  /*121550*/  STL.64 [R1+0x1c10], R32 ;  /* 0x001c102001007387 */ /* 0x000fe80000100a00 */
[----:B------:R-:W-:Y:S03]  /*121560*/  LDS R234, [R3+UR10+0x3e280] ;  /* 0x03e2800a03ea7984 */ /* 0x000fe60008000800 */
[C---:B------:R-:W-:Y:S01]  /*121570*/  HMMA.1688.F32.TF32 R20, R236.reuse, R198, R16 ;  /* 0x000000c6ec14723c */ /* 0x040fe20000081010 */
[----:B------:R-:W-:Y:S04]  /*121580*/  LDS R233, [R165+UR10+0x3c280] ;  /* 0x03c2800aa5e97984 */ /* 0x000fe80008000800 */
        /* <DEDUP_REMOVED lines=44> */
[----:B--2---:R-:W-:Y:S01]  /*121850*/  HMMA.1688.F32.TF32 R4, R236, R194, R156 ;  /* 0x000000c2ec04723c */ /* 0x004fe2000008109c */
        /* <DEDUP_REMOVED lines=12> */
[----:B------:R-:W1:Y:S04]  /*121920*/  LDS R239, [R180+UR10+0x3e200] ;  /* 0x03e2000ab4ef7984 */ /* 0x000e680008000800 */
        /* <DEDUP_REMOVED lines=10> */
[----:B------:R2:W-:Y:S02]  /*1219d0*/  STL.64 [R1+0x18c8], R6 ;  /* 0x0018c80601007387 */ /* 0x0005e40000100a00 */
[C---:B--2---:R-:W-:Y:S02]  /*1219e0*/  HMMA.1688.F32.TF32 R4, R228.reuse, R186, R248 ;  /* 0x000000bae404723c */ /* 0x044fe400000810f8 */
        /* <DEDUP_REMOVED lines=99> */
[C---:B----4-:R-:W-:Y:S08]  /*122020*/  HMMA.1688.F32.TF32 R16, R228.reuse, R66, R152 ;  /* 0x00000042e410723c */ /* 0x050ff00000081098 */
[C---:B---3--:R-:W-:Y:S03]  /*122030*/  HMMA.1688.F32.TF32 R12, R228.reuse, R70, R12 ;  /* 0x00000046e40c723c */ /* 0x048fe6000008100c */
[----:B------:R-:W-:Y:S04]  /*122040*/  STL.64 [R1+0x17d0], R20 ;  /* 0x0017d01401007387 */ /* 0x000fe80000100a00 */
[----:B------:R-:W-:Y:S04]  /*122050*/  STL.64 [R1+0x17d8], R22 ;  /* 0x0017d81601007387 */ /* 0x000fe80000100a00 */
[----:B------:R-:W-:Y:S04]  /*122060*/  STL.64 [R1+0x17c0], R16 ;  /* 0x0017c01001007387 */ /* 0x000fe80000100a00 */
[----:B------:R1:W-:Y:S04]  /*122070*/  STL.64 [R1+0x17c8], R18 ;  /* 0x0017c81201007387 */ /* 0x0003e80000100a00 */
[----:B------:R-:W-:Y:S04]  /*122080*/  STL.64 [R1+0x1760], R12 ;  /* 0x0017600c01007387 */ /* 0x000fe80000100a00 */
[----:B------:R2:W-:Y:S01]  /*122090*/  STL.64 [R1+0x1768], R14 ;  /* 0x0017680e01007387 */ /* 0x0005e20000100a00 */
[C---:B-1----:R-:W-:Y:S08]  /*1220a0*/  HMMA.1688.F32.TF32 R16, R228.reuse, R74, R4 ;  /* 0x0000004ae410723c */ /* 0x042ff00000081004 */
[C---:B--2---:R-:W-:Y:S08]  /*1220b0*/  HMMA.1688.F32.TF32 R12, R228.reuse, R58, R112 ;  /* 0x0000003ae40c723c */ /* 0x044ff00000081070 */
[C---:B------:R-:W-:Y:S03]  /*1220c0*/  HMMA.1688.F32.TF32 R4, R228.reuse, R46, R108 ;  /* 0x0000002ee404723c */ /* 0x040fe6000008106c */
        /* <DEDUP_REMOVED lines=8> */
[----:B-1----:R-:W-:Y:S01]  /*122150*/  HMMA.1688.F32.TF32 R4, R228, R194, R204 ;  /* 0x000000c2e404723c */ /* 0x002fe200000810cc */
        /* <DEDUP_REMOVED lines=11> */
[----:B------:R-:W1:Y:S05]  /*122210*/  LDS R231, [R180+UR10+0x3e280] ;  /* 0x03e2800ab4e77984 */ /* 0x000e6a0008000800 */
        /* <DEDUP_REMOVED lines=149> */
[----:B------:R-:W-:Y:S08]  /*122b70*/  HMMA.1688.F32.TF32 R236, R236, R194, R28 ;  /* 0x000000c2ecec723c */ /* 0x000ff0000008101c */
[C---:B---3--:R-:W-:Y:S03]  /*122b80*/  HMMA.1688.F32.TF32 R24, R232.reuse, R198, R24 ;  /* 0x000000c6e818723c */ /* 0x048fe60000081018 */
[----:B------:R-:W-:Y:S04]  /*122b90*/  STL.64 [R1+0x2830], R32 ;  /* 0x0028302001007387 */ /* 0x000fe80000100a00 */
[----:B------:R2:W-:Y:S04]  /*122ba0*/  STL.64 [R1+0x2838], R34 ;  /* 0x0028382201007387 */ /* 0x0005e80000100a00 */
[----:B--2---:R-:W2:Y:S04]  /*122bb0*/  LDL.LU.64 R34, [R1+0xa550] ;  /* 0x00a5500001227983 */ /* 0x004ea80000300a00 */
[----:B------:R-:W2:Y:S04]  /*122bc0*/  LDL.LU.64 R32, [R1+0xa548] ;  /* 0x00a5480001207983 */ /* 0x000ea80000300a00 */
[----:B------:R-:W3:Y:S04]  /*122bd0*/  LDL.LU.64 R30, [R1+0xa540] ;  /* 0x00a54000011e7983 */ /* 0x000ee80000300a00 */
[----:B------:R-:W3:Y:S04]  /*122be0*/  LDL.LU.64 R28, [R1+0xa538] ;  /* 0x00a53800011c7983 */ /* 0x000ee80000300a00 */
[----:B------:R-:W-:Y:S04]  /*122bf0*/  STL.64 [R1+0x2960], R236 ;  /* 0x002960ec01007387 */ /* 0x000fe80000100a00 */
[----:B------:R1:W-:Y:S04]  /*122c00*/  STL.64 [R1+0x2968], R238 ;  /* 0x002968ee01007387 */ /* 0x0003e80000100a00 */
[----:B------:R-:W-:Y:S04]  /*122c10*/  STL.64 [R1+0x1690], R24 ;  /* 0x0016901801007387 */ /* 0x000fe80000100a00 */
[----:B------:R1:W-:Y:S02]  /*122c20*/  STL.64 [R1+0x1698], R26 ;  /* 0x0016981a01007387 */ /* 0x0003e40000100a00 */
[C---:B-1----:R-:W-:Y:S08]  /*122c30*/  HMMA.1688.F32.TF32 R236, R232.reuse, R166, R20 ;  /* 0x000000a6e8ec723c */ /* 0x042ff00000081014 */
[C---:B------:R-:W-:Y:S08]  /*122c40*/  HMMA.1688.F32.TF32 R24, R232.reuse, R170, R16 ;  /* 0x000000aae818723c */ /* 0x040ff00000081010 */
[C---:B----4-:R-:W-:Y:S08]  /*122c50*/  HMMA.1688.F32.TF32 R20, R232.reuse, R210, R152 ;  /* 0x000000d2e814723c */ /* 0x050ff00000081098 */
        /* <DEDUP_REMOVED lines=29> */
[----:B------:R-:W4:Y:S05]  /*122e30*/  LDS R239, [R165+UR10+0x3e300] ;  /* 0x03e3000aa5ef7984 */ /* 0x000f2a0008000800 */
        /* <DEDUP_REMOVED lines=9> */
[----:B-1----:R-:W-:Y:S01]  /*122ed0*/  HMMA.1688.F32.TF32 R4, R232, R194, R172 ;  /* 0x000000c2e804723c */ /* 0x002fe200000810ac */
        /* <DEDUP_REMOVED lines=19> */
[C---:B----4-:R-:W-:Y:S08]  /*123010*/  HMMA.1688.F32.TF32 R4, R228.reuse, R210, R52 ;  /* 0x000000d2e404723c */ /* 0x050ff00000081034 */
[C---:B------:R-:W-:Y:S11]  /*123020*/  HMMA.1688.F32.TF32 R12, R228.reuse, R94, R88 ;  /* 0x0000005ee40c723c */ /* 0x040ff60000081058 */
[----:B------:R-:W-:Y:S04]  /*123030*/  STL.64 [R1+0x22f0], R4 ;  /* 0x0022f00401007387 */ /* 0x000fe80000100a00 */
[----:B------:R4:W-:Y:S02]  /*123040*/  STL.64 [R1+0x22f8], R6 ;  /* 0x0022f80601007387 */ /* 0x0009e40000100a00 */
[C---:B----4-:R-:W-:Y:S02]  /*123050*/  HMMA.1688.F32.TF32 R4, R228.reuse, R182, R48 ;  /* 0x000000b6e404723c */ /* 0x050fe40000081030 */
[----:B------:R-:W-:Y:S04]  /*123060*/  STL.64 [R1+0x22e0], R12 ;  /* 0x0022e00c01007387 */ /* 0x000fe80000100a00 */
[----:B------:R4:W-:Y:S02]  /*123070*/  STL.64 [R1+0x22e8], R14 ;  /* 0x0022e80e01007387 */ /* 0x0009e40000100a00 */
[C---:B------:R-:W-:Y:S08]  /*123080*/  HMMA.1688.F32.TF32 R16, R228.reuse, R186, R240 ;  /* 0x000000bae410723c */ /* 0x040ff000000810f0 */
[C---:B----4-:R-:W-:Y:S03]  /*123090*/  HMMA.1688.F32.TF32 R12, R228.reuse, R190, R244 ;  /* 0x000000bee40c723c */ /* 0x050fe600000810f4 */
[----:B------:R-:W-:Y:S04]  /*1230a0*/  STL.64 [R1+0x22d0], R4 ;  /* 0x0022d00401007387 */ /* 0x000fe80000100a00 */
[----:B------:R4:W-:Y:S02]  /*1230b0*/  STL.64 [R1+0x22d8], R6 ;  /* 0x0022d80601007387 */ /* 0x0009e40000100a00 */
[C---:B----4-:R-:W-:Y:S02]  /*1230c0*/  HMMA.1688.F32.TF32 R4, R228.reuse, R66, R248 ;  /* 0x00000042e404723c */ /* 0x050fe400000810f8 */
[----:B------:R-:W-:Y:S04]  /*1230d0*/  STL.64 [R1+0x22c0], R16 ;  /* 0x0022c01001007387 */ /* 0x000fe80000100a00 */
[----:B------:R-:W-:Y:S04]  /*1230e0*/  STL.64 [R1+0x22c8], R18 ;  /* 0x0022c81201007387 */ /* 0x000fe80000100a00 */
[----:B------:R-:W4:Y:S04]  /*1230f0*/  LDL.LU R248, [R1+0x1310] ;  /* 0x0013100001f87983 */ /* 0x000f280000300800 */
[----:B------:R-:W-:Y:S04]  /*123100*/  STL.64 [R1+0x22b0], R12 ;  /* 0x0022b00c01007387 */ /* 0x000fe80000100a00 */
[----:B------:R-:W-:Y:S04]  /*123110*/  STL.64 [R1+0x22b8], R14 ;  /* 0x0022b80e01007387 */ /* 0x000fe80000100a00 */
        /* <DEDUP_REMOVED lines=138> */
[----:B------:R-:W3:Y:S05]  /*1239c0*/  LDS R231, [R165+UR10+0x3e380] ;  /* 0x03e3800aa5e77984 */ /* 0x000eea0008000800 */
        /* <DEDUP_REMOVED lines=32> */
[----:B-1----:R-:W-:Y:S03]  /*123bd0*/  HMMA.1688.F32.TF32 R16, R236, R194, R240 ;  /* 0x000000c2ec10723c */ /* 0x002fe600000810f0 */
        /* <DEDUP_REMOVED lines=171> */
[----:B------:R3:W-:Y:S02]  /*124690*/  STL.64 [R1+0x1218], R14 ;  /* 0x0012180e01007387 */ /* 0x0007e40000100a00 */
[C---:B------:R-:W-:Y:S08]  /*1246a0*/  HMMA.1688.F32.TF32 R16, R228.reuse, R186, R48 ;  /* 0x000000bae410723c */ /* 0x040ff00000081030 */
[C---:B---3--:R-:W-:Y:S03]  /*1246b0*/  HMMA.1688.F32.TF32 R12, R228.reuse, R190, R240 ;  /* 0x000000bee40c723c */ /* 0x048fe600000810f0 */
[----:B------:R-:W-:Y:S04]  /*1246c0*/  STL.64 [R1+0x1200], R4 ;  /* 0x0012000401007387 */ /* 0x000fe80000100a00 */
[----:B------:R3:W-:Y:S02]  /*1246d0*/  STL.64 [R1+0x1208], R6 ;  /* 0x0012080601007387 */ /* 0x0007e40000100a00 */
[C---:B---3--:R-:W-:Y:S02]  /*1246e0*/  HMMA.1688.F32.TF32 R4, R228.reuse, R66, R244 ;  /* 0x00000042e404723c */ /* 0x048fe400000810f4 */
[----:B------:R-:W-:Y:S04]  /*1246f0*/  STL.64 [R1+0x11f0], R16 ;  /* 0x0011f01001007387 */ /* 0x000fe80000100a00 */
[----:B------:R-:W-:Y:S04]  /*124700*/  STL.64 [R1+0x11f8], R18 ;  /* 0x0011f81201007387 */ /* 0x000fe80000100a00 */
[----:B------:R-:W-:Y:S04]  /*124710*/  STL.64 [R1+0x11e0], R12 ;  /* 0x0011e00c01007387 */ /* 0x000fe80000100a00 */
[----:B------:R-:W-:Y:S05]  /*124720*/  STL.64 [R1+0x11e8], R14 ;  /* 0x0011e80e01007387 */ /* 0x000fea0000100a00 */
        /* <DEDUP_REMOVED lines=54> */
[----:B---3--:R-:W3:Y:S04]  /*124a90*/  LDL.LU R4, [R1+0x1070] ;  /* 0x0010700001047983 */ /* 0x008ee80000300800 */
        /* <DEDUP_REMOVED lines=48> */
[----:B----4-:R-:W-:Y:S08]  /*124da0*/  HMMA.1688.F32.TF32 R104, R236, R166, R104 ;  /* 0x000000a6ec68723c */ /* 0x010ff00000081068 */
[C---:B---3--:R-:W-:Y:S08]  /*124db0*/  HMMA.1688.F32.TF32 R152, R228.reuse, R46, R152 ;  /* 0x0000002ee498723c */ /* 0x048ff00000081098 */
        /* <DEDUP_REMOVED lines=13> */
[C---:B------:R-:W-:Y:S08]  /*124e90*/  HMMA.1688.F32.TF32 R12, R228.reuse, R86, R4 ;  /* 0x00000056e40c723c */ /* 0x040ff00000081004 */
[----:B------:R-:W-:Y:S01]  /*124ea0*/  HMMA.1688.F32.TF32 R4, R228, R194, R112 ;  /* 0x000000c2e404723c */ /* 0x000fe20000081070 */
        /* <DEDUP_REMOVED lines=11> */
[----:B------:R-:W1:Y:S05]  /*124f60*/  LDS R231, [R180+UR10+0x3e400] ;  /* 0x03e4000ab4e77984 */ /* 0x000e6a0008000800 */
[C---:B------:R-:W-:Y:S11]  /*124f70*/  HMMA.1688.F32.TF32 R96, R236.reuse, R94, R200 ;  /* 0x0000005eec60723c */ /* 0x040ff600000810c8 */
        /* <DEDUP_REMOVED lines=25> */
[C---:B----4-:R-:W-:Y:S03]  /*125110*/  HMMA.1688.F32.TF32 R12, R236.reuse, R58, R60 ;  /* 0x0000003aec0c723c */ /* 0x050fe6000008103c */
[----:B------:R-:W-:Y:S04]  /*125120*/  STL.64 [R1+0x14f0], R4 ;  /* 0x0014f00401007387 */ /* 0x000fe80000100a00 */
[----:B------:R-:W-:Y:S04]  /*125130*/  STL.64 [R1+0x14f8], R6 ;  /* 0x0014f80601007387 */ /* 0x000fe80000100a00 */
[----:B------:R-:W-:Y:S04]  /*125140*/  STL.64 [R1+0x1540], R76 ;  /* 0x0015404c01007387 */ /* 0x000fe80000100a00 */
[----:B------:R-:W-:Y:S04]  /*125150*/  STL.64 [R1+0x1548], R78 ;  /* 0x0015484e01007387 */ /* 0x000fe80000100a00 */
[----:B------:R-:W-:Y:S04]  /*125160*/  STL.64 [R1+0x1510], R12 ;  /* 0x0015100c01007387 */ /* 0x000fe80000100a00 */
[----:B------:R1:W-:Y:S02]  /*125170*/  STL.64 [R1+0x1518], R14 ;  /* 0x0015180e01007387 */ /* 0x0003e40000100a00 */
[C---:B-1----:R-:W-:Y:S08]  /*125180*/  HMMA.1688.F32.TF32 R12, R236.reuse, R46, R52 ;  /* 0x0000002eec0c723c */ /* 0x042ff00000081034 */
[C---:B------:R-:W-:Y:S11]  /*125190*/  HMMA.1688.F32.TF32 R52, R236.reuse, R82, R88 ;  /* 0x00000052ec34723c */ /* 0x040ff60000081058 */
[----:B------:R-:W-:Y:S04]  /*1251a0*/  STL.64 [R1+0x1520], R12 ;  /* 0x0015200c01007387 */ /* 0x000fe80000100a00 */
[----:B------:R1:W-:Y:S02]  /*1251b0*/  STL.64 [R1+0x1528], R14 ;  /* 0x0015280e01007387 */ /* 0x0003e40000100a00 */
[----:B-1----:R-:W-:Y:S02]  /*1251c0*/  HMMA.1688.F32.TF32 R12, R236, R194, R240 ;  /* 0x000000c2ec0c723c */ /* 0x002fe400000810f0 */
[----:B------:R-:W-:Y:S01]  /*1251d0*/  STL.64 [R1+0x2250], R52 ;  /* 0x0022503401007387 */ /* 0x000fe20000100a00 */
[----:B------:R-:W-:-:S03]  /*1251e0*/  IMAD.MOV.U32 R4, RZ, RZ, R59 ;  /* 0x000000ffff047224 */ /* 0x000fc600078e003b */
[----:B------:R-:W-:Y:S01]  /*1251f0*/  STL.64 [R1+0x2258], R54 ;  /* 0x0022583601007387 */ /* 0x000fe20000100a00 */
[----:B------:R-:W-:-:S03]  /*125200*/  IMAD.MOV.U32 R5, RZ, RZ, R58 ;  /* 0x000000ffff057224 */ /* 0x000fc600078e003a */
[----:B------:R-:W-:Y:S04]  /*125210*/  STL.64 [R1+0x2530], R48 ;  /* 0x0025303001007387 */ /* 0x000fe80000100a00 */
[----:B------:R-:W-:Y:S01]  /*125220*/  STL.64 [R1+0x2538], R50 ;  /* 0x0025383201007387 */ /* 0x000fe20000100a00 */
[----:B------:R-:W-:Y:S01]  /*125230*/  IMAD.MOV.U32 R238, RZ, RZ, R5 ;  /* 0x000000ffffee7224 */ /* 0x000fe200078e0005 */
[----:B------:R-:W-:-:S03]  /*125240*/  MOV R239, R4 ;  /* 0x0000000400ef7202 */ /* 0x000fc60000000f00 */
[----:B------:R-:W-:Y:S01]  /*125250*/  STL.64 [R1+0x2740], R12 ;  /* 0x0027400c01007387 */ /* 0x000fe20000100a00 */
[C---:B------:R-:W-:Y:S03]  /*125260*/  HMMA.1688.F32.TF32 R4, R232.reuse, R166, R248 ;  /* 0x000000a6e804723c */ /* 0x040fe600000810f8 */
[----:B------:R1:W-:Y:S05]  /*125270*/  STL.64 [R1+0x2748], R14 ;  /* 0x0027480e01007387 */ /* 0x0003ea0000100a00 */
[----:B-1----:R-:W-:Y:S01]  /*125280*/  HMMA.1688.F32.TF32 R12, R232, R198, R244 ;  /* 0x000000c6e80c723c */ /* 0x002fe200000810f4 */
[----:B------:R-:W4:-:S15]  /*125290*/  LDL.LU R244, [R1+0x20] ;  /* 0x0000200001f47983 */ /* 0x000f1e0000300800 */
[----:B------:R-:W-:-:S03]  /*1252a0*/  NOP ;  /* 0x0000000000007918 */ /* 0x000fc60000000000 */
        /* <DEDUP_REMOVED lines=117> */
[C---:B------:R-:W-:Y:S03]  /*125a00*/  HMMA.1688.F32.TF32 R116, R232.reuse, R46, R116 ;  /* 0x0000002ee874723c */ /* 0x040fe60000081074 */
        /* <DEDUP_REMOVED lines=15> */
[----:B------:R1:W-:Y:S01]  /*125b00*/  STL.64 [R1+0x10d8], R98 ;  /* 0x0010d86201007387 */ /* 0x0003e20000100a00 */
[----:B------:R-:W-:Y:S03]  /*125b10*/  HMMA.1688.F32.TF32 R232, R232, R194, R160 ;  /* 0x000000c2e8e8723c */ /* 0x000fe600000810a0 */
        /* <DEDUP_REMOVED lines=30> */
[----:B-1----:R-:W2:Y:S04]  /*125d00*/  LDL.LU R232, [R1] ;  /* 0x0000000001e87983 */ /* 0x002ea80000300800 */
[----:B------:R-:W2:Y:S04]  /*125d10*/  LDL.LU R233, [R1+0x4] ;  /* 0x0000040001e97983 */ /* 0x000ea80000300800 */
[----:B------:R-:W2:Y:S04]  /*125d20*/  LDL.LU R234, [R1+0x8] ;  /* 0x0000080001ea7983 */ /* 0x000ea80000300800 */
[----:B------:R-:W2:Y:S01]  /*125d30*/  LDL.LU R235, [R1+0xc] ;  /* 0x00000c0001eb7983 */ /* 0x000ea20000300800 */
[C---:B------:R-:W-:Y:S08]  /*125d40*/  HMMA.1688.F32.TF32 R240, R228.reuse, R198, R240 ;  /* 0x000000c6e4f0723c */ /* 0x040ff000000810f0 */
[C---:B------:R-:W-:Y:S08]  /*125d50*/  HMMA.1688.F32.TF32 R156, R228.reuse, R166, R156 ;  /* 0x000000a6e49c723c */ /* 0x040ff0000008109c */
[C---:B------:R-:W-:Y:S03]  /*125d60*/  HMMA.1688.F32.TF32 R60, R228.reuse, R170, R60 ;  /* 0x000000aae43c723c */ /* 0x040fe6000008103c */
[----:B------:R1:W-:Y:S05]  /*125d70*/  STL.64 [R1+0x1560], R240 ;  /* 0x001560f001007387 */ /* 0x0003ea0000100a00 */
[C---:B------:R-:W-:Y:S01]  /*125d80*/  HMMA.1688.F32.TF32 R56, R228.reuse, R210, R56 ;  /* 0x000000d2e438723c */ /* 0x040fe20000081038 */
[----:B------:R3:W-:Y:S04]  /*125d90*/  STL.64 [R1+0x1568], R242 ;  /* 0x001568f201007387 */ /* 0x0007e80000100a00 */
[----:B-1----:R-:W4:Y:S03]  /*125da0*/  LDL.LU R240, [R1+0xc20] ;  /* 0x000c200001f07983 */ /* 0x002f260000300800 */
[C---:B------:R-:W-:Y:S01]  /*125db0*/  HMMA.1688.F32.TF32 R52, R228.reuse, R94, R52 ;  /* 0x0000005ee434723c */ /* 0x040fe20000081034 */
[----:B------:R-:W4:Y:S04]  /*125dc0*/  LDL.LU R241, [R1+0xc24] ;  /* 0x000c240001f17983 */ /* 0x000f280000300800 */
[----:B---3--:R-:W4:Y:S03]  /*125dd0*/  LDL.LU R242, [R1+0xc28] ;  /* 0x000c280001f27983 */ /* 0x008f260000300800 */
[C---:B------:R-:W-:Y:S01]  /*125de0*/  HMMA.1688.F32.TF32 R88, R228.reuse, R182, R88 ;  /* 0x000000b6e458723c */ /* 0x040fe20000081058 */
[----:B------:R-:W4:Y:S04]  /*125df0*/  LDL.LU R243, [R1+0xc2c] ;  /* 0x000c2c0001f37983 */ /* 0x000f280000300800 */
[----:B------:R-:W-:Y:S03]  /*125e00*/  STL.64 [R1+0x1570], R156 ;  /* 0x0015709c01007387 */ /* 0x000fe60000100a00 */
[C---:B------:R-:W-:Y:S01]  /*125e10*/  HMMA.1688.F32.TF32 R48, R228.reuse, R186, R48 ;  /* 0x000000bae430723c */ /* 0x040fe20000081030 */
[----:B------:R1:W-:Y:S07]  /*125e20*/  STL.64 [R1+0x1578], R158 ;  /* 0x0015789e01007387 */ /* 0x0003ee0000100a00 */
[C---:B------:R-:W-:Y:S01]  /*125e30*/  HMMA.1688.F32.TF32 R244, R228.reuse, R190, R244 ;  /* 0x000000bee4f4723c */ /* 0x040fe200000810f4 */
[----:B-1----:R-:W3:Y:S04]  /*125e40*/  LDL.LU.64 R158, [R1+0xa420] ;  /* 0x00a42000019e7983 */ /* 0x002ee80000300a00 */
[----:B------:R-:W3:Y:S04]  /*125e50*/  LDL.LU.64 R156, [R1+0xa418] ;  /* 0x00a41800019c7983 */ /* 0x000ee80000300a00 */
[----:B------:R-:W-:Y:S04]  /*125e60*/  STL.64 [R1+0x1580], R60 ;  /* 0x0015803c01007387 */ /* 0x000fe80000100a00 */
[----:B------:R1:W-:Y:S01]  /*125e70*/  STL.64 [R1+0x1588], R62 ;  /* 0x0015883e01007387 */ /* 0x0003e20000100a00 */
[----:B------:R-:W-:Y:S03]  /*125e80*/  HMMA.1688.F32.TF32 R248, R228, R66, R248 ;  /* 0x00000042e4f8723c */ /* 0x000fe600000810f8 */
        /* <DEDUP_REMOVED lines=26> */
[----:B------:R-:W-:Y:S01]  /*126030*/  IMAD.MOV.U32 R101, RZ, RZ, R84 ;  /* 0x000000ffff657224 */ /* 0x000fe200078e0054 */
[----:B------:R-:W-:Y:S01]  /*126040*/  MOV R100, R81 ;  /* 0x0000005100647202 */ /* 0x000fe20000000f00 */
[----:B------:R-:W-:-:S02]  /*126050*/  IMAD.MOV.U32 R102, RZ, RZ, R85 ;  /* 0x000000ffff667224 */ /* 0x000fc400078e0055 */
[----:B------:R-:W-:Y:S01]  /*126060*/  IMAD.MOV.U32 R146, RZ, RZ, R80 ;  /* 0x000000ffff927224 */ /* 0x000fe200078e0050 */
[----:B--2---:R-:W-:-:S15]  /*126070*/  HMMA.1688.F32.TF32 R232, R228, R70, R232 ;  /* 0x00000046e4e8723c */ /* 0x004fde00000810e8 */
[----:B------:R-:W-:-:S04]  /*126080*/  NOP ;  /* 0x0000000000007918 */ /* 0x000fc80000000000 */
[----:B------:R-:W-:Y:S04]  /*126090*/  STL.64 [R1+0x2080], R232 ;  /* 0x002080e801007387 */ /* 0x000fe80000100a00 */
[----:B------:R3:W-:Y:S04]  /*1260a0*/  STL.64 [R1+0x2088], R234 ;  /* 0x002088ea01007387 */ /* 0x0007e80000100a00 */
[----:B------:R-:W2:Y:S04]  /*1260b0*/  LDL.LU.64 R84, [R1+0x5840] ;  /* 0x0058400001547983 */ /* 0x000ea80000300a00 */
[----:B------:R-:W2:Y:S01]  /*1260c0*/  LDL.LU.64 R80, [R1+0x5838] ;  /* 0x0058380001507983 */ /* 0x000ea20000300a00 */
[----:B------:R-:W-:Y:S01]  /*1260d0*/  IMAD.MOV.U32 R222, RZ, RZ, R72 ;  /* 0x000000ffffde7224 */ /* 0x000fe200078e0048 */
[----:B------:R-:W-:Y:S01]  /*1260e0*/  MOV R223, R73 ;  /* 0x0000004900df7202 */ /* 0x000fe20000000f00 */
[----:B------:R-:W-:Y:S01]  /*1260f0*/  IMAD.MOV.U32 R11, RZ, RZ, R92 ;  /* 0x000000ffff0b7224 */ /* 0x000fe200078e005c */
[----:B------:R-:W-:Y:S01]  /*126100*/  MOV R2, R93 ;  /* 0x0000005d00027202 */ /* 0x000fe20000000f00 */
[----:B----4-:R-:W-:Y:S01]  /*126110*/  HMMA.1688.F32.TF32 R240, R228, R46, R240 ;  /* 0x0000002ee4f0723c */ /* 0x010fe200000810f0 */
[----:B------:R-:W-:Y:S01]  /*126120*/  IMAD.MOV.U32 R92, RZ, RZ, R45 ;  /* 0x000000ffff5c7224 */ /* 0x000fe200078e002d */
[----:B------:R-:W-:Y:S01]  /*126130*/  MOV R196, R169 ;  /* 0x000000a900c47202 */ /* 0x000fe20000000f00 */
[----:B------:R-:W-:-:S02]  /*126140*/  IMAD.MOV.U32 R197, RZ, RZ, R168 ;  /* 0x000000ffffc57224 */ /* 0x000fc400078e00a8 */
[----:B------:R-:W-:Y:S02]  /*126150*/  IMAD.MOV.U32 R93, RZ, RZ, R44 ;  /* 0x000000ffff5d7224 */ /* 0x000fe400078e002c */
[----:B------:R-:W-:Y:S02]  /*126160*/  IMAD.MOV.U32 R218, RZ, RZ, R68 ;  /* 0x000000ffffda7224 */ /* 0x000fe400078e0044 */
[----:B------:R-:W-:Y:S01]  /*126170*/  IMAD.MOV.U32 R219, RZ, RZ, R69 ;  /* 0x000000ffffdb7224 */ /* 0x000fe200078e0045 */
[----:B------:R-:W-:Y:S01]  /*126180*/  MOV R227, R65 ;  /* 0x0000004100e37202 */ /* 0x000fe20000000f00 */
[----:B------:R-:W-:Y:S01]  /*126190*/  IMAD.MOV.U32 R226, RZ, RZ, R64 ;  /* 0x000000ffffe27224 */ /* 0x000fe200078e0040 */
[----:B------:R-:W-:Y:S01]  /*1261a0*/  MOV R213, R185 ;  /* 0x000000b900d57202 */ /* 0x000fe20000000f00 */
[----:B------:R-:W-:Y:S01]  /*1261b0*/  IMAD.MOV.U32 R212, RZ, RZ, R184 ;  /* 0x000000ffffd47224 */ /* 0x000fe200078e00b8 */
[----:B---3--:R-:W-:-:S15]  /*1261c0*/  HMMA.1688.F32.TF32 R232, R228, R74, R248 ;  /* 0x0000004ae4e8723c */ /* 0x008fde00000810f8 */
[----:B------:R-:W-:-:S04]  /*1261d0*/  NOP ;  /* 0x0000000000007918 */ /* 0x000fc80000000000 */
[----:B------:R-:W-:Y:S04]  /*1261e0*/  STL.64 [R1+0x2070], R232 ;  /* 0x002070e801007387 */ /* 0x000fe80000100a00 */
[----:B------:R1:W-:Y:S04]  /*1261f0*/  STL.64 [R1+0x2078], R234 ;  /* 0x002078ea01007387 */ /* 0x0003e80000100a00 */
[----:B------:R-:W3:Y:S04]  /*126200*/  LDL.LU R248, [R1+0xc00] ;  /* 0x000c000001f87983 */ /* 0x000ee80000300800 */
[----:B------:R-:W3:Y:S01]  /*126210*/  LDL.LU R249, [R1+0xc04] ;  /* 0x000c040001f97983 */ /* 0x000ee20000300800 */
[----:B-1----:R-:W-:Y:S01]  /*126220*/  HMMA.1688.F32.TF32 R232, R228, R238, R244 ;  /* 0x000000eee4e8723c */ /* 0x002fe200000810f4 */
[----:B------:R-:W-:-:S02]  /*126230*/  IMAD.MOV.U32 R247, RZ, RZ, R252 ;  /* 0x000000fffff77224 */ /* 0x000fc400078e00fc */
[----:B------:R-:W3:Y:S01]  /*126240*/  LDL.LU R250, [R1+0xc08] ;  /* 0x000c080001fa7983 */ /* 0x000ee20000300800 */
[----:B------:R-:W1:Y:S03]  /*126250*/  LDC R252, c[0x0][0x3a8] ;  /* 0x0000ea00fffc7b82 */ /* 0x000e660000000800 */
[----:B------:R-:W3:Y:S01]  /*126260*/  LDL.LU R251, [R1+0xc0c] ;  /* 0x000c0c0001fb7983 */ /* 0x000ee20000300800 */
[----:B------:R-:W-:-:S03]  /*126270*/  IMAD.MOV.U32 R246, RZ, RZ, R0 ;  /* 0x000000fffff67224 */ /* 0x000fc600078e0000 */
[----:B------:R-:W4:Y:S08]  /*126280*/  LDL.LU R244, [R1+0xc10] ;  /* 0x000c100001f47983 */ /* 0x000f300000300800 */
[----:B------:R-:W-:Y:S04]  /*126290*/  STL.64 [R1+0x1610], R232 ;  /* 0x001610e801007387 */ /* 0x000fe80000100a00 */
[----:B------:R-:W-:Y:S04]  /*1262a0*/  STL.64 [R1+0x1618], R234 ;  /* 0x001618ea01007387 */ /* 0x000fe80000100a00 */
[----:B------:R-:W4:Y:S01]  /*1262b0*/  LDL.LU R245, [R1+0xc14] ;  /* 0x000c140001f57983 */ /* 0x000f220000300800 */
[----:B-1----:R-:W-:-:S03]  /*1262c0*/  IMAD.SHL.U32 R252, R252, 0x80, RZ ;  /* 0x00000080fcfc7824 */ /* 0x002fc600078e00ff */
[----:B------:R-:W3:Y:S04]  /*1262d0*/  LDL.LU R0, [R1+0xa3a0] ;  /* 0x00a3a00001007983 */ /* 0x000ee80000300800 */
[----:B------:R-:W3:Y:S01]  /*1262e0*/  LDL.LU.64 R72, [R1+0x5830] ;  /* 0x0058300001487983 */ /* 0x000ee20000300a00 */
[----:B------:R-:W-:-:S03]  /*1262f0*/  SHF.L.U32 R252, R252, 0x2, RZ ;  /* 0x00000002fcfc7819 */ /* 0x000fc600000006ff */
[----:B------:R-:W3:Y:S04]  /*126300*/  LDL.LU.64 R168, [R1+0x5828] ;  /* 0x0058280001a87983 */ /* 0x000ee80000300a00 */
[----:B------:R-:W3:Y:S01]  /*126310*/  LDL.LU.64 R68, [R1+0x5820] ;  /* 0x0058200001447983 */ /* 0x000ee20000300a00 */
[----:B------:R-:W-:Y:S02]  /*126320*/  IMAD.MOV.U32 R215, RZ, RZ, R189 ;  /* 0x000000ffffd77224 */ /* 0x000fe400078e00bd */
[----:B------:R-:W-:Y:S01]  /*126330*/  IMAD.MOV.U32 R214, RZ, RZ, R188 ;  /* 0x000000ffffd67224 */ /* 0x000fe200078e00bc */
[----:B------:R-:W-:Y:S04]  /*126340*/  LDS R232, [R3+UR10+0x3c480] ;  /* 0x03c4800a03e87984 */ /* 0x000fe80008000800 */
[----:B------:R-:W-:Y:S04]  /*126350*/  LDS R234, [R3+UR10+0x3e480] ;  /* 0x03e4800a03ea7984 */ /* 0x000fe80008000800 */
[----:B------:R-:W-:Y:S01]  /*126360*/  LDS R233, [R165+UR10+0x3c480] ;  /* 0x03c4800aa5e97984 */ /* 0x000fe20008000800 */
[----:B--2---:R-:W-:-:S03]  /*126370*/  IADD3 R45, P0, PT, R84, R252, RZ ;  /* 0x000000fc542d7210 */ /* 0x004fc60007f1e0ff */
[----:B------:R-:W1:Y:S01]  /*126380*/  LDS R235, [R165+UR10+0x3e480] ;  /* 0x03e4800aa5eb7984 */ /* 0x000e620008000800 */
[----:B------:R-:W-:-:S03]  /*126390*/  IADD3 R44, P1, PT, R80, R252, RZ ;  /* 0x000000fc502c7210 */ /* 0x000fc60007f3e0ff */
[----:B------:R-:W-:Y:S04]  /*1263a0*/  STL [R1+0x2cd0], R45 ;  /* 0x002cd02d01007387 */ /* 0x000fe80000100800 */
[----:B------:R2:W-:Y:S04]  /*1263b0*/  STL [R1+0x2cd4], R44 ;  /* 0x002cd42c01007387 */ /* 0x0005e80000100800 */
[----:B------:R-:W3:Y:S04]  /*1263c0*/  LDL.LU.64 R64, [R1+0x5818] ;  /* 0x0058180001407983 */ /* 0x000ee80000300a00 */
[----:B--2---:R-:W2:Y:S04]  /*1263d0*/  LDL.LU.64 R44, [R1+0x5810] ;  /* 0x00581000012c7983 */ /* 0x004ea80000300a00 */
[----:B------:R1:W-:Y:S04]  /*1263e0*/  STL.64 [R1+0x1640], R240 ;  /* 0x001640f001007387 */ /* 0x0003e80000100a00 */
[----:B------:R1:W-:Y:S04]  /*1263f0*/  STL.64 [R1+0x1648], R242 ;  /* 0x001648f201007387 */ /* 0x0003e80000100a00 */
[----:B-1----:R-:W2:Y:S04]  /*126400*/  LDL.LU R240, [R1+0x120] ;  /* 0x0001200001f07983 */ /* 0x002ea80000300800 */
[----:B------:R-:W2:Y:S04]  /*126410*/  LDL.LU R241, [R1+0x124] ;  /* 0x0001240001f17983 */ /* 0x000ea80000300800 */
[----:B------:R-:W2:Y:S04]  /*126420*/  LDL.LU R242, [R1+0x128] ;  /* 0x0001280001f27983 */ /* 0x000ea80000300800 */
[----:B------:R-:W2:Y:S04]  /*126430*/  LDL.LU R243, [R1+0x12c] ;  /* 0x00012c0001f37983 */ /* 0x000ea80000300800 */
[----:B------:R-:W2:Y:S01]  /*126440*/  LDL.LU.64 R184, [R1+0x5808] ;  /* 0x0058080001b87983 */ /* 0x000ea20000300a00 */
[----:B----4-:R-:W-:Y:S01]  /*126450*/  HMMA.1688.F32.TF32 R244, R228, R82, R244 ;  /* 0x00000052e4f4723c */ /* 0x010fe200000810f4 */
[--C-:B---3--:R-:W-:Y:S01]  /*126460*/  IMAD.X R84, R85, 0x1, R0.reuse, P0 ;  /* 0x0000000155547824 */ /* 0x108fe200000e0600 */
[----:B------:R-:W-:Y:S01]  /*126470*/  IADD3 R164, P2, PT, R72, R252, RZ ;  /* 0x000000fc48a47210 */ /* 0x000fe20007f5e0ff */
[----:B------:R-:W-:-:S04]  /*126480*/  IMAD.X R80, R81, 0x1, R0, P1 ;  /* 0x0000000151507824 */ /* 0x000fc800008e0600 */
[----:B------:R-:W-:Y:S01]  /*126490*/  IMAD.X R73, R73, 0x1, R0, P2 ;  /* 0x0000000149497824 */ /* 0x000fe200010e0600 */
[----:B------:R1:W-:Y:S01]  /*1264a0*/  STL [R1+0x2cc4], R164 ;  /* 0x002cc4a401007387 */ /* 0x0003e20000100800 */
[----:B------:R-:W-:-:S03]  /*1264b0*/  IADD3 R72, P0, PT, R168, R252, RZ ;  /* 0x000000fca8487210 */ /* 0x000fc60007f1e0ff */
[----:B------:R3:W-:Y:S04]  /*1264c0*/  STL [R1+0x2cb8], R84 ;  /* 0x002cb85401007387 */ /* 0x0007e80000100800 */
[----:B------:R4:W-:Y:S01]  /*1264d0*/  STL [R1+0x2cbc], R80 ;  /* 0x002cbc5001007387 */ /* 0x0009e20000100800 */
[----:B-1----:R-:W-:-:S03]  /*1264e0*/  IADD3 R164, P1, PT, R68, R252, RZ ;  /* 0x000000fc44a47210 */ /* 0x002fc60007f3e0ff */
[----:B---3--:R-:W3:Y:S04]  /*1264f0*/  LDL.LU.64 R84, [R1+0x5800] ;  /* 0x0058000001547983 */ /* 0x008ee80000300a00 */
[----:B------:R-:W-:Y:S04]  /*126500*/  STL [R1+0x2cc0], R73 ;  /* 0x002cc04901007387 */ /* 0x000fe80000100800 */
[----:B----4-:R-:W4:Y:S04]  /*126510*/  LDL.LU.64 R80, [R1+0x57f8] ;  /* 0x0057f80001507983 */ /* 0x010f280000300a00 */
[----:B------:R1:W-:Y:S01]  /*126520*/  STL [R1+0x2cc8], R72 ;  /* 0x002cc84801007387 */ /* 0x0003e20000100800 */
[----:B------:R-:W-:Y:S01]  /*126530*/  IADD3 R189, P2, PT, R64, R252, RZ ;  /* 0x000000fc40bd7210 */ /* 0x000fe20007f5e0ff */
[----:B------:R-:W-:-:S02]  /*126540*/  IMAD.X R68, R69, 0x1, R0, P1 ;  /* 0x0000000145447824 */ /* 0x000fc400008e0600 */
[----:B-1----:R-:W4:Y:S01]  /*126550*/  LDL.LU.64 R72, [R1+0x57f0] ;  /* 0x0057f00001487983 */ /* 0x002f220000300a00 */
[----:B--2---:R-:W-:-:S03]  /*126560*/  IADD3 R188, P3, PT, R44, R252, RZ ;  /* 0x000000fc2cbc7210 */ /* 0x004fc60007f7e0ff */
[----:B------:R1:W-:Y:S01]  /*126570*/  STL [R1+0x2ccc], R164 ;  /* 0x002ccca401007387 */ /* 0x0003e20000100800 */
[----:B------:R-:W-:-:S03]  /*126580*/  IMAD.X R64, R65, 0x1, R0, P2 ;  /* 0x0000000141407824 */ /* 0x000fc600010e0600 */
[----:B------:R-:W-:Y:S01]  /*126590*/  STL.64 [R1+0x2150], R244 ;  /* 0x002150f401007387 */ /* 0x000fe20000100a00 */
[----:B------:R-:W-:-:S03]  /*1265a0*/  IMAD.X R45, R45, 0x1, R0, P3 ;  /* 0x000000012d2d7824 */ /* 0x000fc600018e0600 */
[----:B------:R-:W-:Y:S01]  /*1265b0*/  STL.64 [R1+0x2158], R246 ;  /* 0x002158f601007387 */ /* 0x000fe20000100a00 */
[----:B-1----:R-:W-:-:S03]  /*1265c0*/  IADD3.X R164, PT, PT, R169, R0, RZ, P0, !PT ;  /* 0x00000000a9a47210 */ /* 0x002fc600007fe4ff */
[----:B------:R-:W-:Y:S04]  /*1265d0*/  STL [R1+0x2ca8], R189 ;  /* 0x002ca8bd01007387 */ /* 0x000fe80000100800 */
[----:B------:R-:W-:Y:S04]  /*1265e0*/  STL [R1+0x2cb0], R188 ;  /* 0x002cb0bc01007387 */ /* 0x000fe80000100800 */
[----:B------:R-:W-:Y:S04]  /*1265f0*/  STL [R1+0x2c9c], R164 ;  /* 0x002c9ca401007387 */ /* 0x000fe80000100800 */
[----:B------:R1:W-:Y:S01]  /*126600*/  STL [R1+0x2ca0], R68 ;  /* 0x002ca04401007387 */ /* 0x0003e20000100800 */
[----:B------:R-:W-:-:S03]  /*126610*/  IADD3 R44, P0, PT, R184, R252, RZ ;  /* 0x000000fcb82c7210 */ /* 0x000fc60007f1e0ff */
[----:B------:R2:W-:Y:S04]  /*126620*/  STL [R1+0x2ca4], R64 ;  /* 0x002ca44001007387 */ /* 0x0005e80000100800 */
[----:B------:R-:W-:Y:S04]  /*126630*/  STL [R1+0x2cac], R45 ;  /* 0x002cac2d01007387 */ /* 0x000fe80000100800 */
[----:B------:R-:W4:Y:S04]  /*126640*/  LDL.LU.64 R168, [R1+0x57e8] ;  /* 0x0057e80001a87983 */ /* 0x000f280000300a00 */
[----:B------:R2:W-:Y:S04]  /*126650*/  STL [R1+0x2cb4], R44 ;  /* 0x002cb42c01007387 */ /* 0x0005e80000100800 */
[----:B-1----:R-:W4:Y:S01]  /*126660*/  LDL.LU.64 R68, [R1+0x57e0] ;  /* 0x0057e00001447983 */ /* 0x002f220000300a00 */
[C---:B------:R-:W-:Y:S08]  /*126670*/  HMMA.1688.F32.TF32 R244, R228.reuse, R86, R248 ;  /* 0x00000056e4f4723c */ /* 0x040ff000000810f8 */
[----:B------:R-:W-:Y:S11]  /*126680*/  HMMA.1688.F32.TF32 R228, R228, R194, R240 ;  /* 0x000000c2e4e4723c */ /* 0x000ff600000810f0 */
[----:B------:R-:W-:Y:S04]  /*126690*/  STL.64 [R1+0x2350], R244 ;  /* 0x002350f401007387 */ /* 0x000fe80000100a00 */
[----:B------:R-:W-:Y:S04]  /*1266a0*/  STL.64 [R1+0x2358], R246 ;  /* 0x002358f601007387 */ /* 0x000fe80000100a00 */
[----:B--2---:R-:W2:Y:S04]  /*1266b0*/  LDL.LU.64 R64, [R1+0x57d8] ;  /* 0x0057d80001407983 */ /* 0x004ea80000300a00 */
[----:B------:R-:W2:Y:S01]  /*1266c0*/  LDL.LU.64 R44, [R1+0x57d0] ;  /* 0x0057d000012c7983 */ /* 0x000ea20000300a00 */
[----:B---3--:R-:W-:-:S02]  /*1266d0*/  IADD3 R188, P1, PT, R84, R252, RZ ;  /* 0x000000fc54bc7210 */ /* 0x008fc40007f3e0ff */
[----:B----4-:R-:W-:-:S03]  /*1266e0*/  IADD3 R164, P2, PT, R80, R252, RZ ;  /* 0x000000fc50a47210 */ /* 0x010fc60007f5e0ff */
[----:B------:R1:W-:Y:S04]  /*1266f0*/  STL [R1+0x2c88], R188 ;  /* 0x002c88bc01007387 */ /* 0x0003e80000100800 */
[----:B------:R3:W-:Y:S01]  /*126700*/  STL [R1+0x2c90], R164 ;  /* 0x002c90a401007387 */ /* 0x0007e20000100800 */
[----:B------:R-:W-:-:S03]  /*126710*/  IMAD.X R84, R85, 0x1, R0, P1 ;  /* 0x0000000155547824 */ /* 0x000fc600008e0600 */
[----:B------:R-:W4:Y:S01]  /*126720*/  LDL.LU R248, [R1+0x110] ;  /* 0x0001100001f87983 */ /* 0x000f220000300800 */
[----:B-1----:R-:W-:Y:S02]  /*126730*/  IADD3 R188, P3, PT, R72, R252, RZ ;  /* 0x000000fc48bc7210 */ /* 0x002fe40007f7e0ff */
[----:B---3--:R-:W-:Y:S01]  /*126740*/  IADD3.X R164, PT, PT, R185, R0, RZ, P0, !PT ;  /* 0x00000000b9a47210 */ /* 0x008fe200007fe4ff */
[--C-:B------:R-:W-:Y:S02]  /*126750*/  IMAD.X R80, R81, 0x1, R0.reuse, P2 ;  /* 0x0000000151507824 */ /* 0x100fe400010e0600 */
[----:B------:R-:W-:Y:S01]  /*126760*/  STL [R1+0x2c98], R188 ;  /* 0x002c98bc01007387 */ /* 0x000fe20000100800 */
[----:B------:R-:W-:-:S03]  /*126770*/  IMAD.X R72, R73, 0x1, R0, P3 ;  /* 0x0000000149487824 */ /* 0x000fc600018e0600 */
[----:B------:R-:W-:Y:S04]  /*126780*/  STL [R1+0x2c80], R164 ;  /* 0x002c80a401007387 */ /* 0x000fe80000100800 */
[----:B------:R-:W4:Y:S04]  /*126790*/  LDL.LU R249, [R1+0x114] ;  /* 0x0001140001f97983 */ /* 0x000f280000300800 */
[----:B------:R-:W4:Y:S04]  /*1267a0*/  LDL.LU R250, [R1+0x118] ;  /* 0x0001180001fa7983 */ /* 0x000f280000300800 */
[----:B------:R-:W4:Y:S04]  /*1267b0*/  LDL.LU R251, [R1+0x11c] ;  /* 0x00011c0001fb7983 */ /* 0x000f280000300800 */
[----:B------:R-:W-:Y:S04]  /*1267c0*/  STL [R1+0x2c84], R84 ;  /* 0x002c845401007387 */ /* 0x000fe80000100800 */
[----:B------:R1:W-:Y:S04]  /*1267d0*/  STL [R1+0x2c8c], R80 ;  /* 0x002c8c5001007387 */ /* 0x0003e80000100800 */
[----:B------:R-:W-:Y:S04]  /*1267e0*/  STL [R1+0x2c94], R72 ;  /* 0x002c944801007387 */ /* 0x000fe80000100800 */
[----:B------:R-:W-:Y:S01]  /*1267f0*/  STL.64 [R1+0x2650], R228 ;  /* 0x002650e401007387 */ /* 0x000fe20000100a00 */
[----:B-1----:R-:W-:-:S03]  /*126800*/  IADD3 R80, P0, PT, R168, R252, RZ ;  /* 0x000000fca8507210 */ /* 0x002fc60007f1e0ff */
[----:B------:R-:W-:Y:S04]  /*126810*/  STL.64 [R1+0x2658], R230 ;  /* 0x002658e601007387 */ /* 0x000fe80000100a00 */
[----:B------:R1:W-:Y:S01]  /*126820*/  STL [R1+0x2b58], R80 ;  /* 0x002b585001007387 */ /* 0x0003e20000100800 */
[----:B------:R-:W-:-:S03]  /*126830*/  IADD3 R73, P1, PT, R68, R252, RZ ;  /* 0x000000fc44497210 */ /* 0x000fc60007f3e0ff */
[----:B------:R-:W3:Y:S04]  /*126840*/  LDL.LU.64 R84, [R1+0x57c8] ;  /* 0x0057c80001547983 */ /* 0x000ee80000300a00 */
[----:B------:R-:W-:Y:S04]  /*126850*/  STL [R1+0x2b60], R73 ;  /* 0x002b604901007387 */ /* 0x000fe80000100800 */
[----:B-1----:R-:W4:Y:S01]  /*126860*/  LDL.LU.64 R80, [R1+0x57c0] ;  /* 0x0057c00001507983 */ /* 0x002f220000300a00 */
[----:B------:R-:W-:Y:S01]  /*126870*/  IMAD.X R68, R69, 0x1, R0, P1 ;  /* 0x0000000145447824 */ /* 0x000fe200008e0600 */
[----:B--2---:R-:W-:-:S02]  /*126880*/  IADD3 R72, P2, PT, R64, R252, RZ ;  /* 0x000000fc40487210 */ /* 0x004fc40007f5e0ff */
[----:B------:R-:W-:-:S03]  /*126890*/  IADD3 R164, P3, PT, R44, R252, RZ ;  /* 0x000000fc2ca47210 */ /* 0x000fc60007f7e0ff */
[----:B------:R1:W-:Y:S01]  /*1268a0*/  STL [R1+0x2b68], R72 ;  /* 0x002b684801007387 */ /* 0x0003e20000100800 */
[----:B------:R-:W-:-:S03]  /*1268b0*/  IMAD.X R64, R65, 0x1, R0, P2 ;  /* 0x0000000141407824 */ /* 0x000fc600010e0600 */
[----:B-1----:R-:W2:Y:S04]  /*1268c0*/  LDL.LU.64 R72, [R1+0x57b8] ;  /* 0x0057b80001487983 */ /* 0x002ea80000300a00 */
[----:B------:R-:W2:Y:S04]  /*1268d0*/  LDL.LU R244, [R1+0x100] ;  /* 0x0001000001f47983 */ /* 0x000ea80000300800 */
[----:B------:R1:W-:Y:S01]  /*1268e0*/  STL [R1+0x2b70], R164 ;  /* 0x002b70a401007387 */ /* 0x0003e20000100800 */
[----:B------:R-:W-:-:S03]  /*1268f0*/  IMAD.X R44, R45, 0x1, R0, P3 ;  /* 0x000000012d2c7824 */ /* 0x000fc600018e0600 */
[----:B------:R-:W2:Y:S04]  /*126900*/  LDL.LU R245, [R1+0x104] ;  /* 0x0001040001f57983 */ /* 0x000ea80000300800 */
[----:B------:R-:W2:Y:S01]  /*126910*/  LDL.LU R246, [R1+0x108] ;  /* 0x0001080001f67983 */ /* 0x000ea20000300800 */
[----:B-1----:R-:W-:-:S03]  /*126920*/  IADD3.X R164, PT, PT, R169, R0, RZ, P0, !PT ;  /* 0x00000000a9a47210 */ /* 0x002fc600007fe4ff */
[----:B------:R-:W2:Y:S04]  /*126930*/  LDL.LU R247, [R1+0x10c] ;  /* 0x00010c0001f77983 */ /* 0x000ea80000300800 */
[----:B------:R-:W-:Y:S04]  /*126940*/  STL [R1+0x2b54], R164 ;  /* 0x002b54a401007387 */ /* 0x000fe80000100800 */
[----:B------:R1:W-:Y:S04]  /*126950*/  STL [R1+0x2b5c], R68 ;  /* 0x002b5c4401007387 */ /* 0x0003e80000100800 */
[----:B------:R-:W2:Y:S04]  /*126960*/  LDL.LU R240, [R1+0xf0] ;  /* 0x0000f00001f07983 */ /* 0x000ea80000300800 */
[----:B------:R-:W-:Y:S04]  /*126970*/  STL [R1+0x2b64], R64 ;  /* 0x002b644001007387 */ /* 0x000fe80000100800 */
[----:B------:R4:W-:Y:S04]  /*126980*/  STL [R1+0x2b6c], R44 ;  /* 0x002b6c2c01007387 */ /* 0x0009e80000100800 */
[----:B------:R-:W2:Y:S04]  /*126990*/  LDL.LU R241, [R1+0xf4] ;  /* 0x0000f40001f17983 */ /* 0x000ea80000300800 */
[----:B------:R-:W2:Y:S04]  /*1269a0*/  LDL.LU R242, [R1+0xf8] ;  /* 0x0000f80001f27983 */ /* 0x000ea80000300800 */
[----:B------:R-:W2:Y:S04]  /*1269b0*/  LDL.LU R243, [R1+0xfc] ;  /* 0x0000fc0001f37983 */ /* 0x000ea80000300800 */
[----:B-1----:R-:W2:Y:S01]  /*1269c0*/  LDL.LU.64 R68, [R1+0x57b0] ;  /* 0x0057b00001447983 */ /* 0x002ea20000300a00 */
[----:B---3--:R-:W-:-:S05]  /*1269d0*/  IADD3 R45, P0, PT, R84, R252, RZ ;  /* 0x000000fc542d7210 */ /* 0x008fca0007f1e0ff */
[----:B------:R-:W-:Y:S01]  /*1269e0*/  STL [R1+0x2b74], R45 ;  /* 0x002b742d01007387 */ /* 0x000fe20000100800 */
[----:B----4-:R-:W-:-:S03]  /*1269f0*/  IADD3 R44, P1, PT, R80, R252, RZ ;  /* 0x000000fc502c7210 */ /* 0x010fc60007f3e0ff */
[----:B------:R-:W3:Y:S04]  /*126a00*/  LDL.LU.64 R64, [R1+0x57a8] ;  /* 0x0057a80001407983 */ /* 0x000ee80000300a00 */
[----:B------:R1:W-:Y:S04]  /*126a10*/  STL [R1+0x2b78], R44 ;  /* 0x002b782c01007387 */ /* 0x0003e80000100800 */
[----:B-1----:R-:W4:Y:S04]  /*126a20*/  LDL.LU.64 R44, [R1+0x57a0] ;  /* 0x0057a000012c7983 */ /* 0x002f280000300a00 */
[----:B------:R-:W4:Y:S01]  /*126a30*/  LDL.LU.64 R184, [R1+0x5798] ;  /* 0x0057980001b87983 */ /* 0x000f220000300a00 */
[----:B------:R-:W-:Y:S01]  /*126a40*/  HMMA.1688.F32.TF32 R228, R232, R198, R248 ;  /* 0x000000c6e8e4723c */ /* 0x000fe200000810f8 */
[----:B------:R-:W-:Y:S01]  /*126a50*/  IADD3.X R84, PT, PT, R85, R0, RZ, P0, !PT ;  /* 0x0000000055547210 */ /* 0x000fe200007fe4ff */
[----:B------:R-:W-:Y:S01]  /*126a60*/  IMAD.X R80, R81, 0x1, R0, P1 ;  /* 0x0000000151507824 */ /* 0x000fe200008e0600 */
[----:B--2---:R-:W-:-:S05]  /*126a70*/  IADD3 R164, P2, PT, R72, R252, RZ ;  /* 0x000000fc48a47210 */ /* 0x004fca0007f5e0ff */
[----:B------:R-:W-:Y:S01]  /*126a80*/  STL [R1+0x2b7c], R164 ;  /* 0x002b7ca401007387 */ /* 0x000fe20000100800 */
[----:B------:R-:W-:-:S10]  /*126a90*/  IMAD.X R72, R73, 0x1, R0, P2 ;  /* 0x0000000149487824 */ /* 0x000fd400010e0600 */
[----:B------:R-:W-:Y:S04]  /*126aa0*/  STL.64 [R1+0xf90], R228 ;  /* 0x000f90e401007387 */ /* 0x000fe80000100a00 */
[----:B------:R1:W-:Y:S04]  /*126ab0*/  STL.64 [R1+0xf98], R230 ;  /* 0x000f98e601007387 */ /* 0x0003e80000100a00 */
[----:B------:R2:W-:Y:S04]  /*126ac0*/  STL [R1+0x2b38], R84 ;  /* 0x002b385401007387 */ /* 0x0005e80000100800 */
[----:B------:R-:W4:Y:S01]  /*126ad0*/  LDL.LU R248, [R1+0xe0] ;  /* 0x0000e00001f87983 */ /* 0x000f220000300800 */
[----:B-1----:R-:W-:Y:S03]  /*126ae0*/  HMMA.1688.F32.TF32 R228, R232, R166, R244 ;  /* 0x000000a6e8e4723c */ /* 0x002fe600000810f4 */
[----:B------:R1:W-:Y:S04]  /*126af0*/  STL [R1+0x2b3c], R80 ;  /* 0x002b3c5001007387 */ /* 0x0003e80000100800 */
[----:B------:R1:W-:Y:S04]  /*126b00*/  STL [R1+0x2b40], R72 ;  /* 0x002b404801007387 */ /* 0x0003e80000100800 */
[----:B------:R-:W4:Y:S04]  /*126b10*/  LDL.LU R249, [R1+0xe4] ;  /* 0x0000e40001f97983 */ /* 0x000f280000300800 */
[----:B------:R-:W4:Y:S04]  /*126b20*/  LDL.LU R250, [R1+0xe8] ;  /* 0x0000e80001fa7983 */ /* 0x000f280000300800 */
[----:B------:R-:W4:Y:S04]  /*126b30*/  LDL.LU R251, [R1+0xec] ;  /* 0x0000ec0001fb7983 */ /* 0x000f280000300800 */
[----:B--2---:R-:W2:Y:S04]  /*126b40*/  LDL.LU.64 R84, [R1+0x5790] ;  /* 0x0057900001547983 */ /* 0x004ea80000300a00 */
[----:B-1----:R-:W2:Y:S04]  /*126b50*/  LDL.LU.64 R80, [R1+0x5788] ;  /* 0x0057880001507983 */ /* 0x002ea80000300a00 */
[----:B------:R-:W2:Y:S01]  /*126b60*/  LDL.LU.64 R72, [R1+0x5780] ;  /* 0x0057800001487983 */ /* 0x000ea20000300a00 */
[----:B------:R-:W-:-:S05]  /*126b70*/  IADD3 R164, P0, PT, R68, R252, RZ ;  /* 0x000000fc44a47210 */ /* 0x000fca0007f1e0ff */
[----:B------:R1:W-:Y:S01]  /*126b80*/  STL [R1+0x2b44], R164 ;  /* 0x002b44a401007387 */ /* 0x0003e20000100800 */
[----:B------:R-:W-:Y:S01]  /*126b90*/  IMAD.X R68, R69, 0x1, R0, P0 ;  /* 0x0000000145447824 */ /* 0x000fe200000e0600 */
[----:B---3--:R-:W-:-:S05]  /*126ba0*/  IADD3 R169, P1, PT, R64, R252, RZ ;  /* 0x000000fc40a97210 */ /* 0x008fca0007f3e0ff */
[----:B------:R-:W-:Y:S01]  /*126bb0*/  STL [R1+0x2b48], R169 ;  /* 0x002b48a901007387 */ /* 0x000fe20000100800 */
[----:B------:R-:W-:Y:S02]  /*126bc0*/  IADD3.X R64, PT, PT, R65, R0, RZ, P1, !PT ;  /* 0x0000000041407210 */ /* 0x000fe40000ffe4ff */
[-C--:B----4-:R-:W-:Y:S02]  /*126bd0*/  IADD3 R168, P2, PT, R44, R252.reuse, RZ ;  /* 0x000000fc2ca87210 */ /* 0x090fe40007f5e0ff */
[----:B-1----:R-:W-:-:S03]  /*126be0*/  IADD3 R164, P3, PT, R184, R252, RZ ;  /* 0x000000fcb8a47210 */ /* 0x002fc60007f7e0ff */
[----:B------:R1:W-:Y:S01]  /*126bf0*/  STL [R1+0x2b4c], R168 ;  /* 0x002b4ca801007387 */ /* 0x0003e20000100800 */
[----:B------:R-:W-:-:S03]  /*126c00*/  IMAD.X R44, R45, 0x1, R0, P2 ;  /* 0x000000012d2c7824 */ /* 0x000fc600010e0600 */
[----:B------:R-:W-:Y:S04]  /*126c10*/  STL [R1+0x2b50], R164 ;  /* 0x002b50a401007387 */ /* 0x000fe80000100800 */
[----:B------:R-:W-:Y:S04]  /*126c20*/  STL.64 [R1+0xf80], R228 ;  /* 0x000f80e401007387 */ /* 0x000fe80000100a00 */
[----:B------:R-:W-:Y:S04]  /*126c30*/  STL.64 [R1+0xf88], R230 ;  /* 0x000f88e601007387 */ /* 0x000fe80000100a00 */
[----:B------:R3:W-:Y:S04]  /*126c40*/  STL [R1+0x2b1c], R68 ;  /* 0x002b1c4401007387 */ /* 0x0007e80000100800 */
[----:B-1----:R-:W4:Y:S04]  /*126c50*/  LDL.LU.64 R168, [R1+0x5778] ;  /* 0x0057780001a87983 */ /* 0x002f280000300a00 */
[----:B------:R1:W-:Y:S04]  /*126c60*/  STL [R1+0x2b20], R64 ;  /* 0x002b204001007387 */ /* 0x0003e80000100800 */
[----:B---3--:R-:W3:Y:S04]  /*126c70*/  LDL.LU.64 R68, [R1+0x5770] ;  /* 0x0057700001447983 */ /* 0x008ee80000300a00 */
[----:B------:R1:W-:Y:S04]  /*126c80*/  STL [R1+0x2b24], R44 ;  /* 0x002b242c01007387 */ /* 0x0003e80000100800 */
[----:B-1----:R-:W3:Y:S04]  /*126c90*/  LDL.LU.64 R64, [R1+0x5768] ;  /* 0x0057680001407983 */ /* 0x002ee80000300a00 */
[----:B------:R-:W3:Y:S01]  /*126ca0*/  LDL.LU.64 R44, [R1+0x5760] ;  /* 0x00576000012c7983 */ /* 0x000ee20000300a00 */
[----:B------:R-:W-:Y:S01]  /*126cb0*/  HMMA.1688.F32.TF32 R228, R232, R170, R240 ;  /* 0x000000aae8e4723c */ /* 0x000fe200000810f0 */
[----:B------:R-:W-:-:S05]  /*126cc0*/  IMAD.X R164, R185, 0x1, R0, P3 ;  /* 0x00000001b9a47824 */ /* 0x000fca00018e0600 */
[----:B------:R1:W-:Y:S01]  /*126cd0*/  STL [R1+0x2b28], R164 ;  /* 0x002b28a401007387 */ /* 0x0003e20000100800 */
[-C--:B--2---:R-:W-:Y:S02]  /*126ce0*/  IADD3 R185, P0, PT, R84, R252.reuse, RZ ;  /* 0x000000fc54b97210 */ /* 0x084fe40007f1e0ff */
[----:B------:R-:W-:-:S03]  /*126cf0*/  IADD3 R184, P1, PT, R80, R252, RZ ;  /* 0x000000fc50b87210 */ /* 0x000fc60007f3e0ff */
[----:B------:R-:W-:Y:S01]  /*126d00*/  STL [R1+0x2b2c], R185 ;  /* 0x002b2cb901007387 */ /* 0x000fe20000100800 */
[----:B-1----:R-:W-:-:S03]  /*126d10*/  IADD3 R164, P2, PT, R72, R252, RZ ;  /* 0x000000fc48a47210 */ /* 0x002fc60007f5e0ff */
[----:B------:R-:W-:Y:S01]  /*126d20*/  STL [R1+0x2b30], R184 ;  /* 0x002b30b801007387 */ /* 0x000fe20000100800 */
[----:B------:R-:W-:-:S03]  /*126d30*/  IMAD.X R84, R85, 0x1, R0, P0 ;  /* 0x0000000155547824 */ /* 0x000fc600000e0600 */
[----:B------:R-:W2:Y:S01]  /*126d40*/  LDL.LU R240, [R1+0xd0] ;  /* 0x0000d00001f07983 */ /* 0x000ea20000300800 */
[----:B------:R-:W-:-:S03]  /*126d50*/  IADD3.X R80, PT, PT, R81, R0, RZ, P1, !PT ;  /* 0x0000000051507210 */ /* 0x000fc60000ffe4ff */
[----:B------:R-:W-:Y:S01]  /*126d60*/  STL [R1+0x2b34], R164 ;  /* 0x002b34a401007387 */ /* 0x000fe20000100800 */
[----:B------:R-:W-:-:S03]  /*126d70*/  IMAD.X R73, R73, 0x1, R0, P2 ;  /* 0x0000000149497824 */ /* 0x000fc600010e0600 */
[----:B------:R-:W-:Y:S04]  /*126d80*/  STL.64 [R1+0xf70], R228 ;  /* 0x000f70e401007387 */ /* 0x000fe80000100a00 */
[----:B------:R-:W-:Y:S04]  /*126d90*/  STL.64 [R1+0xf78], R230 ;  /* 0x000f78e601007387 */ /* 0x000fe80000100a00 */
[----:B------:R-:W2:Y:S04]  /*126da0*/  LDL.LU R241, [R1+0xd4] ;  /* 0x0000d40001f17983 */ /* 0x000ea80000300800 */
[----:B------:R-:W2:Y:S04]  /*126db0*/  LDL.LU R242, [R1+0xd8] ;  /* 0x0000d80001f27983 */ /* 0x000ea80000300800 */
[----:B------:R-:W2:Y:S04]  /*126dc0*/  LDL.LU R243, [R1+0xdc] ;  /* 0x0000dc0001f37983 */ /* 0x000ea80000300800 */
[----:B------:R-:W-:Y:S04]  /*126dd0*/  STL [R1+0x2b00], R84 ;  /* 0x002b005401007387 */ /* 0x000fe80000100800 */
[----:B------:R3:W-:Y:S04]  /*126de0*/  STL [R1+0x2b04], R80 ;  /* 0x002b045001007387 */ /* 0x0007e80000100800 */
[----:B------:R1:W-:Y:S01]  /*126df0*/  STL [R1+0x2b08], R73 ;  /* 0x002b084901007387 */ /* 0x0003e20000100800 */
[----:B----4-:R-:W-:-:S02]  /*126e00*/  IADD3 R72, P0, PT, R168, R252, RZ ;  /* 0x000000fca8487210 */ /* 0x010fc40007f1e0ff */
[----:B---3--:R-:W-:-:S03]  /*126e10*/  IADD3 R80, P1, PT, R68, R252, RZ ;  /* 0x000000fc44507210 */ /* 0x008fc60007f3e0ff */
[----:B------:R-:W-:Y:S04]  /*126e20*/  STL [R1+0x2b0c], R72 ;  /* 0x002b0c4801007387 */ /* 0x000fe80000100800 */
[----:B------:R3:W-:Y:S01]  /*126e30*/  STL [R1+0x2b10], R80 ;  /* 0x002b105001007387 */ /* 0x0007e20000100800 */
[----:B-1----:R-:W-:-:S03]  /*126e40*/  IADD3 R73, P2, PT, R64, R252, RZ ;  /* 0x000000fc40497210 */ /* 0x002fc60007f5e0ff */
[----:B------:R-:W4:Y:S04]  /*126e50*/  LDL.LU.64 R84, [R1+0x5758] ;  /* 0x0057580001547983 */ /* 0x000f280000300a00 */
[----:B------:R-:W-:Y:S04]  /*126e60*/  STL [R1+0x2b14], R73 ;  /* 0x002b144901007387 */ /* 0x000fe80000100800 */
[----:B---3--:R-:W3:Y:S01]  /*126e70*/  LDL.LU.64 R80, [R1+0x5750] ;  /* 0x0057500001507983 */ /* 0x008ee20000300a00 */
[----:B------:R-:W-:-:S05]  /*126e80*/  IADD3 R72, P3, PT, R44, R252, RZ ;  /* 0x000000fc2c487210 */ /* 0x000fca0007f7e0ff */
[----:B------:R1:W-:Y:S04]  /*126e90*/  STL [R1+0x2b18], R72 ;  /* 0x002b184801007387 */ /* 0x0003e80000100800 */
[----:B-1----:R-:W3:Y:S01]  /*126ea0*/  LDL.LU.64 R72, [R1+0x5748] ;  /* 0x0057480001487983 */ /* 0x002ee20000300a00 */
[----:B------:R-:W-:Y:S01]  /*126eb0*/  HMMA.1688.F32.TF32 R228, R232, R210, R248 ;  /* 0x000000d2e8e4723c */ /* 0x000fe200000810f8 */
[--C-:B------:R-:W-:Y:S02]  /*126ec0*/  IMAD.X R164, R169, 0x1, R0.reuse, P0 ;  /* 0x00000001a9a47824 */ /* 0x100fe400000e0600 */
[----:B------:R-:W3:Y:S01]  /*126ed0*/  LDL.LU R244, [R1+0xc0] ;  /* 0x0000c00001f47983 */ /* 0x000ee20000300800 */
[--C-:B------:R-:W-:Y:S01]  /*126ee0*/  IMAD.X R68, R69, 0x1, R0.reuse, P1 ;  /* 0x0000000145447824 */ /* 0x100fe200008e0600 */
[----:B------:R-:W-:Y:S01]  /*126ef0*/  IADD3.X R64, PT, PT, R65, R0, RZ, P2, !PT ;  /* 0x0000000041407210 */ /* 0x000fe200017fe4ff */
[----:B------:R-:W-:-:S13]  /*126f00*/  IMAD.X R44, R45, 0x1, R0, P3 ;  /* 0x000000012d2c7824 */ /* 0x000fda00018e0600 */
[----:B------:R-:W-:Y:S04]  /*126f10*/  STL.64 [R1+0x1000], R228 ;  /* 0x001000e401007387 */ /* 0x000fe80000100a00 */
[----:B------:R2:W-:Y:S04]  /*126f20*/  STL.64 [R1+0x1008], R230 ;  /* 0x001008e601007387 */ /* 0x0005e80000100a00 */
[----:B------:R-:W3:Y:S04]  /*126f30*/  LDL.LU R245, [R1+0xc4] ;  /* 0x0000c40001f57983 */ /* 0x000ee80000300800 */
[----:B------:R-:W3:Y:S04]  /*126f40*/  LDL.LU R246, [R1+0xc8] ;  /* 0x0000c80001f67983 */ /* 0x000ee80000300800 */
[----:B------:R-:W3:Y:S04]  /*126f50*/  LDL.LU R247, [R1+0xcc] ;  /* 0x0000cc0001f77983 */ /* 0x000ee80000300800 */
[----:B------:R-:W-:Y:S04]  /*126f60*/  STL [R1+0x2ae4], R164 ;  /* 0x002ae4a401007387 */ /* 0x000fe80000100800 */
[----:B------:R-:W-:Y:S04]  /*126f70*/  STL [R1+0x2ae8], R68 ;  /* 0x002ae84401007387 */ /* 0x000fe80000100800 */
[----:B------:R-:W3:Y:S04]  /*126f80*/  LDL.LU R248, [R1+0xb0] ;  /* 0x0000b00001f87983 */ /* 0x000ee80000300800 */
[----:B------:R-:W-:Y:S04]  /*126f90*/  STL [R1+0x2aec], R64 ;  /* 0x002aec4001007387 */ /* 0x000fe80000100800 */
[----:B------:R3:W-:Y:S04]  /*126fa0*/  STL [R1+0x2af0], R44 ;  /* 0x002af02c01007387 */ /* 0x0007e80000100800 */
[----:B------:R-:W3:Y:S04]  /*126fb0*/  LDL.LU R249, [R1+0xb4] ;  /* 0x0000b40001f97983 */ /* 0x000ee80000300800 */
[----:B------:R-:W3:Y:S04]  /*126fc0*/  LDL.LU R250, [R1+0xb8] ;  /* 0x0000b80001fa7983 */ /* 0x000ee80000300800 */
[----:B------:R-:W3:Y:S04]  /*126fd0*/  LDL.LU R251, [R1+0xbc] ;  /* 0x0000bc0001fb7983 */ /* 0x000ee80000300800 */
[----:B------:R-:W3:Y:S01]  /*126fe0*/  LDL.LU.64 R184, [R1+0x5740] ;  /* 0x0057400001b87983 */ /* 0x000ee20000300a00 */
[----:B--2---:R-:W-:Y:S01]  /*126ff0*/  HMMA.1688.F32.TF32 R228, R232, R94, R240 ;  /* 0x0000005ee8e4723c */ /* 0x004fe200000810f0 */
[----:B----4-:R-:W-:-:S05]  /*127000*/  IADD3 R45, P0, PT, R84, R252, RZ ;  /* 0x000000fc542d7210 */ /* 0x010fca0007f1e0ff */
[----:B------:R-:W-:Y:S01]  /*127010*/  STL [R1+0x2af4], R45 ;  /* 0x002af42d01007387 */ /* 0x000fe20000100800 */
[----:B---3--:R-:W-:-:S03]  /*127020*/  IADD3 R44, P1, PT, R80, R252, RZ ;  /* 0x000000fc502c7210 */ /* 0x008fc60007f3e0ff */
[----:B------:R-:W2:Y:S04]  /*127030*/  LDL.LU.64 R68, [R1+0x5738] ;  /* 0x0057380001447983 */ /* 0x000ea80000300a00 */
[----:B------:R1:W-:Y:S04]  /*127040*/  STL [R1+0x2af8], R44 ;  /* 0x002af82c01007387 */ /* 0x0003e80000100800 */
[----:B------:R-:W3:Y:S04]  /*127050*/  LDL.LU.64 R64, [R1+0x5730] ;  /* 0x0057300001407983 */ /* 0x000ee80000300a00 */
[----:B-1----:R-:W4:Y:S01]  /*127060*/  LDL.LU.64 R44, [R1+0x5728] ;  /* 0x00572800012c7983 */ /* 0x002f220000300a00 */
[----:B------:R-:W-:Y:S01]  /*127070*/  IADD3 R164, P2, PT, R72, R252, RZ ;  /* 0x000000fc48a47210 */ /* 0x000fe20007f5e0ff */
[----:B------:R-:W-:-:S02]  /*127080*/  IMAD.X R84, R85, 0x1, R0, P0 ;  /* 0x0000000155547824 */ /* 0x000fc400000e0600 */
[----:B------:R-:W-:Y:S02]  /*127090*/  IMAD.X R80, R81, 0x1, R0, P1 ;  /* 0x0000000151507824 */ /* 0x000fe400008e0600 */
[----:B------:R-:W-:Y:S04]  /*1270a0*/  STL [R1+0x2afc], R164 ;  /* 0x002afca401007387 */ /* 0x000fe80000100800 */
[----:B------:R-:W-:Y:S04]  /*1270b0*/  STL.64 [R1+0xff0], R228 ;  /* 0x000ff0e401007387 */ /* 0x000fe80000100a00 */
[----:B------:R-:W-:Y:S04]  /*1270c0*/  STL.64 [R1+0xff8], R230 ;  /* 0x000ff8e601007387 */ /* 0x000fe80000100a00 */
[----:B------:R-:W4:Y:S01]  /*1270d0*/  LDL.LU R240, [R1+0xa0] ;  /* 0x0000a00001f07983 */ /* 0x000f220000300800 */
[----:B------:R-:W-:-:S03]  /*1270e0*/  IADD3.X R72, PT, PT, R73, R0, RZ, P2, !PT ;  /* 0x0000000049487210 */ /* 0x000fc600017fe4ff */
[----:B------:R1:W-:Y:S04]  /*1270f0*/  STL [R1+0x2ac8], R84 ;  /* 0x002ac85401007387 */ /* 0x0003e80000100800 */
[----:B------:R-:W-:Y:S04]  /*127100*/  STL [R1+0x2acc], R80 ;  /* 0x002acc5001007387 */ /* 0x000fe80000100800 */
[----:B------:R-:W4:Y:S04]  /*127110*/  LDL.LU R241, [R1+0xa4] ;  /* 0x0000a40001f17983 */ /* 0x000f280000300800 */
[----:B------:R-:W4:Y:S04]  /*127120*/  LDL.LU R242, [R1+0xa8] ;  /* 0x0000a80001f27983 */ /* 0x000f280000300800 */
[----:B------:R-:W4:Y:S04]  /*127130*/  LDL.LU R243, [R1+0xac] ;  /* 0x0000ac0001f37983 */ /* 0x000f280000300800 */
[----:B------:R-:W4:Y:S04]  /*127140*/  LDL.LU.64 R168, [R1+0x5720] ;  /* 0x0057200001a87983 */ /* 0x000f280000300a00 */
[----:B-1----:R-:W4:Y:S04]  /*127150*/  LDL.LU.64 R84, [R1+0x5718] ;  /* 0x0057180001547983 */ /* 0x002f280000300a00 */
[----:B------:R1:W-:Y:S04]  /*127160*/  STL [R1+0x2ad0], R72 ;  /* 0x002ad04801007387 */ /* 0x0003e80000100800 */
[----:B-1----:R-:W4:Y:S01]  /*127170*/  LDL.LU.64 R72, [R1+0x5710] ;  /* 0x0057100001487983 */ /* 0x002f220000300a00 */
[----:B------:R-:W-:Y:S01]  /*127180*/  HMMA.1688.F32.TF32 R228, R232, R182, R244 ;  /* 0x000000b6e8e4723c */ /* 0x000fe200000810f4 */
[----:B------:R-:W-:-:S05]  /*127190*/  IADD3 R164, P0, PT, R184, R252, RZ ;  /* 0x000000fcb8a47210 */ /* 0x000fca0007f1e0ff */
[----:B------:R4:W-:Y:S01]  /*1271a0*/  STL [R1+0x2ad4], R164 ;  /* 0x002ad4a401007387 */ /* 0x0009e20000100800 */
[-C--:B--2---:R-:W-:Y:S02]  /*1271b0*/  IADD3 R81, P1, PT, R68, R252.reuse, RZ ;  /* 0x000000fc44517210 */ /* 0x084fe40007f3e0ff */
[----:B---3--:R-:W-:-:S03]  /*1271c0*/  IADD3 R80, P2, PT, R64, R252, RZ ;  /* 0x000000fc40507210 */ /* 0x008fc60007f5e0ff */
[----:B------:R-:W-:Y:S01]  /*1271d0*/  STL [R1+0x2ad8], R81 ;  /* 0x002ad85101007387 */ /* 0x000fe20000100800 */
[----:B----4-:R-:W-:-:S03]  /*1271e0*/  IADD3 R164, P3, PT, R44, R252, RZ ;  /* 0x000000fc2ca47210 */ /* 0x010fc60007f7e0ff */
[----:B------:R1:W-:Y:S01]  /*1271f0*/  STL [R1+0x2adc], R80 ;  /* 0x002adc5001007387 */ /* 0x0003e20000100800 */
[--C-:B------:R-:W-:Y:S02]  /*127200*/  IMAD.X R68, R69, 0x1, R0.reuse, P1 ;  /* 0x0000000145447824 */ /* 0x100fe400008e0600 */
[----:B------:R-:W-:Y:S01]  /*127210*/  IMAD.X R64, R65, 0x1, R0, P2 ;  /* 0x0000000141407824 */ /* 0x000fe200010e0600 */
[----:B-1----:R-:W2:Y:S04]  /*127220*/  LDL.LU.64 R80, [R1+0x5708] ;  /* 0x0057080001507983 */ /* 0x002ea80000300a00 */
[----:B------:R1:W-:Y:S01]  /*127230*/  STL [R1+0x2ae0], R164 ;  /* 0x002ae0a401007387 */ /* 0x0003e20000100800 */
[----:B------:R-:W-:-:S03]  /*127240*/  IADD3.X R44, PT, PT, R45, R0, RZ, P3, !PT ;  /* 0x000000002d2c7210 */ /* 0x000fc60001ffe4ff */
[----:B------:R-:W-:Y:S01]  /*127250*/  STL.64 [R1+0xfe0], R228 ;  /* 0x000fe0e401007387 */ /* 0x000fe20000100a00 */
[----:B-1----:R-:W-:-:S03]  /*127260*/  IMAD.X R164, R185, 0x1, R0, P0 ;  /* 0x00000001b9a47824 */ /* 0x002fc600000e0600 */
[----:B------:R1:W-:Y:S04]  /*127270*/  STL.64 [R1+0xfe8], R230 ;  /* 0x000fe8e601007387 */ /* 0x0003e80000100a00 */
[----:B------:R-:W-:Y:S04]  /*127280*/  STL [R1+0x2aac], R164 ;  /* 0x002aaca401007387 */ /* 0x000fe80000100800 */
[----:B------:R3:W-:Y:S01]  /*127290*/  STL [R1+0x2ab0], R68 ;  /* 0x002ab04401007387 */ /* 0x0007e20000100800 */
[----:B-1----:R-:W-:Y:S03]  /*1272a0*/  HMMA.1688.F32.TF32 R228, R232, R186, R248 ;  /* 0x000000bae8e4723c */ /* 0x002fe600000810f8 */
[----:B---3--:R-:W3:Y:S04]  /*1272b0*/  LDL.LU.64 R68, [R1+0x5700] ;  /* 0x0057000001447983 */ /* 0x008ee80000300a00 */
[----:B------:R1:W-:Y:S04]  /*1272c0*/  STL [R1+0x2ab4], R64 ;  /* 0x002ab44001007387 */ /* 0x0003e80000100800 */
[----:B-1----:R-:W4:Y:S04]  /*1272d0*/  LDL.LU.64 R64, [R1+0x56f8] ;  /* 0x0056f80001407983 */ /* 0x002f280000300a00 */
[----:B------:R1:W-:Y:S04]  /*1272e0*/  STL [R1+0x2ab8], R44 ;  /* 0x002ab82c01007387 */ /* 0x0003e80000100800 */
[----:B-1----:R-:W4:Y:S01]  /*1272f0*/  LDL.LU.64 R44, [R1+0x56f0] ;  /* 0x0056f000012c7983 */ /* 0x002f220000300a00 */
[----:B------:R-:W-:-:S02]  /*127300*/  IADD3 R185, P0, PT, R168, R252, RZ ;  /* 0x000000fca8b97210 */ /* 0x000fc40007f1e0ff */
[-C--:B------:R-:W-:Y:S02]  /*127310*/  IADD3 R164, P1, PT, R84, R252.reuse, RZ ;  /* 0x000000fc54a47210 */ /* 0x080fe40007f3e0ff */
[----:B------:R-:W-:Y:S01]  /*127320*/  IADD3 R184, P2, PT, R72, R252, RZ ;  /* 0x000000fc48b87210 */ /* 0x000fe20007f5e0ff */
[----:B------:R-:W-:Y:S04]  /*127330*/  STL [R1+0x2abc], R185 ;  /* 0x002abcb901007387 */ /* 0x000fe80000100800 */
[----:B------:R1:W-:Y:S01]  /*127340*/  STL [R1+0x2ac0], R164 ;  /* 0x002ac0a401007387 */ /* 0x0003e20000100800 */
[----:B------:R-:W-:-:S03]  /*127350*/  IMAD.X R84, R85, 0x1, R0, P1 ;  /* 0x0000000155547824 */ /* 0x000fc600008e0600 */
[----:B------:R-:W-:Y:S01]  /*127360*/  STL [R1+0x2ac4], R184 ;  /* 0x002ac4b801007387 */ /* 0x000fe20000100800 */
[--C-:B------:R-:W-:Y:S02]  /*127370*/  IMAD.X R85, R73, 0x1, R0.reuse, P2 ;  /* 0x0000000149557824 */ /* 0x100fe400010e0600 */
[----:B-1----:R-:W-:Y:S01]  /*127380*/  IMAD.X R164, R169, 0x1, R0, P0 ;  /* 0x00000001a9a47824 */ /* 0x002fe200000e0600 */
[----:B------:R1:W-:Y:S04]  /*127390*/  STL.64 [R1+0xfd0], R228 ;  /* 0x000fd0e401007387 */ /* 0x0003e80000100a00 */
[----:B------:R-:W-:Y:S04]  /*1273a0*/  STL.64 [R1+0xfd8], R230 ;  /* 0x000fd8e601007387 */ /* 0x000fe80000100a00 */
[----:B------:R-:W-:Y:S04]  /*1273b0*/  STL [R1+0x2a90], R164 ;  /* 0x002a90a401007387 */ /* 0x000fe80000100800 */
[----:B------:R-:W4:Y:S01]  /*1273c0*/  LDL.LU.64 R72, [R1+0x5848] ;  /* 0x0058480001487983 */ /* 0x000f220000300a00 */
[----:B------:R-:W-:Y:S03]  /*1273d0*/  HMMA.1688.F32.TF32 R244, R232, R190, R240 ;  /* 0x000000bee8f4723c */ /* 0x000fe600000810f0 */
[----:B------:R2:W-:Y:S04]  /*1273e0*/  STL [R1+0x2a94], R84 ;  /* 0x002a945401007387 */ /* 0x0005e80000100800 */
[----:B------:R4:W-:Y:S04]  /*1273f0*/  STL [R1+0x2a98], R85 ;  /* 0x002a985501007387 */ /* 0x0009e80000100800 */
[----:B-1----:R-:W4:Y:S01]  /*127400*/  LDL.LU R228, [R1+0x90] ;  /* 0x0000900001e47983 */ /* 0x002f220000300800 */
[----:B--2---:R-:W-:-:S05]  /*127410*/  IADD3 R84, P0, PT, R80, R252, RZ ;  /* 0x000000fc50547210 */ /* 0x004fca0007f1e0ff */
[----:B------:R1:W-:Y:S04]  /*127420*/  STL [R1+0x2a9c], R84 ;  /* 0x002a9c5401007387 */ /* 0x0003e80000100800 */
[----:B------:R-:W2:Y:S01]  /*127430*/  LDL.LU R229, [R1+0x94] ;  /* 0x0000940001e57983 */ /* 0x000ea20000300800 */
[----:B------:R-:W-:-:S03]  /*127440*/  IADD3.X R80, PT, PT, R81, R0, RZ, P0, !PT ;  /* 0x0000000051507210 */ /* 0x000fc600007fe4ff */
[----:B------:R-:W2:Y:S04]  /*127450*/  LDL.LU R230, [R1+0x98] ;  /* 0x0000980001e67983 */ /* 0x000ea80000300800 */
[----:B------:R-:W2:Y:S01]  /*127460*/  LDL.LU R231, [R1+0x9c] ;  /* 0x00009c0001e77983 */ /* 0x000ea20000300800 */
[----:B---3--:R-:W-:-:S05]  /*127470*/  IADD3 R164, P1, PT, R68, R252, RZ ;  /* 0x000000fc44a47210 */ /* 0x008fca0007f3e0ff */
[----:B------:R-:W-:Y:S01]  /*127480*/  STL [R1+0x2aa0], R164 ;  /* 0x002aa0a401007387 */ /* 0x000fe20000100800 */
[----:B----4-:R-:W-:-:S05]  /*127490*/  IADD3 R85, P2, PT, R64, R252, RZ ;  /* 0x000000fc40557210 */ /* 0x010fca0007f5e0ff */
[----:B------:R-:W-:Y:S01]  /*1274a0*/  STL [R1+0x2aa4], R85 ;  /* 0x002aa45501007387 */ /* 0x000fe20000100800 */
[----:B-1----:R-:W-:-:S05]  /*1274b0*/  IADD3 R84, P3, PT, R44, R252, RZ ;  /* 0x000000fc2c547210 */ /* 0x002fca0007f7e0ff */
[----:B------:R-:W-:Y:S04]  /*1274c0*/  STL [R1+0x2aa8], R84 ;  /* 0x002aa85401007387 */ /* 0x000fe80000100800 */
[----:B------:R-:W3:Y:S01]  /*1274d0*/  LDL.LU R240, [R1+0x80] ;  /* 0x0000800001f07983 */ /* 0x000ee20000300800 */
[----:B------:R-:W-:-:S03]  /*1274e0*/  IMAD.X R81, R69, 0x1, R0, P1 ;  /* 0x0000000145517824 */ /* 0x000fc600008e0600 */
[----:B------:R-:W-:Y:S04]  /*1274f0*/  STL.64 [R1+0xfc0], R244 ;  /* 0x000fc0f401007387 */ /* 0x000fe80000100a00 */
[----:B------:R-:W-:Y:S04]  /*127500*/  STL.64 [R1+0xfc8], R246 ;  /* 0x000fc8f601007387 */ /* 0x000fe80000100a00 */
[----:B------:R1:W-:Y:S01]  /*127510*/  STL [R1+0x2a74], R80 ;  /* 0x002a745001007387 */ /* 0x0003e20000100800 */
[----:B------:R-:W-:-:S03]  /*127520*/  IMAD.X R44, R45, 0x1, R0, P3 ;  /* 0x000000012d2c7824 */ /* 0x000fc600018e0600 */
[----:B------:R-:W3:Y:S04]  /*127530*/  LDL.LU R241, [R1+0x84] ;  /* 0x0000840001f17983 */ /* 0x000ee80000300800 */
[----:B------:R-:W3:Y:S01]  /*127540*/  LDL.LU R242, [R1+0x88] ;  /* 0x0000880001f27983 */ /* 0x000ee20000300800 */
[----:B-1----:R-:W-:-:S03]  /*127550*/  IMAD.X R80, R65, 0x1, R0, P2 ;  /* 0x0000000141507824 */ /* 0x002fc600010e0600 */
[----:B------:R-:W3:Y:S04]  /*127560*/  LDL.LU R243, [R1+0x8c] ;  /* 0x00008c0001f37983 */ /* 0x000ee80000300800 */
[----:B------:R-:W4:Y:S04]  /*127570*/  LDL.LU.64 R68, [R1+0x56e8] ;  /* 0x0056e80001447983 */ /* 0x000f280000300a00 */
[----:B------:R-:W-:Y:S04]  /*127580*/  STL [R1+0x2a78], R81 ;  /* 0x002a785101007387 */ /* 0x000fe80000100800 */
[----:B------:R-:W3:Y:S04]  /*127590*/  LDL.LU.64 R64, [R1+0x56e0] ;  /* 0x0056e00001407983 */ /* 0x000ee80000300a00 */
[----:B------:R-:W-:Y:S04]  /*1275a0*/  STL [R1+0x2a7c], R80 ;  /* 0x002a7c5001007387 */ /* 0x000fe80000100800 */
[----:B------:R1:W-:Y:S04]  /*1275b0*/  STL [R1+0x2a80], R44 ;  /* 0x002a802c01007387 */ /* 0x0003e80000100800 */
[----:B-1----:R-:W3:Y:S01]  /*1275c0*/  LDL.LU.64 R44, [R1+0x56d8] ;  /* 0x0056d800012c7983 */ /* 0x002ee20000300a00 */
[----:B------:R-:W-:-:S03]  /*1275d0*/  IADD3 R80, P0, PT, R72, R252, RZ ;  /* 0x000000fc48507210 */ /* 0x000fc60007f1e0ff */
[----:B------:R-:W3:Y:S04]  /*1275e0*/  LDL.LU R244, [R1+0x70] ;  /* 0x0000700001f47983 */ /* 0x000ee80000300800 */
[----:B------:R1:W-:Y:S04]  /*1275f0*/  STL [R1+0x2a84], R80 ;  /* 0x002a845001007387 */ /* 0x0003e80000100800 */
[----:B------:R-:W3:Y:S04]  /*127600*/  LDL.LU R245, [R1+0x74] ;  /* 0x0000740001f57983 */ /* 0x000ee80000300800 */
[----:B------:R-:W3:Y:S04]  /*127610*/  LDL.LU R246, [R1+0x78] ;  /* 0x0000780001f67983 */ /* 0x000ee80000300800 */
[----:B------:R-:W3:Y:S04]  /*127620*/  LDL.LU R247, [R1+0x7c] ;  /* 0x00007c0001f77983 */ /* 0x000ee80000300800 */
[----:B------:R-:W3:Y:S04]  /*127630*/  LDL.LU.64 R184, [R1+0x56d0] ;  /* 0x0056d00001b87983 */ /* 0x000ee80000300a00 */
[----:B------:R-:W3:Y:S04]  /*127640*/  LDL.LU.64 R168, [R1+0x56c8] ;  /* 0x0056c80001a87983 */ /* 0x000ee80000300a00 */
[----:B------:R-:W3:Y:S04]  /*127650*/  LDL.LU R248, [R1+0x60] ;  /* 0x0000600001f87983 */ /* 0x000ee80000300800 */
[----:B------:R-:W3:Y:S04]  /*127660*/  LDL.LU R249, [R1+0x64] ;  /* 0x0000640001f97983 */ /* 0x000ee80000300800 */
[----:B------:R-:W3:Y:S04]  /*127670*/  LDL.LU R250, [R1+0x68] ;  /* 0x0000680001fa7983 */ /* 0x000ee80000300800 */
[----:B------:R-:W3:Y:S04]  /*127680*/  LDL.LU R251, [R1+0x6c] ;  /* 0x00006c0001fb7983 */ /* 0x000ee80000300800 */
[----:B------:R-:W3:Y:S01]  /*127690*/  LDL.LU.64 R84, [R1+0x56c0] ;  /* 0x0056c00001547983 */ /* 0x000ee20000300a00 */
[----:B------:R-:W-:-:S03]  /*1276a0*/  IADD3.X R72, PT, PT, R73, R0, RZ, P0, !PT ;  /* 0x0000000049487210 */ /* 0x000fc600007fe4ff */
[----:B-1----:R-:W3:Y:S01]  /*1276b0*/  LDL.LU.64 R80, [R1+0x56b8] ;  /* 0x0056b80001507983 */ /* 0x002ee20000300a00 */
[----:B--2---:R-:W-:Y:S01]  /*1276c0*/  HMMA.1688.F32.TF32 R228, R232, R66, R228 ;  /* 0x00000042e8e4723c */ /* 0x004fe200000810e4 */
[----:B----4-:R-:W-:-:S05]  /*1276d0*/  IADD3 R164, P1, PT, R68, R252, RZ ;  /* 0x000000fc44a47210 */ /* 0x010fca0007f3e0ff */
[----:B------:R1:W-:Y:S01]  /*1276e0*/  STL [R1+0x2a88], R164 ;  /* 0x002a88a401007387 */ /* 0x0003e20000100800 */
[----:B---3--:R-:W-:Y:S01]  /*1276f0*/  IADD3 R188, P2, PT, R64, R252, RZ ;  /* 0x000000fc40bc7210 */ /* 0x008fe20007f5e0ff */
[----:B------:R-:W-:-:S04]  /*127700*/  IMAD.X R68, R69, 0x1, R0, P1 ;  /* 0x0000000145447824 */ /* 0x000fc800008e0600 */
[----:B------:R-:W-:Y:S01]  /*127710*/  STL [R1+0x2a8c], R188 ;  /* 0x002a8cbc01007387 */ /* 0x000fe20000100800 */
[----:B------:R-:W-:-:S06]  /*127720*/  IMAD.X R64, R65, 0x1, R0, P2 ;  /* 0x0000000141407824 */ /* 0x000fcc00010e0600 */
[----:B------:R-:W-:Y:S04]  /*127730*/  STL.64 [R1+0xfb0], R228 ;  /* 0x000fb0e401007387 */ /* 0x000fe80000100a00 */
[----:B------:R-:W-:Y:S01]  /*127740*/  STL.64 [R1+0xfb8], R230 ;  /* 0x000fb8e601007387 */ /* 0x000fe20000100a00 */
[----:B-1----:R-:W-:-:S05]  /*127750*/  IADD3 R164, P3, PT, R44, R252, RZ ;  /* 0x000000fc2ca47210 */ /* 0x002fca0007f7e0ff */
[----:B------:R-:W-:Y:S04]  /*127760*/  STL [R1+0x2a68], R164 ;  /* 0x002a68a401007387 */ /* 0x000fe80000100800 */
[----:B------:R1:W-:Y:S04]  /*127770*/  STL [R1+0x2a58], R72 ;  /* 0x002a584801007387 */ /* 0x0003e80000100800 */
[----:B------:R2:W-:Y:S01]  /*127780*/  STL [R1+0x2a5c], R68 ;  /* 0x002a5c4401007387 */ /* 0x0005e20000100800 */
[----:B------:R-:W-:-:S03]  /*127790*/  IMAD.X R44, R45, 0x1, R0, P3 ;  /* 0x000000012d2c7824 */ /* 0x000fc600018e0600 */
[----:B------:R-:W-:Y:S04]  /*1277a0*/  STL [R1+0x2a60], R64 ;  /* 0x002a604001007387 */ /* 0x000fe80000100800 */
[----:B-1----:R-:W3:Y:S01]  /*1277b0*/  LDL.LU.64 R72, [R1+0x56b0] ;  /* 0x0056b00001487983 */ /* 0x002ee20000300a00 */
[----:B------:R-:W-:-:S03]  /*1277c0*/  IADD3 R45, P0, PT, R184, R252, RZ ;  /* 0x000000fcb82d7210 */ /* 0x000fc60007f1e0ff */
[----:B------:R1:W-:Y:S04]  /*1277d0*/  STL [R1+0x2a64], R44 ;  /* 0x002a642c01007387 */ /* 0x0003e80000100800 */
[----:B------:R-:W-:Y:S04]  /*1277e0*/  STL [R1+0x2a6c], R45 ;  /* 0x002a6c2d01007387 */ /* 0x000fe80000100800 */
[----:B--2---:R-:W2:Y:S01]  /*1277f0*/  LDL.LU.64 R68, [R1+0x56a8] ;  /* 0x0056a80001447983 */ /* 0x004ea20000300a00 */
[----:B-1----:R-:W-:-:S03]  /*127800*/  IADD3 R44, P1, PT, R168, R252, RZ ;  /* 0x000000fca82c7210 */ /* 0x002fc60007f3e0ff */
[----:B------:R-:W4:Y:S04]  /*127810*/  LDL.LU.64 R64, [R1+0x56a0] ;  /* 0x0056a00001407983 */ /* 0x000f280000300a00 */
[----:B------:R1:W-:Y:S04]  /*127820*/  STL [R1+0x2a70], R44 ;  /* 0x002a702c01007387 */ /* 0x0003e80000100800 */
[----:B-1----:R-:W4:Y:S01]  /*127830*/  LDL.LU.64 R44, [R1+0x5698] ;  /* 0x00569800012c7983 */ /* 0x002f220000300a00 */
[----:B------:R-:W-:Y:S01]  /*127840*/  HMMA.1688.F32.TF32 R228, R232, R70, R240 ;  /* 0x00000046e8e4723c */ /* 0x000fe200000810f0 */
[----:B------:R-:W-:-:S02]  /*127850*/  IADD3 R164, P2, PT, R84, R252, RZ ;  /* 0x000000fc54a47210 */ /* 0x000fc40007f5e0ff */
[----:B------:R-:W-:Y:S02]  /*127860*/  IADD3 R188, P3, PT, R80, R252, RZ ;  /* 0x000000fc50bc7210 */ /* 0x000fe40007f7e0ff */
[----:B------:R-:W-:Y:S01]  /*127870*/  IADD3.X R184, PT, PT, R185, R0, RZ, P0, !PT ;  /* 0x00000000b9b87210 */ /* 0x000fe200007fe4ff */
[--C-:B------:R-:W-:Y:S02]  /*127880*/  IMAD.X R84, R85, 0x1, R0.reuse, P2 ;  /* 0x0000000155547824 */ /* 0x100fe400010e0600 */
[----:B------:R-:W-:-:S11]  /*127890*/  IMAD.X R80, R81, 0x1, R0, P3 ;  /* 0x0000000151507824 */ /* 0x000fd600018e0600 */
[----:B------:R-:W-:Y:S04]  /*1278a0*/  STL.64 [R1+0x1050], R228 ;  /* 0x001050e401007387 */ /* 0x000fe80000100a00 */
[----:B------:R1:W-:Y:S04]  /*1278b0*/  STL.64 [R1+0x1058], R230 ;  /* 0x001058e601007387 */ /* 0x0003e80000100a00 */
[----:B------:R1:W-:Y:S02]  /*1278c0*/  STL [R1+0x2a48], R164 ;  /* 0x002a48a401007387 */ /* 0x0003e40000100800 */
[----:B-1----:R-:W-:Y:S01]  /*1278d0*/  HMMA.1688.F32.TF32 R228, R232, R74, R244 ;  /* 0x0000004ae8e4723c */ /* 0x002fe200000810f4 */
[----:B------:R-:W-:Y:S01]  /*1278e0*/  IMAD.X R164, R169, 0x1, R0, P1 ;  /* 0x00000001a9a47824 */ /* 0x000fe200008e0600 */
[----:B------:R-:W-:Y:S04]  /*1278f0*/  STL [R1+0x2a50], R188 ;  /* 0x002a50bc01007387 */ /* 0x000fe80000100800 */
[----:B------:R-:W-:Y:S04]  /*127900*/  STL [R1+0x2a3c], R184 ;  /* 0x002a3cb801007387 */ /* 0x000fe80000100800 */
[----:B------:R-:W-:Y:S04]  /*127910*/  STL [R1+0x2a40], R164 ;  /* 0x002a40a401007387 */ /* 0x000fe80000100800 */
[----:B------:R-:W4:Y:S04]  /*127920*/  LDL.LU R240, [R1+0xbf0] ;  /* 0x000bf00001f07983 */ /* 0x000f280000300800 */
[----:B------:R-:W-:Y:S04]  /*127930*/  STL [R1+0x2a44], R84 ;  /* 0x002a445401007387 */ /* 0x000fe80000100800 */
[----:B------:R3:W-:Y:S04]  /*127940*/  STL [R1+0x2a4c], R80 ;  /* 0x002a4c5001007387 */ /* 0x0007e80000100800 */
[----:B------:R-:W4:Y:S04]  /*127950*/  LDL.LU R241, [R1+0xbf4] ;  /* 0x000bf40001f17983 */ /* 0x000f280000300800 */
[----:B------:R-:W4:Y:S04]  /*127960*/  LDL.LU R242, [R1+0xbf8] ;  /* 0x000bf80001f27983 */ /* 0x000f280000300800 */
[----:B------:R-:W4:Y:S01]  /*127970*/  LDL.LU R243, [R1+0xbfc] ;  /* 0x000bfc0001f37983 */ /* 0x000f220000300800 */
[----:B---3--:R-:W-:-:S05]  /*127980*/  IADD3 R80, P0, PT, R72, R252, RZ ;  /* 0x000000fc48507210 */ /* 0x008fca0007f1e0ff */
[----:B------:R-:W-:Y:S04]  /*127990*/  STL [R1+0x2a54], R80 ;  /* 0x002a545001007387 */ /* 0x000fe80000100800 */
[----:B------:R-:W-:Y:S04]  /*1279a0*/  STL.64 [R1+0x1040], R228 ;  /* 0x001040e401007387 */ /* 0x000fe80000100a00 */
[----:B------:R1:W-:Y:S01]  /*1279b0*/  STL.64 [R1+0x1048], R230 ;  /* 0x001048e601007387 */ /* 0x0003e20000100a00 */
[-C--:B--2---:R-:W-:Y:S02]  /*1279c0*/  IADD3 R84, P1, PT, R68, R252.reuse, RZ ;  /* 0x000000fc44547210 */ /* 0x084fe40007f3e0ff */
[----:B----4-:R-:W-:-:S02]  /*1279d0*/  IADD3 R81, P2, PT, R64, R252, RZ ;  /* 0x000000fc40517210 */ /* 0x010fc40007f5e0ff */
[----:B------:R-:W-:Y:S01]  /*1279e0*/  IADD3.X R72, PT, PT, R73, R0, RZ, P0, !PT ;  /* 0x0000000049487210 */ /* 0x000fe200007fe4ff */
[C---:B-1----:R-:W-:Y:S01]  /*1279f0*/  HMMA.1688.F32.TF32 R228, R232.reuse, R238, R248 ;  /* 0x000000eee8e4723c */ /* 0x042fe200000810f8 */
[--C-:B------:R-:W-:Y:S01]  /*127a00*/  IMAD.X R68, R69, 0x1, R0.reuse, P1 ;  /* 0x0000000145447824 */ /* 0x100fe200008e0600 */
[----:B------:R1:W-:Y:S01]  /*127a10*/  STL [R1+0x2a28], R84 ;  /* 0x002a285401007387 */ /* 0x0003e20000100800 */
[-C--:B------:R-:W-:Y:S01]  /*127a20*/  IADD3 R80, P3, PT, R44, R252.reuse, RZ ;  /* 0x000000fc2c507210 */ /* 0x080fe20007f7e0ff */
[--C-:B------:R-:W-:Y:S02]  /*127a30*/  IMAD.X R64, R65, 0x1, R0.reuse, P2 ;  /* 0x0000000141407824 */ /* 0x100fe400010e0600 */
[----:B------:R-:W-:Y:S02]  /*127a40*/  STL [R1+0x2a30], R81 ;  /* 0x002a305101007387 */ /* 0x000fe40000100800 */
[----:B------:R-:W-:Y:S02]  /*127a50*/  IMAD.X R44, R45, 0x1, R0, P3 ;  /* 0x000000012d2c7824 */ /* 0x000fe400018e0600 */
[----:B------:R2:W-:Y:S04]  /*127a60*/  STL [R1+0x2a38], R80 ;  /* 0x002a385001007387 */ /* 0x0005e80000100800 */
[----:B------:R3:W-:Y:S04]  /*127a70*/  STL [R1+0x2a20], R72 ;  /* 0x002a204801007387 */ /* 0x0007e80000100800 */
[----:B------:R-:W-:Y:S04]  /*127a80*/  STL [R1+0x2a24], R68 ;  /* 0x002a244401007387 */ /* 0x000fe80000100800 */
[----:B------:R-:W-:Y:S04]  /*127a90*/  STL [R1+0x2a2c], R64 ;  /* 0x002a2c4001007387 */ /* 0x000fe80000100800 */
[----:B------:R-:W4:Y:S04]  /*127aa0*/  LDL.LU.64 R184, [R1+0x5a08] ;  /* 0x005a080001b87983 */ /* 0x000f280000300a00 */
[----:B------:R4:W-:Y:S04]  /*127ab0*/  STL [R1+0x2a34], R44 ;  /* 0x002a342c01007387 */ /* 0x0009e80000100800 */
[----:B-1----:R-:W4:Y:S04]  /*127ac0*/  LDL.LU.64 R84, [R1+0x5a00] ;  /* 0x005a000001547983 */ /* 0x002f280000300a00 */
[----:B------:R-:W-:Y:S04]  /*127ad0*/  STL.64 [R1+0x1030], R228 ;  /* 0x001030e401007387 */ /* 0x000fe80000100a00 */
[----:B------:R-:W-:Y:S04]  /*127ae0*/  STL.64 [R1+0x1038], R230 ;  /* 0x001038e601007387 */ /* 0x000fe80000100a00 */
[----:B--2---:R-:W2:Y:S04]  /*127af0*/  LDL.LU.64 R80, [R1+0x59f8] ;  /* 0x0059f80001507983 */ /* 0x004ea80000300a00 */
[----:B---3--:R-:W3:Y:S04]  /*127b00*/  LDL.LU.64 R72, [R1+0x59f0] ;  /* 0x0059f00001487983 */ /* 0x008ee80000300a00 */
        /* <DEDUP_REMOVED lines=9> */
[----:B------:R-:W3:Y:S04]  /*127ba0*/  LDL.LU.64 R168, [R1+0x59e8] ;  /* 0x0059e80001a87983 */ /* 0x000ee80000300a00 */
[----:B------:R-:W-:Y:S04]  /*127bb0*/  LDS R228, [R181+UR10+0x3c480] ;  /* 0x03c4800ab5e47984 */ /* 0x000fe80008000800 */
[----:B------:R-:W-:Y:S04]  /*127bc0*/  LDS R230, [R181+UR10+0x3e480] ;  /* 0x03e4800ab5e67984 */ /* 0x000fe80008000800 */
[----:B------:R-:W-:Y:S04]  /*127bd0*/  LDS R229, [R180+UR10+0x3c480] ;  /* 0x03c4800ab4e57984 */ /* 0x000fe80008000800 */
[----:B------:R-:W1:Y:S01]  /*127be0*/  LDS R231, [R180+UR10+0x3e480] ;  /* 0x03e4800ab4e77984 */ /* 0x000e620008000800 */
[----:B----4-:R-:W-:-:S05]  /*127bf0*/  IADD3 R44, P0, PT, R184, R252, RZ ;  /* 0x000000fcb82c7210 */ /* 0x010fca0007f1e0ff */
[----:B------:R2:W-:Y:S01]  /*127c00*/  STL [R1+0x2a14], R44 ;  /* 0x002a142c01007387 */ /* 0x0005e20000100800 */
[----:B------:R-:W-:-:S05]  /*127c10*/  IADD3 R45, P1, PT, R84, R252, RZ ;  /* 0x000000fc542d7210 */ /* 0x000fca0007f3e0ff */
[----:B------:R-:W-:Y:S04]  /*127c20*/  STL [R1+0x2a18], R45 ;  /* 0x002a182d01007387 */ /* 0x000fe80000100800 */
[----:B------:R-:W4:Y:S01]  /*127c30*/  LDL.LU.64 R68, [R1+0x59e0] ;  /* 0x0059e00001447983 */ /* 0x000f220000300a00 */
[-C--:B--2---:R-:W-:Y:S02]  /*127c40*/  IADD3 R44, P2, PT, R80, R252.reuse, RZ ;  /* 0x000000fc502c7210 */ /* 0x084fe40007f5e0ff */
[----:B---3--:R-:W-:-:S03]  /*127c50*/  IADD3 R164, P3, PT, R72, R252, RZ ;  /* 0x000000fc48a47210 */ /* 0x008fc60007f7e0ff */
[----:B------:R2:W-:Y:S04]  /*127c60*/  STL [R1+0x2a1c], R44 ;  /* 0x002a1c2c01007387 */ /* 0x0005e80000100800 */
[----:B------:R3:W-:Y:S04]  /*127c70*/  STL.64 [R1+0x1020], R240 ;  /* 0x001020f001007387 */ /* 0x0007e80000100a00 */
[----:B------:R-:W-:Y:S04]  /*127c80*/  STL.64 [R1+0x1028], R242 ;  /* 0x001028f201007387 */ /* 0x000fe80000100a00 */
[----:B------:R-:W4:Y:S04]  /*127c90*/  LDL.LU.64 R64, [R1+0x59d8] ;  /* 0x0059d80001407983 */ /* 0x000f280000300a00 */
[----:B--2---:R-:W2:Y:S04]  /*127ca0*/  LDL.LU.64 R44, [R1+0x59d0] ;  /* 0x0059d000012c7983 */ /* 0x004ea80000300a00 */
[----:B------:R1:W-:Y:S04]  /*127cb0*/  STL [R1+0x2a08], R164 ;  /* 0x002a08a401007387 */ /* 0x0003e80000100800 */
[----:B---3--:R-:W3:Y:S04]  /*127cc0*/  LDL.LU R240, [R1+0x1f0] ;  /* 0x0001f00001f07983 */ /* 0x008ee80000300800 */
[----:B------:R-:W3:Y:S01]  /*127cd0*/  LDL.LU R241, [R1+0x1f4] ;  /* 0x0001f40001f17983 */ /* 0x000ee20000300800 */
[----:B-1----:R-:W-:-:S03]  /*127ce0*/  IADD3.X R164, PT, PT, R185, R0, RZ, P0, !PT ;  /* 0x00000000b9a47210 */ /* 0x002fc600007fe4ff */
[----:B------:R-:W3:Y:S04]  /*127cf0*/  LDL.LU R242, [R1+0x1f8] ;  /* 0x0001f80001f27983 */ /* 0x000ee80000300800 */
[----:B------:R-:W3:Y:S04]  /*127d00*/  LDL.LU R243, [R1+0x1fc] ;  /* 0x0001fc0001f37983 */ /* 0x000ee80000300800 */
[----:B------:R-:W3:Y:S01]  /*127d10*/  LDL.LU.64 R184, [R1+0x59c8] ;  /* 0x0059c80001b87983 */ /* 0x000ee20000300a00 */
[----:B------:R-:W-:Y:S01]  /*127d20*/  HMMA.1688.F32.TF32 R244, R232, R82, R244 ;  /* 0x00000052e8f4723c */ /* 0x000fe200000810f4 */
[----:B------:R-:W-:-:S02]  /*127d30*/  IMAD.X R84, R85, 0x1, R0, P1 ;  /* 0x0000000155547824 */ /* 0x000fc400008e0600 */
[--C-:B------:R-:W-:Y:S01]  /*127d40*/  IMAD.X R80, R81, 0x1, R0.reuse, P2 ;  /* 0x0000000151507824 */ /* 0x100fe200010e0600 */
[----:B------:R-:W-:Y:S01]  /*127d50*/  STL [R1+0x29f8], R164 ;  /* 0x0029f8a401007387 */ /* 0x000fe20000100800 */
[----:B------:R-:W-:-:S03]  /*127d60*/  IMAD.X R73, R73, 0x1, R0, P3 ;  /* 0x0000000149497824 */ /* 0x000fc600018e0600 */
[----:B------:R1:W-:Y:S01]  /*127d70*/  STL [R1+0x29fc], R84 ;  /* 0x0029fc5401007387 */ /* 0x0003e20000100800 */
[----:B------:R-:W-:-:S03]  /*127d80*/  IADD3 R72, P0, PT, R168, R252, RZ ;  /* 0x000000fca8487210 */ /* 0x000fc60007f1e0ff */
[----:B------:R1:W-:Y:S04]  /*127d90*/  STL [R1+0x2a00], R80 ;  /* 0x002a005001007387 */ /* 0x0003e80000100800 */
[----:B-1----:R-:W3:Y:S04]  /*127da0*/  LDL.LU.64 R84, [R1+0x59c0] ;  /* 0x0059c00001547983 */ /* 0x002ee80000300a00 */
[----:B------:R-:W-:Y:S04]  /*127db0*/  STL [R1+0x2a04], R73 ;  /* 0x002a044901007387 */ /* 0x000fe80000100800 */
[----:B------:R-:W3:Y:S04]  /*127dc0*/  LDL.LU.64 R80, [R1+0x59b8] ;  /* 0x0059b80001507983 */ /* 0x000ee80000300a00 */
[----:B------:R1:W-:Y:S04]  /*127dd0*/  STL [R1+0x2a0c], R72 ;  /* 0x002a0c4801007387 */ /* 0x0003e80000100800 */
[----:B-1----:R-:W3:Y:S01]  /*127de0*/  LDL.LU.64 R72, [R1+0x59b0] ;  /* 0x0059b00001487983 */ /* 0x002ee20000300a00 */
[----:B----4-:R-:W-:-:S05]  /*127df0*/  IADD3 R164, P1, PT, R68, R252, RZ ;  /* 0x000000fc44a47210 */ /* 0x010fca0007f3e0ff */
[----:B------:R1:W-:Y:S01]  /*127e00*/  STL [R1+0x2a10], R164 ;  /* 0x002a10a401007387 */ /* 0x0003e20000100800 */
[----:B------:R-:W-:-:S03]  /*127e10*/  IMAD.X R68, R69, 0x1, R0, P1 ;  /* 0x0000000145447824 */ /* 0x000fc600008e0600 */
[----:B------:R-:W-:Y:S04]  /*127e20*/  STL.64 [R1+0x1180], R244 ;  /* 0x001180f401007387 */ /* 0x000fe80000100a00 */
[----:B------:R-:W-:Y:S01]  /*127e30*/  STL.64 [R1+0x1188], R246 ;  /* 0x001188f601007387 */ /* 0x000fe20000100a00 */
[----:B-1----:R-:W-:Y:S02]  /*127e40*/  IADD3.X R164, PT, PT, R169, R0, RZ, P0, !PT ;  /* 0x00000000a9a47210 */ /* 0x002fe400007fe4ff */
[-C--:B------:R-:W-:Y:S02]  /*127e50*/  IADD3 R189, P2, PT, R64, R252.reuse, RZ ;  /* 0x000000fc40bd7210 */ /* 0x080fe40007f5e0ff */
[----:B--2---:R-:W-:-:S03]  /*127e60*/  IADD3 R188, P3, PT, R44, R252, RZ ;  /* 0x000000fc2cbc7210 */ /* 0x004fc60007f7e0ff */
[--C-:B------:R-:W-:Y:S01]  /*127e70*/  IMAD.X R64, R65, 0x1, R0.reuse, P2 ;  /* 0x0000000141407824 */ /* 0x100fe200010e0600 */
[----:B------:R-:W-:Y:S01]  /*127e80*/  STL [R1+0xdf8], R189 ;  /* 0x000df8bd01007387 */ /* 0x000fe20000100800 */
[----:B------:R-:W-:-:S03]  /*127e90*/  IMAD.X R45, R45, 0x1, R0, P3 ;  /* 0x000000012d2d7824 */ /* 0x000fc600018e0600 */
[----:B------:R-:W-:Y:S04]  /*127ea0*/  STL [R1+0x29f0], R188 ;  /* 0x0029f0bc01007387 */ /* 0x000fe80000100800 */
[----:B------:R-:W-:Y:S04]  /*127eb0*/  STL [R1+0xdec], R164 ;  /* 0x000deca401007387 */ /* 0x000fe80000100800 */
[----:B------:R1:W-:Y:S04]  /*127ec0*/  STL [R1+0xdf0], R68 ;  /* 0x000df04401007387 */ /* 0x0003e80000100800 */
[----:B------:R2:W-:Y:S01]  /*127ed0*/  STL [R1+0xdf4], R64 ;  /* 0x000df44001007387 */ /* 0x0005e20000100800 */
[----:B---3--:R-:W-:-:S03]  /*127ee0*/  IADD3 R44, P0, PT, R184, R252, RZ ;  /* 0x000000fcb82c7210 */ /* 0x008fc60007f1e0ff */
[----:B------:R-:W-:Y:S04]  /*127ef0*/  STL [R1+0xdfc], R45 ;  /* 0x000dfc2d01007387 */ /* 0x000fe80000100800 */
[----:B------:R-:W3:Y:S04]  /*127f00*/  LDL.LU.64 R168, [R1+0x59a8] ;  /* 0x0059a80001a87983 */ /* 0x000ee80000300a00 */
[----:B------:R4:W-:Y:S04]  /*127f10*/  STL [R1+0x29f4], R44 ;  /* 0x0029f42c01007387 */ /* 0x0009e80000100800 */
[----:B-1----:R-:W3:Y:S01]  /*127f20*/  LDL.LU.64 R68, [R1+0x59a0] ;  /* 0x0059a00001447983 */ /* 0x002ee20000300a00 */
[----:B------:R-:W-:Y:S01]  /*127f30*/  HMMA.1688.F32.TF32 R244, R232, R86, R248 ;  /* 0x00000056e8f4723c */ /* 0x000fe200000810f8 */
[----:B------:R-:W-:-:S07]  /*127f40*/  IADD3 R188, P1, PT, R84, R252, RZ ;  /* 0x000000fc54bc7210 */ /* 0x000fce0007f3e0ff */
[----:B------:R-:W-:Y:S01]  /*127f50*/  HMMA.1688.F32.TF32 R232, R232, R194, R240 ;  /* 0x000000c2e8e8723c */ /* 0x000fe200000810f0 */
[----:B------:R-:W-:-:S10]  /*127f60*/  IADD3 R164, P2, PT, R80, R252, RZ ;  /* 0x000000fc50a47210 */ /* 0x000fd40007f5e0ff */
[----:B------:R-:W-:Y:S04]  /*127f70*/  STL.64 [R1+0x12b0], R244 ;  /* 0x0012b0f401007387 */ /* 0x000fe80000100a00 */
[----:B------:R-:W-:Y:S04]  /*127f80*/  STL.64 [R1+0x12b8], R246 ;  /* 0x0012b8f601007387 */ /* 0x000fe80000100a00 */
[----:B--2---:R-:W2:Y:S04]  /*127f90*/  LDL.LU.64 R64, [R1+0x5998] ;  /* 0x0059980001407983 */ /* 0x004ea80000300a00 */
[----:B----4-:R-:W4:Y:S04]  /*127fa0*/  LDL.LU.64 R44, [R1+0x5990] ;  /* 0x00599000012c7983 */ /* 0x010f280000300a00 */
[----:B------:R1:W-:Y:S04]  /*127fb0*/  STL [R1+0xdd8], R188 ;  /* 0x000dd8bc01007387 */ /* 0x0003e80000100800 */
[----:B------:R1:W-:Y:S01]  /*127fc0*/  STL [R1+0xde0], R164 ;  /* 0x000de0a401007387 */ /* 0x0003e20000100800 */
[----:B------:R-:W-:-:S03]  /*127fd0*/  IMAD.X R84, R85, 0x1, R0, P1 ;  /* 0x0000000155547824 */ /* 0x000fc600008e0600 */
[----:B------:R-:W4:Y:S01]  /*127fe0*/  LDL.LU R248, [R1+0x1e0] ;  /* 0x0001e00001f87983 */ /* 0x000f220000300800 */
[----:B-1----:R-:W-:Y:S02]  /*127ff0*/  IADD3 R188, P3, PT, R72, R252, RZ ;  /* 0x000000fc48bc7210 */ /* 0x002fe40007f7e0ff */
[----:B------:R-:W-:-:S03]  /*128000*/  IADD3.X R164, PT, PT, R185, R0, RZ, P0, !PT ;  /* 0x00000000b9a47210 */ /* 0x000fc600007fe4ff */
[----:B------:R-:W-:Y:S01]  /*128010*/  STL [R1+0xde8], R188 ;  /* 0x000de8bc01007387 */ /* 0x000fe20000100800 */
[----:B------:R-:W-:-:S03]  /*128020*/  IMAD.X R80, R81, 0x1, R0, P2 ;  /* 0x0000000151507824 */ /* 0x000fc600010e0600 */
[----:B------:R-:W-:Y:S01]  /*128030*/  STL [R1+0xdd0], R164 ;  /* 0x000dd0a401007387 */ /* 0x000fe20000100800 */
[----:B------:R-:W-:-:S03]  /*128040*/  IMAD.X R72, R73, 0x1, R0, P3 ;  /* 0x0000000149487824 */ /* 0x000fc600018e0600 */
[----:B------:R-:W4:Y:S04]  /*128050*/  LDL.LU R249, [R1+0x1e4] ;  /* 0x0001e40001f97983 */ /* 0x000f280000300800 */
[----:B------:R-:W4:Y:S04]  /*128060*/  LDL.LU R250, [R1+0x1e8] ;  /* 0x0001e80001fa7983 */ /* 0x000f280000300800 */
[----:B------:R-:W4:Y:S04]  /*128070*/  LDL.LU R251, [R1+0x1ec] ;  /* 0x0001ec0001fb7983 */ /* 0x000f280000300800 */
[----:B------:R-:W-:Y:S04]  /*128080*/  STL [R1+0xdd4], R84 ;  /* 0x000dd45401007387 */ /* 0x000fe80000100800 */
[----:B------:R3:W-:Y:S04]  /*128090*/  STL [R1+0xddc], R80 ;  /* 0x000ddc5001007387 */ /* 0x0007e80000100800 */
[----:B------:R-:W-:Y:S04]  /*1280a0*/  STL [R1+0xde4], R72 ;  /* 0x000de44801007387 */ /* 0x000fe80000100800 */
[----:B------:R-:W-:Y:S04]  /*1280b0*/  STL.64 [R1+0x1360], R232 ;  /* 0x001360e801007387 */ /* 0x000fe80000100a00 */
[----:B------:R-:W-:Y:S01]  /*1280c0*/  STL.64 [R1+0x1368], R234 ;  /* 0x001368ea01007387 */ /* 0x000fe20000100a00 */
[----:B---3--:R-:W-:-:S05]  /*1280d0*/  IADD3 R80, P0, PT, R168, R252, RZ ;  /* 0x000000fca8507210 */ /* 0x008fca0007f1e0ff */
[----:B------:R1:W-:Y:S01]  /*1280e0*/  STL [R1+0xd88], R80 ;  /* 0x000d885001007387 */ /* 0x0003e20000100800 */
[----:B------:R-:W-:-:S03]  /*1280f0*/  IADD3 R73, P1, PT, R68, R252, RZ ;  /* 0x000000fc44497210 */ /* 0x000fc60007f3e0ff */
[----:B------:R-:W3:Y:S04]  /*128100*/  LDL.LU.64 R84, [R1+0x5988] ;  /* 0x0059880001547983 */ /* 0x000ee80000300a00 */
[----:B------:R-:W-:Y:S04]  /*128110*/  STL [R1+0xda0], R73 ;  /* 0x000da04901007387 */ /* 0x000fe80000100800 */
[----:B-1----:R-:W3:Y:S01]  /*128120*/  LDL.LU.64 R80, [R1+0x5980] ;  /* 0x0059800001507983 */ /* 0x002ee20000300a00 */
[----:B------:R-:W-:Y:S01]  /*128130*/  IMAD.X R68, R69, 0x1, R0, P1 ;  /* 0x0000000145447824 */ /* 0x000fe200008e0600 */
[----:B--2---:R-:W-:-:S02]  /*128140*/  IADD3 R72, P2, PT, R64, R252, RZ ;  /* 0x000000fc40487210 */ /* 0x004fc40007f5e0ff */
[----:B----4-:R-:W-:-:S03]  /*128150*/  IADD3 R164, P3, PT, R44, R252, RZ ;  /* 0x000000fc2ca47210 */ /* 0x010fc60007f7e0ff */
[----:B------:R1:W-:Y:S01]  /*128160*/  STL [R1+0xda8], R72 ;  /* 0x000da84801007387 */ /* 0x0003e20000100800 */
[----:B------:R-:W-:-:S03]  /*128170*/  IMAD.X R64, R65, 0x1, R0, P2 ;  /* 0x0000000141407824 */ /* 0x000fc600010e0600 */
[----:B-1----:R-:W2:Y:S04]  /*128180*/  LDL.LU.64 R72, [R1+0x5978] ;  /* 0x0059780001487983 */ /* 0x002ea80000300a00 */
[----:B------:R-:W4:Y:S04]  /*128190*/  LDL.LU R244, [R1+0x1d0] ;  /* 0x0001d00001f47983 */ /* 0x000f280000300800 */
[----:B------:R1:W-:Y:S01]  /*1281a0*/  STL [R1+0xdc0], R164 ;  /* 0x000dc0a401007387 */ /* 0x0003e20000100800 */
[----:B------:R-:W-:-:S03]  /*1281b0*/  IMAD.X R44, R45, 0x1, R0, P3 ;  /* 0x000000012d2c7824 */ /* 0x000fc600018e0600 */
[----:B------:R-:W4:Y:S04]  /*1281c0*/  LDL.LU R245, [R1+0x1d4] ;  /* 0x0001d40001f57983 */ /* 0x000f280000300800 */
[----:B------:R-:W4:Y:S01]  /*1281d0*/  LDL.LU R246, [R1+0x1d8] ;  /* 0x0001d80001f67983 */ /* 0x000f220000300800 */
[----:B-1----:R-:W-:-:S03]  /*1281e0*/  IADD3.X R164, PT, PT, R169, R0, RZ, P0, !PT ;  /* 0x00000000a9a47210 */ /* 0x002fc600007fe4ff */
[----:B------:R-:W4:Y:S04]  /*1281f0*/  LDL.LU R247, [R1+0x1dc] ;  /* 0x0001dc0001f77983 */ /* 0x000f280000300800 */
[----:B------:R-:W-:Y:S04]  /*128200*/  STL [R1+0xd84], R164 ;  /* 0x000d84a401007387 */ /* 0x000fe80000100800 */
[----:B------:R1:W-:Y:S04]  /*128210*/  STL [R1+0xd8c], R68 ;  /* 0x000d8c4401007387 */ /* 0x0003e80000100800 */
[----:B------:R-:W4:Y:S04]  /*128220*/  LDL.LU R240, [R1+0x1c0] ;  /* 0x0001c00001f07983 */ /* 0x000f280000300800 */
[----:B------:R-:W-:Y:S04]  /*128230*/  STL [R1+0xda4], R64 ;  /* 0x000da44001007387 */ /* 0x000fe80000100800 */
[----:B------:R1:W-:Y:S04]  /*128240*/  STL [R1+0xdac], R44 ;  /* 0x000dac2c01007387 */ /* 0x0003e80000100800 */
[----:B------:R-:W4:Y:S04]  /*128250*/  LDL.LU R241, [R1+0x1c4] ;  /* 0x0001c40001f17983 */ /* 0x000f280000300800 */
[----:B------:R-:W4:Y:S04]  /*128260*/  LDL.LU R242, [R1+0x1c8] ;  /* 0x0001c80001f27983 */ /* 0x000f280000300800 */
[----:B------:R-:W4:Y:S04]  /*128270*/  LDL.LU R243, [R1+0x1cc] ;  /* 0x0001cc0001f37983 */ /* 0x000f280000300800 */
[----:B-1----:R-:W4:Y:S01]  /*128280*/  LDL.LU.64 R68, [R1+0x5970] ;  /* 0x0059700001447983 */ /* 0x002f220000300a00 */
[----:B---3--:R-:W-:-:S05]  /*128290*/  IADD3 R45, P0, PT, R84, R252, RZ ;  /* 0x000000fc542d7210 */ /* 0x008fca0007f1e0ff */
[----:B------:R-:W-:Y:S01]  /*1282a0*/  STL [R1+0xdc4], R45 ;  /* 0x000dc42d01007387 */ /* 0x000fe20000100800 */
[----:B------:R-:W-:-:S03]  /*1282b0*/  IADD3 R44, P1, PT, R80, R252, RZ ;  /* 0x000000fc502c7210 */ /* 0x000fc60007f3e0ff */
[----:B------:R-:W3:Y:S04]  /*1282c0*/  LDL.LU.64 R64, [R1+0x5968] ;  /* 0x0059680001407983 */ /* 0x000ee80000300a00 */
[----:B------:R1:W-:Y:S04]  /*1282d0*/  STL [R1+0xdc8], R44 ;  /* 0x000dc82c01007387 */ /* 0x0003e80000100800 */
[----:B-1----:R-:W3:Y:S04]  /*1282e0*/  LDL.LU.64 R44, [R1+0x5960] ;  /* 0x00596000012c7983 */ /* 0x002ee80000300a00 */
[----:B------:R-:W3:Y:S01]  /*1282f0*/  LDL.LU.64 R184, [R1+0x5958] ;  /* 0x0059580001b87983 */ /* 0x000ee20000300a00 */
        /* <DEDUP_REMOVED lines=9> */
[----:B------:R-:W2:Y:S01]  /*128390*/  LDL.LU R248, [R1+0x1b0] ;  /* 0x0001b00001f87983 */ /* 0x000ea20000300800 */
[----:B----4-:R-:W-:Y:S03]  /*1283a0*/  HMMA.1688.F32.TF32 R232, R228, R166, R244 ;  /* 0x000000a6e4e8723c */ /* 0x010fe600000810f4 */
[----:B------:R4:W-:Y:S04]  /*1283b0*/  STL [R1+0xd6c], R80 ;  /* 0x000d6c5001007387 */ /* 0x0009e80000100800 */
[----:B------:R1:W-:Y:S04]  /*1283c0*/  STL [R1+0xd70], R72 ;  /* 0x000d704801007387 */ /* 0x0003e80000100800 */
[----:B------:R-:W2:Y:S04]  /*1283d0*/  LDL.LU R249, [R1+0x1b4] ;  /* 0x0001b40001f97983 */ /* 0x000ea80000300800 */
[----:B------:R-:W2:Y:S04]  /*1283e0*/  LDL.LU R250, [R1+0x1b8] ;  /* 0x0001b80001fa7983 */ /* 0x000ea80000300800 */
[----:B------:R-:W2:Y:S04]  /*1283f0*/  LDL.LU R251, [R1+0x1bc] ;  /* 0x0001bc0001fb7983 */ /* 0x000ea80000300800 */
[----:B-1----:R-:W2:Y:S04]  /*128400*/  LDL.LU.64 R84, [R1+0x5950] ;  /* 0x0059500001547983 */ /* 0x002ea80000300a00 */
[----:B----4-:R-:W4:Y:S04]  /*128410*/  LDL.LU.64 R80, [R1+0x5948] ;  /* 0x0059480001507983 */ /* 0x010f280000300a00 */
[----:B------:R-:W4:Y:S01]  /*128420*/  LDL.LU.64 R72, [R1+0x5940] ;  /* 0x0059400001487983 */ /* 0x000f220000300a00 */
[----:B------:R-:W-:-:S05]  /*128430*/  IADD3 R164, P0, PT, R68, R252, RZ ;  /* 0x000000fc44a47210 */ /* 0x000fca0007f1e0ff */
[----:B------:R1:W-:Y:S01]  /*128440*/  STL [R1+0xd74], R164 ;  /* 0x000d74a401007387 */ /* 0x0003e20000100800 */
[----:B------:R-:W-:Y:S01]  /*128450*/  IMAD.X R68, R69, 0x1, R0, P0 ;  /* 0x0000000145447824 */ /* 0x000fe200000e0600 */
[----:B---3--:R-:W-:-:S05]  /*128460*/  IADD3 R169, P1, PT, R64, R252, RZ ;  /* 0x000000fc40a97210 */ /* 0x008fca0007f3e0ff */
[----:B------:R-:W-:Y:S01]  /*128470*/  STL [R1+0xd78], R169 ;  /* 0x000d78a901007387 */ /* 0x000fe20000100800 */
[----:B------:R-:W-:Y:S02]  /*128480*/  IADD3.X R64, PT, PT, R65, R0, RZ, P1, !PT ;  /* 0x0000000041407210 */ /* 0x000fe40000ffe4ff */
[-C--:B------:R-:W-:Y:S02]  /*128490*/  IADD3 R168, P2, PT, R44, R252.reuse, RZ ;  /* 0x000000fc2ca87210 */ /* 0x080fe40007f5e0ff */
        /* <DEDUP_REMOVED lines=17> */
[----:B----4-:R-:W-:-:S03]  /*1285b0*/  IADD3 R184, P1, PT, R80, R252, RZ ;  /* 0x000000fc50b87210 */ /* 0x010fc60007f3e0ff */
        /* <DEDUP_REMOVED lines=16> */
[----:B------:R-:W-:-:S02]  /*1286c0*/  IADD3 R72, P0, PT, R168, R252, RZ ;  /* 0x000000fca8487210 */ /* 0x000fc40007f1e0ff */
        /* <DEDUP_REMOVED lines=1443> */
[----:B------:R1:W-:Y:S04]  /*12e100*/  STL [R1+0x3cb4], R164 ;  /* 0x003cb4a401007387 */ /* 0x0003e80000100800 */
[----:B------:R-:W-:Y:S01]  /*12e110*/  STL.64 [R1+0xfa0], R244 ;  /* 0x000fa0f401007387 */ /* 0x000fe20000100a00 */
[----:B------:R-:W-:-:S03]  /*12e120*/  IMAD.X R68, R69, 0x1, R0, P1 ;  /* 0x0000000145447824 */ /* 0x000fc600008e0600 */
[----:B------:R-:W-:Y:S01]  /*12e130*/  STL.64 [R1+0xfa8], R246 ;  /* 0x000fa8f601007387 */ /* 0x000fe20000100a00 */
[----:B-1----:R-:W-:Y:S02]  /*12e140*/  IADD3.X R164, PT, PT, R169, R0, RZ, P0, !PT ;  /* 0x00000000a9a47210 */ /* 0x002fe400007fe4ff */
[-C--:B------:R-:W-:Y:S02]  /*12e150*/  IADD3 R189, P2, PT, R64, R252.reuse, RZ ;  /* 0x000000fc40bd7210 */ /* 0x080fe40007f5e0ff */
[----:B--2---:R-:W-:-:S03]  /*12e160*/  IADD3 R188, P3, PT, R44, R252, RZ ;  /* 0x000000fc2cbc7210 */ /* 0x004fc60007f7e0ff */
[--C-:B------:R-:W-:Y:S01]  /*12e170*/  IMAD.X R64, R65, 0x1, R0.reuse, P2 ;  /* 0x0000000141407824 */ /* 0x100fe200010e0600 */
[----:B------:R-:W-:Y:S04]  /*12e180*/  STL [R1+0x3ca0], R189 ;  /* 0x003ca0bd01007387 */ /* 0x000fe80000100800 */
[----:B------:R-:W-:Y:S01]  /*12e190*/  STL [R1+0x3ca8], R188 ;  /* 0x003ca8bc01007387 */ /* 0x000fe20000100800 */
[----:B------:R-:W-:-:S03]  /*12e1a0*/  IMAD.X R45, R45, 0x1, R0, P3 ;  /* 0x000000012d2d7824 */ /* 0x000fc600018e0600 */
[----:B------:R-:W-:Y:S04]  /*12e1b0*/  STL [R1+0x3c94], R164 ;  /* 0x003c94a401007387 */ /* 0x000fe80000100800 */
[----:B------:R1:W-:Y:S04]  /*12e1c0*/  STL [R1+0x3c98], R68 ;  /* 0x003c984401007387 */ /* 0x0003e80000100800 */
[----:B------:R2:W-:Y:S04]  /*12e1d0*/  STL [R1+0x3c9c], R64 ;  /* 0x003c9c4001007387 */ /* 0x0005e80000100800 */
[----:B------:R-:W-:Y:S04]  /*12e1e0*/  STL [R1+0x3ca4], R45 ;  /* 0x003ca42d01007387 */ /* 0x000fe80000100800 */
[----:B------:R-:W4:Y:S01]  /*12e1f0*/  LDL.LU.64 R168, [R1+0x3e98] ;  /* 0x003e980001a87983 */ /* 0x000f220000300a00 */
[----:B---3--:R-:W-:-:S05]  /*12e200*/  IADD3 R44, P0, PT, R184, R252, RZ ;  /* 0x000000fcb82c7210 */ /* 0x008fca0007f1e0ff */
[----:B------:R3:W-:Y:S04]  /*12e210*/  STL [R1+0x3cac], R44 ;  /* 0x003cac2c01007387 */ /* 0x0007e80000100800 */
[----:B-1----:R-:W4:Y:S01]  /*12e220*/  LDL.LU.64 R68, [R1+0x3e90] ;  /* 0x003e900001447983 */ /* 0x002f220000300a00 */
[C---:B------:R-:W-:Y:S08]  /*12e230*/  HMMA.1688.F32.TF32 R244, R232.reuse, R86, R248 ;  /* 0x00000056e8f4723c */ /* 0x040ff000000810f8 */
[----:B------:R-:W-:Y:S01]  /*12e240*/  HMMA.1688.F32.TF32 R232, R232, R194, R240 ;  /* 0x000000c2e8e8723c */ /* 0x000fe200000810f0 */
[----:B------:R-:W-:-:S10]  /*12e250*/  IADD3 R188, P1, PT, R84, R252, RZ ;  /* 0x000000fc54bc7210 */ /* 0x000fd40007f3e0ff */
[----:B------:R-:W-:Y:S01]  /*12e260*/  STL.64 [R1+0x1170], R244 ;  /* 0x001170f401007387 */ /* 0x000fe20000100a00 */
[----:B------:R-:W-:-:S03]  /*12e270*/  IADD3 R164, P2, PT, R80, R252, RZ ;  /* 0x000000fc50a47210 */ /* 0x000fc60007f5e0ff */
[----:B------:R-:W-:Y:S04]  /*12e280*/  STL.64 [R1+0x1178], R246 ;  /* 0x001178f601007387 */ /* 0x000fe80000100a00 */
[----:B--2---:R-:W2:Y:S04]  /*12e290*/  LDL.LU.64 R64, [R1+0x3e88] ;  /* 0x003e880001407983 */ /* 0x004ea80000300a00 */
[----:B---3--:R-:W3:Y:S04]  /*12e2a0*/  LDL.LU.64 R44, [R1+0x3e80] ;  /* 0x003e8000012c7983 */ /* 0x008ee80000300a00 */
[----:B------:R1:W-:Y:S04]  /*12e2b0*/  STL [R1+0x3c80], R188 ;  /* 0x003c80bc01007387 */ /* 0x0003e80000100800 */
[----:B------:R1:W-:Y:S04]  /*12e2c0*/  STL [R1+0x3c88], R164 ;  /* 0x003c88a401007387 */ /* 0x0003e80000100800 */
[----:B------:R-:W3:Y:S01]  /*12e2d0*/  LDL.LU R248, [R1+0x650] ;  /* 0x0006500001f87983 */ /* 0x000ee20000300800 */
[----:B------:R-:W-:-:S02]  /*12e2e0*/  IMAD.X R84, R85, 0x1, R0, P1 ;  /* 0x0000000155547824 */ /* 0x000fc400008e0600 */
[----:B------:R-:W-:Y:S01]  /*12e2f0*/  IMAD.X R80, R81, 0x1, R0, P2 ;  /* 0x0000000151507824 */ /* 0x000fe200010e0600 */
[----:B-1----:R-:W-:Y:S02]  /*12e300*/  IADD3 R188, P3, PT, R72, R252, RZ ;  /* 0x000000fc48bc7210 */ /* 0x002fe40007f7e0ff */
[----:B------:R-:W-:-:S03]  /*12e310*/  IADD3.X R164, PT, PT, R185, R0, RZ, P0, !PT ;  /* 0x00000000b9a47210 */ /* 0x000fc600007fe4ff */
[----:B------:R-:W-:Y:S04]  /*12e320*/  STL [R1+0x3c90], R188 ;  /* 0x003c90bc01007387 */ /* 0x000fe80000100800 */
[----:B------:R-:W-:Y:S04]  /*12e330*/  STL [R1+0x3c78], R164 ;  /* 0x003c78a401007387 */ /* 0x000fe80000100800 */
[----:B------:R-:W3:Y:S04]  /*12e340*/  LDL.LU R249, [R1+0x654] ;  /* 0x0006540001f97983 */ /* 0x000ee80000300800 */
[----:B------:R-:W3:Y:S04]  /*12e350*/  LDL.LU R250, [R1+0x658] ;  /* 0x0006580001fa7983 */ /* 0x000ee80000300800 */
[----:B------:R-:W3:Y:S01]  /*12e360*/  LDL.LU R251, [R1+0x65c] ;  /* 0x00065c0001fb7983 */ /* 0x000ee20000300800 */
[----:B------:R-:W-:-:S03]  /*12e370*/  IMAD.X R72, R73, 0x1, R0, P3 ;  /* 0x0000000149487824 */ /* 0x000fc600018e0600 */
[----:B------:R-:W-:Y:S04]  /*12e380*/  STL [R1+0x3c7c], R84 ;  /* 0x003c7c5401007387 */ /* 0x000fe80000100800 */
[----:B------:R4:W-:Y:S04]  /*12e390*/  STL [R1+0x3c84], R80 ;  /* 0x003c845001007387 */ /* 0x0009e80000100800 */
[----:B------:R-:W-:Y:S04]  /*12e3a0*/  STL [R1+0x3c8c], R72 ;  /* 0x003c8c4801007387 */ /* 0x000fe80000100800 */
[----:B------:R-:W-:Y:S04]  /*12e3b0*/  STL.64 [R1+0x12e0], R232 ;  /* 0x0012e0e801007387 */ /* 0x000fe80000100a00 */
[----:B------:R-:W-:Y:S01]  /*12e3c0*/  STL.64 [R1+0x12e8], R234 ;  /* 0x0012e8ea01007387 */ /* 0x000fe20000100a00 */
[----:B----4-:R-:W-:-:S05]  /*12e3d0*/  IADD3 R80, P0, PT, R168, R252, RZ ;  /* 0x000000fca8507210 */ /* 0x010fca0007f1e0ff */
[----:B------:R1:W-:Y:S04]  /*12e3e0*/  STL [R1+0x3c50], R80 ;  /* 0x003c505001007387 */ /* 0x0003e80000100800 */
[----:B------:R-:W4:Y:S01]  /*12e3f0*/  LDL.LU.64 R84, [R1+0x3e78] ;  /* 0x003e780001547983 */ /* 0x000f220000300a00 */
[----:B------:R-:W-:-:S05]  /*12e400*/  IADD3 R73, P1, PT, R68, R252, RZ ;  /* 0x000000fc44497210 */ /* 0x000fca0007f3e0ff */
[----:B------:R-:W-:Y:S04]  /*12e410*/  STL [R1+0x3c58], R73 ;  /* 0x003c584901007387 */ /* 0x000fe80000100800 */
[----:B-1----:R-:W4:Y:S01]  /*12e420*/  LDL.LU.64 R80, [R1+0x3e70] ;  /* 0x003e700001507983 */ /* 0x002f220000300a00 */
[----:B------:R-:W-:Y:S01]  /*12e430*/  IMAD.X R68, R69, 0x1, R0, P1 ;  /* 0x0000000145447824 */ /* 0x000fe200008e0600 */
[-C--:B--2---:R-:W-:Y:S02]  /*12e440*/  IADD3 R72, P2, PT, R64, R252.reuse, RZ ;  /* 0x000000fc40487210 */ /* 0x084fe40007f5e0ff */
[----:B---3--:R-:W-:-:S03]  /*12e450*/  IADD3 R164, P3, PT, R44, R252, RZ ;  /* 0x000000fc2ca47210 */ /* 0x008fc60007f7e0ff */
[----:B------:R1:W-:Y:S01]  /*12e460*/  STL [R1+0x3c60], R72 ;  /* 0x003c604801007387 */ /* 0x0003e20000100800 */
[--C-:B------:R-:W-:Y:S02]  /*12e470*/  IMAD.X R64, R65, 0x1, R0.reuse, P2 ;  /* 0x0000000141407824 */ /* 0x100fe400010e0600 */
[----:B------:R-:W-:Y:S01]  /*12e480*/  IMAD.X R44, R45, 0x1, R0, P3 ;  /* 0x000000012d2c7824 */ /* 0x000fe200018e0600 */
[----:B-1----:R-:W2:Y:S04]  /*12e490*/  LDL.LU.64 R72, [R1+0x3c40] ;  /* 0x003c400001487983 */ /* 0x002ea80000300a00 */
[----:B------:R-:W3:Y:S04]  /*12e4a0*/  LDL.LU R244, [R1+0x640] ;  /* 0x0006400001f47983 */ /* 0x000ee80000300800 */
[----:B------:R1:W-:Y:S04]  /*12e4b0*/  STL [R1+0x3c68], R164 ;  /* 0x003c68a401007387 */ /* 0x0003e80000100800 */
[----:B------:R-:W3:Y:S04]  /*12e4c0*/  LDL.LU R245, [R1+0x644] ;  /* 0x0006440001f57983 */ /* 0x000ee80000300800 */
[----:B------:R-:W3:Y:S04]  /*12e4d0*/  LDL.LU R246, [R1+0x648] ;  /* 0x0006480001f67983 */ /* 0x000ee80000300800 */
[----:B------:R-:W3:Y:S01]  /*12e4e0*/  LDL.LU R247, [R1+0x64c] ;  /* 0x00064c0001f77983 */ /* 0x000ee20000300800 */
[----:B-1----:R-:W-:-:S05]  /*12e4f0*/  IADD3.X R164, PT, PT, R169, R0, RZ, P0, !PT ;  /* 0x00000000a9a47210 */ /* 0x002fca00007fe4ff */
[----:B------:R-:W-:Y:S04]  /*12e500*/  STL [R1+0x3c4c], R164 ;  /* 0x003c4ca401007387 */ /* 0x000fe80000100800 */
[----:B------:R1:W-:Y:S04]  /*12e510*/  STL [R1+0x3c54], R68 ;  /* 0x003c544401007387 */ /* 0x0003e80000100800 */
[----:B------:R-:W3:Y:S04]  /*12e520*/  LDL.LU R240, [R1+0x630] ;  /* 0x0006300001f07983 */ /* 0x000ee80000300800 */
[----:B------:R1:W-:Y:S04]  /*12e530*/  STL [R1+0x3c5c], R64 ;  /* 0x003c5c4001007387 */ /* 0x0003e80000100800 */
[----:B------:R1:W-:Y:S04]  /*12e540*/  STL [R1+0x3c64], R44 ;  /* 0x003c642c01007387 */ /* 0x0003e80000100800 */
[----:B------:R-:W3:Y:S04]  /*12e550*/  LDL.LU R241, [R1+0x634] ;  /* 0x0006340001f17983 */ /* 0x000ee80000300800 */
[----:B------:R-:W3:Y:S04]  /*12e560*/  LDL.LU R242, [R1+0x638] ;  /* 0x0006380001f27983 */ /* 0x000ee80000300800 */
[----:B------:R-:W3:Y:S04]  /*12e570*/  LDL.LU R243, [R1+0x63c] ;  /* 0x00063c0001f37983 */ /* 0x000ee80000300800 */
[----:B-1----:R-:W3:Y:S01]  /*12e580*/  LDL.LU.64 R68, [R1+0x3ed0] ;  /* 0x003ed00001447983 */ /* 0x002ee20000300a00 */
[----:B----4-:R-:W-:-:S05]  /*12e590*/  IADD3 R45, P0, PT, R84, R252, RZ ;  /* 0x000000fc542d7210 */ /* 0x010fca0007f1e0ff */
[----:B------:R-:W-:Y:S04]  /*12e5a0*/  STL [R1+0x3c6c], R45 ;  /* 0x003c6c2d01007387 */ /* 0x000fe80000100800 */
[----:B------:R-:W4:Y:S01]  /*12e5b0*/  LDL.LU.64 R64, [R1+0x5390] ;  /* 0x0053900001407983 */ /* 0x000f220000300a00 */
[----:B------:R-:W-:-:S05]  /*12e5c0*/  IADD3 R44, P1, PT, R80, R252, RZ ;  /* 0x000000fc502c7210 */ /* 0x000fca0007f3e0ff */
[----:B------:R1:W-:Y:S04]  /*12e5d0*/  STL [R1+0x3c70], R44 ;  /* 0x003c702c01007387 */ /* 0x0003e80000100800 */
[----:B-1----:R-:W4:Y:S04]  /*12e5e0*/  LDL.LU.64 R44, [R1+0x5388] ;  /* 0x00538800012c7983 */ /* 0x002f280000300a00 */
[----:B------:R-:W4:Y:S01]  /*12e5f0*/  LDL.LU.64 R184, [R1+0x5380] ;  /* 0x0053800001b87983 */ /* 0x000f220000300a00 */
[----:B------:R-:W-:Y:S01]  /*12e600*/  HMMA.1688.F32.TF32 R232, R228, R198, R248 ;  /* 0x000000c6e4e8723c */ /* 0x000fe200000810f8 */
[----:B------:R-:W-:Y:S01]  /*12e610*/  IADD3.X R84, PT, PT, R85, R0, RZ, P0, !PT ;  /* 0x0000000055547210 */ /* 0x000fe200007fe4ff */
[----:B------:R-:W-:Y:S01]  /*12e620*/  IMAD.X R80, R81, 0x1, R0, P1 ;  /* 0x0000000151507824 */ /* 0x000fe200008e0600 */
[----:B--2---:R-:W-:-:S05]  /*12e630*/  IADD3 R164, P2, PT, R72, R252, RZ ;  /* 0x000000fc48a47210 */ /* 0x004fca0007f5e0ff */
[----:B------:R-:W-:Y:S11]  /*12e640*/  STL [R1+0x3c74], R164 ;  /* 0x003c74a401007387 */ /* 0x000ff60000100800 */
[----:B------:R-:W-:Y:S04]  /*12e650*/  STL.64 [R1+0x1880], R232 ;  /* 0x001880e801007387 */ /* 0x000fe80000100a00 */
[----:B------:R3:W-:Y:S01]  /*12e660*/  STL.64 [R1+0x1888], R234 ;  /* 0x001888ea01007387 */ /* 0x0007e20000100a00 */
[----:B------:R-:W-:-:S03]  /*12e670*/  IMAD.X R72, R73, 0x1, R0, P2 ;  /* 0x0000000149487824 */ /* 0x000fc600010e0600 */
[----:B------:R1:W-:Y:S04]  /*12e680*/  STL [R1+0x3c3c], R84 ;  /* 0x003c3c5401007387 */ /* 0x0003e80000100800 */
[----:B------:R-:W2:Y:S04]  /*12e690*/  LDL.LU R248, [R1+0x620] ;  /* 0x0006200001f87983 */ /* 0x000ea80000300800 */
[----:B------:R1:W-:Y:S04]  /*12e6a0*/  STL [R1+0x3c40], R80 ;  /* 0x003c405001007387 */ /* 0x0003e80000100800 */
[----:B------:R1:W-:Y:S04]  /*12e6b0*/  STL [R1+0x3c44], R72 ;  /* 0x003c444801007387 */ /* 0x0003e80000100800 */
[----:B------:R-:W2:Y:S04]  /*12e6c0*/  LDL.LU R249, [R1+0x624] ;  /* 0x0006240001f97983 */ /* 0x000ea80000300800 */
[----:B------:R-:W2:Y:S04]  /*12e6d0*/  LDL.LU R250, [R1+0x628] ;  /* 0x0006280001fa7983 */ /* 0x000ea80000300800 */
[----:B------:R-:W2:Y:S01]  /*12e6e0*/  LDL.LU R251, [R1+0x62c] ;  /* 0x00062c0001fb7983 */ /* 0x000ea20000300800 */
[----:B---3--:R-:W-:Y:S03]  /*12e6f0*/  HMMA.1688.F32.TF32 R232, R228, R166, R244 ;  /* 0x000000a6e4e8723c */ /* 0x008fe600000810f4 */
[----:B-1----:R-:W3:Y:S04]  /*12e700*/  LDL.LU.64 R84, [R1+0x5378] ;  /* 0x0053780001547983 */ /* 0x002ee80000300a00 */
[----:B------:R-:W2:Y:S04]  /*12e710*/  LDL.LU.64 R80, [R1+0x5370] ;  /* 0x0053700001507983 */ /* 0x000ea80000300a00 */
[----:B------:R-:W2:Y:S01]  /*12e720*/  LDL.LU.64 R72, [R1+0x5368] ;  /* 0x0053680001487983 */ /* 0x000ea20000300a00 */
[----:B------:R-:W-:-:S05]  /*12e730*/  IADD3 R164, P0, PT, R68, R252, RZ ;  /* 0x000000fc44a47210 */ /* 0x000fca0007f1e0ff */
[----:B------:R1:W-:Y:S01]  /*12e740*/  STL [R1+0x3c48], R164 ;  /* 0x003c48a401007387 */ /* 0x0003e20000100800 */
[----:B------:R-:W-:Y:S01]  /*12e750*/  IMAD.X R68, R69, 0x1, R0, P0 ;  /* 0x0000000145447824 */ /* 0x000fe200000e0600 */
[----:B----4-:R-:W-:-:S05]  /*12e760*/  IADD3 R169, P1, PT, R64, R252, RZ ;  /* 0x000000fc40a97210 */ /* 0x010fca0007f3e0ff */
[----:B------:R-:W-:Y:S01]  /*12e770*/  STL [R1+0x678], R169 ;  /* 0x000678a901007387 */ /* 0x000fe20000100800 */
[----:B------:R-:W-:Y:S02]  /*12e780*/  IADD3.X R64, PT, PT, R65, R0, RZ, P1, !PT ;  /* 0x0000000041407210 */ /* 0x000fe40000ffe4ff */
[-C--:B------:R-:W-:Y:S02]  /*12e790*/  IADD3 R168, P2, PT, R44, R252.reuse, RZ ;  /* 0x000000fc2ca87210 */ /* 0x080fe40007f5e0ff */
[----:B-1----:R-:W-:-:S03]  /*12e7a0*/  IADD3 R164, P3, PT, R184, R252, RZ ;  /* 0x000000fcb8a47210 */ /* 0x002fc60007f7e0ff */
[----:B------:R1:W-:Y:S04]  /*12e7b0*/  STL [R1+0x67c], R168 ;  /* 0x00067ca801007387 */ /* 0x0003e80000100800 */
[----:B------:R-:W-:Y:S04]  /*12e7c0*/  STL [R1+0x680], R164 ;  /* 0x000680a401007387 */ /* 0x000fe80000100800 */
[----:B------:R-:W-:Y:S04]  /*12e7d0*/  STL.64 [R1+0x1870], R232 ;  /* 0x001870e801007387 */ /* 0x000fe80000100a00 */
[----:B------:R-:W-:Y:S01]  /*12e7e0*/  STL.64 [R1+0x1878], R234 ;  /* 0x001878ea01007387 */ /* 0x000fe20000100a00 */
[----:B------:R-:W-:-:S03]  /*12e7f0*/  IMAD.X R44, R45, 0x1, R0, P2 ;  /* 0x000000012d2c7824 */ /* 0x000fc600010e0600 */
[----:B------:R4:W-:Y:S04]  /*12e800*/  STL [R1+0x3c38], R68 ;  /* 0x003c384401007387 */ /* 0x0009e80000100800 */
[----:B-1----:R-:W2:Y:S04]  /*12e810*/  LDL.LU.64 R168, [R1+0x5360] ;  /* 0x0053600001a87983 */ /* 0x002ea80000300a00 */
[----:B------:R1:W-:Y:S04]  /*12e820*/  STL [R1+0x660], R64 ;  /* 0x0006604001007387 */ /* 0x0003e80000100800 */
[----:B----4-:R-:W4:Y:S04]  /*12e830*/  LDL.LU.64 R68, [R1+0x5358] ;  /* 0x0053580001447983 */ /* 0x010f280000300a00 */
[----:B------:R1:W-:Y:S04]  /*12e840*/  STL [R1+0x664], R44 ;  /* 0x0006642c01007387 */ /* 0x0003e80000100800 */
[----:B-1----:R-:W4:Y:S04]  /*12e850*/  LDL.LU.64 R64, [R1+0x5350] ;  /* 0x0053500001407983 */ /* 0x002f280000300a00 */
[----:B------:R-:W4:Y:S01]  /*12e860*/  LDL.LU.64 R44, [R1+0x5348] ;  /* 0x00534800012c7983 */ /* 0x000f220000300a00 */
[----:B------:R-:W-:Y:S01]  /*12e870*/  HMMA.1688.F32.TF32 R232, R228, R170, R240 ;  /* 0x000000aae4e8723c */ /* 0x000fe200000810f0 */
[----:B------:R-:W-:Y:S01]  /*12e880*/  IMAD.X R164, R185, 0x1, R0, P3 ;  /* 0x00000001b9a47824 */ /* 0x000fe200018e0600 */
[----:B---3--:R-:W-:-:S02]  /*12e890*/  IADD3 R185, P0, PT, R84, R252, RZ ;  /* 0x000000fc54b97210 */ /* 0x008fc40007f1e0ff */
[-C--:B--2---:R-:W-:Y:S02]  /*12e8a0*/  IADD3 R184, P1, PT, R80, R252.reuse, RZ ;  /* 0x000000fc50b87210 */ /* 0x084fe40007f3e0ff */
[----:B------:R1:W-:Y:S04]  /*12e8b0*/  STL [R1+0x668], R164 ;  /* 0x000668a401007387 */ /* 0x0003e80000100800 */
[----:B------:R-:W-:Y:S04]  /*12e8c0*/  STL [R1+0x66c], R185 ;  /* 0x00066cb901007387 */ /* 0x000fe80000100800 */
[----:B------:R-:W-:Y:S04]  /*12e8d0*/  STL [R1+0x670], R184 ;  /* 0x000670b801007387 */ /* 0x000fe80000100800 */
[----:B------:R-:W2:Y:S01]  /*12e8e0*/  LDL.LU R240, [R1+0x610] ;  /* 0x0006100001f07983 */ /* 0x000ea20000300800 */
[----:B-1----:R-:W-:Y:S01]  /*12e8f0*/  IADD3 R164, P2, PT, R72, R252, RZ ;  /* 0x000000fc48a47210 */ /* 0x002fe20007f5e0ff */
[----:B------:R-:W-:Y:S01]  /*12e900*/  IMAD.X R84, R85, 0x1, R0, P0 ;  /* 0x0000000155547824 */ /* 0x000fe200000e0600 */
[----:B------:R-:W-:-:S03]  /*12e910*/  IADD3.X R80, PT, PT, R81, R0, RZ, P1, !PT ;  /* 0x0000000051507210 */ /* 0x000fc60000ffe4ff */
[----:B------:R-:W-:Y:S04]  /*12e920*/  STL [R1+0x674], R164 ;  /* 0x000674a401007387 */ /* 0x000fe80000100800 */
[----:B------:R-:W-:Y:S04]  /*12e930*/  STL.64 [R1+0x1860], R232 ;  /* 0x001860e801007387 */ /* 0x000fe80000100a00 */
[----:B------:R-:W-:Y:S04]  /*12e940*/  STL.64 [R1+0x1868], R234 ;  /* 0x001868ea01007387 */ /* 0x000fe80000100a00 */
[----:B------:R-:W2:Y:S04]  /*12e950*/  LDL.LU R241, [R1+0x614] ;  /* 0x0006140001f17983 */ /* 0x000ea80000300800 */
[----:B------:R-:W2:Y:S01]  /*12e960*/  LDL.LU R242, [R1+0x618] ;  /* 0x0006180001f27983 */ /* 0x000ea20000300800 */
[----:B------:R-:W-:-:S03]  /*12e970*/  IMAD.X R73, R73, 0x1, R0, P2 ;  /* 0x0000000149497824 */ /* 0x000fc600010e0600 */
[----:B------:R-:W2:Y:S04]  /*12e980*/  LDL.LU R243, [R1+0x61c] ;  /* 0x00061c0001f37983 */ /* 0x000ea80000300800 */
[----:B------:R-:W-:Y:S04]  /*12e990*/  STL [R1+0x644], R84 ;  /* 0x0006445401007387 */ /* 0x000fe80000100800 */
[----:B------:R4:W-:Y:S04]  /*12e9a0*/  STL [R1+0x648], R80 ;  /* 0x0006485001007387 */ /* 0x0009e80000100800 */
[----:B------:R1:W-:Y:S01]  /*12e9b0*/  STL [R1+0x64c], R73 ;  /* 0x00064c4901007387 */ /* 0x0003e20000100800 */
[----:B------:R-:W-:-:S02]  /*12e9c0*/  IADD3 R72, P0, PT, R168, R252, RZ ;  /* 0x000000fca8487210 */ /* 0x000fc40007f1e0ff */
[----:B----4-:R-:W-:-:S03]  /*12e9d0*/  IADD3 R80, P1, PT, R68, R252, RZ ;  /* 0x000000fc44507210 */ /* 0x010fc60007f3e0ff */
[----:B------:R-:W-:Y:S01]  /*12e9e0*/  STL [R1+0x650], R72 ;  /* 0x0006504801007387 */ /* 0x000fe20000100800 */
[----:B-1----:R-:W-:-:S03]  /*12e9f0*/  IADD3 R73, P2, PT, R64, R252, RZ ;  /* 0x000000fc40497210 */ /* 0x002fc60007f5e0ff */
[----:B------:R1:W-:Y:S04]  /*12ea00*/  STL [R1+0x654], R80 ;  /* 0x0006545001007387 */ /* 0x0003e80000100800 */
[----:B------:R-:W3:Y:S04]  /*12ea10*/  LDL.LU.64 R84, [R1+0x5340] ;  /* 0x0053400001547983 */ /* 0x000ee80000300a00 */
[----:B------:R-:W-:Y:S04]  /*12ea20*/  STL [R1+0x658], R73 ;  /* 0x0006584901007387 */ /* 0x000fe80000100800 */
[----:B-1----:R-:W4:Y:S01]  /*12ea30*/  LDL.LU.64 R80, [R1+0x5338] ;  /* 0x0053380001507983 */ /* 0x002f220000300a00 */
[----:B------:R-:W-:-:S05]  /*12ea40*/  IADD3 R72, P3, PT, R44, R252, RZ ;  /* 0x000000fc2c487210 */ /* 0x000fca0007f7e0ff */
[----:B------:R1:W-:Y:S04]  /*12ea50*/  STL [R1+0x65c], R72 ;  /* 0x00065c4801007387 */ /* 0x0003e80000100800 */
[----:B-1----:R-:W4:Y:S01]  /*12ea60*/  LDL.LU.64 R72, [R1+0x5330] ;  /* 0x0053300001487983 */ /* 0x002f220000300a00 */
[----:B------:R-:W-:Y:S03]  /*12ea70*/  HMMA.1688.F32.TF32 R232, R228, R210, R248 ;  /* 0x000000d2e4e8723c */ /* 0x000fe600000810f8 */
[----:B------:R-:W4:Y:S01]  /*12ea80*/  LDL.LU R244, [R1+0x600] ;  /* 0x0006000001f47983 */ /* 0x000f220000300800 */
[--C-:B------:R-:W-:Y:S02]  /*12ea90*/  IMAD.X R164, R169, 0x1, R0.reuse, P0 ;  /* 0x00000001a9a47824 */ /* 0x100fe400000e0600 */
[--C-:B------:R-:W-:Y:S01]  /*12eaa0*/  IMAD.X R68, R69, 0x1, R0.reuse, P1 ;  /* 0x0000000145447824 */ /* 0x100fe200008e0600 */
[----:B------:R-:W-:Y:S01]  /*12eab0*/  IADD3.X R64, PT, PT, R65, R0, RZ, P2, !PT ;  /* 0x0000000041407210 */ /* 0x000fe200017fe4ff */
[----:B------:R-:W-:-:S11]  /*12eac0*/  IMAD.X R44, R45, 0x1, R0, P3 ;  /* 0x000000012d2c7824 */ /* 0x000fd600018e0600 */
[----:B------:R-:W-:Y:S04]  /*12ead0*/  STL.64 [R1+0x1910], R232 ;  /* 0x001910e801007387 */ /* 0x000fe80000100a00 */
[----:B------:R2:W-:Y:S04]  /*12eae0*/  STL.64 [R1+0x1918], R234 ;  /* 0x001918ea01007387 */ /* 0x0005e80000100a00 */
[----:B------:R-:W4:Y:S04]  /*12eaf0*/  LDL.LU R245, [R1+0x604] ;  /* 0x0006040001f57983 */ /* 0x000f280000300800 */
[----:B------:R-:W4:Y:S04]  /*12eb00*/  LDL.LU R246, [R1+0x608] ;  /* 0x0006080001f67983 */ /* 0x000f280000300800 */
        /* <DEDUP_REMOVED lines=9> */
[----:B------:R-:W4:Y:S01]  /*12eba0*/  LDL.LU.64 R184, [R1+0x5328] ;  /* 0x0053280001b87983 */ /* 0x000f220000300a00 */
[----:B--2---:R-:W-:Y:S01]  /*12ebb0*/  HMMA.1688.F32.TF32 R232, R228, R94, R240 ;  /* 0x0000005ee4e8723c */ /* 0x004fe200000810f0 */
[----:B---3--:R-:W-:-:S05]  /*12ebc0*/  IADD3 R45, P0, PT, R84, R252, RZ ;  /* 0x000000fc542d7210 */ /* 0x008fca0007f1e0ff */
[----:B------:R-:W-:Y:S04]  /*12ebd0*/  STL [R1+0x638], R45 ;  /* 0x0006382d01007387 */ /* 0x000fe80000100800 */
[----:B-1----:R-:W2:Y:S01]  /*12ebe0*/  LDL.LU.64 R68, [R1+0x5320] ;  /* 0x0053200001447983 */ /* 0x002ea20000300a00 */
[----:B----4-:R-:W-:-:S05]  /*12ebf0*/  IADD3 R44, P1, PT, R80, R252, RZ ;  /* 0x000000fc502c7210 */ /* 0x010fca0007f3e0ff */
        /* <DEDUP_REMOVED lines=9> */
[----:B------:R-:W4:Y:S04]  /*12ec90*/  LDL.LU R240, [R1+0x5e0] ;  /* 0x0005e00001f07983 */ /* 0x000f280000300800 */
[----:B------:R1:W-:Y:S04]  /*12eca0*/  STL [R1+0x610], R84 ;  /* 0x0006105401007387 */ /* 0x0003e80000100800 */
[----:B------:R-:W-:Y:S04]  /*12ecb0*/  STL [R1+0x614], R80 ;  /* 0x0006145001007387 */ /* 0x000fe80000100800 */
[----:B------:R-:W4:Y:S04]  /*12ecc0*/  LDL.LU R241, [R1+0x5e4] ;  /* 0x0005e40001f17983 */ /* 0x000f280000300800 */
[----:B------:R-:W4:Y:S01]  /*12ecd0*/  LDL.LU R242, [R1+0x5e8] ;  /* 0x0005e80001f27983 */ /* 0x000f220000300800 */
[----:B------:R-:W-:-:S03]  /*12ece0*/  IADD3.X R72, PT, PT, R73, R0, RZ, P2, !PT ;  /* 0x0000000049487210 */ /* 0x000fc600017fe4ff */
        /* <DEDUP_REMOVED lines=8> */
[----:B--2---:R-:W-:-:S05]  /*12ed70*/  IADD3 R81, P1, PT, R68, R252, RZ ;  /* 0x000000fc44517210 */ /* 0x004fca0007f3e0ff */
[----:B------:R-:W-:Y:S01]  /*12ed80*/  STL [R1+0x620], R81 ;  /* 0x0006205101007387 */ /* 0x000fe20000100800 */
[----:B---3--:R-:W-:Y:S01]  /*12ed90*/  IADD3 R80, P2, PT, R64, R252, RZ ;  /* 0x000000fc40507210 */ /* 0x008fe20007f5e0ff */
[----:B------:R-:W-:-:S04]  /*12eda0*/  IMAD.X R68, R69, 0x1, R0, P1 ;  /* 0x0000000145447824 */ /* 0x000fc800008e0600 */
[----:B------:R1:W-:Y:S01]  /*12edb0*/  STL [R1+0x624], R80 ;  /* 0x0006245001007387 */ /* 0x0003e20000100800 */
[----:B----4-:R-:W-:Y:S01]  /*12edc0*/  IADD3 R164, P3, PT, R44, R252, RZ ;  /* 0x000000fc2ca47210 */ /* 0x010fe20007f7e0ff */
[--C-:B------:R-:W-:Y:S02]  /*12edd0*/  IMAD.X R64, R65, 0x1, R0.reuse, P2 ;  /* 0x0000000141407824 */ /* 0x100fe400010e0600 */
[----:B-1----:R-:W2:Y:S04]  /*12ede0*/  LDL.LU.64 R80, [R1+0x4e68] ;  /* 0x004e680001507983 */ /* 0x002ea80000300a00 */
[----:B------:R1:W-:Y:S04]  /*12edf0*/  STL [R1+0x2f78], R164 ;  /* 0x002f78a401007387 */ /* 0x0003e80000100800 */
[----:B------:R-:W-:Y:S04]  /*12ee00*/  STL.64 [R1+0x18e0], R232 ;  /* 0x0018e0e801007387 */ /* 0x000fe80000100a00 */
[----:B------:R3:W-:Y:S01]  /*12ee10*/  STL.64 [R1+0x18e8], R234 ;  /* 0x0018e8ea01007387 */ /* 0x0007e20000100a00 */
[----:B------:R-:W-:Y:S01]  /*12ee20*/  IADD3.X R44, PT, PT, R45, R0, RZ, P3, !PT ;  /* 0x000000002d2c7210 */ /* 0x000fe20001ffe4ff */
[----:B-1----:R-:W-:-:S05]  /*12ee30*/  IMAD.X R164, R185, 0x1, R0, P0 ;  /* 0x00000001b9a47824 */ /* 0x002fca00000e0600 */
[----:B------:R-:W-:Y:S04]  /*12ee40*/  STL [R1+0x600], R164 ;  /* 0x000600a401007387 */ /* 0x000fe80000100800 */
[----:B------:R1:W-:Y:S01]  /*12ee50*/  STL [R1+0x604], R68 ;  /* 0x0006044401007387 */ /* 0x0003e20000100800 */
[----:B---3--:R-:W-:Y:S03]  /*12ee60*/  HMMA.1688.F32.TF32 R232, R228, R186, R248 ;  /* 0x000000bae4e8723c */ /* 0x008fe600000810f8 */
[----:B-1----:R-:W3:Y:S04]  /*12ee70*/  LDL.LU.64 R68, [R1+0x4e60] ;  /* 0x004e600001447983 */ /* 0x002ee80000300a00 */
        /* <DEDUP_REMOVED lines=8> */
[----:B------:R1:W-:Y:S04]  /*12ef00*/  STL [R1+0x2f70], R164 ;  /* 0x002f70a401007387 */ /* 0x0003e80000100800 */
[----:B------:R-:W-:Y:S04]  /*12ef10*/  STL [R1+0x2f74], R184 ;  /* 0x002f74b801007387 */ /* 0x000fe80000100800 */
[----:B------:R1:W-:Y:S01]  /*12ef20*/  STL.64 [R1+0x18d0], R232 ;  /* 0x0018d0e801007387 */ /* 0x0003e20000100a00 */
[----:B------:R-:W-:-:S03]  /*12ef30*/  IMAD.X R84, R85, 0x1, R0, P1 ;  /* 0x0000000155547824 */ /* 0x000fc600008e0600 */
[----:B------:R-:W-:Y:S01]  /*12ef40*/  STL.64 [R1+0x18d8], R234 ;  /* 0x0018d8ea01007387 */ /* 0x000fe20000100a00 */
[--C-:B------:R-:W-:Y:S02]  /*12ef50*/  IMAD.X R85, R73, 0x1, R0.reuse, P2 ;  /* 0x0000000149557824 */ /* 0x100fe400010e0600 */
[----:B-1----:R-:W-:-:S05]  /*12ef60*/  IMAD.X R164, R169, 0x1, R0, P0 ;  /* 0x00000001a9a47824 */ /* 0x002fca00000e0600 */
[----:B------:R-:W-:Y:S04]  /*12ef70*/  STL [R1+0x2f4c], R164 ;  /* 0x002f4ca401007387 */ /* 0x000fe80000100800 */
[----:B------:R-:W4:Y:S01]  /*12ef80*/  LDL.LU.64 R72, [R1+0x4e48] ;  /* 0x004e480001487983 */ /* 0x000f220000300a00 */
[----:B------:R-:W-:Y:S03]  /*12ef90*/  HMMA.1688.F32.TF32 R244, R228, R190, R240 ;  /* 0x000000bee4f4723c */ /* 0x000fe600000810f0 */
[----:B------:R2:W-:Y:S04]  /*12efa0*/  STL [R1+0x2f50], R84 ;  /* 0x002f505401007387 */ /* 0x0005e80000100800 */
[----:B------:R4:W-:Y:S04]  /*12efb0*/  STL [R1+0x2f54], R85 ;  /* 0x002f545501007387 */ /* 0x0009e80000100800 */
[----:B------:R-:W4:Y:S01]  /*12efc0*/  LDL.LU R232, [R1+0x5d0] ;  /* 0x0005d00001e87983 */ /* 0x000f220000300800 */
[----:B--2---:R-:W-:-:S05]  /*12efd0*/  IADD3 R84, P0, PT, R80, R252, RZ ;  /* 0x000000fc50547210 */ /* 0x004fca0007f1e0ff */
[----:B------:R1:W-:Y:S04]  /*12efe0*/  STL [R1+0x2f58], R84 ;  /* 0x002f585401007387 */ /* 0x0003e80000100800 */
[----:B------:R-:W2:Y:S04]  /*12eff0*/  LDL.LU R233, [R1+0x5d4] ;  /* 0x0005d40001e97983 */ /* 0x000ea80000300800 */
[----:B------:R-:W2:Y:S04]  /*12f000*/  LDL.LU R234, [R1+0x5d8] ;  /* 0x0005d80001ea7983 */ /* 0x000ea80000300800 */
[----:B------:R-:W2:Y:S01]  /*12f010*/  LDL.LU R235, [R1+0x5dc] ;  /* 0x0005dc0001eb7983 */ /* 0x000ea20000300800 */
[----:B------:R-:W-:-:S02]  /*12f020*/  IADD3.X R80, PT, PT, R81, R0, RZ, P0, !PT ;  /* 0x0000000051507210 */ /* 0x000fc400007fe4ff */
[----:B---3--:R-:W-:-:S05]  /*12f030*/  IADD3 R164, P1, PT, R68, R252, RZ ;  /* 0x000000fc44a47210 */ /* 0x008fca0007f3e0ff */
[----:B------:R-:W-:Y:S01]  /*12f040*/  STL [R1+0x2f5c], R164 ;  /* 0x002f5ca401007387 */ /* 0x000fe20000100800 */
[----:B----4-:R-:W-:-:S05]  /*12f050*/  IADD3 R85, P2, PT, R64, R252, RZ ;  /* 0x000000fc40557210 */ /* 0x010fca0007f5e0ff */
[----:B------:R-:W-:Y:S01]  /*12f060*/  STL [R1+0x2f60], R85 ;  /* 0x002f605501007387 */ /* 0x000fe20000100800 */
[----:B-1----:R-:W-:-:S05]  /*12f070*/  IADD3 R84, P3, PT, R44, R252, RZ ;  /* 0x000000fc2c547210 */ /* 0x002fca0007f7e0ff */
[----:B------:R-:W-:Y:S04]  /*12f080*/  STL [R1+0x2f64], R84 ;  /* 0x002f645401007387 */ /* 0x000fe80000100800 */
[----:B------:R-:W3:Y:S04]  /*12f090*/  LDL.LU R240, [R1+0x5c0] ;  /* 0x0005c00001f07983 */ /* 0x000ee80000300800 */
[----:B------:R-:W-:Y:S04]  /*12f0a0*/  STL.64 [R1+0x18b0], R244 ;  /* 0x0018b0f401007387 */ /* 0x000fe80000100a00 */
[----:B------:R-:W-:Y:S04]  /*12f0b0*/  STL.64 [R1+0x18b8], R246 ;  /* 0x0018b8f601007387 */ /* 0x000fe80000100a00 */
[----:B------:R1:W-:Y:S04]  /*12f0c0*/  STL [R1+0x2f30], R80 ;  /* 0x002f305001007387 */ /* 0x0003e80000100800 */
[----:B------:R-:W3:Y:S01]  /*12f0d0*/  LDL.LU R241, [R1+0x5c4] ;  /* 0x0005c40001f17983 */ /* 0x000ee20000300800 */
[----:B------:R-:W-:-:S03]  /*12f0e0*/  IMAD.X R81, R69, 0x1, R0, P1 ;  /* 0x0000000145517824 */ /* 0x000fc600008e0600 */
[----:B------:R-:W3:Y:S04]  /*12f0f0*/  LDL.LU R242, [R1+0x5c8] ;  /* 0x0005c80001f27983 */ /* 0x000ee80000300800 */
[----:B------:R-:W3:Y:S04]  /*12f100*/  LDL.LU R243, [R1+0x5cc] ;  /* 0x0005cc0001f37983 */ /* 0x000ee80000300800 */
[----:B------:R-:W4:Y:S01]  /*12f110*/  LDL.LU.64 R68, [R1+0x4e40] ;  /* 0x004e400001447983 */ /* 0x000f220000300a00 */
[----:B------:R-:W-:-:S03]  /*12f120*/  IMAD.X R44, R45, 0x1, R0, P3 ;  /* 0x000000012d2c7824 */ /* 0x000fc600018e0600 */
[----:B------:R-:W-:Y:S01]  /*12f130*/  STL [R1+0x2f34], R81 ;  /* 0x002f345101007387 */ /* 0x000fe20000100800 */
[----:B-1----:R-:W-:-:S03]  /*12f140*/  IMAD.X R80, R65, 0x1, R0, P2 ;  /* 0x0000000141507824 */ /* 0x002fc600010e0600 */
        /* <DEDUP_REMOVED lines=16> */
[----:B------:R-:W3:Y:S04]  /*12f250*/  LDL.LU.64 R84, [R1+0x4e18] ;  /* 0x004e180001547983 */ /* 0x000ee80000300a00 */
[----:B-1----:R-:W3:Y:S01]  /*12f260*/  LDL.LU.64 R80, [R1+0x4e10] ;  /* 0x004e100001507983 */ /* 0x002ee20000300a00 */
[----:B------:R-:W-:Y:S01]  /*12f270*/  IADD3.X R72, PT, PT, R73, R0, RZ, P0, !PT ;  /* 0x0000000049487210 */ /* 0x000fe200007fe4ff */
[----:B--2---:R-:W-:Y:S01]  /*12f280*/  HMMA.1688.F32.TF32 R232, R228, R66, R232 ;  /* 0x00000042e4e8723c */ /* 0x004fe200000810e8 */
[----:B----4-:R-:W-:-:S02]  /*12f290*/  IADD3 R164, P1, PT, R68, R252, RZ ;  /* 0x000000fc44a47210 */ /* 0x010fc40007f3e0ff */
[----:B---3--:R-:W-:-:S03]  /*12f2a0*/  IADD3 R188, P2, PT, R64, R252, RZ ;  /* 0x000000fc40bc7210 */ /* 0x008fc60007f5e0ff */
[----:B------:R1:W-:Y:S01]  /*12f2b0*/  STL [R1+0x2f44], R164 ;  /* 0x002f44a401007387 */ /* 0x0003e20000100800 */
[----:B------:R-:W-:-:S03]  /*12f2c0*/  IMAD.X R68, R69, 0x1, R0, P1 ;  /* 0x0000000145447824 */ /* 0x000fc600008e0600 */
[----:B------:R-:W-:Y:S09]  /*12f2d0*/  STL [R1+0x2f48], R188 ;  /* 0x002f48bc01007387 */ /* 0x000ff20000100800 */
[----:B------:R-:W-:Y:S01]  /*12f2e0*/  STL.64 [R1+0x18a0], R232 ;  /* 0x0018a0e801007387 */ /* 0x000fe20000100a00 */
[----:B------:R-:W-:-:S03]  /*12f2f0*/  IMAD.X R64, R65, 0x1, R0, P2 ;  /* 0x0000000141407824 */ /* 0x000fc600010e0600 */
[----:B------:R-:W-:Y:S01]  /*12f300*/  STL.64 [R1+0x18a8], R234 ;  /* 0x0018a8ea01007387 */ /* 0x000fe20000100a00 */
[----:B-1----:R-:W-:-:S05]  /*12f310*/  IADD3 R164, P3, PT, R44, R252, RZ ;  /* 0x000000fc2ca47210 */ /* 0x002fca0007f7e0ff */
[----:B------:R-:W-:Y:S04]  /*12f320*/  STL [R1+0x2f24], R164 ;  /* 0x002f24a401007387 */ /* 0x000fe80000100800 */
[----:B------:R1:W-:Y:S04]  /*12f330*/  STL [R1+0x2f14], R72 ;  /* 0x002f144801007387 */ /* 0x0003e80000100800 */
[----:B------:R2:W-:Y:S04]  /*12f340*/  STL [R1+0x2f18], R68 ;  /* 0x002f184401007387 */ /* 0x0005e80000100800 */
[----:B------:R3:W-:Y:S01]  /*12f350*/  STL [R1+0x2f1c], R64 ;  /* 0x002f1c4001007387 */ /* 0x0007e20000100800 */
[----:B------:R-:W-:Y:S01]  /*12f360*/  IMAD.X R44, R45, 0x1, R0, P3 ;  /* 0x000000012d2c7824 */ /* 0x000fe200018e0600 */
[----:B------:R-:W-:-:S02]  /*12f370*/  IADD3 R45, P0, PT, R184, R252, RZ ;  /* 0x000000fcb82d7210 */ /* 0x000fc40007f1e0ff */
[----:B-1----:R-:W4:Y:S04]  /*12f380*/  LDL.LU.64 R72, [R1+0x3ee8] ;  /* 0x003ee80001487983 */ /* 0x002f280000300a00 */
[----:B------:R1:W-:Y:S04]  /*12f390*/  STL [R1+0x2f20], R44 ;  /* 0x002f202c01007387 */ /* 0x0003e80000100800 */
[----:B------:R-:W-:Y:S04]  /*12f3a0*/  STL [R1+0x2f28], R45 ;  /* 0x002f282d01007387 */ /* 0x000fe80000100800 */
[----:B--2---:R-:W2:Y:S04]  /*12f3b0*/  LDL.LU.64 R68, [R1+0x3c18] ;  /* 0x003c180001447983 */ /* 0x004ea80000300a00 */
[----:B---3--:R-:W3:Y:S01]  /*12f3c0*/  LDL.LU.64 R64, [R1+0x3ee0] ;  /* 0x003ee00001407983 */ /* 0x008ee20000300a00 */
[----:B-1----:R-:W-:-:S05]  /*12f3d0*/  IADD3 R44, P1, PT, R168, R252, RZ ;  /* 0x000000fca82c7210 */ /* 0x002fca0007f3e0ff */
[----:B------:R1:W-:Y:S04]  /*12f3e0*/  STL [R1+0x2f2c], R44 ;  /* 0x002f2c2c01007387 */ /* 0x0003e80000100800 */
[----:B-1----:R-:W3:Y:S01]  /*12f3f0*/  LDL.LU.64 R44, [R1+0x3ed8] ;  /* 0x003ed800012c7983 */ /* 0x002ee20000300a00 */
[----:B------:R-:W-:Y:S01]  /*12f400*/  HMMA.1688.F32.TF32 R232, R228, R70, R240 ;  /* 0x00000046e4e8723c */ /* 0x000fe200000810f0 */
[-C--:B------:R-:W-:Y:S02]  /*12f410*/  IADD3 R164, P2, PT, R84, R252.reuse, RZ ;  /* 0x000000fc54a47210 */ /* 0x080fe40007f5e0ff */
[----:B------:R-:W-:Y:S02]  /*12f420*/  IADD3 R188, P3, PT, R80, R252, RZ ;  /* 0x000000fc50bc7210 */ /* 0x000fe40007f7e0ff */
[----:B------:R-:W-:Y:S01]  /*12f430*/  IADD3.X R184, PT, PT, R185, R0, RZ, P0, !PT ;  /* 0x00000000b9b87210 */ /* 0x000fe200007fe4ff */
[----:B------:R-:W-:-:S02]  /*12f440*/  IMAD.X R84, R85, 0x1, R0, P2 ;  /* 0x0000000155547824 */ /* 0x000fc400010e0600 */
[----:B------:R-:W-:-:S11]  /*12f450*/  IMAD.X R80, R81, 0x1, R0, P3 ;  /* 0x0000000151507824 */ /* 0x000fd600018e0600 */
[----:B------:R-:W-:Y:S04]  /*12f460*/  STL.64 [R1+0x1f50], R232 ;  /* 0x001f50e801007387 */ /* 0x000fe80000100a00 */
[----:B------:R1:W-:Y:S04]  /*12f470*/  STL.64 [R1+0x1f58], R234 ;  /* 0x001f58ea01007387 */ /* 0x0003e80000100a00 */
[----:B------:R1:W-:Y:S04]  /*12f480*/  STL [R1+0x2f08], R164 ;  /* 0x002f08a401007387 */ /* 0x0003e80000100800 */
[----:B------:R-:W-:Y:S04]  /*12f490*/  STL [R1+0x2f10], R188 ;  /* 0x002f10bc01007387 */ /* 0x000fe80000100800 */
[----:B------:R-:W-:Y:S01]  /*12f4a0*/  STL [R1+0x2efc], R184 ;  /* 0x002efcb801007387 */ /* 0x000fe20000100800 */
[----:B-1----:R-:W-:Y:S01]  /*12f4b0*/  HMMA.1688.F32.TF32 R232, R228, R74, R244 ;  /* 0x0000004ae4e8723c */ /* 0x002fe200000810f4 */
[----:B------:R-:W-:-:S05]  /*12f4c0*/  IMAD.X R164, R169, 0x1, R0, P1 ;  /* 0x00000001a9a47824 */ /* 0x000fca00008e0600 */
[----:B------:R-:W-:Y:S04]  /*12f4d0*/  STL [R1+0x2f00], R164 ;  /* 0x002f00a401007387 */ /* 0x000fe80000100800 */
[----:B------:R-:W3:Y:S04]  /*12f4e0*/  LDL.LU R240, [R1+0x850] ;  /* 0x0008500001f07983 */ /* 0x000ee80000300800 */
[----:B------:R-:W-:Y:S04]  /*12f4f0*/  STL [R1+0x2f04], R84 ;  /* 0x002f045401007387 */ /* 0x000fe80000100800 */
[----:B------:R4:W-:Y:S04]  /*12f500*/  STL [R1+0x2f0c], R80 ;  /* 0x002f0c5001007387 */ /* 0x0009e80000100800 */
[----:B------:R-:W3:Y:S04]  /*12f510*/  LDL.LU R241, [R1+0x854] ;  /* 0x0008540001f17983 */ /* 0x000ee80000300800 */
[----:B------:R-:W3:Y:S04]  /*12f520*/  LDL.LU R242, [R1+0x858] ;  /* 0x0008580001f27983 */ /* 0x000ee80000300800 */
[----:B------:R-:W3:Y:S01]  /*12f530*/  LDL.LU R243, [R1+0x85c] ;  /* 0x00085c0001f37983 */ /* 0x000ee20000300800 */
[----:B----4-:R-:W-:-:S05]  /*12f540*/  IADD3 R80, P0, PT, R72, R252, RZ ;  /* 0x000000fc48507210 */ /* 0x010fca0007f1e0ff */
[----:B------:R-:W-:Y:S04]  /*12f550*/  STL [R1+0x3c34], R80 ;  /* 0x003c345001007387 */ /* 0x000fe80000100800 */
[----:B------:R-:W-:Y:S04]  /*12f560*/  STL.64 [R1+0x1f30], R232 ;  /* 0x001f30e801007387 */ /* 0x000fe80000100a00 */
[----:B------:R1:W-:Y:S01]  /*12f570*/  STL.64 [R1+0x1f38], R234 ;  /* 0x001f38ea01007387 */ /* 0x0003e20000100a00 */
[-C--:B--2---:R-:W-:Y:S02]  /*12f580*/  IADD3 R84, P1, PT, R68, R252.reuse, RZ ;  /* 0x000000fc44547210 */ /* 0x084fe40007f3e0ff */
[----:B---3--:R-:W-:-:S02]  /*12f590*/  IADD3 R81, P2, PT, R64, R252, RZ ;  /* 0x000000fc40517210 */ /* 0x008fc40007f5e0ff */
[----:B------:R-:W-:Y:S01]  /*12f5a0*/  IADD3.X R72, PT, PT, R73, R0, RZ, P0, !PT ;  /* 0x0000000049487210 */ /* 0x000fe200007fe4ff */
[----:B-1----:R-:W-:Y:S01]  /*12f5b0*/  HMMA.1688.F32.TF32 R232, R228, R238, R248 ;  /* 0x000000eee4e8723c */ /* 0x002fe200000810f8 */
[--C-:B------:R-:W-:Y:S01]  /*12f5c0*/  IMAD.X R68, R69, 0x1, R0.reuse, P1 ;  /* 0x0000000145447824 */ /* 0x100fe200008e0600 */
[----:B------:R1:W-:Y:S01]  /*12f5d0*/  STL [R1+0x3c20], R84 ;  /* 0x003c205401007387 */ /* 0x0003e20000100800 */
[--C-:B------:R-:W-:Y:S01]  /*12f5e0*/  IMAD.X R64, R65, 0x1, R0.reuse, P2 ;  /* 0x0000000141407824 */ /* 0x100fe200010e0600 */
[----:B------:R-:W-:Y:S02]  /*12f5f0*/  IADD3 R80, P3, PT, R44, R252, RZ ;  /* 0x000000fc2c507210 */ /* 0x000fe40007f7e0ff */
[----:B------:R-:W-:Y:S04]  /*12f600*/  STL [R1+0x3c28], R81 ;  /* 0x003c285101007387 */ /* 0x000fe80000100800 */
[----:B------:R2:W-:Y:S04]  /*12f610*/  STL [R1+0x3c30], R80 ;  /* 0x003c305001007387 */ /* 0x0005e80000100800 */
[----:B------:R3:W-:Y:S01]  /*12f620*/  STL [R1+0x3c18], R72 ;  /* 0x003c184801007387 */ /* 0x0007e20000100800 */
[----:B------:R-:W-:-:S03]  /*12f630*/  IMAD.X R44, R45, 0x1, R0, P3 ;  /* 0x000000012d2c7824 */ /* 0x000fc600018e0600 */
        /* <DEDUP_REMOVED lines=18> */
[----:B------:R-:W-:Y:S04]  /*12f760*/  LDS R232, [R3+UR10+0x3c600] ;  /* 0x03c6000a03e87984 */ /* 0x000fe80008000800 */
[----:B------:R-:W-:Y:S04]  /*12f770*/  LDS R234, [R3+UR10+0x3e600] ;  /* 0x03e6000a03ea7984 */ /* 0x000fe80008000800 */
[----:B------:R-:W-:Y:S04]  /*12f780*/  LDS R233, [R165+UR10+0x3c600] ;  /* 0x03c6000aa5e97984 */ /* 0x000fe80008000800 */
[----:B------:R-:W1:Y:S01]  /*12f790*/  LDS R235, [R165+UR10+0x3e600] ;  /* 0x03e6000aa5eb7984 */ /* 0x000e620008000800 */
[----:B------:R-:W-:Y:S01]  /*12f7a0*/  HMMA.1688.F32.TF32 R240, R228, R46, R240 ;  /* 0x0000002ee4f0723c */ /* 0x000fe200000810f0 */
[----:B----4-:R-:W-:-:S02]  /*12f7b0*/  IADD3 R44, P0, PT, R184, R252, RZ ;  /* 0x000000fcb82c7210 */ /* 0x010fc40007f1e0ff */
[----:B------:R-:W-:-:S03]  /*12f7c0*/  IADD3 R45, P1, PT, R84, R252, RZ ;  /* 0x000000fc542d7210 */ /* 0x000fc60007f3e0ff */
[----:B------:R2:W-:Y:S04]  /*12f7d0*/  STL [R1+0x3c0c], R44 ;  /* 0x003c0c2c01007387 */ /* 0x0005e80000100800 */
[----:B------:R-:W-:Y:S04]  /*12f7e0*/  STL [R1+0x3c10], R45 ;  /* 0x003c102d01007387 */ /* 0x000fe80000100800 */
[----:B------:R-:W4:Y:S01]  /*12f7f0*/  LDL.LU.64 R68, [R1+0x3f10] ;  /* 0x003f100001447983 */ /* 0x000f220000300a00 */
[-C--:B---3--:R-:W-:Y:S02]  /*12f800*/  IADD3 R164, P3, PT, R72, R252.reuse, RZ ;  /* 0x000000fc48a47210 */ /* 0x088fe40007f7e0ff */
[----:B--2---:R-:W-:-:S05]  /*12f810*/  IADD3 R44, P2, PT, R80, R252, RZ ;  /* 0x000000fc502c7210 */ /* 0x004fca0007f5e0ff */
[----:B------:R2:W-:Y:S04]  /*12f820*/  STL [R1+0x3c14], R44 ;  /* 0x003c142c01007387 */ /* 0x0005e80000100800 */
[----:B------:R3:W-:Y:S04]  /*12f830*/  STL.64 [R1+0x1f60], R240 ;  /* 0x001f60f001007387 */ /* 0x0007e80000100a00 */
[----:B------:R1:W-:Y:S04]  /*12f840*/  STL.64 [R1+0x1f68], R242 ;  /* 0x001f68f201007387 */ /* 0x0003e80000100a00 */
[----:B------:R-:W4:Y:S04]  /*12f850*/  LDL.LU.64 R64, [R1+0x3bd8] ;  /* 0x003bd80001407983 */ /* 0x000f280000300a00 */
[----:B--2---:R-:W2:Y:S04]  /*12f860*/  LDL.LU.64 R44, [R1+0x3f08] ;  /* 0x003f0800012c7983 */ /* 0x004ea80000300a00 */
[----:B------:R1:W-:Y:S04]  /*12f870*/  STL [R1+0x3c00], R164 ;  /* 0x003c00a401007387 */ /* 0x0003e80000100800 */
[----:B---3--:R-:W3:Y:S04]  /*12f880*/  LDL.LU R240, [R1+0x5a0] ;  /* 0x0005a00001f07983 */ /* 0x008ee80000300800 */
[----:B------:R-:W3:Y:S04]  /*12f890*/  LDL.LU R241, [R1+0x5a4] ;  /* 0x0005a40001f17983 */ /* 0x000ee80000300800 */
[----:B-1----:R-:W3:Y:S04]  /*12f8a0*/  LDL.LU R242, [R1+0x5a8] ;  /* 0x0005a80001f27983 */ /* 0x002ee80000300800 */
[----:B------:R-:W3:Y:S01]  /*12f8b0*/  LDL.LU R243, [R1+0x5ac] ;  /* 0x0005ac0001f37983 */ /* 0x000ee20000300800 */
[----:B------:R-:W-:-:S03]  /*12f8c0*/  IADD3.X R164, PT, PT, R185, R0, RZ, P0, !PT ;  /* 0x00000000b9a47210 */ /* 0x000fc600007fe4ff */
[----:B------:R-:W3:Y:S01]  /*12f8d0*/  LDL.LU.64 R184, [R1+0x3f00] ;  /* 0x003f000001b87983 */ /* 0x000ee20000300a00 */
[----:B------:R-:W-:Y:S01]  /*12f8e0*/  HMMA.1688.F32.TF32 R244, R228, R82, R244 ;  /* 0x00000052e4f4723c */ /* 0x000fe200000810f4 */
[--C-:B------:R-:W-:Y:S02]  /*12f8f0*/  IMAD.X R84, R85, 0x1, R0.reuse, P1 ;  /* 0x0000000155547824 */ /* 0x100fe400008e0600 */
[--C-:B------:R-:W-:Y:S02]  /*12f900*/  IMAD.X R80, R81, 0x1, R0.reuse, P2 ;  /* 0x0000000151507824 */ /* 0x100fe400010e0600 */
[----:B------:R-:W-:Y:S01]  /*12f910*/  IMAD.X R73, R73, 0x1, R0, P3 ;  /* 0x0000000149497824 */ /* 0x000fe200018e0600 */
[----:B------:R-:W-:Y:S04]  /*12f920*/  STL [R1+0x3bf0], R164 ;  /* 0x003bf0a401007387 */ /* 0x000fe80000100800 */
[----:B------:R1:W-:Y:S04]  /*12f930*/  STL [R1+0x3bf4], R84 ;  /* 0x003bf45401007387 */ /* 0x0003e80000100800 */
[----:B------:R1:W-:Y:S01]  /*12f940*/  STL [R1+0x3bf8], R80 ;  /* 0x003bf85001007387 */ /* 0x0003e20000100800 */
[----:B------:R-:W-:-:S03]  /*12f950*/  IADD3 R72, P0, PT, R168, R252, RZ ;  /* 0x000000fca8487210 */ /* 0x000fc60007f1e0ff */
        /* <DEDUP_REMOVED lines=10> */
[----:B------:R-:W-:Y:S02]  /*12fa00*/  IADD3 R189, P2, PT, R64, R252, RZ ;  /* 0x000000fc40bd7210 */ /* 0x000fe40007f5e0ff */
[----:B-1----:R-:W-:Y:S02]  /*12fa10*/  IADD3.X R164, PT, PT, R169, R0, RZ, P0, !PT ;  /* 0x00000000a9a47210 */ /* 0x002fe400007fe4ff */
[----:B--2---:R-:W-:Y:S01]  /*12fa20*/  IADD3 R188, P3, PT, R44, R252, RZ ;  /* 0x000000fc2cbc7210 */ /* 0x004fe20007f7e0ff */
        /* <DEDUP_REMOVED lines=14> */
[----:B------:R-:W-:-:S02]  /*12fb10*/  IADD3 R188, P1, PT, R84, R252, RZ ;  /* 0x000000fc54bc7210 */ /* 0x000fc40007f3e0ff */
[----:B------:R-:W-:-:S08]  /*12fb20*/  IADD3 R164, P2, PT, R80, R252, RZ ;  /* 0x000000fc50a47210 */ /* 0x000fd00007f5e0ff */
[----:B------:R-:W-:Y:S04]  /*12fb30*/  STL.64 [R1+0x20b0], R244 ;  /* 0x0020b0f401007387 */ /* 0x000fe80000100a00 */
        /* <DEDUP_REMOVED lines=680> */
[----:B------:R-:W-:-:S13]  /*1325c0*/  IMAD.X R84, R85, 0x1, R0, P2 ;  /* 0x0000000155547824 */ /* 0x000fda00010e0600 */
[----:B------:R-:W-:Y:S04]  /*1325d0*/  STL.64 [R1+0x19f0], R232 ;  /* 0x0019f0e801007387 */ /* 0x000fe80000100a00 */
[----:B------:R1:W-:Y:S04]  /*1325e0*/  STL.64 [R1+0x19f8], R234 ;  /* 0x0019f8ea01007387 */ /* 0x0003e80000100a00 */
[----:B------:R1:W-:Y:S04]  /*1325f0*/  STL [R1+0x3ac4], R164 ;  /* 0x003ac4a401007387 */ /* 0x0003e80000100800 */
[----:B------:R-:W-:Y:S01]  /*132600*/  STL [R1+0x3acc], R188 ;  /* 0x003accbc01007387 */ /* 0x000fe20000100800 */
[----:B-1----:R-:W-:Y:S01]  /*132610*/  HMMA.1688.F32.TF32 R232, R228, R74, R244 ;  /* 0x0000004ae4e8723c */ /* 0x002fe200000810f4 */
[----:B------:R-:W-:-:S02]  /*132620*/  IMAD.X R164, R169, 0x1, R0, P1 ;  /* 0x00000001a9a47824 */ /* 0x000fc400008e0600 */
[----:B------:R-:W-:Y:S04]  /*132630*/  STL [R1+0x3ab8], R184 ;  /* 0x003ab8b801007387 */ /* 0x000fe80000100800 */
[----:B------:R-:W3:Y:S01]  /*132640*/  LDL.LU R248, [R1+0x7f0] ;  /* 0x0007f00001f87983 */ /* 0x000ee20000300800 */
[----:B------:R-:W-:-:S03]  /*132650*/  IMAD.X R81, R81, 0x1, R0, P3 ;  /* 0x0000000151517824 */ /* 0x000fc600018e0600 */
[----:B------:R-:W-:Y:S04]  /*132660*/  STL [R1+0x3abc], R164 ;  /* 0x003abca401007387 */ /* 0x000fe80000100800 */
[----:B------:R2:W-:Y:S04]  /*132670*/  STL [R1+0x3ac0], R84 ;  /* 0x003ac05401007387 */ /* 0x0005e80000100800 */
[----:B------:R-:W3:Y:S04]  /*132680*/  LDL.LU R249, [R1+0x7f4] ;  /* 0x0007f40001f97983 */ /* 0x000ee80000300800 */
[----:B------:R-:W3:Y:S04]  /*132690*/  LDL.LU R250, [R1+0x7f8] ;  /* 0x0007f80001fa7983 */ /* 0x000ee80000300800 */
[----:B------:R-:W3:Y:S04]  /*1326a0*/  LDL.LU R251, [R1+0x7fc] ;  /* 0x0007fc0001fb7983 */ /* 0x000ee80000300800 */
[----:B------:R3:W-:Y:S01]  /*1326b0*/  STL [R1+0x3ac8], R81 ;  /* 0x003ac85101007387 */ /* 0x0007e20000100800 */
        /* <DEDUP_REMOVED lines=13> */
[----:B------:R-:W-:Y:S01]  /*132790*/  STL [R1+0x4e0], R80 ;  /* 0x0004e05001007387 */ /* 0x000fe20000100800 */
[----:B------:R-:W-:-:S03]  /*1327a0*/  IMAD.X R44, R45, 0x1, R0, P3 ;  /* 0x000000012d2c7824 */ /* 0x000fc600018e0600 */
[----:B------:R2:W-:Y:S04]  /*1327b0*/  STL [R1+0x4c8], R72 ;  /* 0x0004c84801007387 */ /* 0x0005e80000100800 */
[----:B------:R3:W-:Y:S04]  /*1327c0*/  STL [R1+0x4cc], R68 ;  /* 0x0004cc4401007387 */ /* 0x0007e80000100800 */
[----:B------:R4:W-:Y:S04]  /*1327d0*/  STL [R1+0x4d4], R64 ;  /* 0x0004d44001007387 */ /* 0x0009e80000100800 */
[----:B------:R-:W4:Y:S04]  /*1327e0*/  LDL.LU.64 R188, [R1+0x5668] ;  /* 0x0056680001bc7983 */ /* 0x000f280000300a00 */
[----:B------:R1:W-:Y:S04]  /*1327f0*/  STL [R1+0x4dc], R44 ;  /* 0x0004dc2c01007387 */ /* 0x0003e80000100800 */
[----:B------:R-:W4:Y:S04]  /*132800*/  LDL.LU.64 R184, [R1+0x5660] ;  /* 0x0056600001b87983 */ /* 0x000f280000300a00 */
[----:B------:R-:W-:Y:S04]  /*132810*/  STL.64 [R1+0x1a20], R232 ;  /* 0x001a20e801007387 */ /* 0x000fe80000100a00 */
[----:B------:R-:W-:Y:S01]  /*132820*/  STL.64 [R1+0x1a28], R234 ;  /* 0x001a28ea01007387 */ /* 0x000fe20000100a00 */
[----:B------:R-:W-:Y:S01]  /*132830*/  MOV R85, R46 ;  /* 0x0000002e00557202 */ /* 0x000fe20000000f00 */
[----:B-1----:R-:W-:-:S02]  /*132840*/  IMAD.MOV.U32 R84, RZ, RZ, R47 ;  /* 0x000000ffff547224 */ /* 0x002fc400078e002f */
[----:B--2---:R-:W2:Y:S04]  /*132850*/  LDL.LU.64 R72, [R1+0x5658] ;  /* 0x0056580001487983 */ /* 0x004ea80000300a00 */
[----:B------:R-:W2:Y:S04]  /*132860*/  LDL.LU R244, [R1+0x7e0] ;  /* 0x0007e00001f47983 */ /* 0x000ea80000300800 */
[----:B------:R-:W2:Y:S04]  /*132870*/  LDL.LU R245, [R1+0x7e4] ;  /* 0x0007e40001f57983 */ /* 0x000ea80000300800 */
[----:B------:R-:W2:Y:S04]  /*132880*/  LDL.LU R246, [R1+0x7e8] ;  /* 0x0007e80001f67983 */ /* 0x000ea80000300800 */
[----:B------:R-:W2:Y:S04]  /*132890*/  LDL.LU R247, [R1+0x7ec] ;  /* 0x0007ec0001f77983 */ /* 0x000ea80000300800 */
[----:B---3--:R-:W3:Y:S04]  /*1328a0*/  LDL.LU.64 R68, [R1+0x5650] ;  /* 0x0056500001447983 */ /* 0x008ee80000300a00 */
[----:B------:R-:W3:Y:S04]  /*1328b0*/  LDL.LU R240, [R1+0x7d0] ;  /* 0x0007d00001f07983 */ /* 0x000ee80000300800 */
[----:B------:R-:W3:Y:S04]  /*1328c0*/  LDL.LU R241, [R1+0x7d4] ;  /* 0x0007d40001f17983 */ /* 0x000ee80000300800 */
[----:B------:R-:W3:Y:S04]  /*1328d0*/  LDL.LU R242, [R1+0x7d8] ;  /* 0x0007d80001f27983 */ /* 0x000ee80000300800 */
[----:B------:R-:W3:Y:S04]  /*1328e0*/  LDL.LU R243, [R1+0x7dc] ;  /* 0x0007dc0001f37983 */ /* 0x000ee80000300800 */
[----:B------:R-:W-:Y:S04]  /*1328f0*/  LDS R233, [R165+UR10+0x3c680] ;  /* 0x03c6800aa5e97984 */ /* 0x000fe80008000800 */
[----:B------:R-:W-:Y:S01]  /*132900*/  LDS R235, [R165+UR10+0x3e680] ;  /* 0x03e6800aa5eb7984 */ /* 0x000fe20008000800 */
[----:B------:R-:W-:Y:S01]  /*132910*/  IMAD.MOV.U32 R103, RZ, RZ, R192 ;  /* 0x000000ffff677224 */ /* 0x000fe200078e00c0 */
[----:B------:R-:W-:-:S02]  /*132920*/  MOV R147, R193 ;  /* 0x000000c100937202 */ /* 0x000fc40000000f00 */
[----:B------:R-:W-:Y:S04]  /*132930*/  LDS R232, [R3+UR10+0x3c680] ;  /* 0x03c6800a03e87984 */ /* 0x000fe80008000800 */
[----:B------:R-:W1:Y:S01]  /*132940*/  LDS R234, [R3+UR10+0x3e680] ;  /* 0x03e6800a03ea7984 */ /* 0x000e620008000800 */
[C---:B------:R-:W-:Y:S01]  /*132950*/  HMMA.1688.F32.TF32 R248, R228.reuse, R46, R248 ;  /* 0x0000002ee4f8723c */ /* 0x040fe200000810f8 */
[-C--:B----4-:R-:W-:Y:S02]  /*132960*/  IADD3 R64, P0, PT, R188, R252.reuse, RZ ;  /* 0x000000fcbc407210 */ /* 0x090fe40007f1e0ff */
[-C--:B------:R-:W-:Y:S02]  /*132970*/  IADD3 R45, P1, PT, R184, R252.reuse, RZ ;  /* 0x000000fcb82d7210 */ /* 0x080fe40007f3e0ff */
[-C--:B--2---:R-:W-:Y:S01]  /*132980*/  IADD3 R44, P2, PT, R72, R252.reuse, RZ ;  /* 0x000000fc482c7210 */ /* 0x084fe20007f5e0ff */
[----:B------:R-:W-:Y:S04]  /*132990*/  STL [R1+0x4bc], R64 ;  /* 0x0004bc4001007387 */ /* 0x000fe80000100800 */
[----:B------:R-:W-:Y:S04]  /*1329a0*/  STL [R1+0x4c0], R45 ;  /* 0x0004c02d01007387 */ /* 0x000fe80000100800 */
[----:B------:R2:W-:Y:S05]  /*1329b0*/  STL [R1+0x4c4], R44 ;  /* 0x0004c42c01007387 */ /* 0x0005ea0000100800 */
[----:B------:R4:W-:Y:S04]  /*1329c0*/  STL.64 [R1+0x1e80], R248 ;  /* 0x001e80f801007387 */ /* 0x0009e80000100a00 */
[----:B------:R1:W-:Y:S04]  /*1329d0*/  STL.64 [R1+0x1e88], R250 ;  /* 0x001e88fa01007387 */ /* 0x0003e80000100a00 */
[----:B------:R-:W4:Y:S04]  /*1329e0*/  LDL.LU.64 R46, [R1+0xa398] ;  /* 0x00a39800012e7983 */ /* 0x000f280000300a00 */
[----:B--2---:R-:W2:Y:S04]  /*1329f0*/  LDL.LU.64 R44, [R1+0xa390] ;  /* 0x00a39000012c7983 */ /* 0x004ea80000300a00 */
[----:B------:R-:W2:Y:S04]  /*132a00*/  LDL.LU.64 R64, [R1+0x5648] ;  /* 0x0056480001407983 */ /* 0x000ea80000300a00 */
[----:B------:R-:W2:Y:S04]  /*132a10*/  LDL.LU.64 R168, [R1+0x5640] ;  /* 0x0056400001a87983 */ /* 0x000ea80000300a00 */
[----:B------:R-:W2:Y:S04]  /*132a20*/  LDL.LU.64 R164, [R1+0x5638] ;  /* 0x0056380001a47983 */ /* 0x000ea80000300a00 */
[----:B------:R-:W2:Y:S01]  /*132a30*/  LDL.LU.64 R80, [R1+0x5630] ;  /* 0x0056300001507983 */ /* 0x000ea20000300a00 */
[----:B---3--:R-:W-:Y:S01]  /*132a40*/  IADD3 R192, P3, PT, R68, R252, RZ ;  /* 0x000000fc44c07210 */ /* 0x008fe20007f7e0ff */
[----:B------:R-:W-:Y:S02]  /*132a50*/  HMMA.1688.F32.TF32 R244, R228, R82, R244 ;  /* 0x00000052e4f4723c */ /* 0x000fe400000810f4 */
[----:B----4-:R-:W3:Y:S01]  /*132a60*/  LDL.LU R248, [R1+0x400] ;  /* 0x0004000001f87983 */ /* 0x010ee20000300800 */
[----:B------:R-:W-:-:S03]  /*132a70*/  IMAD.X R184, R185, 0x1, R0, P1 ;  /* 0x00000001b9b87824 */ /* 0x000fc600008e0600 */
[----:B------:R4:W-:Y:S04]  /*132a80*/  STL [R1+0x4b0], R192 ;  /* 0x0004b0c001007387 */ /* 0x0009e80000100800 */
[----:B------:R-:W3:Y:S04]  /*132a90*/  LDL.LU R249, [R1+0x404] ;  /* 0x0004040001f97983 */ /* 0x000ee80000300800 */
[----:B-1----:R-:W3:Y:S01]  /*132aa0*/  LDL.LU R250, [R1+0x408] ;  /* 0x0004080001fa7983 */ /* 0x002ee20000300800 */
[----:B------:R-:W-:-:S03]  /*132ab0*/  IADD3.X R73, PT, PT, R73, R0, RZ, P2, !PT ;  /* 0x0000000049497210 */ /* 0x000fc600017fe4ff */
[----:B------:R-:W3:Y:S01]  /*132ac0*/  LDL.LU R251, [R1+0x40c] ;  /* 0x00040c0001fb7983 */ /* 0x000ee20000300800 */
[--C-:B------:R-:W-:Y:S02]  /*132ad0*/  IMAD.X R72, R69, 0x1, R0.reuse, P3 ;  /* 0x0000000145487824 */ /* 0x100fe400018e0600 */
[----:B----4-:R-:W-:Y:S02]  /*132ae0*/  IMAD.X R192, R189, 0x1, R0, P0 ;  /* 0x00000001bdc07824 */ /* 0x010fe400000e0600 */
[----:B------:R-:W4:Y:S04]  /*132af0*/  LDL.LU.64 R188, [R1+0x5628] ;  /* 0x0056280001bc7983 */ /* 0x000f280000300a00 */
[----:B------:R-:W-:Y:S04]  /*132b00*/  STL [R1+0x4a0], R192 ;  /* 0x0004a0c001007387 */ /* 0x000fe80000100800 */
[----:B------:R-:W-:Y:S04]  /*132b10*/  STL [R1+0x4a4], R184 ;  /* 0x0004a4b801007387 */ /* 0x000fe80000100800 */
[----:B------:R-:W-:Y:S04]  /*132b20*/  STL [R1+0x4a8], R73 ;  /* 0x0004a84901007387 */ /* 0x000fe80000100800 */
[----:B------:R-:W-:Y:S01]  /*132b30*/  STL [R1+0x4ac], R72 ;  /* 0x0004ac4801007387 */ /* 0x000fe20000100800 */
[----:B--2---:R-:W-:-:S02]  /*132b40*/  IADD3 R69, P0, PT, R64, R252, RZ ;  /* 0x000000fc40457210 */ /* 0x004fc40007f1e0ff */
[----:B------:R-:W-:-:S03]  /*132b50*/  IADD3 R68, P1, PT, R168, R252, RZ ;  /* 0x000000fca8447210 */ /* 0x000fc60007f3e0ff */
[----:B------:R1:W-:Y:S04]  /*132b60*/  STL [R1+0x4b4], R69 ;  /* 0x0004b44501007387 */ /* 0x0003e80000100800 */
[----:B------:R2:W-:Y:S04]  /*132b70*/  STL [R1+0x4b8], R68 ;  /* 0x0004b84401007387 */ /* 0x0005e80000100800 */
[----:B------:R-:W-:Y:S04]  /*132b80*/  STL.64 [R1+0x1fb0], R244 ;  /* 0x001fb0f401007387 */ /* 0x000fe80000100a00 */
[----:B------:R-:W-:Y:S01]  /*132b90*/  STL.64 [R1+0x1fb8], R246 ;  /* 0x001fb8f601007387 */ /* 0x000fe20000100a00 */
[----:B------:R-:W-:Y:S01]  /*132ba0*/  IMAD.X R64, R65, 0x1, R0, P0 ;  /* 0x0000000141407824 */ /* 0x000fe200000e0600 */
[----:B-1----:R-:W-:-:S02]  /*132bb0*/  IADD3 R69, P2, PT, R164, R252, RZ ;  /* 0x000000fca4457210 */ /* 0x002fc40007f5e0ff */
[----:B--2---:R-:W-:-:S03]  /*132bc0*/  IADD3 R68, P3, PT, R80, R252, RZ ;  /* 0x000000fc50447210 */ /* 0x004fc60007f7e0ff */
[----:B------:R-:W-:Y:S04]  /*132bd0*/  STL [R1+0x490], R69 ;  /* 0x0004904501007387 */ /* 0x000fe80000100800 */
[----:B------:R-:W2:Y:S04]  /*132be0*/  LDL.LU.64 R72, [R1+0x5620] ;  /* 0x0056200001487983 */ /* 0x000ea80000300a00 */
[----:B------:R1:W-:Y:S04]  /*132bf0*/  STL [R1+0x498], R68 ;  /* 0x0004984401007387 */ /* 0x0003e80000100800 */
[----:B-1----:R-:W2:Y:S04]  /*132c00*/  LDL.LU.64 R68, [R1+0x5618] ;  /* 0x0056180001447983 */ /* 0x002ea80000300a00 */
[----:B------:R1:W-:Y:S04]  /*132c10*/  STL [R1+0x484], R64 ;  /* 0x0004844001007387 */ /* 0x0003e80000100800 */
[----:B-1----:R-:W2:Y:S01]  /*132c20*/  LDL.LU.64 R64, [R1+0x5610] ;  /* 0x0056100001407983 */ /* 0x002ea20000300a00 */
[----:B------:R-:W-:Y:S01]  /*132c30*/  HMMA.1688.F32.TF32 R240, R228, R86, R240 ;  /* 0x00000056e4f0723c */ /* 0x000fe200000810f0 */
[--C-:B------:R-:W-:Y:S01]  /*132c40*/  IMAD.X R168, R169, 0x1, R0.reuse, P1 ;  /* 0x00000001a9a87824 */ /* 0x100fe200008e0600 */
[----:B------:R-:W-:Y:S01]  /*132c50*/  IADD3.X R164, PT, PT, R165, R0, RZ, P2, !PT ;  /* 0x00000000a5a47210 */ /* 0x000fe200017fe4ff */
[----:B------:R-:W-:Y:S01]  /*132c60*/  IMAD.X R81, R81, 0x1, R0, P3 ;  /* 0x0000000151517824 */ /* 0x000fe200018e0600 */
[----:B----4-:R-:W-:-:S02]  /*132c70*/  IADD3 R80, P0, PT, R188, R252, RZ ;  /* 0x000000fcbc507210 */ /* 0x010fc40007f1e0ff */
[----:B------:R1:W-:Y:S04]  /*132c80*/  STL [R1+0x488], R168 ;  /* 0x000488a801007387 */ /* 0x0003e80000100800 */
[----:B------:R4:W-:Y:S04]  /*132c90*/  STL [R1+0x48c], R164 ;  /* 0x00048ca401007387 */ /* 0x0009e80000100800 */
[----:B------:R-:W-:Y:S04]  /*132ca0*/  STL [R1+0x494], R81 ;  /* 0x0004945101007387 */ /* 0x000fe80000100800 */
[----:B------:R-:W2:Y:S04]  /*132cb0*/  LDL.LU.64 R184, [R1+0x5608] ;  /* 0x0056080001b87983 */ /* 0x000ea80000300a00 */
[----:B------:R4:W-:Y:S01]  /*132cc0*/  STL [R1+0x49c], R80 ;  /* 0x00049c5001007387 */ /* 0x0009e20000100800 */
[----:B---3--:R-:W-:Y:S03]  /*132cd0*/  HMMA.1688.F32.TF32 R228, R228, R194, R248 ;  /* 0x000000c2e4e4723c */ /* 0x008fe600000810f8 */
[----:B-1----:R-:W3:Y:S04]  /*132ce0*/  LDL.LU.64 R168, [R1+0x5600] ;  /* 0x0056000001a87983 */ /* 0x002ee80000300a00 */
[----:B------:R1:W-:Y:S04]  /*132cf0*/  STL.64 [R1+0x2060], R240 ;  /* 0x002060f001007387 */ /* 0x0003e80000100a00 */
[----:B------:R1:W-:Y:S04]  /*132d00*/  STL.64 [R1+0x2068], R242 ;  /* 0x002068f201007387 */ /* 0x0003e80000100a00 */
[----:B----4-:R-:W4:Y:S04]  /*132d10*/  LDL.LU.64 R164, [R1+0x55f8] ;  /* 0x0055f80001a47983 */ /* 0x010f280000300a00 */
[----:B------:R-:W3:Y:S01]  /*132d20*/  LDL.LU.64 R80, [R1+0x55f0] ;  /* 0x0055f00001507983 */ /* 0x000ee20000300a00 */
[----:B------:R-:W-:-:S03]  /*132d30*/  IMAD.X R188, R189, 0x1, R0, P0 ;  /* 0x00000001bdbc7824 */ /* 0x000fc600000e0600 */
[----:B-1----:R-:W4:Y:S04]  /*132d40*/  LDL.LU R240, [R1+0x3f0] ;  /* 0x0003f00001f07983 */ /* 0x002f280000300800 */
[----:B------:R-:W4:Y:S04]  /*132d50*/  LDL.LU R241, [R1+0x3f4] ;  /* 0x0003f40001f17983 */ /* 0x000f280000300800 */
[----:B------:R-:W4:Y:S04]  /*132d60*/  LDL.LU R242, [R1+0x3f8] ;  /* 0x0003f80001f27983 */ /* 0x000f280000300800 */
[----:B------:R-:W4:Y:S01]  /*132d70*/  LDL.LU R243, [R1+0x3fc] ;  /* 0x0003fc0001f37983 */ /* 0x000f220000300800 */
[----:B--2---:R-:W-:-:S05]  /*132d80*/  IADD3 R236, P1, PT, R72, R252, RZ ;  /* 0x000000fc48ec7210 */ /* 0x004fca0007f3e0ff */
[----:B------:R-:W-:Y:S01]  /*132d90*/  IMAD.X R72, R73, 0x1, R0, P1 ;  /* 0x0000000149487824 */ /* 0x000fe200008e0600 */
[----:B------:R-:W-:Y:S01]  /*132da0*/  STL [R1+0x470], R236 ;  /* 0x000470ec01007387 */ /* 0x000fe20000100800 */
[----:B------:R-:W-:-:S04]  /*132db0*/  IADD3 R193, P2, PT, R68, R252, RZ ;  /* 0x000000fc44c17210 */ /* 0x000fc80007f5e0ff */
[----:B------:R-:W-:Y:S01]  /*132dc0*/  IADD3.X R68, PT, PT, R69, R0, RZ, P2, !PT ;  /* 0x0000000045447210 */ /* 0x000fe200017fe4ff */
[----:B------:R-:W-:Y:S01]  /*132dd0*/  STL [R1+0x478], R193 ;  /* 0x000478c101007387 */ /* 0x000fe20000100800 */
[----:B------:R-:W-:-:S05]  /*132de0*/  IADD3 R192, P3, PT, R64, R252, RZ ;  /* 0x000000fc40c07210 */ /* 0x000fca0007f7e0ff */
[----:B------:R-:W-:Y:S01]  /*132df0*/  STL [R1+0x480], R192 ;  /* 0x000480c001007387 */ /* 0x000fe20000100800 */
[----:B------:R-:W-:-:S03]  /*132e00*/  IMAD.X R64, R65, 0x1, R0, P3 ;  /* 0x0000000141407824 */ /* 0x000fc600018e0600 */
[----:B------:R-:W-:Y:S04]  /*132e10*/  STL [R1+0x468], R188 ;  /* 0x000468bc01007387 */ /* 0x000fe80000100800 */
[----:B------:R1:W-:Y:S04]  /*132e20*/  STL [R1+0x46c], R72 ;  /* 0x00046c4801007387 */ /* 0x0003e80000100800 */
[----:B------:R2:W-:Y:S04]  /*132e30*/  STL [R1+0x474], R68 ;  /* 0x0004744401007387 */ /* 0x0005e80000100800 */
[----:B-1----:R-:W4:Y:S04]  /*132e40*/  LDL.LU.64 R72, [R1+0x55e8] ;  /* 0x0055e80001487983 */ /* 0x002f280000300a00 */
[----:B------:R1:W-:Y:S04]  /*132e50*/  STL [R1+0x47c], R64 ;  /* 0x00047c4001007387 */ /* 0x0003e80000100800 */
[----:B--2---:R-:W2:Y:S04]  /*132e60*/  LDL.LU.64 R68, [R1+0x5190] ;  /* 0x0051900001447983 */ /* 0x004ea80000300a00 */
[----:B------:R-:W-:Y:S04]  /*132e70*/  STL.64 [R1+0x2240], R228 ;  /* 0x002240e401007387 */ /* 0x000fe80000100a00 */
[----:B------:R-:W-:Y:S04]  /*132e80*/  STL.64 [R1+0x2248], R230 ;  /* 0x002248e601007387 */ /* 0x000fe80000100a00 */
[----:B-1----:R-:W2:Y:S01]  /*132e90*/  LDL.LU.64 R64, [R1+0x55e0] ;  /* 0x0055e00001407983 */ /* 0x002ea20000300a00 */
[----:B------:R-:W-:-:S02]  /*132ea0*/  IADD3 R188, P0, PT, R184, R252, RZ ;  /* 0x000000fcb8bc7210 */ /* 0x000fc40007f1e0ff */
[-C--:B---3--:R-:W-:Y:S02]  /*132eb0*/  IADD3 R192, P1, PT, R168, R252.reuse, RZ ;  /* 0x000000fca8c07210 */ /* 0x088fe40007f3e0ff */
[-C--:B----4-:R-:W-:Y:S01]  /*132ec0*/  IADD3 R189, P2, PT, R164, R252.reuse, RZ ;  /* 0x000000fca4bd7210 */ /* 0x090fe20007f5e0ff */
[----:B------:R1:W-:Y:S04]  /*132ed0*/  STL [R1+0x440], R188 ;  /* 0x000440bc01007387 */ /* 0x0003e80000100800 */
[----:B------:R-:W-:Y:S04]  /*132ee0*/  STL [R1+0x448], R192 ;  /* 0x000448c001007387 */ /* 0x000fe80000100800 */
[----:B------:R-:W3:Y:S04]  /*132ef0*/  LDL.LU R248, [R1+0x3e0] ;  /* 0x0003e00001f87983 */ /* 0x000ee80000300800 */
[----:B------:R-:W-:Y:S01]  /*132f00*/  STL [R1+0x450], R189 ;  /* 0x000450bd01007387 */ /* 0x000fe20000100800 */
[--C-:B------:R-:W-:Y:S01]  /*132f10*/  IMAD.X R184, R185, 0x1, R0.reuse, P0 ;  /* 0x00000001b9b87824 */ /* 0x100fe200000e0600 */
[----:B-1----:R-:W-:Y:S01]  /*132f20*/  IADD3 R188, P3, PT, R80, R252, RZ ;  /* 0x000000fc50bc7210 */ /* 0x002fe20007f7e0ff */
[----:B------:R-:W-:Y:S01]  /*132f30*/  IMAD.X R168, R169, 0x1, R0, P1 ;  /* 0x00000001a9a87824 */ /* 0x000fe200008e0600 */
[----:B------:R-:W-:-:S03]  /*132f40*/  IADD3.X R164, PT, PT, R165, R0, RZ, P2, !PT ;  /* 0x00000000a5a47210 */ /* 0x000fc600017fe4ff */
[----:B------:R-:W-:Y:S04]  /*132f50*/  STL [R1+0x458], R188 ;  /* 0x000458bc01007387 */ /* 0x000fe80000100800 */
[----:B------:R-:W3:Y:S04]  /*132f60*/  LDL.LU R249, [R1+0x3e4] ;  /* 0x0003e40001f97983 */ /* 0x000ee80000300800 */
[----:B------:R-:W3:Y:S04]  /*132f70*/  LDL.LU R250, [R1+0x3e8] ;  /* 0x0003e80001fa7983 */ /* 0x000ee80000300800 */
[----:B------:R-:W3:Y:S04]  /*132f80*/  LDL.LU R251, [R1+0x3ec] ;  /* 0x0003ec0001fb7983 */ /* 0x000ee80000300800 */
[----:B------:R1:W-:Y:S01]  /*132f90*/  STL [R1+0x43c], R184 ;  /* 0x00043cb801007387 */ /* 0x0003e20000100800 */
[----:B------:R-:W-:-:S03]  /*132fa0*/  IMAD.X R80, R81, 0x1, R0, P3 ;  /* 0x0000000151507824 */ /* 0x000fc600018e0600 */
[----:B-1----:R-:W4:Y:S04]  /*132fb0*/  LDL.LU.64 R184, [R1+0x55d8] ;  /* 0x0055d80001b87983 */ /* 0x002f280000300a00 */
[----:B------:R-:W-:Y:S04]  /*132fc0*/  STL [R1+0x444], R168 ;  /* 0x000444a801007387 */ /* 0x000fe80000100800 */
[----:B------:R1:W-:Y:S04]  /*132fd0*/  STL [R1+0x44c], R164 ;  /* 0x00044ca401007387 */ /* 0x0003e80000100800 */
[----:B------:R1:W-:Y:S02]  /*132fe0*/  STL [R1+0x454], R80 ;  /* 0x0004545001007387 */ /* 0x0003e40000100800 */
[----:B-1----:R-:W-:-:S02]  /*132ff0*/  IADD3 R164, P0, PT, R72, R252, RZ ;  /* 0x000000fc48a47210 */ /* 0x002fc40007f1e0ff */
[----:B--2---:R-:W-:-:S03]  /*133000*/  IADD3 R81, P1, PT, R68, R252, RZ ;  /* 0x000000fc44517210 */ /* 0x004fc60007f3e0ff */
[----:B------:R1:W-:Y:S04]  /*133010*/  STL [R1+0x45c], R164 ;  /* 0x00045ca401007387 */ /* 0x0003e80000100800 */
[----:B------:R-:W2:Y:S04]  /*133020*/  LDL.LU.64 R168, [R1+0x55d0] ;  /* 0x0055d00001a87983 */ /* 0x000ea80000300a00 */
[----:B------:R-:W-:Y:S01]  /*133030*/  STL [R1+0x460], R81 ;  /* 0x0004605101007387 */ /* 0x000fe20000100800 */
[----:B------:R-:W-:-:S03]  /*133040*/  IADD3 R80, P2, PT, R64, R252, RZ ;  /* 0x000000fc40507210 */ /* 0x000fc60007f5e0ff */
[----:B-1----:R-:W2:Y:S04]  /*133050*/  LDL.LU.64 R164, [R1+0x55c8] ;  /* 0x0055c80001a47983 */ /* 0x002ea80000300a00 */
[----:B------:R1:W-:Y:S04]  /*133060*/  STL [R1+0x464], R80 ;  /* 0x0004645001007387 */ /* 0x0003e80000100800 */
[----:B-1----:R-:W2:Y:S01]  /*133070*/  LDL.LU.64 R80, [R1+0x55c0] ;  /* 0x0055c00001507983 */ /* 0x002ea20000300a00 */
[----:B------:R-:W-:Y:S03]  /*133080*/  HMMA.1688.F32.TF32 R228, R232, R198, R240 ;  /* 0x000000c6e8e4723c */ /* 0x000fe600000810f0 */
[----:B------:R-:W2:Y:S01]  /*133090*/  LDL.LU R244, [R1+0x3d0] ;  /* 0x0003d00001f47983 */ /* 0x000ea20000300800 */
[----:B------:R-:W-:-:S02]  /*1330a0*/  IMAD.X R72, R73, 0x1, R0, P0 ;  /* 0x0000000149487824 */ /* 0x000fc400000e0600 */
[----:B------:R-:W-:Y:S01]  /*1330b0*/  IMAD.X R68, R69, 0x1, R0, P1 ;  /* 0x0000000145447824 */ /* 0x000fe200008e0600 */
[----:B------:R-:W-:-:S12]  /*1330c0*/  IADD3.X R65, PT, PT, R65, R0, RZ, P2, !PT ;  /* 0x0000000041417210 */ /* 0x000fd800017fe4ff */
[----:B------:R-:W-:Y:S04]  /*1330d0*/  STL.64 [R1+0x1c0], R228 ;  /* 0x0001c0e401007387 */ /* 0x000fe80000100a00 */
[----:B------:R3:W-:Y:S04]  /*1330e0*/  STL.64 [R1+0x1c8], R230 ;  /* 0x0001c8e601007387 */ /* 0x0007e80000100a00 */
[----:B------:R-:W2:Y:S04]  /*1330f0*/  LDL.LU R245, [R1+0x3d4] ;  /* 0x0003d40001f57983 */ /* 0x000ea80000300800 */
[----:B------:R-:W2:Y:S04]  /*133100*/  LDL.LU R246, [R1+0x3d8] ;  /* 0x0003d80001f67983 */ /* 0x000ea80000300800 */
[----:B------:R-:W2:Y:S01]  /*133110*/  LDL.LU R247, [R1+0x3dc] ;  /* 0x0003dc0001f77983 */ /* 0x000ea20000300800 */
[----:B----4-:R-:W-:-:S03]  /*133120*/  IADD3 R64, P0, PT, R184, R252, RZ ;  /* 0x000000fcb8407210 */ /* 0x010fc60007f1e0ff */
[----:B------:R-:W-:Y:S04]  /*133130*/  STL [R1+0x420], R72 ;  /* 0x0004204801007387 */ /* 0x000fe80000100800 */
[----:B------:R2:W-:Y:S04]  /*133140*/  STL [R1+0x424], R68 ;  /* 0x0004244401007387 */ /* 0x0005e80000100800 */
[----:B------:R-:W4:Y:S01]  /*133150*/  LDL.LU R240, [R1+0x3c0] ;  /* 0x0003c00001f07983 */ /* 0x000f220000300800 */
[----:B---3--:R-:W-:Y:S03]  /*133160*/  HMMA.1688.F32.TF32 R228, R232, R166, R248 ;  /* 0x000000a6e8e4723c */ /* 0x008fe600000810f8 */
[----:B------:R1:W-:Y:S04]  /*133170*/  STL [R1+0x428], R65 ;  /* 0x0004284101007387 */ /* 0x0003e80000100800 */
[----:B------:R-:W-:Y:S04]  /*133180*/  STL [R1+0x42c], R64 ;  /* 0x00042c4001007387 */ /* 0x000fe80000100800 */
[----:B------:R-:W4:Y:S04]  /*133190*/  LDL.LU R241, [R1+0x3c4] ;  /* 0x0003c40001f17983 */ /* 0x000f280000300800 */
[----:B------:R-:W4:Y:S04]  /*1331a0*/  LDL.LU R242, [R1+0x3c8] ;  /* 0x0003c80001f27983 */ /* 0x000f280000300800 */
[----:B------:R-:W4:Y:S01]  /*1331b0*/  LDL.LU R243, [R1+0x3cc] ;  /* 0x0003cc0001f37983 */ /* 0x000f220000300800 */
[----:B------:R-:W-:Y:S01]  /*1331c0*/  IMAD.X R184, R185, 0x1, R0, P0 ;  /* 0x00000001b9b87824 */ /* 0x000fe200000e0600 */
[----:B--2---:R-:W-:-:S05]  /*1331d0*/  IADD3 R68, P1, PT, R168, R252, RZ ;  /* 0x000000fca8447210 */ /* 0x004fca0007f3e0ff */
[----:B------:R2:W-:Y:S04]  /*1331e0*/  STL [R1+0x430], R68 ;  /* 0x0004304401007387 */ /* 0x0005e80000100800 */
[----:B------:R-:W3:Y:S01]  /*1331f0*/  LDL.LU.64 R72, [R1+0x55b8] ;  /* 0x0055b80001487983 */ /* 0x000ee20000300a00 */
[----:B-1----:R-:W-:-:S05]  /*133200*/  IADD3 R65, P2, PT, R164, R252, RZ ;  /* 0x000000fca4417210 */ /* 0x002fca0007f5e0ff */
[----:B------:R-:W-:Y:S04]  /*133210*/  STL [R1+0x434], R65 ;  /* 0x0004344101007387 */ /* 0x000fe80000100800 */
[----:B--2---:R-:W2:Y:S01]  /*133220*/  LDL.LU.64 R68, [R1+0x55b0] ;  /* 0x0055b00001447983 */ /* 0x004ea20000300a00 */
[----:B------:R-:W-:-:S05]  /*133230*/  IADD3 R64, P3, PT, R80, R252, RZ ;  /* 0x000000fc50407210 */ /* 0x000fca0007f7e0ff */
[----:B------:R1:W-:Y:S04]  /*133240*/  STL [R1+0x438], R64 ;  /* 0x0004384001007387 */ /* 0x0003e80000100800 */
[----:B-1----:R-:W4:Y:S04]  /*133250*/  LDL.LU.64 R64, [R1+0x55a8] ;  /* 0x0055a80001407983 */ /* 0x002f280000300a00 */
[----:B------:R-:W-:Y:S04]  /*133260*/  STL.64 [R1+0x1b0], R228 ;  /* 0x0001b0e401007387 */ /* 0x000fe80000100a00 */
[----:B------:R-:W-:Y:S04]  /*133270*/  STL.64 [R1+0x1b8], R230 ;  /* 0x0001b8e601007387 */ /* 0x000fe80000100a00 */
[----:B------:R1:W-:Y:S04]  /*133280*/  STL [R1+0x404], R184 ;  /* 0x000404b801007387 */ /* 0x0003e80000100800 */
[----:B-1----:R-:W4:Y:S01]  /*133290*/  LDL.LU.64 R184, [R1+0x55a0] ;  /* 0x0055a00001b87983 */ /* 0x002f220000300a00 */
[--C-:B------:R-:W-:Y:S01]  /*1332a0*/  IMAD.X R168, R169, 0x1, R0.reuse, P1 ;  /* 0x00000001a9a87824 */ /* 0x100fe200008e0600 */
[----:B------:R-:W-:Y:S01]  /*1332b0*/  HMMA.1688.F32.TF32 R228, R232, R170, R244 ;  /* 0x000000aae8e4723c */ /* 0x000fe200000810f4 */
[----:B------:R-:W-:Y:S01]  /*1332c0*/  IMAD.X R164, R165, 0x1, R0, P2 ;  /* 0x00000001a5a47824 */ /* 0x000fe200010e0600 */
[----:B------:R-:W-:-:S02]  /*1332d0*/  IADD3.X R188, PT, PT, R81, R0, RZ, P3, !PT ;  /* 0x0000000051bc7210 */ /* 0x000fc40001ffe4ff */
[----:B------:R1:W-:Y:S04]  /*1332e0*/  STL [R1+0x408], R168 ;  /* 0x000408a801007387 */ /* 0x0003e80000100800 */
[----:B-1----:R-:W4:Y:S04]  /*1332f0*/  LDL.LU.64 R168, [R1+0x5598] ;  /* 0x0055980001a87983 */ /* 0x002f280000300a00 */
[----:B------:R1:W-:Y:S04]  /*133300*/  STL [R1+0x40c], R164 ;  /* 0x00040ca401007387 */ /* 0x0003e80000100800 */
[----:B-1----:R-:W4:Y:S04]  /*133310*/  LDL.LU.64 R164, [R1+0x5590] ;  /* 0x0055900001a47983 */ /* 0x002f280000300a00 */
[----:B------:R-:W4:Y:S04]  /*133320*/  LDL.LU.64 R80, [R1+0x5588] ;  /* 0x0055880001507983 */ /* 0x000f280000300a00 */
[----:B------:R4:W-:Y:S04]  /*133330*/  STL [R1+0x410], R188 ;  /* 0x000410bc01007387 */ /* 0x0009e80000100800 */
[----:B------:R-:W4:Y:S04]  /*133340*/  LDL.LU R248, [R1+0x3b0] ;  /* 0x0003b00001f87983 */ /* 0x000f280000300800 */
[----:B------:R-:W4:Y:S04]  /*133350*/  LDL.LU R249, [R1+0x3b4] ;  /* 0x0003b40001f97983 */ /* 0x000f280000300800 */
[----:B------:R-:W4:Y:S04]  /*133360*/  LDL.LU R250, [R1+0x3b8] ;  /* 0x0003b80001fa7983 */ /* 0x000f280000300800 */
[----:B------:R-:W4:Y:S01]  /*133370*/  LDL.LU R251, [R1+0x3bc] ;  /* 0x0003bc0001fb7983 */ /* 0x000f220000300800 */
[----:B---3--:R-:W-:-:S05]  /*133380*/  IADD3 R192, P0, PT, R72, R252, RZ ;  /* 0x000000fc48c07210 */ /* 0x008fca0007f1e0ff */
[----:B------:R-:W-:Y:S01]  /*133390*/  STL [R1+0x414], R192 ;  /* 0x000414c001007387 */ /* 0x000fe20000100800 */
[----:B--2---:R-:W-:Y:S01]  /*1333a0*/  IADD3 R189, P1, PT, R68, R252, RZ ;  /* 0x000000fc44bd7210 */ /* 0x004fe20007f3e0ff */
[----:B------:R-:W-:-:S04]  /*1333b0*/  IMAD.X R72, R73, 0x1, R0, P0 ;  /* 0x0000000149487824 */ /* 0x000fc800000e0600 */
[----:B------:R-:W-:Y:S01]  /*1333c0*/  STL [R1+0x418], R189 ;  /* 0x000418bd01007387 */ /* 0x000fe20000100800 */
[----:B------:R-:W-:Y:S01]  /*1333d0*/  IMAD.X R69, R69, 0x1, R0, P1 ;  /* 0x0000000145457824 */ /* 0x000fe200008e0600 */
[----:B----4-:R-:W-:-:S05]  /*1333e0*/  IADD3 R188, P2, PT, R64, R252, RZ ;  /* 0x000000fc40bc7210 */ /* 0x010fca0007f5e0ff */
[----:B------:R-:W-:Y:S01]  /*1333f0*/  STL [R1+0x41c], R188 ;  /* 0x00041cbc01007387 */ /* 0x000fe20000100800 */
[----:B------:R-:W-:-:S03]  /*133400*/  IMAD.X R68, R65, 0x1, R0, P2 ;  /* 0x0000000141447824 */ /* 0x000fc600010e0600 */
[----:B------:R-:W-:Y:S04]  /*133410*/  STL.64 [R1+0x1a0], R228 ;  /* 0x0001a0e401007387 */ /* 0x000fe80000100a00 */
[----:B------:R-:W-:Y:S04]  /*133420*/  STL.64 [R1+0x1a8], R230 ;  /* 0x0001a8e601007387 */ /* 0x000fe80000100a00 */
[----:B------:R1:W-:Y:S04]  /*133430*/  STL [R1+0x3e8], R72 ;  /* 0x0003e84801007387 */ /* 0x0003e80000100800 */
[----:B------:R-:W-:Y:S01]  /*133440*/  STL [R1+0x3ec], R69 ;  /* 0x0003ec4501007387 */ /* 0x000fe20000100800 */
[----:B------:R-:W-:-:S03]  /*133450*/  IADD3 R65, P0, PT, R184, R252, RZ ;  /* 0x000000fcb8417210 */ /* 0x000fc60007f1e0ff */
[----:B------:R2:W-:Y:S04]  /*133460*/  STL [R1+0x3f0], R68 ;  /* 0x0003f04401007387 */ /* 0x0005e80000100800 */
[----:B-1----:R-:W3:Y:S04]  /*133470*/  LDL.LU.64 R72, [R1+0x5580] ;  /* 0x0055800001487983 */ /* 0x002ee80000300a00 */
[----:B------:R-:W-:Y:S04]  /*133480*/  STL [R1+0x3f4], R65 ;  /* 0x0003f44101007387 */ /* 0x000fe80000100800 */
[----:B--2---:R-:W2:Y:S01]  /*133490*/  LDL.LU.64 R68, [R1+0x5578] ;  /* 0x0055780001447983 */ /* 0x004ea20000300a00 */
[----:B------:R-:W-:Y:S01]  /*1334a0*/  HMMA.1688.F32.TF32 R228, R232, R210, R240 ;  /* 0x000000d2e8e4723c */ /* 0x000fe200000810f0 */
[----:B------:R-:W-:-:S02]  /*1334b0*/  IADD3 R64, P1, PT, R168, R252, RZ ;  /* 0x000000fca8407210 */ /* 0x000fc40007f3e0ff */
[----:B------:R-:W-:-:S03]  /*1334c0*/  IADD3.X R184, PT, PT, R185, R0, RZ, P0, !PT ;  /* 0x00000000b9b87210 */ /* 0x000fc600007fe4ff */
[----:B------:R1:W-:Y:S01]  /*1334d0*/  STL [R1+0x3f8], R64 ;  /* 0x0003f84001007387 */ /* 0x0003e20000100800 */
[-C--:B------:R-:W-:Y:S02]  /*1334e0*/  IADD3 R189, P2, PT, R164, R252.reuse, RZ ;  /* 0x000000fca4bd7210 */ /* 0x080fe40007f5e0ff */
[----:B------:R-:W-:Y:S01]  /*1334f0*/  IADD3 R188, P3, PT, R80, R252, RZ ;  /* 0x000000fc50bc7210 */ /* 0x000fe20007f7e0ff */
[--C-:B------:R-:W-:Y:S01]  /*133500*/  IMAD.X R168, R169, 0x1, R0.reuse, P1 ;  /* 0x00000001a9a87824 */ /* 0x100fe200008e0600 */
[----:B-1----:R-:W4:Y:S04]  /*133510*/  LDL.LU.64 R64, [R1+0x5570] ;  /* 0x0055700001407983 */ /* 0x002f280000300a00 */
[----:B------:R-:W-:Y:S04]  /*133520*/  STL [R1+0x3fc], R189 ;  /* 0x0003fcbd01007387 */ /* 0x000fe80000100800 */
[----:B------:R-:W-:Y:S04]  /*133530*/  STL [R1+0x400], R188 ;  /* 0x000400bc01007387 */ /* 0x000fe80000100800 */
[----:B------:R-:W-:Y:S01]  /*133540*/  STL.64 [R1+0x2c0], R228 ;  /* 0x0002c0e401007387 */ /* 0x000fe20000100a00 */
[----:B------:R-:W-:-:S03]  /*133550*/  IMAD.X R164, R165, 0x1, R0, P2 ;  /* 0x00000001a5a47824 */ /* 0x000fc600010e0600 */
[----:B------:R-:W-:Y:S04]  /*133560*/  STL.64 [R1+0x2c8], R230 ;  /* 0x0002c8e601007387 */ /* 0x000fe80000100a00 */
[----:B------:R1:W-:Y:S04]  /*133570*/  STL [R1+0x3cc], R184 ;  /* 0x0003ccb801007387 */ /* 0x0003e80000100800 */
[----:B------:R-:W4:Y:S04]  /*133580*/  LDL.LU R240, [R1+0x3a0] ;  /* 0x0003a00001f07983 */ /* 0x000f280000300800 */
[----:B------:R1:W-:Y:S04]  /*133590*/  STL [R1+0x3d0], R168 ;  /* 0x0003d0a801007387 */ /* 0x0003e80000100800 */
[----:B------:R1:W-:Y:S04]  /*1335a0*/  STL [R1+0x3d4], R164 ;  /* 0x0003d4a401007387 */ /* 0x0003e80000100800 */
[----:B------:R-:W4:Y:S04]  /*1335b0*/  LDL.LU R241, [R1+0x3a4] ;  /* 0x0003a40001f17983 */ /* 0x000f280000300800 */
[----:B------:R-:W4:Y:S04]  /*1335c0*/  LDL.LU R242, [R1+0x3a8] ;  /* 0x0003a80001f27983 */ /* 0x000f280000300800 */
[----:B------:R-:W4:Y:S04]  /*1335d0*/  LDL.LU R243, [R1+0x3ac] ;  /* 0x0003ac0001f37983 */ /* 0x000f280000300800 */
[----:B-1----:R-:W4:Y:S04]  /*1335e0*/  LDL.LU.64 R184, [R1+0x5568] ;  /* 0x0055680001b87983 */ /* 0x002f280000300a00 */
[----:B------:R-:W4:Y:S01]  /*1335f0*/  LDL.LU.64 R168, [R1+0x5560] ;  /* 0x0055600001a87983 */ /* 0x000f220000300a00 */
[----:B------:R-:W-:-:S05]  /*133600*/  IMAD.X R164, R81, 0x1, R0, P3 ;  /* 0x0000000151a47824 */ /* 0x000fca00018e0600 */
[----:B------:R1:W-:Y:S01]  /*133610*/  STL [R1+0x3d8], R164 ;  /* 0x0003d8a401007387 */ /* 0x0003e20000100800 */
[-C--:B---3--:R-:W-:Y:S02]  /*133620*/  IADD3 R81, P0, PT, R72, R252.reuse, RZ ;  /* 0x000000fc48517210 */ /* 0x088fe40007f1e0ff */
[----:B--2---:R-:W-:-:S03]  /*133630*/  IADD3 R80, P1, PT, R68, R252, RZ ;  /* 0x000000fc44507210 */ /* 0x004fc60007f3e0ff */
[----:B------:R-:W-:Y:S04]  /*133640*/  STL [R1+0x3dc], R81 ;  /* 0x0003dc5101007387 */ /* 0x000fe80000100800 */
[----:B-1----:R-:W2:Y:S04]  /*133650*/  LDL.LU.64 R164, [R1+0x5558] ;  /* 0x0055580001a47983 */ /* 0x002ea80000300a00 */
[----:B------:R1:W-:Y:S04]  /*133660*/  STL [R1+0x3e0], R80 ;  /* 0x0003e05001007387 */ /* 0x0003e80000100800 */
[----:B-1----:R-:W3:Y:S01]  /*133670*/  LDL.LU.64 R80, [R1+0x5550] ;  /* 0x0055500001507983 */ /* 0x002ee20000300a00 */
[----:B------:R-:W-:Y:S01]  /*133680*/  HMMA.1688.F32.TF32 R244, R232, R94, R248 ;  /* 0x0000005ee8f4723c */ /* 0x000fe200000810f8 */
[----:B----4-:R-:W-:-:S02]  /*133690*/  IADD3 R188, P2, PT, R64, R252, RZ ;  /* 0x000000fc40bc7210 */ /* 0x010fc40007f5e0ff */
[----:B------:R-:W-:Y:S01]  /*1336a0*/  IADD3.X R72, PT, PT, R73, R0, RZ, P0, !PT ;  /* 0x0000000049487210 */ /* 0x000fe200007fe4ff */
[--C-:B------:R-:W-:Y:S02]  /*1336b0*/  IMAD.X R69, R69, 0x1, R0.reuse, P1 ;  /* 0x0000000145457824 */ /* 0x100fe400008e0600 */
[----:B------:R-:W-:Y:S04]  /*1336c0*/  STL [R1+0x3e4], R188 ;  /* 0x0003e4bc01007387 */ /* 0x000fe80000100800 */
[----:B------:R-:W4:Y:S01]  /*1336d0*/  LDL.LU R228, [R1+0x390] ;  /* 0x0003900001e47983 */ /* 0x000f220000300800 */
[----:B------:R-:W-:-:S08]  /*1336e0*/  IMAD.X R68, R65, 0x1, R0, P2 ;  /* 0x0000000141447824 */ /* 0x000fd000010e0600 */
[----:B------:R1:W-:Y:S04]  /*1336f0*/  STL.64 [R1+0x2b0], R244 ;  /* 0x0002b0f401007387 */ /* 0x0003e80000100a00 */
[----:B------:R1:W-:Y:S04]  /*133700*/  STL.64 [R1+0x2b8], R246 ;  /* 0x0002b8f601007387 */ /* 0x0003e80000100a00 */
[----:B------:R-:W4:Y:S04]  /*133710*/  LDL.LU R229, [R1+0x394] ;  /* 0x0003940001e57983 */ /* 0x000f280000300800 */
[----:B------:R-:W4:Y:S04]  /*133720*/  LDL.LU R230, [R1+0x398] ;  /* 0x0003980001e67983 */ /* 0x000f280000300800 */
[----:B------:R-:W4:Y:S01]  /*133730*/  LDL.LU R231, [R1+0x39c] ;  /* 0x00039c0001e77983 */ /* 0x000f220000300800 */
[-C--:B------:R-:W-:Y:S01]  /*133740*/  IADD3 R65, P0, PT, R184, R252.reuse, RZ ;  /* 0x000000fcb8417210 */ /* 0x080fe20007f1e0ff */
[----:B------:R-:W-:Y:S02]  /*133750*/  HMMA.1688.F32.TF32 R240, R232, R182, R240 ;  /* 0x000000b6e8f0723c */ /* 0x000fe400000810f0 */
[----:B------:R1:W-:Y:S01]  /*133760*/  STL [R1+0x3b0], R72 ;  /* 0x0003b04801007387 */ /* 0x0003e20000100800 */
[----:B------:R-:W-:-:S03]  /*133770*/  IADD3 R64, P1, PT, R168, R252, RZ ;  /* 0x000000fca8407210 */ /* 0x000fc60007f3e0ff */
[----:B------:R-:W-:Y:S04]  /*133780*/  STL [R1+0x3b4], R69 ;  /* 0x0003b44501007387 */ /* 0x000fe80000100800 */
[----:B------:R-:W-:Y:S04]  /*133790*/  STL [R1+0x3b8], R68 ;  /* 0x0003b84401007387 */ /* 0x000fe80000100800 */
[----:B-1----:R-:W4:Y:S04]  /*1337a0*/  LDL.LU R244, [R1+0x380] ;  /* 0x0003800001f47983 */ /* 0x002f280000300800 */
[----:B------:R2:W-:Y:S04]  /*1337b0*/  STL [R1+0x3bc], R65 ;  /* 0x0003bc4101007387 */ /* 0x0005e80000100800 */
[----:B------:R3:W-:Y:S04]  /*1337c0*/  STL [R1+0x3c0], R64 ;  /* 0x0003c04001007387 */ /* 0x0007e80000100800 */
[----:B------:R-:W4:Y:S04]  /*1337d0*/  LDL.LU R245, [R1+0x384] ;  /* 0x0003840001f57983 */ /* 0x000f280000300800 */
[----:B------:R-:W4:Y:S04]  /*1337e0*/  LDL.LU R246, [R1+0x388] ;  /* 0x0003880001f67983 */ /* 0x000f280000300800 */
[----:B------:R-:W4:Y:S04]  /*1337f0*/  LDL.LU R247, [R1+0x38c] ;  /* 0x00038c0001f77983 */ /* 0x000f280000300800 */
[----:B------:R-:W4:Y:S01]  /*133800*/  LDL.LU.64 R72, [R1+0x5548] ;  /* 0x0055480001487983 */ /* 0x000f220000300a00 */
[----:B------:R-:W-:Y:S01]  /*133810*/  IMAD.X R184, R185, 0x1, R0, P0 ;  /* 0x00000001b9b87824 */ /* 0x000fe200000e0600 */
[----:B------:R-:W-:-:S02]  /*133820*/  IADD3.X R168, PT, PT, R169, R0, RZ, P1, !PT ;  /* 0x00000000a9a87210 */ /* 0x000fc40000ffe4ff */
[----:B--2---:R-:W-:-:S05]  /*133830*/  IADD3 R65, P2, PT, R164, R252, RZ ;  /* 0x000000fca4417210 */ /* 0x004fca0007f5e0ff */
[----:B------:R-:W-:Y:S04]  /*133840*/  STL [R1+0x3c4], R65 ;  /* 0x0003c44101007387 */ /* 0x000fe80000100800 */
[----:B------:R-:W2:Y:S01]  /*133850*/  LDL.LU.64 R68, [R1+0x5540] ;  /* 0x0055400001447983 */ /* 0x000ea20000300a00 */
[----:B---3--:R-:W-:-:S05]  /*133860*/  IADD3 R64, P3, PT, R80, R252, RZ ;  /* 0x000000fc50407210 */ /* 0x008fca0007f7e0ff */
[----:B------:R1:W-:Y:S04]  /*133870*/  STL [R1+0x3c8], R64 ;  /* 0x0003c84001007387 */ /* 0x0003e80000100800 */
[----:B-1----:R-:W3:Y:S04]  /*133880*/  LDL.LU.64 R64, [R1+0x5538] ;  /* 0x0055380001407983 */ /* 0x002ee80000300a00 */
[----:B------:R-:W3:Y:S04]  /*133890*/  LDL.LU R248, [R1+0x370] ;  /* 0x0003700001f87983 */ /* 0x000ee80000300800 */
[----:B------:R-:W3:Y:S04]  /*1338a0*/  LDL.LU R249, [R1+0x374] ;  /* 0x0003740001f97983 */ /* 0x000ee80000300800 */
[----:B------:R-:W3:Y:S04]  /*1338b0*/  LDL.LU R250, [R1+0x378] ;  /* 0x0003780001fa7983 */ /* 0x000ee80000300800 */
[----:B------:R-:W3:Y:S04]  /*1338c0*/  LDL.LU R251, [R1+0x37c] ;  /* 0x00037c0001fb7983 */ /* 0x000ee80000300800 */
[----:B------:R-:W-:Y:S04]  /*1338d0*/  STL.64 [R1+0x180], R240 ;  /* 0x000180f001007387 */ /* 0x000fe80000100a00 */
[----:B------:R1:W-:Y:S04]  /*1338e0*/  STL.64 [R1+0x188], R242 ;  /* 0x000188f201007387 */ /* 0x0003e80000100a00 */
[----:B-1----:R-:W3:Y:S04]  /*1338f0*/  LDL.LU.64 R242, [R1+0xa388] ;  /* 0x00a3880001f27983 */ /* 0x002ee80000300a00 */
[----:B------:R-:W3:Y:S04]  /*133900*/  LDL.LU.64 R240, [R1+0xa380] ;  /* 0x00a3800001f07983 */ /* 0x000ee80000300a00 */
[----:B------:R1:W-:Y:S04]  /*133910*/  STL [R1+0x2ac], R184 ;  /* 0x0002acb801007387 */ /* 0x0003e80000100800 */
[----:B------:R-:W3:Y:S04]  /*133920*/  LDL.LU.64 R188, [R1+0x5530] ;  /* 0x0055300001bc7983 */ /* 0x000ee80000300a00 */
[----:B------:R1:W-:Y:S04]  /*133930*/  STL [R1+0x360], R168 ;  /* 0x000360a801007387 */ /* 0x0003e80000100800 */
[----:B-1----:R-:W3:Y:S01]  /*133940*/  LDL.LU.64 R184, [R1+0x5528] ;  /* 0x0055280001b87983 */ /* 0x002ee20000300a00 */
[----:B------:R-:W-:-:S05]  /*133950*/  IMAD.X R164, R165, 0x1, R0, P2 ;  /* 0x00000001a5a47824 */ /* 0x000fca00010e0600 */
[----:B------:R1:W-:Y:S04]  /*133960*/  STL [R1+0x364], R164 ;  /* 0x000364a401007387 */ /* 0x0003e80000100800 */
[----:B------:R-:W3:Y:S04]  /*133970*/  LDL.LU.64 R168, [R1+0x5520] ;  /* 0x0055200001a87983 */ /* 0x000ee80000300a00 */
[----:B-1----:R-:W3:Y:S01]  /*133980*/  LDL.LU.64 R164, [R1+0x5518] ;  /* 0x0055180001a47983 */ /* 0x002ee20000300a00 */
[----:B----4-:R-:W-:Y:S01]  /*133990*/  HMMA.1688.F32.TF32 R228, R232, R186, R228 ;  /* 0x000000bae8e4723c */ /* 0x010fe200000810e4 */
[----:B------:R-:W-:Y:S01]  /*1339a0*/  IMAD.X R80, R81, 0x1, R0, P3 ;  /* 0x0000000151507824 */ /* 0x000fe200018e0600 */
[----:B------:R-:W-:-:S04]  /*1339b0*/  IADD3 R192, P0, PT, R72, R252, RZ ;  /* 0x000000fc48c07210 */ /* 0x000fc80007f1e0ff */
[----:B------:R3:W-:Y:S04]  /*1339c0*/  STL [R1+0x368], R80 ;  /* 0x0003685001007387 */ /* 0x0007e80000100800 */
[----:B------:R-:W-:Y:S01]  /*1339d0*/  STL [R1+0x36c], R192 ;  /* 0x00036cc001007387 */ /* 0x000fe20000100800 */
[----:B------:R-:W-:Y:S01]  /*1339e0*/  IMAD.X R72, R73, 0x1, R0, P0 ;  /* 0x0000000149487824 */ /* 0x000fe200000e0600 */
[----:B--2---:R-:W-:-:S05]  /*1339f0*/  IADD3 R81, P1, PT, R68, R252, RZ ;  /* 0x000000fc44517210 */ /* 0x004fca0007f3e0ff */
[----:B------:R-:W-:Y:S01]  /*133a00*/  STL [R1+0x3a0], R81 ;  /* 0x0003a05101007387 */ /* 0x000fe20000100800 */
[----:B------:R-:W-:Y:S02]  /*133a10*/  IADD3.X R68, PT, PT, R69, R0, RZ, P1, !PT ;  /* 0x0000000045447210 */ /* 0x000fe40000ffe4ff */
[----:B---3--:R-:W-:-:S05]  /*133a20*/  IADD3 R80, P2, PT, R64, R252, RZ ;  /* 0x000000fc40507210 */ /* 0x008fca0007f5e0ff */
[----:B------:R1:W-:Y:S04]  /*133a30*/  STL [R1+0x3a4], R80 ;  /* 0x0003a45001007387 */ /* 0x0003e80000100800 */
[----:B------:R-:W-:Y:S04]  /*133a40*/  STL.64 [R1+0x170], R228 ;  /* 0x000170e401007387 */ /* 0x000fe80000100a00 */
[----:B------:R-:W-:Y:S01]  /*133a50*/  STL.64 [R1+0x178], R230 ;  /* 0x000178e601007387 */ /* 0x000fe20000100a00 */
[----:B------:R-:W-:-:S03]  /*133a60*/  IMAD.X R193, R65, 0x1, R0, P2 ;  /* 0x0000000141c17824 */ /* 0x000fc600010e0600 */
[----:B-1----:R-:W2:Y:S04]  /*133a70*/  LDL.LU.64 R80, [R1+0x5510] ;  /* 0x0055100001507983 */ /* 0x002ea80000300a00 */
[----:B------:R1:W-:Y:S01]  /*133a80*/  STL [R1+0x290], R72 ;  /* 0x0002904801007387 */ /* 0x0003e20000100800 */
[----:B------:R-:W-:-:S03]  /*133a90*/  IADD3 R192, P0, PT, R188, R252, RZ ;  /* 0x000000fcbcc07210 */ /* 0x000fc60007f1e0ff */
[----:B-1----:R-:W3:Y:S04]  /*133aa0*/  LDL.LU.64 R72, [R1+0x5508] ;  /* 0x0055080001487983 */ /* 0x002ee80000300a00 */
[----:B------:R1:W-:Y:S01]  /*133ab0*/  STL [R1+0x294], R68 ;  /* 0x0002944401007387 */ /* 0x0003e20000100800 */
[----:B------:R-:W-:-:S03]  /*133ac0*/  IADD3 R228, P1, PT, R184, R252, RZ ;  /* 0x000000fcb8e47210 */ /* 0x000fc60007f3e0ff */
[----:B-1----:R-:W4:Y:S04]  /*133ad0*/  LDL.LU.64 R68, [R1+0x5500] ;  /* 0x0055000001447983 */ /* 0x002f280000300a00 */
[----:B------:R-:W4:Y:S04]  /*133ae0*/  LDL.LU.64 R64, [R1+0x54f8] ;  /* 0x0054f80001407983 */ /* 0x000f280000300a00 */
[----:B------:R-:W-:Y:S04]  /*133af0*/  STL [R1+0x298], R193 ;  /* 0x000298c101007387 */ /* 0x000fe80000100800 */
[----:B------:R-:W-:Y:S04]  /*133b00*/  STL [R1+0x29c], R192 ;  /* 0x00029cc001007387 */ /* 0x000fe80000100800 */
[----:B------:R1:W-:Y:S02]  /*133b10*/  STL [R1+0x2a0], R228 ;  /* 0x0002a0e401007387 */ /* 0x0003e40000100800 */
[----:B-1----:R-:W-:Y:S01]  /*133b20*/  HMMA.1688.F32.TF32 R228, R232, R190, R244 ;  /* 0x000000bee8e4723c */ /* 0x002fe200000810f4 */
[----:B------:R-:W-:-:S02]  /*133b30*/  IADD3 R193, P2, PT, R168, R252, RZ ;  /* 0x000000fca8c17210 */ /* 0x000fc40007f5e0ff */
[----:B------:R-:W-:Y:S01]  /*133b40*/  IADD3 R192, P3, PT, R164, R252, RZ ;  /* 0x000000fca4c07210 */ /* 0x000fe20007f7e0ff */
[--C-:B------:R-:W-:Y:S02]  /*133b50*/  IMAD.X R188, R189, 0x1, R0.reuse, P0 ;  /* 0x00000001bdbc7824 */ /* 0x100fe400000e0600 */
[----:B------:R-:W-:Y:S04]  /*133b60*/  STL [R1+0x2a4], R193 ;  /* 0x0002a4c101007387 */ /* 0x000fe80000100800 */
[----:B------:R-:W-:Y:S09]  /*133b70*/  STL [R1+0x2a8], R192 ;  /* 0x0002a8c001007387 */ /* 0x000ff20000100800 */
[----:B------:R-:W-:Y:S04]  /*133b80*/  STL.64 [R1+0x160], R228 ;  /* 0x000160e401007387 */ /* 0x000fe80000100a00 */
[----:B------:R-:W-:Y:S04]  /*133b90*/  STL.64 [R1+0x168], R230 ;  /* 0x000168e601007387 */ /* 0x000fe80000100a00 */
[----:B------:R1:W-:Y:S04]  /*133ba0*/  STL [R1+0x274], R188 ;  /* 0x000274bc01007387 */ /* 0x0003e80000100800 */
[----:B-1----:R-:W4:Y:S01]  /*133bb0*/  LDL.LU.64 R188, [R1+0x54f0] ;  /* 0x0054f00001bc7983 */ /* 0x002f220000300a00 */
[----:B------:R-:W-:Y:S01]  /*133bc0*/  HMMA.1688.F32.TF32 R228, R232, R66, R248 ;  /* 0x00000042e8e4723c */ /* 0x000fe200000810f8 */
[--C-:B------:R-:W-:Y:S01]  /*133bd0*/  IMAD.X R184, R185, 0x1, R0.reuse, P1 ;  /* 0x00000001b9b87824 */ /* 0x100fe200008e0600 */
[----:B------:R-:W-:Y:S01]  /*133be0*/  IADD3.X R168, PT, PT, R169, R0, RZ, P2, !PT ;  /* 0x00000000a9a87210 */ /* 0x000fe200017fe4ff */
[----:B------:R-:W-:-:S03]  /*133bf0*/  IMAD.X R164, R165, 0x1, R0, P3 ;  /* 0x00000001a5a47824 */ /* 0x000fc600018e0600 */
[----:B------:R1:W-:Y:S04]  /*133c00*/  STL [R1+0x278], R184 ;  /* 0x000278b801007387 */ /* 0x0003e80000100800 */
[----:B------:R2:W-:Y:S04]  /*133c10*/  STL [R1+0x27c], R168 ;  /* 0x00027ca801007387 */ /* 0x0005e80000100800 */
[----:B-1----:R-:W4:Y:S04]  /*133c20*/  LDL.LU.64 R184, [R1+0x54e8] ;  /* 0x0054e80001b87983 */ /* 0x002f280000300a00 */
[----:B------:R3:W-:Y:S01]  /*133c30*/  STL [R1+0x280], R164 ;  /* 0x000280a401007387 */ /* 0x0007e20000100800 */
[----:B--2---:R-:W-:-:S05]  /*133c40*/  IADD3 R168, P0, PT, R80, R252, RZ ;  /* 0x000000fc50a87210 */ /* 0x004fca0007f1e0ff */
[----:B------:R-:W-:Y:S01]  /*133c50*/  STL [R1+0x284], R168 ;  /* 0x000284a801007387 */ /* 0x000fe20000100800 */
[----:B---3--:R-:W-:Y:S01]  /*133c60*/  IADD3 R164, P1, PT, R72, R252, RZ ;  /* 0x000000fc48a47210 */ /* 0x008fe20007f3e0ff */
[----:B------:R-:W-:-:S04]  /*133c70*/  IMAD.X R80, R81, 0x1, R0, P0 ;  /* 0x0000000151507824 */ /* 0x000fc800000e0600 */
[----:B------:R1:W-:Y:S01]  /*133c80*/  STL [R1+0x288], R164 ;  /* 0x000288a401007387 */ /* 0x0003e20000100800 */
[-C--:B----4-:R-:W-:Y:S02]  /*133c90*/  IADD3 R165, P2, PT, R68, R252.reuse, RZ ;  /* 0x000000fc44a57210 */ /* 0x090fe40007f5e0ff */
[----:B-1----:R-:W-:-:S03]  /*133ca0*/  IADD3 R164, P3, PT, R64, R252, RZ ;  /* 0x000000fc40a47210 */ /* 0x002fc60007f7e0ff */
[----:B------:R-:W-:Y:S04]  /*133cb0*/  STL [R1+0x28c], R165 ;  /* 0x00028ca501007387 */ /* 0x000fe80000100800 */
[----:B------:R-:W-:Y:S04]  /*133cc0*/  STL.64 [R1], R228 ;  /* 0x000000e401007387 */ /* 0x000fe80000100a00 */
[----:B------:R-:W-:Y:S04]  /*133cd0*/  STL.64 [R1+0x8], R230 ;  /* 0x000008e601007387 */ /* 0x000fe80000100a00 */
[----:B------:R-:W2:Y:S01]  /*133ce0*/  LDL.LU.64 R168, [R1+0x54e0] ;  /* 0x0054e00001a87983 */ /* 0x000ea20000300a00 */
[----:B------:R-:W-:-:S03]  /*133cf0*/  IMAD.X R72, R73, 0x1, R0, P1 ;  /* 0x0000000149487824 */ /* 0x000fc600008e0600 */
[----:B------:R1:W-:Y:S01]  /*133d00*/  STL [R1+0x268], R164 ;  /* 0x000268a401007387 */ /* 0x0003e20000100800 */
[----:B------:R-:W-:Y:S01]  /*133d10*/  IADD3.X R68, PT, PT, R69, R0, RZ, P2, !PT ;  /* 0x0000000045447210 */ /* 0x000fe200017fe4ff */
[----:B------:R-:W-:Y:S02]  /*133d20*/  IMAD.X R64, R65, 0x1, R0, P3 ;  /* 0x0000000141407824 */ /* 0x000fe400018e0600 */
[----:B-1----:R-:W3:Y:S04]  /*133d30*/  LDL.LU.64 R164, [R1+0x54d8] ;  /* 0x0054d80001a47983 */ /* 0x002ee80000300a00 */
[----:B------:R1:W-:Y:S04]  /*133d40*/  STL [R1+0x258], R80 ;  /* 0x0002585001007387 */ /* 0x0003e80000100800 */
[----:B------:R4:W-:Y:S04]  /*133d50*/  STL [R1+0x25c], R72 ;  /* 0x00025c4801007387 */ /* 0x0009e80000100800 */
[----:B-1----:R-:W3:Y:S04]  /*133d60*/  LDL.LU.64 R80, [R1+0x54d0] ;  /* 0x0054d00001507983 */ /* 0x002ee80000300a00 */
[----:B------:R1:W-:Y:S04]  /*133d70*/  STL [R1+0x260], R68 ;  /* 0x0002604401007387 */ /* 0x0003e80000100800 */
[----:B----4-:R-:W4:Y:S04]  /*133d80*/  LDL.LU.64 R72, [R1+0x54c8] ;  /* 0x0054c80001487983 */ /* 0x010f280000300a00 */
[----:B------:R1:W-:Y:S04]  /*133d90*/  STL [R1+0x264], R64 ;  /* 0x0002644001007387 */ /* 0x0003e80000100800 */
[----:B-1----:R-:W4:Y:S01]  /*133da0*/  LDL.LU.64 R68, [R1+0x54c0] ;  /* 0x0054c00001447983 */ /* 0x002f220000300a00 */
[----:B------:R-:W-:-:S05]  /*133db0*/  IADD3 R64, P0, PT, R188, R252, RZ ;  /* 0x000000fcbc407210 */ /* 0x000fca0007f1e0ff */
[----:B------:R1:W-:Y:S04]  /*133dc0*/  STL [R1+0x26c], R64 ;  /* 0x00026c4001007387 */ /* 0x0003e80000100800 */
[----:B-1----:R-:W4:Y:S01]  /*133dd0*/  LDL.LU.64 R64, [R1+0x54b8] ;  /* 0x0054b80001407983 */ /* 0x002f220000300a00 */
[C---:B------:R-:W-:Y:S08]  /*133de0*/  HMMA.1688.F32.TF32 R248, R232.reuse, R70, R240 ;  /* 0x00000046e8f8723c */ /* 0x040ff000000810f0 */
[----:B------:R-:W-:Y:S01]  /*133df0*/  HMMA.1688.F32.TF32 R244, R232, R74, R44 ;  /* 0x0000004ae8f4723c */ /* 0x000fe2000008102c */
[----:B------:R-:W-:Y:S01]  /*133e00*/  IADD3 R192, P1, PT, R184, R252, RZ ;  /* 0x000000fcb8c07210 */ /* 0x000fe20007f3e0ff */
[----:B------:R-:W-:-:S06]  /*133e10*/  IMAD.X R188, R189, 0x1, R0, P0 ;  /* 0x00000001bdbc7824 */ /* 0x000fcc00000e0600 */
[C---:B------:R-:W-:Y:S08]  /*133e20*/  HMMA.1688.F32.TF32 R240, R232.reuse, R238, R48 ;  /* 0x000000eee8f0723c */ /* 0x040ff00000081030 */
[C---:B------:R-:W-:Y:S08]  /*133e30*/  HMMA.1688.F32.TF32 R56, R232.reuse, R86, R56 ;  /* 0x00000056e838723c */ /* 0x040ff00000081038 */
[----:B------:R-:W-:Y:S01]  /*133e40*/  HMMA.1688.F32.TF32 R60, R232, R194, R60 ;  /* 0x000000c2e83c723c */ /* 0x000fe2000008103c */
[----:B------:R3:W-:Y:S01]  /*133e50*/  STL [R1+0x270], R192 ;  /* 0x000270c001007387 */ /* 0x0007e20000100800 */
[----:B------:R-:W-:-:S03]  /*133e60*/  IMAD.X R184, R185, 0x1, R0, P1 ;  /* 0x00000001b9b87824 */ /* 0x000fc600008e0600 */
[----:B------:R-:W-:Y:S04]  /*133e70*/  LDS R47, [R180+UR10+0x3e680] ;  /* 0x03e6800ab42f7984 */ /* 0x000fe80008000800 */
[----:B------:R-:W-:Y:S04]  /*133e80*/  STL [R1+0xa098], R248 ;  /* 0x00a098f801007387 */ /* 0x000fe80000100800 */
[----:B------:R-:W-:Y:S04]  /*133e90*/  STL [R1+0xa094], R249 ;  /* 0x00a094f901007387 */ /* 0x000fe80000100800 */
[----:B------:R-:W-:Y:S04]  /*133ea0*/  STL [R1+0xa090], R250 ;  /* 0x00a090fa01007387 */ /* 0x000fe80000100800 */
[----:B------:R-:W-:Y:S01]  /*133eb0*/  STL [R1+0xa07c], R251 ;  /* 0x00a07cfb01007387 */ /* 0x000fe20000100800 */
[----:B--2---:R-:W-:-:S04]  /*133ec0*/  IADD3 R193, P2, PT, R168, R252, RZ ;  /* 0x000000fca8c17210 */ /* 0x004fc80007f5e0ff */
[----:B------:R-:W-:Y:S01]  /*133ed0*/  IADD3.X R168, PT, PT, R169, R0, RZ, P2, !PT ;  /* 0x00000000a9a87210 */ /* 0x000fe200017fe4ff */
[----:B------:R-:W-:Y:S01]  /*133ee0*/  STL [R1+0x248], R193 ;  /* 0x000248c101007387 */ /* 0x000fe20000100800 */
[----:B---3--:R-:W-:-:S05]  /*133ef0*/  IADD3 R192, P3, PT, R164, R252, RZ ;  /* 0x000000fca4c07210 */ /* 0x008fca0007f7e0ff */
[----:B------:R-:W-:Y:S01]  /*133f00*/  IMAD.X R165, R165, 0x1, R0, P3 ;  /* 0x00000001a5a57824 */ /* 0x000fe200018e0600 */
[----:B------:R-:W-:Y:S04]  /*133f10*/  STL [R1+0x250], R192 ;  /* 0x000250c001007387 */ /* 0x000fe80000100800 */
[----:B------:R-:W-:Y:S04]  /*133f20*/  STL [R1+0x23c], R188 ;  /* 0x00023cbc01007387 */ /* 0x000fe80000100800 */
[----:B------:R-:W-:Y:S04]  /*133f30*/  STL [R1+0x240], R184 ;  /* 0x000240b801007387 */ /* 0x000fe80000100800 */
[----:B------:R-:W-:Y:S01]  /*133f40*/  STL [R1+0x244], R168 ;  /* 0x000244a801007387 */ /* 0x000fe20000100800 */
[----:B------:R-:W-:-:S03]  /*133f50*/  IADD3 R164, P0, PT, R80, R252, RZ ;  /* 0x000000fc50a47210 */ /* 0x000fc60007f1e0ff */
[----:B------:R-:W-:Y:S01]  /*133f60*/  STL [R1+0x24c], R165 ;  /* 0x00024ca501007387 */ /* 0x000fe20000100800 */
[----:B----4-:R-:W-:-:S03]  /*133f70*/  IADD3 R44, P1, PT, R72, R252, RZ ;  /* 0x000000fc482c7210 */ /* 0x010fc60007f3e0ff */
[----:B------:R-:W-:Y:S04]  /*133f80*/  STL.64 [R1+0xa088], R246 ;  /* 0x00a088f601007387 */ /* 0x000fe80000100a00 */
[----:B------:R-:W-:Y:S04]  /*133f90*/  STL [R1+0x254], R164 ;  /* 0x000254a401007387 */ /* 0x000fe80000100800 */
[----:B------:R-:W-:Y:S04]  /*133fa0*/  STL.64 [R1+0xa080], R244 ;  /* 0x00a080f401007387 */ /* 0x000fe80000100a00 */
[----:B------:R1:W-:Y:S01]  /*133fb0*/  STL [R1+0x228], R44 ;  /* 0x0002282c01007387 */ /* 0x0003e20000100800 */
[----:B------:R-:W-:-:S05]  /*133fc0*/  IADD3 R46, P2, PT, R68, R252, RZ ;  /* 0x000000fc442e7210 */ /* 0x000fca0007f5e0ff */
[----:B------:R2:W-:Y:S01]  /*133fd0*/  STL [R1+0x230], R46 ;  /* 0x0002302e01007387 */ /* 0x0005e20000100800 */
[--C-:B-1----:R-:W-:Y:S02]  /*133fe0*/  IMAD.X R44, R81, 0x1, R0.reuse, P0 ;  /* 0x00000001512c7824 */ /* 0x102fe400000e0600 */
[----:B--2---:R-:W-:Y:S01]  /*133ff0*/  IMAD.X R46, R73, 0x1, R0, P1 ;  /* 0x00000001492e7824 */ /* 0x004fe200008e0600 */
[----:B------:R-:W-:-:S05]  /*134000*/  IADD3 R45, P3, PT, R64, R252, RZ ;  /* 0x000000fc402d7210 */ /* 0x000fca0007f7e0ff */
[----:B------:R1:W-:Y:S04]  /*134010*/  STL [R1+0x238], R45 ;  /* 0x0002382d01007387 */ /* 0x0003e80000100800 */
[----:B------:R2:W-:Y:S04]  /*134020*/  STL [R1+0x220], R44 ;  /* 0x0002202c01007387 */ /* 0x0005e80000100800 */
[----:B------:R-:W-:Y:S04]  /*134030*/  STL [R1+0x224], R46 ;  /* 0x0002242e01007387 */ /* 0x000fe80000100800 */
[----:B------:R-:W3:Y:S01]  /*134040*/  LDL.LU.64 R168, [R1+0x5680] ;  /* 0x0056800001a87983 */ /* 0x000ee20000300a00 */
[----:B------:R-:W-:Y:S01]  /*134050*/  MOV R246, R85 ;  /* 0x0000005500f67202 */ /* 0x000fe20000000f00 */
[----:B------:R-:W-:-:S02]  /*134060*/  IMAD.MOV.U32 R247, RZ, RZ, R84 ;  /* 0x000000fffff77224 */ /* 0x000fc400078e0054 */
[----:B------:R-:W-:Y:S02]  /*134070*/  IMAD.MOV.U32 R244, RZ, RZ, R93 ;  /* 0x000000fffff47224 */ /* 0x000fe400078e005d */
[----:B------:R-:W-:Y:S01]  /*134080*/  IMAD.MOV.U32 R245, RZ, RZ, R92 ;  /* 0x000000fffff57224 */ /* 0x000fe200078e005c */
[----:B------:R-:W-:Y:S01]  /*134090*/  LDS R46, [R181+UR10+0x3e680] ;  /* 0x03e6800ab52e7984 */ /* 0x000fe20008000800 */
[----:B-1----:R-:W-:Y:S01]  /*1340a0*/  IADD3.X R45, PT, PT, R69, R0, RZ, P2, !PT ;  /* 0x00000000452d7210 */ /* 0x002fe200017fe4ff */
[----:B--2---:R-:W-:-:S04]  /*1340b0*/  IMAD.X R44, R65, 0x1, R0, P3 ;  /* 0x00000001412c7824 */ /* 0x004fc800018e0600 */
[----:B------:R-:W-:Y:S04]  /*1340c0*/  STL [R1+0x22c], R45 ;  /* 0x00022c2d01007387 */ /* 0x000fe80000100800 */
[----:B------:R-:W2:Y:S04]  /*1340d0*/  LDL.LU.64 R164, [R1+0x5678] ;  /* 0x0056780001a47983 */ /* 0x000ea80000300a00 */
[----:B------:R-:W-:Y:S04]  /*1340e0*/  STL [R1+0x234], R44 ;  /* 0x0002342c01007387 */ /* 0x000fe80000100800 */
[----:B------:R-:W4:Y:S04]  /*1340f0*/  LDL.LU.64 R84, [R1+0x5670] ;  /* 0x0056700001547983 */ /* 0x000f280000300a00 */
[----:B------:R-:W4:Y:S04]  /*134100*/  LDL.LU.64 R80, [R1+0x5688] ;  /* 0x0056880001507983 */ /* 0x000f280000300a00 */
[----:B------:R-:W4:Y:S04]  /*134110*/  LDL.LU.64 R92, [R1+0x5128] ;  /* 0x00512800015c7983 */ /* 0x000f280000300a00 */
[----:B------:R-:W-:Y:S04]  /*134120*/  STL [R1+0xa0a8], R240 ;  /* 0x00a0a8f001007387 */ /* 0x000fe80000100800 */
[----:B------:R-:W-:Y:S04]  /*134130*/  STL [R1+0xa0a4], R241 ;  /* 0x00a0a4f101007387 */ /* 0x000fe80000100800 */
[----:B------:R-:W-:Y:S04]  /*134140*/  STL [R1+0xa0a0], R242 ;  /* 0x00a0a0f201007387 */ /* 0x000fe80000100800 */
[----:B------:R-:W-:Y:S04]  /*134150*/  STL [R1+0xa09c], R243 ;  /* 0x00a09cf301007387 */ /* 0x000fe80000100800 */
[----:B------:R-:W4:Y:S04]  /*134160*/  LDL.LU.64 R72, [R1+0x5120] ;  /* 0x0051200001487983 */ /* 0x000f280000300a00 */
[----:B------:R-:W4:Y:S04]  /*134170*/  LDL.LU.64 R68, [R1+0x5118] ;  /* 0x0051180001447983 */ /* 0x000f280000300a00 */
[----:B------:R-:W4:Y:S01]  /*134180*/  LDL.LU.64 R64, [R1+0x5110] ;  /* 0x0051100001407983 */ /* 0x000f220000300a00 */
[C---:B------:R-:W-:Y:S08]  /*134190*/  HMMA.1688.F32.TF32 R236, R232.reuse, R246, R88 ;  /* 0x000000f6e8ec723c */ /* 0x040ff00000081058 */
[----:B------:R-:W-:Y:S01]  /*1341a0*/  HMMA.1688.F32.TF32 R88, R232, R82, R52 ;  /* 0x00000052e858723c */ /* 0x000fe20000081034 */
[----:B------:R-:W-:Y:S04]  /*1341b0*/  LDS R44, [R181+UR10+0x3c680] ;  /* 0x03c6800ab52c7984 */ /* 0x000fe80008000800 */
[----:B------:R-:W1:Y:S01]  /*1341c0*/  LDS R45, [R180+UR10+0x3c680] ;  /* 0x03c6800ab42d7984 */ /* 0x000e620008000800 */
[----:B---3--:R-:W-:-:S05]  /*1341d0*/  IADD3 R48, P0, PT, R168, R252, RZ ;  /* 0x000000fca8307210 */ /* 0x008fca0007f1e0ff */
[----:B------:R4:W-:Y:S01]  /*1341e0*/  STL [R1+0x214], R48 ;  /* 0x0002143001007387 */ /* 0x0009e20000100800 */
[-C--:B--2---:R-:W-:Y:S02]  /*1341f0*/  IADD3 R49, P1, PT, R164, R252.reuse, RZ ;  /* 0x000000fca4317210 */ /* 0x084fe40007f3e0ff */
[----:B----4-:R-:W-:-:S03]  /*134200*/  IADD3 R48, P2, PT, R84, R252, RZ ;  /* 0x000000fc54307210 */ /* 0x010fc60007f5e0ff */
[----:B------:R2:W-:Y:S04]  /*134210*/  STL [R1+0x218], R49 ;  /* 0x0002183101007387 */ /* 0x0005e80000100800 */
[----:B------:R-:W-:Y:S04]  /*134220*/  STL.64 [R1+0xa0e0], R236 ;  /* 0x00a0e0ec01007387 */ /* 0x000fe80000100a00 */
[----:B------:R3:W-:Y:S01]  /*134230*/  STL [R1+0x21c], R48 ;  /* 0x00021c3001007387 */ /* 0x0007e20000100800 */
[----:B------:R-:W-:-:S03]  /*134240*/  IMAD.X R50, R165, 0x1, R0, P1 ;  /* 0x00000001a5327824 */ /* 0x000fc600008e0600 */
[----:B------:R-:W-:Y:S01]  /*134250*/  STL [R1+0xa0ac], R239 ;  /* 0x00a0acef01007387 */ /* 0x000fe20000100800 */
[----:B--2---:R-:W-:Y:S01]  /*134260*/  IADD3 R49, P3, PT, R80, R252, RZ ;  /* 0x000000fc50317210 */ /* 0x004fe20007f7e0ff */
[----:B---3--:R-:W-:-:S04]  /*134270*/  IMAD.X R48, R169, 0x1, R0, P0 ;  /* 0x00000001a9307824 */ /* 0x008fc800000e0600 */
[----:B------:R2:W-:Y:S04]  /*134280*/  STL [R1+0x210], R49 ;  /* 0x0002103101007387 */ /* 0x0005e80000100800 */
[----:B------:R3:W-:Y:S04]  /*134290*/  STL [R1+0x200], R48 ;  /* 0x0002003001007387 */ /* 0x0007e80000100800 */
[----:B------:R4:W-:Y:S01]  /*1342a0*/  STL [R1+0x204], R50 ;  /* 0x0002043201007387 */ /* 0x0009e20000100800 */
[----:B--2---:R-:W-:Y:S01]  /*1342b0*/  IADD3.X R49, PT, PT, R85, R0, RZ, P2, !PT ;  /* 0x0000000055317210 */ /* 0x004fe200017fe4ff */
[----:B---3--:R-:W-:-:S02]  /*1342c0*/  IMAD.X R48, R81, 0x1, R0, P3 ;  /* 0x0000000151307824 */ /* 0x008fc400018e0600 */
[----:B------:R-:W2:Y:S04]  /*1342d0*/  LDL.LU.64 R84, [R1+0x5108] ;  /* 0x0051080001547983 */ /* 0x000ea80000300a00 */
[----:B------:R-:W-:Y:S04]  /*1342e0*/  STL [R1+0x208], R49 ;  /* 0x0002083101007387 */ /* 0x000fe80000100800 */
[----:B------:R-:W3:Y:S04]  /*1342f0*/  LDL.LU.64 R80, [R1+0x5100] ;  /* 0x0051000001507983 */ /* 0x000ee80000300a00 */
[----:B------:R1:W-:Y:S04]  /*134300*/  STL [R1+0x20c], R48 ;  /* 0x00020c3001007387 */ /* 0x0003e80000100800 */
[----:B----4-:R-:W4:Y:S01]  /*134310*/  LDL.LU.64 R50, [R1+0x50f8] ;  /* 0x0050f80001327983 */ /* 0x010f220000300a00 */
[----:B------:R-:W-:-:S02]  /*134320*/  IADD3 R165, P0, PT, R92, R252, RZ ;  /* 0x000000fc5ca57210 */ /* 0x000fc40007f1e0ff */
[-C--:B------:R-:W-:Y:S02]  /*134330*/  IADD3 R164, P1, PT, R72, R252.reuse, RZ ;  /* 0x000000fc48a47210 */ /* 0x080fe40007f3e0ff */
[-C--:B------:R-:W-:Y:S01]  /*134340*/  IADD3 R54, P2, PT, R68, R252.reuse, RZ ;  /* 0x000000fc44367210 */ /* 0x080fe20007f5e0ff */
[----:B-1----:R-:W4:Y:S04]  /*134350*/  LDL.LU.64 R48, [R1+0x50f0] ;  /* 0x0050f00001307983 */ /* 0x002f280000300a00 */
[----:B------:R-:W-:Y:S04]  /*134360*/  STL [R1+0x2df4], R165 ;  /* 0x002df4a501007387 */ /* 0x000fe80000100800 */
[----:B------:R-:W-:Y:S01]  /*134370*/  STL [R1+0x2df8], R164 ;  /* 0x002df8a401007387 */ /* 0x000fe20000100800 */
[----:B------:R-:W-:-:S03]  /*134380*/  IADD3 R53, P3, PT, R64, R252, RZ ;  /* 0x000000fc40357210 */ /* 0x000fc60007f7e0ff */
[----:B------:R-:W-:Y:S04]  /*134390*/  STL.64 [R1+0xea0], R88 ;  /* 0x000ea05801007387 */ /* 0x000fe80000100a00 */
[----:B------:R-:W-:Y:S01]  /*1343a0*/  STL.64 [R1+0xea8], R90 ;  /* 0x000ea85a01007387 */ /* 0x000fe20000100a00 */
[----:B------:R-:W-:-:S03]  /*1343b0*/  IMAD.X R52, R93, 0x1, R0, P0 ;  /* 0x000000015d347824 */ /* 0x000fc600000e0600 */
[----:B------:R1:W-:Y:S04]  /*1343c0*/  STL [R1+0x2de4], R54 ;  /* 0x002de43601007387 */ /* 0x0003e80000100800 */
[----:B------:R1:W-:Y:S04]  /*1343d0*/  STL [R1+0x2dec], R53 ;  /* 0x002dec3501007387 */ /* 0x0003e80000100800 */
[----:B------:R1:W-:Y:S02]  /*1343e0*/  STL [R1+0x2dd8], R52 ;  /* 0x002dd83401007387 */ /* 0x0003e40000100800 */
[--C-:B-1----:R-:W-:Y:S01]  /*1343f0*/  IMAD.X R54, R73, 0x1, R0.reuse, P1 ;  /* 0x0000000149367824 */ /* 0x102fe200008e0600 */
[----:B------:R-:W-:Y:S01]  /*134400*/  IADD3.X R53, PT, PT, R69, R0, RZ, P2, !PT ;  /* 0x0000000045357210 */ /* 0x000fe200017fe4ff */
[----:B------:R-:W-:-:S03]  /*134410*/  IMAD.X R52, R65, 0x1, R0, P3 ;  /* 0x0000000141347824 */ /* 0x000fc600018e0600 */
[----:B------:R1:W-:Y:S04]  /*134420*/  STL [R1+0x2ddc], R54 ;  /* 0x002ddc3601007387 */ /* 0x0003e80000100800 */
[----:B------:R-:W4:Y:S04]  /*134430*/  LDL.LU.64 R72, [R1+0x50e8] ;  /* 0x0050e80001487983 */ /* 0x000f280000300a00 */
[----:B------:R-:W-:Y:S04]  /*134440*/  STL [R1+0x2de0], R53 ;  /* 0x002de03501007387 */ /* 0x000fe80000100800 */
[----:B-1----:R-:W4:Y:S04]  /*134450*/  LDL.LU.64 R54, [R1+0x50e0] ;  /* 0x0050e00001367983 */ /* 0x002f280000300a00 */
[----:B------:R2:W-:Y:S04]  /*134460*/  STL [R1+0x2de8], R52 ;  /* 0x002de83401007387 */ /* 0x0005e80000100800 */
[----:B------:R-:W4:Y:S04]  /*134470*/  LDL.LU.64 R68, [R1+0x50d8] ;  /* 0x0050d80001447983 */ /* 0x000f280000300a00 */
[----:B------:R-:W4:Y:S01]  /*134480*/  LDL.LU.64 R64, [R1+0x50d0] ;  /* 0x0050d00001407983 */ /* 0x000f220000300a00 */
[----:B--2---:R-:W-:-:S02]  /*134490*/  IADD3 R52, P0, PT, R84, R252, RZ ;  /* 0x000000fc54347210 */ /* 0x004fc40007f1e0ff */
[----:B---3--:R-:W-:-:S03]  /*1344a0*/  IADD3 R53, P1, PT, R80, R252, RZ ;  /* 0x000000fc50357210 */ /* 0x008fc60007f3e0ff */
[----:B------:R4:W-:Y:S04]  /*1344b0*/  STL [R1+0x2df0], R52 ;  /* 0x002df03401007387 */ /* 0x0009e80000100800 */
[----:B------:R1:W-:Y:S04]  /*1344c0*/  STL.64 [R1+0x1010], R56 ;  /* 0x0010103801007387 */ /* 0x0003e80000100a00 */
[----:B------:R-:W-:Y:S04]  /*1344d0*/  STL.64 [R1+0x1018], R58 ;  /* 0x0010183a01007387 */ /* 0x000fe80000100a00 */
[----:B------:R2:W-:Y:S01]  /*1344e0*/  STL [R1+0x2dc4], R53 ;  /* 0x002dc43501007387 */ /* 0x0005e20000100800 */
[----:B----4-:R-:W-:-:S02]  /*1344f0*/  IADD3 R52, P2, PT, R50, R252, RZ ;  /* 0x000000fc32347210 */ /* 0x010fc40007f5e0ff */
[----:B-1----:R-:W-:Y:S01]  /*134500*/  IADD3 R56, P3, PT, R48, R252, RZ ;  /* 0x000000fc30387210 */ /* 0x002fe20007f7e0ff */
[----:B--2---:R-:W-:Y:S02]  /*134510*/  IMAD.X R53, R85, 0x1, R0, P0 ;  /* 0x0000000155357824 */ /* 0x004fe400000e0600 */
[----:B------:R1:W-:Y:S01]  /*134520*/  STL [R1+0x2dcc], R52 ;  /* 0x002dcc3401007387 */ /* 0x0003e20000100800 */
[----:B------:R-:W-:-:S03]  /*134530*/  IADD3.X R50, PT, PT, R51, R0, RZ, P2, !PT ;  /* 0x0000000033327210 */ /* 0x000fc600017fe4ff */
[----:B------:R-:W-:Y:S01]  /*134540*/  STL [R1+0x2dd4], R56 ;  /* 0x002dd43801007387 */ /* 0x000fe20000100800 */
[----:B------:R-:W-:-:S03]  /*134550*/  IMAD.X R48, R49, 0x1, R0, P3 ;  /* 0x0000000131307824 */ /* 0x000fc600018e0600 */
[----:B------:R-:W-:Y:S01]  /*134560*/  STL [R1+0x2dbc], R53 ;  /* 0x002dbc3501007387 */ /* 0x000fe20000100800 */
[----:B-1----:R-:W-:-:S05]  /*134570*/  IMAD.X R52, R81, 0x1, R0, P1 ;  /* 0x0000000151347824 */ /* 0x002fca00008e0600 */
[----:B------:R1:W-:Y:S01]  /*134580*/  STL [R1+0x2dc0], R52 ;  /* 0x002dc03401007387 */ /* 0x0003e20000100800 */
[----:B------:R-:W-:-:S03]  /*134590*/  IADD3 R57, P0, PT, R72, R252, RZ ;  /* 0x000000fc48397210 */ /* 0x000fc60007f1e0ff */
[----:B-1----:R-:W2:Y:S04]  /*1345a0*/  LDL.LU.64 R52, [R1+0x50c8] ;  /* 0x0050c80001347983 */ /* 0x002ea80000300a00 */
[----:B------:R1:W-:Y:S01]  /*1345b0*/  STL [R1+0x2dc8], R50 ;  /* 0x002dc83201007387 */ /* 0x0003e20000100800 */
[----:B------:R-:W-:-:S03]  /*1345c0*/  IADD3 R56, P1, PT, R54, R252, RZ ;  /* 0x000000fc36387210 */ /* 0x000fc60007f3e0ff */
[----:B-1----:R-:W3:Y:S04]  /*1345d0*/  LDL.LU.64 R50, [R1+0x50c0] ;  /* 0x0050c00001327983 */ /* 0x002ee80000300a00 */
[----:B------:R1:W-:Y:S01]  /*1345e0*/  STL [R1+0x2dd0], R48 ;  /* 0x002dd03001007387 */ /* 0x0003e20000100800 */
[----:B------:R-:W-:-:S03]  /*1345f0*/  IADD3 R58, P2, PT, R68, R252, RZ ;  /* 0x000000fc443a7210 */ /* 0x000fc60007f5e0ff */
[----:B-1----:R-:W4:Y:S04]  /*134600*/  LDL.LU.64 R48, [R1+0x50b8] ;  /* 0x0050b80001307983 */ /* 0x002f280000300a00 */
[----:B------:R-:W-:Y:S04]  /*134610*/  STL.64 [R1+0x1260], R60 ;  /* 0x0012603c01007387 */ /* 0x000fe80000100a00 */
[----:B------:R-:W-:Y:S04]  /*134620*/  STL.64 [R1+0x1268], R62 ;  /* 0x0012683e01007387 */ /* 0x000fe80000100a00 */
[----:B------:R1:W-:Y:S04]  /*134630*/  STL [R1+0x2d94], R57 ;  /* 0x002d943901007387 */ /* 0x0003e80000100800 */
[----:B------:R1:W-:Y:S04]  /*134640*/  STL [R1+0x2d9c], R56 ;  /* 0x002d9c3801007387 */ /* 0x0003e80000100800 */
[----:B------:R1:W-:Y:S01]  /*134650*/  STL [R1+0x2da4], R58 ;  /* 0x002da43a01007387 */ /* 0x0003e20000100800 */
[--C-:B------:R-:W-:Y:S01]  /*134660*/  IMAD.X R54, R55, 0x1, R0.reuse, P1 ;  /* 0x0000000137367824 */ /* 0x100fe200008e0600 */
[----:B-1----:R-:W-:Y:S01]  /*134670*/  IADD3 R57, P3, PT, R64, R252, RZ ;  /* 0x000000fc40397210 */ /* 0x002fe20007f7e0ff */
[----:B------:R-:W-:-:S04]  /*134680*/  IMAD.X R56, R73, 0x1, R0, P0 ;  /* 0x0000000149387824 */ /* 0x000fc800000e0600 */
[----:B------:R-:W-:Y:S04]  /*134690*/  STL [R1+0x2dac], R57 ;  /* 0x002dac3901007387 */ /* 0x000fe80000100800 */
[----:B------:R-:W4:Y:S04]  /*1346a0*/  LDL.LU.64 R60, [R1+0x50b0] ;  /* 0x0050b000013c7983 */ /* 0x000f280000300a00 */
[----:B------:R1:W-:Y:S04]  /*1346b0*/  STL [R1+0x2d90], R56 ;  /* 0x002d903801007387 */ /* 0x0003e80000100800 */
[----:B------:R-:W4:Y:S04]  /*1346c0*/  LDL.LU.64 R58, [R1+0x50a8] ;  /* 0x0050a800013a7983 */ /* 0x000f280000300a00 */
[----:B------:R1:W-:Y:S04]  /*1346d0*/  STL [R1+0x2d98], R54 ;  /* 0x002d983601007387 */ /* 0x0003e80000100800 */
[----:B-1----:R-:W4:Y:S04]  /*1346e0*/  LDL.LU.64 R56, [R1+0x50a0] ;  /* 0x0050a00001387983 */ /* 0x002f280000300a00 */
[----:B------:R-:W4:Y:S01]  /*1346f0*/  LDL.LU.64 R54, [R1+0x5098] ;  /* 0x0050980001367983 */ /* 0x000f220000300a00 */
[----:B------:R-:W-:Y:S01]  /*134700*/  HMMA.1688.F32.TF32 R88, R44, R198, R156 ;  /* 0x000000c62c58723c */ /* 0x000fe2000008109c */
[----:B------:R-:W-:Y:S01]  /*134710*/  IADD3.X R63, PT, PT, R69, R0, RZ, P2, !PT ;  /* 0x00000000453f7210 */ /* 0x000fe200017fe4ff */
[----:B------:R-:W-:-:S04]  /*134720*/  IMAD.X R62, R65, 0x1, R0, P3 ;  /* 0x00000001413e7824 */ /* 0x000fc800018e0600 */
[----:B------:R3:W-:Y:S04]  /*134730*/  STL [R1+0x2da0], R63 ;  /* 0x002da03f01007387 */ /* 0x0007e80000100800 */
[----:B------:R4:W-:Y:S01]  /*134740*/  STL [R1+0x2da8], R62 ;  /* 0x002da83e01007387 */ /* 0x0009e20000100800 */
[----:B------:R-:W-:Y:S02]  /*134750*/  IMAD.MOV.U32 R193, RZ, RZ, R166 ;  /* 0x000000ffffc17224 */ /* 0x000fe400078e00a6 */
[----:B------:R-:W-:Y:S01]  /*134760*/  IMAD.MOV.U32 R192, RZ, RZ, R167 ;  /* 0x000000ffffc07224 */ /* 0x000fe200078e00a7 */
[----:B--2---:R-:W-:-:S05]  /*134770*/  IADD3 R64, P0, PT, R52, R252, RZ ;  /* 0x000000fc34407210 */ /* 0x004fca0007f1e0ff */
[----:B------:R-:W-:Y:S01]  /*134780*/  STL [R1+0x2db0], R64 ;  /* 0x002db04001007387 */ /* 0x000fe20000100800 */
[----:B---3--:R-:W-:-:S05]  /*134790*/  IADD3 R63, P1, PT, R50, R252, RZ ;  /* 0x000000fc323f7210 */ /* 0x008fca0007f3e0ff */
[----:B------:R-:W-:Y:S01]  /*1347a0*/  STL [R1+0x2db4], R63 ;  /* 0x002db43f01007387 */ /* 0x000fe20000100800 */
[----:B----4-:R-:W-:Y:S01]  /*1347b0*/  IADD3 R62, P2, PT, R48, R252, RZ ;  /* 0x000000fc303e7210 */ /* 0x010fe20007f5e0ff */
[----:B------:R-:W-:-:S04]  /*1347c0*/  IMAD.X R52, R53, 0x1, R0, P0 ;  /* 0x0000000135347824 */ /* 0x000fc800000e0600 */
[----:B------:R-:W-:Y:S04]  /*1347d0*/  STL [R1+0x2db8], R62 ;  /* 0x002db83e01007387 */ /* 0x000fe80000100800 */
[----:B------:R-:W-:Y:S04]  /*1347e0*/  STL.64 [R1+0x1a60], R88 ;  /* 0x001a605801007387 */ /* 0x000fe80000100a00 */
[----:B------:R1:W-:Y:S01]  /*1347f0*/  STL.64 [R1+0x1a68], R90 ;  /* 0x001a685a01007387 */ /* 0x0003e20000100a00 */
[----:B------:R-:W-:Y:S01]  /*134800*/  IMAD.X R50, R51, 0x1, R0, P1 ;  /* 0x0000000133327824 */ /* 0x000fe200008e0600 */
[----:B------:R-:W-:-:S02]  /*134810*/  IADD3.X R48, PT, PT, R49, R0, RZ, P2, !PT ;  /* 0x0000000031307210 */ /* 0x000fc400017fe4ff */
[----:B------:R2:W-:Y:S01]  /*134820*/  STL [R1+0x2d74], R52 ;  /* 0x002d743401007387 */ /* 0x0005e20000100800 */
[----:B-1----:R-:W-:Y:S03]  /*134830*/  HMMA.1688.F32.TF32 R88, R44, R166, R160 ;  /* 0x000000a62c58723c */ /* 0x002fe600000810a0 */
[----:B--2---:R-:W2:Y:S01]  /*134840*/  LDL.LU.64 R52, [R1+0x5090] ;  /* 0x0050900001347983 */ /* 0x004ea20000300a00 */
[----:B------:R-:W-:-:S03]  /*134850*/  IADD3 R62, P0, PT, R60, R252, RZ ;  /* 0x000000fc3c3e7210 */ /* 0x000fc60007f1e0ff */
[----:B------:R1:W-:Y:S01]  /*134860*/  STL [R1+0x2d78], R50 ;  /* 0x002d783201007387 */ /* 0x0003e20000100800 */
[----:B------:R-:W-:-:S03]  /*134870*/  IADD3 R64, P1, PT, R58, R252, RZ ;  /* 0x000000fc3a407210 */ /* 0x000fc60007f3e0ff */
[----:B-1----:R-:W3:Y:S04]  /*134880*/  LDL.LU.64 R50, [R1+0x5088] ;  /* 0x0050880001327983 */ /* 0x002ee80000300a00 */
[----:B------:R1:W-:Y:S01]  /*134890*/  STL [R1+0x2d7c], R48 ;  /* 0x002d7c3001007387 */ /* 0x0003e20000100800 */
[----:B------:R-:W-:-:S03]  /*1348a0*/  IADD3 R63, P2, PT, R56, R252, RZ ;  /* 0x000000fc383f7210 */ /* 0x000fc60007f5e0ff */
[----:B-1----:R-:W4:Y:S04]  /*1348b0*/  LDL.LU.64 R48, [R1+0x5080] ;  /* 0x0050800001307983 */ /* 0x002f280000300a00 */
[----:B------:R1:W-:Y:S04]  /*1348c0*/  STL [R1+0x2d80], R62 ;  /* 0x002d803e01007387 */ /* 0x0003e80000100800 */
[----:B------:R1:W-:Y:S04]  /*1348d0*/  STL [R1+0x2d84], R64 ;  /* 0x002d844001007387 */ /* 0x0003e80000100800 */
[----:B------:R-:W-:Y:S01]  /*1348e0*/  STL [R1+0x2d88], R63 ;  /* 0x002d883f01007387 */ /* 0x000fe20000100800 */
[----:B-1----:R-:W-:-:S05]  /*1348f0*/  IADD3 R62, P3, PT, R54, R252, RZ ;  /* 0x000000fc363e7210 */ /* 0x002fca0007f7e0ff */
[----:B------:R1:W-:Y:S04]  /*134900*/  STL [R1+0x2d8c], R62 ;  /* 0x002d8c3e01007387 */ /* 0x0003e80000100800 */
[----:B------:R-:W-:Y:S04]  /*134910*/  STL.64 [R1+0x1a70], R88 ;  /* 0x001a705801007387 */ /* 0x000fe80000100a00 */
[----:B------:R-:W-:Y:S04]  /*134920*/  STL.64 [R1+0x1a78], R90 ;  /* 0x001a785a01007387 */ /* 0x000fe80000100a00 */
[----:B------:R-:W4:Y:S04]  /*134930*/  LDL.LU.64 R166, [R1+0xa378] ;  /* 0x00a3780001a67983 */ /* 0x000f280000300a00 */
[----:B------:R-:W4:Y:S01]  /*134940*/  LDL.LU.64 R164, [R1+0xa370] ;  /* 0x00a3700001a47983 */ /* 0x000f220000300a00 */
[--C-:B------:R-:W-:Y:S01]  /*134950*/  IMAD.X R61, R61, 0x1, R0.reuse, P0 ;  /* 0x000000013d3d7824 */ /* 0x100fe200000e0600 */
[----:B------:R-:W-:Y:S01]  /*134960*/  IADD3.X R60, PT, PT, R59, R0, RZ, P1, !PT ;  /* 0x000000003b3c7210 */ /* 0x000fe20000ffe4ff */
[----:B------:R-:W-:-:S02]  /*134970*/  IMAD.X R59, R57, 0x1, R0, P2 ;  /* 0x00000001393b7824 */ /* 0x000fc400010e0600 */
[----:B------:R-:W-:Y:S01]  /*134980*/  IMAD.X R58, R55, 0x1, R0, P3 ;  /* 0x00000001373a7824 */ /* 0x000fe200018e0600 */
[----:B------:R-:W-:Y:S04]  /*134990*/  STL [R1+0x2d58], R61 ;  /* 0x002d583d01007387 */ /* 0x000fe80000100800 */
[----:B------:R2:W-:Y:S04]  /*1349a0*/  STL [R1+0x2d5c], R60 ;  /* 0x002d5c3c01007387 */ /* 0x0005e80000100800 */
[----:B------:R-:W4:Y:S04]  /*1349b0*/  LDL.LU.64 R56, [R1+0x5078] ;  /* 0x0050780001387983 */ /* 0x000f280000300a00 */
[----:B------:R3:W-:Y:S04]  /*1349c0*/  STL [R1+0x2d60], R59 ;  /* 0x002d603b01007387 */ /* 0x0007e80000100800 */
[----:B------:R-:W4:Y:S04]  /*1349d0*/  LDL.LU.64 R54, [R1+0x5070] ;  /* 0x0050700001367983 */ /* 0x000f280000300a00 */
[----:B------:R4:W-:Y:S04]  /*1349e0*/  STL [R1+0x2d64], R58 ;  /* 0x002d643a01007387 */ /* 0x0009e80000100800 */
[----:B------:R-:W4:Y:S04]  /*1349f0*/  LDL.LU.64 R64, [R1+0x5068] ;  /* 0x0050680001407983 */ /* 0x000f280000300a00 */
[----:B-1----:R-:W4:Y:S01]  /*134a00*/  LDL.LU.64 R62, [R1+0x5060] ;  /* 0x00506000013e7983 */ /* 0x002f220000300a00 */
[----:B------:R-:W-:Y:S01]  /*134a10*/  IMAD.MOV.U32 R163, RZ, RZ, R170 ;  /* 0x000000ffffa37224 */ /* 0x000fe200078e00aa */
[----:B------:R-:W-:-:S02]  /*134a20*/  MOV R162, R171 ;  /* 0x000000ab00a27202 */ /* 0x000fc40000000f00 */
[----:B--2---:R-:W-:-:S05]  /*134a30*/  IADD3 R60, P0, PT, R52, R252, RZ ;  /* 0x000000fc343c7210 */ /* 0x004fca0007f1e0ff */
[----:B------:R-:W-:Y:S01]  /*134a40*/  STL [R1+0x2d68], R60 ;  /* 0x002d683c01007387 */ /* 0x000fe20000100800 */
[----:B---3--:R-:W-:-:S05]  /*134a50*/  IADD3 R59, P1, PT, R50, R252, RZ ;  /* 0x000000fc323b7210 */ /* 0x008fca0007f3e0ff */
[----:B------:R-:W-:Y:S01]  /*134a60*/  STL [R1+0x2d6c], R59 ;  /* 0x002d6c3b01007387 */ /* 0x000fe20000100800 */
[----:B----4-:R-:W-:Y:S01]  /*134a70*/  IADD3 R58, P2, PT, R48, R252, RZ ;  /* 0x000000fc303a7210 */ /* 0x010fe20007f5e0ff */
[----:B------:R-:W-:Y:S04]  /*134a80*/  HMMA.1688.F32.TF32 R88, R44, R170, R164 ;  /* 0x000000aa2c58723c */ /* 0x000fe800000810a4 */
[----:B------:R1:W-:-:S15]  /*134a90*/  STL [R1+0x2d70], R58 ;  /* 0x002d703a01007387 */ /* 0x0003de0000100800 */
[----:B------:R-:W-:Y:S04]  /*134aa0*/  STL.64 [R1+0x1a80], R88 ;  /* 0x001a805801007387 */ /* 0x000fe80000100a00 */
[----:B------:R-:W-:Y:S04]  /*134ab0*/  STL.64 [R1+0x1a88], R90 ;  /* 0x001a885a01007387 */ /* 0x000fe80000100a00 */
[----:B------:R-:W2:Y:S04]  /*134ac0*/  LDL.LU.64 R170, [R1+0xa368] ;  /* 0x00a3680001aa7983 */ /* 0x000ea80000300a00 */
[----:B------:R-:W2:Y:S01]  /*134ad0*/  LDL.LU.64 R168, [R1+0xa360] ;  /* 0x00a3600001a87983 */ /* 0x000ea20000300a00 */
[----:B------:R-:W-:-:S02]  /*134ae0*/  IMAD.X R52, R53, 0x1, R0, P0 ;  /* 0x0000000135347824 */ /* 0x000fc400000e0600 */
[--C-:B------:R-:W-:Y:S02]  /*134af0*/  IMAD.X R50, R51, 0x1, R0.reuse, P1 ;  /* 0x0000000133327824 */ /* 0x100fe400008e0600 */
[----:B------:R-:W-:Y:S01]  /*134b00*/  IMAD.X R48, R49, 0x1, R0, P2 ;  /* 0x0000000131307824 */ /* 0x000fe200010e0600 */
[----:B------:R3:W-:Y:S01]  /*134b10*/  STL [R1+0x844], R52 ;  /* 0x0008443401007387 */ /* 0x0007e20000100800 */
[----:B-1----:R-:W-:-:S03]  /*134b20*/  IADD3 R58, P0, PT, R56, R252, RZ ;  /* 0x000000fc383a7210 */ /* 0x002fc60007f1e0ff */
[----:B---3--:R-:W3:Y:S04]  /*134b30*/  LDL.LU.64 R52, [R1+0x5058] ;  /* 0x0050580001347983 */ /* 0x008ee80000300a00 */
[----:B------:R1:W-:Y:S01]  /*134b40*/  STL [R1+0x848], R50 ;  /* 0x0008483201007387 */ /* 0x0003e20000100800 */
[-C--:B------:R-:W-:Y:S02]  /*134b50*/  IADD3 R60, P1, PT, R54, R252.reuse, RZ ;  /* 0x000000fc363c7210 */ /* 0x080fe40007f3e0ff */
[----:B------:R-:W-:Y:S01]  /*134b60*/  IADD3 R59, P2, PT, R64, R252, RZ ;  /* 0x000000fc403b7210 */ /* 0x000fe20007f5e0ff */
[----:B-1----:R-:W4:Y:S04]  /*134b70*/  LDL.LU.64 R50, [R1+0x5050] ;  /* 0x0050500001327983 */ /* 0x002f280000300a00 */
[----:B------:R1:W-:Y:S04]  /*134b80*/  STL [R1+0x84c], R48 ;  /* 0x00084c3001007387 */ /* 0x0003e80000100800 */
[----:B-1----:R-:W3:Y:S04]  /*134b90*/  LDL.LU.64 R48, [R1+0x5048] ;  /* 0x0050480001307983 */ /* 0x002ee80000300a00 */
[----:B------:R1:W-:Y:S04]  /*134ba0*/  STL [R1+0x2d48], R58 ;  /* 0x002d483a01007387 */ /* 0x0003e80000100800 */
[----:B------:R2:W-:Y:S04]  /*134bb0*/  STL [R1+0x2d4c], R60 ;  /* 0x002d4c3c01007387 */ /* 0x0005e80000100800 */
[----:B------:R-:W-:Y:S01]  /*134bc0*/  STL [R1+0x2d50], R59 ;  /* 0x002d503b01007387 */ /* 0x000fe20000100800 */
[----:B------:R-:W-:-:S02]  /*134bd0*/  IADD3.X R56, PT, PT, R57, R0, RZ, P0, !PT ;  /* 0x0000000039387210 */ /* 0x000fc400007fe4ff */
[----:B-1----:R-:W-:Y:S01]  /*134be0*/  IADD3 R58, P3, PT, R62, R252, RZ ;  /* 0x000000fc3e3a7210 */ /* 0x002fe20007f7e0ff */
[----:B------:R-:W-:-:S04]  /*134bf0*/  IMAD.X R54, R55, 0x1, R0, P1 ;  /* 0x0000000137367824 */ /* 0x000fc800008e0600 */
[----:B------:R1:W-:Y:S01]  /*134c00*/  STL [R1+0x2d54], R58 ;  /* 0x002d543a01007387 */ /* 0x0003e20000100800 */
[----:B--2---:R-:W-:-:S15]  /*134c10*/  HMMA.1688.F32.TF32 R88, R44, R210, R168 ;  /* 0x000000d22c58723c */ /* 0x004fde00000810a8 */
[----:B------:R-:W-:-:S04]  /*134c20*/  NOP ;  /* 0x0000000000007918 */ /* 0x000fc80000000000 */
[----:B------:R-:W-:Y:S04]  /*134c30*/  STL.64 [R1+0x1e10], R88 ;  /* 0x001e105801007387 */ /* 0x000fe80000100a00 */
[----:B------:R-:W-:Y:S04]  /*134c40*/  STL.64 [R1+0x1e18], R90 ;  /* 0x001e185a01007387 */ /* 0x000fe80000100a00 */
[----:B------:R-:W2:Y:S04]  /*134c50*/  LDL.LU.64 R60, [R1+0x5040] ;  /* 0x00504000013c7983 */ /* 0x000ea80000300a00 */
[----:B------:R4:W-:Y:S04]  /*134c60*/  STL [R1+0x828], R56 ;  /* 0x0008283801007387 */ /* 0x0009e80000100800 */
[----:B-1----:R-:W2:Y:S04]  /*134c70*/  LDL.LU.64 R58, [R1+0x5038] ;  /* 0x00503800013a7983 */ /* 0x002ea80000300a00 */
[----:B------:R1:W-:Y:S04]  /*134c80*/  STL [R1+0x82c], R54 ;  /* 0x00082c3601007387 */ /* 0x0003e80000100800 */
[----:B----4-:R-:W4:Y:S04]  /*134c90*/  LDL.LU.64 R56, [R1+0x5030] ;  /* 0x0050300001387983 */ /* 0x010f280000300a00 */
[----:B-1----:R-:W4:Y:S01]  /*134ca0*/  LDL.LU.64 R54, [R1+0x5028] ;  /* 0x0050280001367983 */ /* 0x002f220000300a00 */
[----:B------:R-:W-:Y:S01]  /*134cb0*/  HMMA.1688.F32.TF32 R88, R44, R94, R172 ;  /* 0x0000005e2c58723c */ /* 0x000fe200000810ac */
[----:B------:R-:W-:-:S02]  /*134cc0*/  IMAD.X R65, R65, 0x1, R0, P2 ;  /* 0x0000000141417824 */ /* 0x000fc400010e0600 */
[----:B------:R-:W-:Y:S01]  /*134cd0*/  IMAD.X R62, R63, 0x1, R0, P3 ;  /* 0x000000013f3e7824 */ /* 0x000fe200018e0600 */
[-C--:B---3--:R-:W-:Y:S02]  /*134ce0*/  IADD3 R64, P0, PT, R52, R252.reuse, RZ ;  /* 0x000000fc34407210 */ /* 0x088fe40007f1e0ff */
[-C--:B------:R-:W-:Y:S01]  /*134cf0*/  IADD3 R63, P1, PT, R50, R252.reuse, RZ ;  /* 0x000000fc323f7210 */ /* 0x080fe20007f3e0ff */
[----:B------:R-:W-:Y:S04]  /*134d00*/  STL [R1+0x830], R65 ;  /* 0x0008304101007387 */ /* 0x000fe80000100800 */
[----:B------:R1:W-:Y:S04]  /*134d10*/  STL [R1+0x834], R62 ;  /* 0x0008343e01007387 */ /* 0x0003e80000100800 */
[----:B------:R-:W-:Y:S04]  /*134d20*/  STL [R1+0x838], R64 ;  /* 0x0008384001007387 */ /* 0x000fe80000100800 */
[----:B------:R-:W-:Y:S01]  /*134d30*/  STL [R1+0x83c], R63 ;  /* 0x00083c3f01007387 */ /* 0x000fe20000100800 */
[----:B-1----:R-:W-:-:S02]  /*134d40*/  IADD3 R62, P2, PT, R48, R252, RZ ;  /* 0x000000fc303e7210 */ /* 0x002fc40007f5e0ff */
[----:B------:R-:W-:-:S03]  /*134d50*/  IADD3.X R52, PT, PT, R53, R0, RZ, P0, !PT ;  /* 0x0000000035347210 */ /* 0x000fc600007fe4ff */
[----:B------:R-:W-:Y:S04]  /*134d60*/  STL [R1+0x840], R62 ;  /* 0x0008403e01007387 */ /* 0x000fe80000100800 */
[----:B------:R-:W-:Y:S04]  /*134d70*/  STL.64 [R1+0x1ae0], R88 ;  /* 0x001ae05801007387 */ /* 0x000fe80000100a00 */
[----:B------:R1:W-:Y:S01]  /*134d80*/  STL.64 [R1+0x1ae8], R90 ;  /* 0x001ae85a01007387 */ /* 0x0003e20000100a00 */
[--C-:B------:R-:W-:Y:S02]  /*134d90*/  IMAD.X R50, R51, 0x1, R0.reuse, P1 ;  /* 0x0000000133327824 */ /* 0x100fe400008e0600 */
[----:B------:R-:W-:Y:S01]  /*134da0*/  IMAD.X R48, R49, 0x1, R0, P2 ;  /* 0x0000000131307824 */ /* 0x000fe200010e0600 */
[----:B------:R3:W-:Y:S01]  /*134db0*/  STL [R1+0x80c], R52 ;  /* 0x00080c3401007387 */ /* 0x0007e20000100800 */
[----:B-1----:R-:W-:Y:S03]  /*134dc0*/  HMMA.1688.F32.TF32 R88, R44, R182, R176 ;  /* 0x000000b62c58723c */ /* 0x002fe600000810b0 */
[----:B---3--:R-:W3:Y:S04]  /*134dd0*/  LDL.LU.64 R52, [R1+0x5020] ;  /* 0x0050200001347983 */ /* 0x008ee80000300a00 */
[----:B------:R1:W-:Y:S04]  /*134de0*/  STL [R1+0x810], R50 ;  /* 0x0008103201007387 */ /* 0x0003e80000100800 */
[----:B-1----:R-:W3:Y:S04]  /*134df0*/  LDL.LU.64 R50, [R1+0x5018] ;  /* 0x0050180001327983 */ /* 0x002ee80000300a00 */
[----:B------:R1:W-:Y:S01]  /*134e00*/  STL [R1+0x814], R48 ;  /* 0x0008143001007387 */ /* 0x0003e20000100800 */
[----:B------:R-:W-:-:S03]  /*134e10*/  IMAD.MOV.U32 R93, RZ, RZ, R182 ;  /* 0x000000ffff5d7224 */ /* 0x000fc600078e00b6 */
[----:B-1----:R-:W3:Y:S01]  /*134e20*/  LDL.LU.64 R48, [R1+0x5010] ;  /* 0x0050100001307983 */ /* 0x002ee20000300a00 */
[----:B------:R-:W-:Y:S02]  /*134e30*/  MOV R92, R183 ;  /* 0x000000b7005c7202 */ /* 0x000fe40000000f00 */
[-C--:B--2---:R-:W-:Y:S02]  /*134e40*/  IADD3 R62, P0, PT, R60, R252.reuse, RZ ;  /* 0x000000fc3c3e7210 */ /* 0x084fe40007f1e0ff */
[----:B------:R-:W-:-:S03]  /*134e50*/  IADD3 R64, P1, PT, R58, R252, RZ ;  /* 0x000000fc3a407210 */ /* 0x000fc60007f3e0ff */
[----:B------:R1:W-:Y:S04]  /*134e60*/  STL [R1+0x818], R62 ;  /* 0x0008183e01007387 */ /* 0x0003e80000100800 */
[----:B------:R-:W-:Y:S01]  /*134e70*/  STL [R1+0x81c], R64 ;  /* 0x00081c4001007387 */ /* 0x000fe20000100800 */
[-C--:B----4-:R-:W-:Y:S02]  /*134e80*/  IADD3 R63, P2, PT, R56, R252.reuse, RZ ;  /* 0x000000fc383f7210 */ /* 0x090fe40007f5e0ff */
[----:B-1----:R-:W-:-:S03]  /*134e90*/  IADD3 R62, P3, PT, R54, R252, RZ ;  /* 0x000000fc363e7210 */ /* 0x002fc60007f7e0ff */
[----:B------:R-:W-:Y:S04]  /*134ea0*/  STL [R1+0x820], R63 ;  /* 0x0008203f01007387 */ /* 0x000fe80000100800 */
[----:B------:R-:W-:Y:S04]  /*134eb0*/  STL [R1+0x824], R62 ;  /* 0x0008243e01007387 */ /* 0x000fe80000100800 */
[----:B------:R-:W-:Y:S04]  /*134ec0*/  STL.64 [R1+0x1af0], R88 ;  /* 0x001af05801007387 */ /* 0x000fe80000100a00 */
[----:B------:R-:W-:Y:S04]  /*134ed0*/  STL.64 [R1+0x1af8], R90 ;  /* 0x001af85a01007387 */ /* 0x000fe80000100a00 */
[----:B------:R-:W2:Y:S04]  /*134ee0*/  LDL.LU.64 R182, [R1+0xa358] ;  /* 0x00a3580001b67983 */ /* 0x000ea80000300a00 */
[----:B------:R-:W2:Y:S01]  /*134ef0*/  LDL.LU.64 R180, [R1+0xa350] ;  /* 0x00a3500001b47983 */ /* 0x000ea20000300a00 */
[----:B------:R-:W-:-:S02]  /*134f00*/  IMAD.X R60, R61, 0x1, R0, P0 ;  /* 0x000000013d3c7824 */ /* 0x000fc400000e0600 */
[--C-:B------:R-:W-:Y:S02]  /*134f10*/  IMAD.X R58, R59, 0x1, R0.reuse, P1 ;  /* 0x000000013b3a7824 */ /* 0x100fe400008e0600 */
[----:B------:R-:W-:Y:S01]  /*134f20*/  IMAD.X R56, R57, 0x1, R0, P2 ;  /* 0x0000000139387824 */ /* 0x000fe200010e0600 */
[----:B------:R-:W-:Y:S01]  /*134f30*/  IADD3.X R54, PT, PT, R55, R0, RZ, P3, !PT ;  /* 0x0000000037367210 */ /* 0x000fe20001ffe4ff */
[----:B------:R-:W-:Y:S04]  /*134f40*/  STL [R1+0x7f0], R60 ;  /* 0x0007f03c01007387 */ /* 0x000fe80000100800 */
[----:B------:R1:W-:Y:S04]  /*134f50*/  STL [R1+0x7f4], R58 ;  /* 0x0007f43a01007387 */ /* 0x0003e80000100800 */
[----:B-1----:R-:W4:Y:S04]  /*134f60*/  LDL.LU.64 R58, [R1+0x5008] ;  /* 0x00500800013a7983 */ /* 0x002f280000300a00 */
[----:B------:R1:W-:Y:S04]  /*134f70*/  STL [R1+0x7f8], R56 ;  /* 0x0007f83801007387 */ /* 0x0003e80000100800 */
[----:B------:R-:W4:Y:S04]  /*134f80*/  LDL.LU.64 R62, [R1+0x5000] ;  /* 0x00500000013e7983 */ /* 0x000f280000300a00 */
[----:B------:R3:W-:Y:S04]  /*134f90*/  STL [R1+0x7fc], R54 ;  /* 0x0007fc3601007387 */ /* 0x0007e80000100800 */
[----:B------:R-:W4:Y:S01]  /*134fa0*/  LDL.LU.64 R60, [R1+0x4ff8] ;  /* 0x004ff800013c7983 */ /* 0x000f220000300a00 */
[----:B---3--:R-:W-:-:S03]  /*134fb0*/  IADD3 R64, P0, PT, R52, R252, RZ ;  /* 0x000000fc34407210 */ /* 0x008fc60007f1e0ff */
[----:B-1----:R-:W3:Y:S04]  /*134fc0*/  LDL.LU.64 R56, [R1+0x4ff0] ;  /* 0x004ff00001387983 */ /* 0x002ee80000300a00 */
[----:B------:R4:W-:Y:S01]  /*134fd0*/  STL [R1+0x800], R64 ;  /* 0x0008004001007387 */ /* 0x0009e20000100800 */
[-C--:B------:R-:W-:Y:S01]  /*134fe0*/  IADD3 R55, P1, PT, R50, R252.reuse, RZ ;  /* 0x000000fc32377210 */ /* 0x080fe20007f3e0ff */
[----:B------:R-:W-:Y:S02]  /*134ff0*/  IMAD.MOV.U32 R161, RZ, RZ, R186 ;  /* 0x000000ffffa17224 */ /* 0x000fe400078e00ba */
[----:B------:R-:W-:Y:S02]  /*135000*/  IMAD.MOV.U32 R160, RZ, RZ, R187 ;  /* 0x000000ffffa07224 */ /* 0x000fe400078e00bb */
[----:B------:R-:W-:Y:S01]  /*135010*/  STL [R1+0x804], R55 ;  /* 0x0008043701007387 */ /* 0x000fe20000100800 */
[----:B------:R-:W-:-:S05]  /*135020*/  IADD3 R54, P2, PT, R48, R252, RZ ;  /* 0x000000fc30367210 */ /* 0x000fca0007f5e0ff */
[----:B------:R1:W-:Y:S01]  /*135030*/  STL [R1+0x808], R54 ;  /* 0x0008083601007387 */ /* 0x0003e20000100800 */
[----:B--2---:R-:W-:-:S15]  /*135040*/  HMMA.1688.F32.TF32 R88, R44, R186, R180 ;  /* 0x000000ba2c58723c */ /* 0x004fde00000810b4 */
[----:B------:R-:W-:-:S04]  /*135050*/  NOP ;  /* 0x0000000000007918 */ /* 0x000fc80000000000 */
[----:B------:R-:W-:Y:S04]  /*135060*/  STL.64 [R1+0x1b00], R88 ;  /* 0x001b005801007387 */ /* 0x000fe80000100a00 */
[----:B------:R-:W-:Y:S04]  /*135070*/  STL.64 [R1+0x1b08], R90 ;  /* 0x001b085a01007387 */ /* 0x000fe80000100a00 */
[----:B------:R-:W2:Y:S04]  /*135080*/  LDL.LU.64 R186, [R1+0xa348] ;  /* 0x00a3480001ba7983 */ /* 0x000ea80000300a00 */
[----:B------:R-:W2:Y:S01]  /*135090*/  LDL.LU.64 R184, [R1+0xa340] ;  /* 0x00a3400001b87983 */ /* 0x000ea20000300a00 */
[--C-:B------:R-:W-:Y:S01]  /*1350a0*/  IMAD.X R52, R53, 0x1, R0.reuse, P0 ;  /* 0x0000000135347824 */ /* 0x100fe200000e0600 */
[----:B------:R-:W-:Y:S01]  /*1350b0*/  IADD3.X R50, PT, PT, R51, R0, RZ, P1, !PT ;  /* 0x0000000033327210 */ /* 0x000fe20000ffe4ff */
[----:B------:R-:W-:Y:S01]  /*1350c0*/  IMAD.X R48, R49, 0x1, R0, P2 ;  /* 0x0000000131307824 */ /* 0x000fe200010e0600 */
[----:B----4-:R-:W-:-:S02]  /*1350d0*/  IADD3 R64, P0, PT, R58, R252, RZ ;  /* 0x000000fc3a407210 */ /* 0x010fc40007f1e0ff */
[----:B------:R4:W-:Y:S04]  /*1350e0*/  STL [R1+0x7d4], R52 ;  /* 0x0007d43401007387 */ /* 0x0009e80000100800 */
[----:B-1----:R-:W2:Y:S04]  /*1350f0*/  LDL.LU.64 R54, [R1+0x4fe8] ;  /* 0x004fe80001367983 */ /* 0x002ea80000300a00 */
[----:B------:R1:W-:Y:S01]  /*135100*/  STL [R1+0x7d8], R50 ;  /* 0x0007d83201007387 */ /* 0x0003e20000100800 */
[-C--:B------:R-:W-:Y:S02]  /*135110*/  IADD3 R68, P1, PT, R62, R252.reuse, RZ ;  /* 0x000000fc3e447210 */ /* 0x080fe40007f3e0ff */
[-C--:B------:R-:W-:Y:S01]  /*135120*/  IADD3 R65, P2, PT, R60, R252.reuse, RZ ;  /* 0x000000fc3c417210 */ /* 0x080fe20007f5e0ff */
[----:B----4-:R-:W4:Y:S04]  /*135130*/  LDL.LU.64 R52, [R1+0x4fe0] ;  /* 0x004fe00001347983 */ /* 0x010f280000300a00 */
[----:B------:R3:W-:Y:S04]  /*135140*/  STL [R1+0x7dc], R48 ;  /* 0x0007dc3001007387 */ /* 0x0007e80000100800 */
[----:B-1----:R-:W4:Y:S04]  /*135150*/  LDL.LU.64 R50, [R1+0x4fd8] ;  /* 0x004fd80001327983 */ /* 0x002f280000300a00 */
[----:B---3--:R-:W3:Y:S04]  /*135160*/  LDL.LU.64 R48, [R1+0x4fd0] ;  /* 0x004fd00001307983 */ /* 0x008ee80000300a00 */
[----:B------:R1:W-:Y:S04]  /*135170*/  STL [R1+0x7e0], R64 ;  /* 0x0007e04001007387 */ /* 0x0003e80000100800 */
[----:B------:R-:W-:Y:S04]  /*135180*/  STL [R1+0x7e4], R68 ;  /* 0x0007e44401007387 */ /* 0x000fe80000100800 */
[----:B------:R-:W-:Y:S01]  /*135190*/  STL [R1+0x7e8], R65 ;  /* 0x0007e84101007387 */ /* 0x000fe20000100800 */
[----:B------:R-:W-:Y:S01]  /*1351a0*/  IMAD.MOV.U32 R159, RZ, RZ, R190 ;  /* 0x000000ffff9f7224 */ /* 0x000fe200078e00be */
[----:B-1----:R-:W-:Y:S01]  /*1351b0*/  IADD3 R64, P3, PT, R56, R252, RZ ;  /* 0x000000fc38407210 */ /* 0x002fe20007f7e0ff */
[----:B------:R-:W-:-:S04]  /*1351c0*/  IMAD.MOV.U32 R158, RZ, RZ, R191 ;  /* 0x000000ffff9e7224 */ /* 0x000fc800078e00bf */
[----:B------:R1:W-:Y:S01]  /*1351d0*/  STL [R1+0x7ec], R64 ;  /* 0x0007ec4001007387 */ /* 0x0003e20000100800 */
[----:B--2---:R-:W-:-:S15]  /*1351e0*/  HMMA.1688.F32.TF32 R88, R44, R190, R184 ;  /* 0x000000be2c58723c */ /* 0x004fde00000810b8 */
[----:B------:R-:W-:-:S04]  /*1351f0*/  NOP ;  /* 0x0000000000007918 */ /* 0x000fc80000000000 */
[----:B------:R-:W-:Y:S04]  /*135200*/  STL.64 [R1+0x1b10], R88 ;  /* 0x001b105801007387 */ /* 0x000fe80000100a00 */
[----:B------:R-:W-:Y:S04]  /*135210*/  STL.64 [R1+0x1b18], R90 ;  /* 0x001b185a01007387 */ /* 0x000fe80000100a00 */
[----:B------:R-:W2:Y:S04]  /*135220*/  LDL.LU.64 R190, [R1+0xa338] ;  /* 0x00a3380001be7983 */ /* 0x000ea80000300a00 */
[----:B------:R-:W2:Y:S01]  /*135230*/  LDL.LU.64 R188, [R1+0xa330] ;  /* 0x00a3300001bc7983 */ /* 0x000ea20000300a00 */
[----:B-1----:R-:W-:Y:S01]  /*135240*/  IADD3.X R64, PT, PT, R59, R0, RZ, P0, !PT ;  /* 0x000000003b407210 */ /* 0x002fe200007fe4ff */
[----:B------:R-:W-:-:S02]  /*135250*/  IMAD.X R62, R63, 0x1, R0, P1 ;  /* 0x000000013f3e7824 */ /* 0x000fc400008e0600 */
[--C-:B------:R-:W-:Y:S01]  /*135260*/  IMAD.X R60, R61, 0x1, R0.reuse, P2 ;  /* 0x000000013d3c7824 */ /* 0x100fe200010e0600 */
[----:B------:R-:W3:Y:S04]  /*135270*/  LDL.LU.64 R58, [R1+0x948] ;  /* 0x00094800013a7983 */ /* 0x000ee80000300a00 */
[----:B------:R1:W-:Y:S01]  /*135280*/  STL [R1+0x6a8], R64 ;  /* 0x0006a84001007387 */ /* 0x0003e20000100800 */
[----:B------:R-:W-:-:S03]  /*135290*/  IMAD.X R56, R57, 0x1, R0, P3 ;  /* 0x0000000139387824 */ /* 0x000fc600018e0600 */
[----:B------:R1:W-:Y:S04]  /*1352a0*/  STL [R1+0x6ac], R62 ;  /* 0x0006ac3e01007387 */ /* 0x0003e80000100800 */
[----:B------:R-:W3:Y:S04]  /*1352b0*/  LDL.LU.64 R72, [R1+0x4fc8] ;  /* 0x004fc80001487983 */ /* 0x000ee80000300a00 */
[----:B------:R1:W-:Y:S01]  /*1352c0*/  STL [R1+0x730], R60 ;  /* 0x0007303c01007387 */ /* 0x0003e20000100800 */
[-C--:B------:R-:W-:Y:S02]  /*1352d0*/  IADD3 R68, P0, PT, R54, R252.reuse, RZ ;  /* 0x000000fc36447210 */ /* 0x080fe40007f1e0ff */
[----:B----4-:R-:W-:-:S02]  /*1352e0*/  IADD3 R65, P1, PT, R52, R252, RZ ;  /* 0x000000fc34417210 */ /* 0x010fc40007f3e0ff */
[----:B-1----:R-:W-:Y:S01]  /*1352f0*/  IADD3 R64, P2, PT, R50, R252, RZ ;  /* 0x000000fc32407210 */ /* 0x002fe20007f5e0ff */
[----:B------:R-:W4:Y:S04]  /*135300*/  LDL.LU.64 R62, [R1+0x4fc0] ;  /* 0x004fc000013e7983 */ /* 0x000f280000300a00 */
[----:B------:R1:W-:Y:S04]  /*135310*/  STL [R1+0x734], R56 ;  /* 0x0007343801007387 */ /* 0x0003e80000100800 */
[----:B------:R-:W4:Y:S01]  /*135320*/  LDL.LU.64 R60, [R1+0x4fb8] ;  /* 0x004fb800013c7983 */ /* 0x000f220000300a00 */
[----:B------:R-:W-:Y:S01]  /*135330*/  MOV R89, R66 ;  /* 0x0000004200597202 */ /* 0x000fe20000000f00 */
[----:B------:R-:W-:-:S02]  /*135340*/  IMAD.MOV.U32 R88, RZ, RZ, R67 ;  /* 0x000000ffff587224 */ /* 0x000fc400078e0043 */
[----:B-1----:R-:W4:Y:S04]  /*135350*/  LDL.LU.64 R56, [R1+0x4fb0] ;  /* 0x004fb00001387983 */ /* 0x002f280000300a00 */
[----:B------:R-:W-:Y:S04]  /*135360*/  STL [R1+0x738], R68 ;  /* 0x0007384401007387 */ /* 0x000fe80000100800 */
[----:B------:R-:W-:Y:S04]  /*135370*/  STL [R1+0x73c], R65 ;  /* 0x00073c4101007387 */ /* 0x000fe80000100800 */
[----:B------:R1:W-:Y:S01]  /*135380*/  STL [R1+0x7d0], R64 ;  /* 0x0007d04001007387 */ /* 0x0003e20000100800 */
[----:B--2---:R-:W-:-:S15]  /*135390*/  HMMA.1688.F32.TF32 R164, R44, R66, R188 ;  /* 0x000000422ca4723c */ /* 0x004fde00000810bc */
[----:B------:R-:W-:-:S04]  /*1353a0*/  NOP ;  /* 0x0000000000007918 */ /* 0x000fc80000000000 */
[----:B------:R-:W-:Y:S04]  /*1353b0*/  STL.64 [R1+0x1b20], R164 ;  /* 0x001b20a401007387 */ /* 0x000fe80000100a00 */
[----:B------:R-:W-:Y:S04]  /*1353c0*/  STL.64 [R1+0x1b28], R166 ;  /* 0x001b28a601007387 */ /* 0x000fe80000100a00 */
[----:B------:R-:W2:Y:S04]  /*1353d0*/  LDL.LU.64 R66, [R1+0xa328] ;  /* 0x00a3280001427983 */ /* 0x000ea80000300a00 */
[----:B-1----:R-:W2:Y:S01]  /*1353e0*/  LDL.LU.64 R64, [R1+0xa320] ;  /* 0x00a3200001407983 */ /* 0x002ea20000300a00 */
[----:B---3--:R-:W-:Y:S01]  /*1353f0*/  IADD3 R68, P3, PT, R48, R252, RZ ;  /* 0x000000fc30447210 */ /* 0x008fe20007f7e0ff */
[----:B------:R-:W-:-:S02]  /*135400*/  IMAD.X R54, R55, 0x1, R0, P0 ;  /* 0x0000000137367824 */ /* 0x000fc400000e0600 */
[--C-:B------:R-:W-:Y:S01]  /*135410*/  IMAD.X R52, R53, 0x1, R0.reuse, P1 ;  /* 0x0000000135347824 */ /* 0x100fe200008e0600 */
[----:B------:R-:W-:Y:S01]  /*135420*/  IADD3.X R50, PT, PT, R51, R0, RZ, P2, !PT ;  /* 0x0000000033327210 */ /* 0x000fe200017fe4ff */
[----:B------:R-:W-:Y:S04]  /*135430*/  STL [R1+0x69c], R68 ;  /* 0x00069c4401007387 */ /* 0x000fe80000100800 */
[----:B------:R1:W-:Y:S01]  /*135440*/  STL [R1+0x68c], R54 ;  /* 0x00068c3601007387 */ /* 0x0003e20000100800 */
[----:B------:R-:W-:-:S03]  /*135450*/  IMAD.X R48, R49, 0x1, R0, P3 ;  /* 0x0000000131307824 */ /* 0x000fc600018e0600 */
[----:B------:R3:W-:Y:S01]  /*135460*/  STL [R1+0x690], R52 ;  /* 0x0006903401007387 */ /* 0x0007e20000100800 */
[----:B------:R-:W-:-:S03]  /*135470*/  IADD3 R69, P0, PT, R72, R252, RZ ;  /* 0x000000fc48457210 */ /* 0x000fc60007f1e0ff */
[----:B-1----:R-:W2:Y:S04]  /*135480*/  LDL.LU.64 R54, [R1+0x4fa8] ;  /* 0x004fa80001367983 */ /* 0x002ea80000300a00 */
[----:B------:R1:W-:Y:S04]  /*135490*/  STL [R1+0x694], R50 ;  /* 0x0006943201007387 */ /* 0x0003e80000100800 */
[----:B---3--:R-:W3:Y:S01]  /*1354a0*/  LDL.LU.64 R52, [R1+0x4fa0] ;  /* 0x004fa00001347983 */ /* 0x008ee20000300a00 */
[----:B----4-:R-:W-:-:S03]  /*1354b0*/  IADD3 R68, P1, PT, R62, R252, RZ ;  /* 0x000000fc3e447210 */ /* 0x010fc60007f3e0ff */
[----:B------:R4:W-:Y:S01]  /*1354c0*/  STL [R1+0x698], R48 ;  /* 0x0006983001007387 */ /* 0x0009e20000100800 */
[----:B------:R-:W-:Y:S02]  /*1354d0*/  IMAD.MOV.U32 R157, RZ, RZ, R70 ;  /* 0x000000ffff9d7224 */ /* 0x000fe400078e0046 */
[----:B------:R-:W-:Y:S01]  /*1354e0*/  IMAD.MOV.U32 R156, RZ, RZ, R71 ;  /* 0x000000ffff9c7224 */ /* 0x000fe200078e0047 */
[----:B-1----:R-:W3:Y:S04]  /*1354f0*/  LDL.LU.64 R50, [R1+0x4f98] ;  /* 0x004f980001327983 */ /* 0x002ee80000300a00 */
[----:B----4-:R-:W4:Y:S04]  /*135500*/  LDL.LU.64 R48, [R1+0x4f90] ;  /* 0x004f900001307983 */ /* 0x010f280000300a00 */
[----:B------:R-:W-:Y:S04]  /*135510*/  STL [R1+0x6a0], R69 ;  /* 0x0006a04501007387 */ /* 0x000fe80000100800 */
[----:B------:R1:W-:Y:S01]  /*135520*/  STL [R1+0x6a4], R68 ;  /* 0x0006a44401007387 */ /* 0x0003e20000100800 */
[----:B--2---:R-:W-:-:S15]  /*135530*/  HMMA.1688.F32.TF32 R64, R44, R70, R64 ;  /* 0x000000462c40723c */ /* 0x004fde0000081040 */
[----:B------:R-:W-:-:S04]  /*135540*/  NOP ;  /* 0x0000000000007918 */ /* 0x000fc80000000000 */
[----:B------:R2:W-:Y:S04]  /*135550*/  STL.64 [R1+0x1e00], R64 ;  /* 0x001e004001007387 */ /* 0x0005e80000100a00 */
[----:B------:R3:W-:Y:S04]  /*135560*/  STL.64 [R1+0x1e08], R66 ;  /* 0x001e084201007387 */ /* 0x0007e80000100a00 */
[----:B------:R-:W4:Y:S04]  /*135570*/  LDL.LU.64 R70, [R1+0xa318] ;  /* 0x00a3180001467983 */ /* 0x000f280000300a00 */
[----:B-1----:R-:W4:Y:S01]  /*135580*/  LDL.LU.64 R68, [R1+0xa310] ;  /* 0x00a3100001447983 */ /* 0x002f220000300a00 */
[----:B------:R-:W-:Y:S01]  /*135590*/  IMAD.X R62, R63, 0x1, R0, P1 ;  /* 0x000000013f3e7824 */ /* 0x000fe200008e0600 */
[----:B--2---:R-:W-:-:S02]  /*1355a0*/  IADD3 R65, P3, PT, R56, R252, RZ ;  /* 0x000000fc38417210 */ /* 0x004fc40007f7e0ff */
[----:B---3--:R-:W-:Y:S02]  /*1355b0*/  IADD3 R66, P2, PT, R60, R252, RZ ;  /* 0x000000fc3c427210 */ /* 0x008fe40007f5e0ff */
[----:B------:R-:W-:-:S03]  /*1355c0*/  IADD3.X R64, PT, PT, R73, R0, RZ, P0, !PT ;  /* 0x0000000049407210 */ /* 0x000fc600007fe4ff */
[----:B------:R1:W-:Y:S01]  /*1355d0*/  STL [R1+0x5fc], R66 ;  /* 0x0005fc4201007387 */ /* 0x0003e20000100800 */
[----:B------:R-:W-:-:S03]  /*1355e0*/  IMAD.X R60, R61, 0x1, R0, P2 ;  /* 0x000000013d3c7824 */ /* 0x000fc600010e0600 */
[----:B------:R-:W-:Y:S04]  /*1355f0*/  STL [R1+0x684], R65 ;  /* 0x0006844101007387 */ /* 0x000fe80000100800 */
[----:B------:R-:W-:Y:S04]  /*135600*/  STL [R1+0x5f0], R64 ;  /* 0x0005f04001007387 */ /* 0x000fe80000100800 */
[----:B------:R-:W-:Y:S04]  /*135610*/  STL [R1+0x5f4], R62 ;  /* 0x0005f43e01007387 */ /* 0x000fe80000100800 */
[----:B------:R-:W2:Y:S04]  /*135620*/  LDL.LU.64 R80, [R1+0x5180] ;  /* 0x0051800001507983 */ /* 0x000ea80000300a00 */
[----:B------:R-:W-:Y:S01]  /*135630*/  STL [R1+0x5f8], R60 ;  /* 0x0005f83c01007387 */ /* 0x000fe20000100800 */
[----:B------:R-:W-:-:S03]  /*135640*/  IMAD.X R56, R57, 0x1, R0, P3 ;  /* 0x0000000139387824 */ /* 0x000fc600018e0600 */
[----:B-1----:R-:W3:Y:S04]  /*135650*/  LDL.LU.64 R66, [R1+0x5178] ;  /* 0x0051780001427983 */ /* 0x002ee80000300a00 */
[----:B------:R1:W-:Y:S01]  /*135660*/  STL [R1+0x60c], R56 ;  /* 0x00060c3801007387 */ /* 0x0003e20000100800 */
[----:B------:R-:W-:Y:S01]  /*135670*/  MOV R91, R74 ;  /* 0x0000004a005b7202 */ /* 0x000fe20000000f00 */
[----:B------:R-:W-:Y:S01]  /*135680*/  IMAD.MOV.U32 R90, RZ, RZ, R75 ;  /* 0x000000ffff5a7224 */ /* 0x000fe200078e004b */
[----:B-1----:R-:W-:-:S05]  /*135690*/  IADD3 R56, P0, PT, R54, R252, RZ ;  /* 0x000000fc36387210 */ /* 0x002fca0007f1e0ff */
[----:B------:R1:W-:Y:S01]  /*1356a0*/  STL [R1+0x688], R56 ;  /* 0x0006883801007387 */ /* 0x0003e20000100800 */
[-C--:B------:R-:W-:Y:S02]  /*1356b0*/  IADD3 R57, P1, PT, R52, R252.reuse, RZ ;  /* 0x000000fc34397210 */ /* 0x080fe40007f3e0ff */
[----:B-1----:R-:W-:-:S03]  /*1356c0*/  IADD3 R56, P2, PT, R50, R252, RZ ;  /* 0x000000fc32387210 */ /* 0x002fc60007f5e0ff */
[----:B------:R-:W-:Y:S01]  /*1356d0*/  IMAD.X R52, R53, 0x1, R0, P1 ;  /* 0x0000000135347824 */ /* 0x000fe200008e0600 */
[----:B------:R-:W-:Y:S01]  /*1356e0*/  IADD3.X R50, PT, PT, R51, R0, RZ, P2, !PT ;  /* 0x0000000033327210 */ /* 0x000fe200017fe4ff */
[----:B----4-:R-:W-:-:S15]  /*1356f0*/  HMMA.1688.F32.TF32 R60, R44, R74, R68 ;  /* 0x0000004a2c3c723c */ /* 0x010fde0000081044 */
[----:B------:R-:W-:-:S04]  /*135700*/  NOP ;  /* 0x0000000000007918 */ /* 0x000fc80000000000 */
[----:B------:R1:W-:Y:S04]  /*135710*/  STL.64 [R1+0x1de0], R60 ;  /* 0x001de03c01007387 */ /* 0x0003e80000100a00 */
[----:B------:R-:W-:Y:S04]  /*135720*/  STL.64 [R1+0x1de8], R62 ;  /* 0x001de83e01007387 */ /* 0x000fe80000100a00 */
[----:B------:R-:W4:Y:S04]  /*135730*/  LDL.LU.64 R74, [R1+0xa308] ;  /* 0x00a30800014a7983 */ /* 0x000f280000300a00 */
[----:B------:R-:W4:Y:S04]  /*135740*/  LDL.LU.64 R72, [R1+0xa300] ;  /* 0x00a3000001487983 */ /* 0x000f280000300a00 */
[----:B------:R-:W-:Y:S04]  /*135750*/  STL [R1+0x39c], R57 ;  /* 0x00039c3901007387 */ /* 0x000fe80000100800 */
[----:B------:R2:W-:Y:S01]  /*135760*/  STL [R1+0x3ac], R56 ;  /* 0x0003ac3801007387 */ /* 0x0005e20000100800 */
[----:B-1----:R-:W-:Y:S01]  /*135770*/  IADD3 R61, P3, PT, R48, R252, RZ ;  /* 0x000000fc303d7210 */ /* 0x002fe20007f7e0ff */
[----:B------:R-:W-:-:S02]  /*135780*/  IMAD.X R60, R55, 0x1, R0, P0 ;  /* 0x00000001373c7824 */ /* 0x000fc400000e0600 */
[----:B--2---:R-:W2:Y:S04]  /*135790*/  LDL.LU.64 R56, [R1+0x5170] ;  /* 0x0051700001387983 */ /* 0x004ea80000300a00 */
[----:B------:R-:W-:Y:S04]  /*1357a0*/  STL [R1+0x5ec], R61 ;  /* 0x0005ec3d01007387 */ /* 0x000fe80000100800 */
[----:B------:R-:W2:Y:S04]  /*1357b0*/  LDL.LU.64 R54, [R1+0x5168] ;  /* 0x0051680001367983 */ /* 0x000ea80000300a00 */
[----:B------:R1:W-:Y:S04]  /*1357c0*/  STL [R1+0x394], R60 ;  /* 0x0003943c01007387 */ /* 0x0003e80000100800 */
[----:B------:R1:W-:Y:S04]  /*1357d0*/  STL [R1+0x398], R52 ;  /* 0x0003983401007387 */ /* 0x0003e80000100800 */
[----:B------:R-:W2:Y:S04]  /*1357e0*/  LDL.LU.64 R64, [R1+0x5160] ;  /* 0x0051600001407983 */ /* 0x000ea80000300a00 */
[----:B------:R-:W-:Y:S04]  /*1357f0*/  STL [R1+0x3a8], R50 ;  /* 0x0003a83201007387 */ /* 0x000fe80000100800 */
[----:B------:R-:W2:Y:S01]  /*135800*/  LDL.LU.64 R62, [R1+0x5158] ;  /* 0x00515800013e7983 */ /* 0x000ea20000300a00 */
[----:B------:R-:W-:Y:S01]  /*135810*/  IMAD.X R48, R49, 0x1, R0, P3 ;  /* 0x0000000131307824 */ /* 0x000fe200018e0600 */
[C---:B------:R-:W-:Y:S01]  /*135820*/  HMMA.1688.F32.TF32 R76, R44.reuse, R82, R76 ;  /* 0x000000522c4c723c */ /* 0x040fe2000008104c */
[----:B------:R-:W-:Y:S01]  /*135830*/  LOP3.LUT R248, R3, 0x20, RZ, 0x3c, !PT ;  /* 0x0000002003f87812 */ /* 0x000fe200078e3cff */
[----:B------:R-:W-:Y:S04]  /*135840*/  LDS R50, [R3+UR10+0x3e700] ;  /* 0x03e7000a03327984 */ /* 0x000fe80008000800 */
[----:B------:R-:W-:Y:S04]  /*135850*/  STL [R1+0x5e8], R48 ;  /* 0x0005e83001007387 */ /* 0x000fe80000100800 */
[----:B-1----:R-:W2:Y:S04]  /*135860*/  LDL.LU.64 R60, [R1+0x5150] ;  /* 0x00515000013c7983 */ /* 0x002ea80000300a00 */
[----:B------:R-:W2:Y:S04]  /*135870*/  LDL.LU.64 R52, [R1+0x5148] ;  /* 0x0051480001347983 */ /* 0x000ea80000300a00 */
[----:B------:R-:W-:Y:S04]  /*135880*/  LDS R48, [R3+UR10+0x3c700] ;  /* 0x03c7000a03307984 */ /* 0x000fe80008000800 */
[----:B------:R-:W-:Y:S04]  /*135890*/  LDS R49, [R248+UR10+0x3c700] ;  /* 0x03c7000af8317984 */ /* 0x000fe80008000800 */
[----:B------:R-:W1:Y:S01]  /*1358a0*/  LDS R51, [R248+UR10+0x3e700] ;  /* 0x03e7000af8337984 */ /* 0x000e620008000800 */
[C---:B----4-:R-:W-:Y:S08]  /*1358b0*/  HMMA.1688.F32.TF32 R68, R44.reuse, R58, R72 ;  /* 0x0000003a2c44723c */ /* 0x050ff00000081048 */
[----:B------:R-:W-:Y:S11]  /*1358c0*/  HMMA.1688.F32.TF32 R72, R44, R246, R116 ;  /* 0x000000f62c48723c */ /* 0x000ff60000081074 */
[----:B------:R3:W-:Y:S04]  /*1358d0*/  STL.64 [R1+0x1dd0], R68 ;  /* 0x001dd04401007387 */ /* 0x0007e80000100a00 */
[----:B------:R4:W-:Y:S01]  /*1358e0*/  STL.64 [R1+0x1dd8], R70 ;  /* 0x001dd84601007387 */ /* 0x0009e20000100a00 */
[----:B---3--:R-:W-:-:S02]  /*1358f0*/  IADD3 R68, P1, PT, R66, R252, RZ ;  /* 0x000000fc42447210 */ /* 0x008fc40007f3e0ff */
[-C--:B----4-:R-:W-:Y:S02]  /*135900*/  IADD3 R70, P0, PT, R80, R252.reuse, RZ ;  /* 0x000000fc50467210 */ /* 0x090fe40007f1e0ff */
[----:B--2---:R-:W-:-:S03]  /*135910*/  IADD3 R69, P2, PT, R56, R252, RZ ;  /* 0x000000fc38457210 */ /* 0x004fc60007f5e0ff */
[----:B------:R-:W-:Y:S04]  /*135920*/  STL [R1+0x388], R70 ;  /* 0x0003884601007387 */ /* 0x000fe80000100800 */
[----:B------:R2:W-:Y:S01]  /*135930*/  STL [R1+0x38c], R68 ;  /* 0x00038c4401007387 */ /* 0x0005e20000100800 */
[----:B------:R-:W-:-:S03]  /*135940*/  IMAD.X R66, R67, 0x1, R0, P1 ;  /* 0x0000000143427824 */ /* 0x000fc600008e0600 */
[----:B------:R-:W-:Y:S04]  /*135950*/  STL [R1+0x390], R69 ;  /* 0x0003904501007387 */ /* 0x000fe80000100800 */
[----:B------:R3:W-:Y:S01]  /*135960*/  STL.64 [R1+0x1e20], R72 ;  /* 0x001e204801007387 */ /* 0x0007e20000100a00 */
[----:B------:R-:W-:-:S03]  /*135970*/  IADD3.X R56, PT, PT, R57, R0, RZ, P2, !PT ;  /* 0x0000000039387210 */ /* 0x000fc600017fe4ff */
[----:B------:R-:W-:Y:S01]  /*135980*/  STL.64 [R1+0x1e28], R74 ;  /* 0x001e284a01007387 */ /* 0x000fe20000100a00 */
[----:B--2---:R-:W-:Y:S01]  /*135990*/  IADD3 R68, P3, PT, R54, R252, RZ ;  /* 0x000000fc36447210 */ /* 0x004fe20007f7e0ff */
[----:B------:R-:W-:-:S04]  /*1359a0*/  IMAD.X R179, R81, 0x1, R0, P0 ;  /* 0x0000000151b37824 */ /* 0x000fc800000e0600 */
[----:B------:R2:W-:Y:S01]  /*1359b0*/  STL [R1+0x37c], R68 ;  /* 0x00037c4401007387 */ /* 0x0005e20000100800 */
[----:B------:R-:W-:-:S03]  /*1359c0*/  IMAD.X R54, R55, 0x1, R0, P3 ;  /* 0x0000000137367824 */ /* 0x000fc600018e0600 */
[----:B------:R-:W-:Y:S04]  /*1359d0*/  STL [R1+0x370], R66 ;  /* 0x0003704201007387 */ /* 0x000fe80000100800 */
[----:B---3--:R-:W3:Y:S04]  /*1359e0*/  LDL.LU.64 R72, [R1+0x5140] ;  /* 0x0051400001487983 */ /* 0x008ee80000300a00 */
[----:B------:R4:W-:Y:S04]  /*1359f0*/  STL [R1+0x374], R56 ;  /* 0x0003743801007387 */ /* 0x0009e80000100800 */
[----:B------:R-:W3:Y:S04]  /*135a00*/  LDL.LU.64 R70, [R1+0x5138] ;  /* 0x0051380001467983 */ /* 0x000ee80000300a00 */
[----:B------:R1:W-:Y:S01]  /*135a10*/  STL [R1+0x378], R54 ;  /* 0x0003783601007387 */ /* 0x0003e20000100800 */
[----:B------:R-:W-:-:S03]  /*135a20*/  IADD3 R55, P0, PT, R64, R252, RZ ;  /* 0x000000fc40377210 */ /* 0x000fc60007f1e0ff */
[----:B--2---:R-:W2:Y:S04]  /*135a30*/  LDL.LU.64 R68, [R1+0x5130] ;  /* 0x0051300001447983 */ /* 0x004ea80000300a00 */
[----:B----4-:R-:W4:Y:S01]  /*135a40*/  LDL.LU.64 R56, [R1+0x5188] ;  /* 0x0051880001387983 */ /* 0x010f220000300a00 */
[----:B-1----:R-:W-:-:S03]  /*135a50*/  IADD3 R54, P1, PT, R62, R252, RZ ;  /* 0x000000fc3e367210 */ /* 0x002fc60007f3e0ff */
[----:B------:R1:W-:Y:S04]  /*135a60*/  STL [R1+0x380], R55 ;  /* 0x0003803701007387 */ /* 0x0003e80000100800 */
[----:B------:R1:W-:Y:S04]  /*135a70*/  STL [R1+0x384], R54 ;  /* 0x0003843601007387 */ /* 0x0003e80000100800 */
[----:B------:R-:W-:Y:S04]  /*135a80*/  STL.64 [R1+0x1f80], R76 ;  /* 0x001f804c01007387 */ /* 0x000fe80000100a00 */
[----:B------:R2:W-:Y:S01]  /*135a90*/  STL.64 [R1+0x1f88], R78 ;  /* 0x001f884e01007387 */ /* 0x0005e20000100a00 */
[----:B-1----:R-:W-:-:S02]  /*135aa0*/  IMAD.MOV.U32 R55, RZ, RZ, R82 ;  /* 0x000000ffff377224 */ /* 0x002fc400078e0052 */
[----:B------:R-:W-:Y:S02]  /*135ab0*/  IMAD.MOV.U32 R54, RZ, RZ, R83 ;  /* 0x000000ffff367224 */ /* 0x000fe400078e0053 */
[----:B------:R-:W2:Y:S04]  /*135ac0*/  LDL.LU.64 R82, [R1+0xa2f8] ;  /* 0x00a2f80001527983 */ /* 0x000ea80000300a00 */
[----:B------:R-:W2:Y:S01]  /*135ad0*/  LDL.LU.64 R80, [R1+0xa2f0] ;  /* 0x00a2f00001507983 */ /* 0x000ea20000300a00 */
[-C--:B------:R-:W-:Y:S02]  /*135ae0*/  IADD3 R171, P2, PT, R60, R252.reuse, RZ ;  /* 0x000000fc3cab7210 */ /* 0x080fe40007f5e0ff */
[----:B------:R-:W-:Y:S02]  /*135af0*/  IADD3 R177, P3, PT, R52, R252, RZ ;  /* 0x000000fc34b17210 */ /* 0x000fe40007f7e0ff */
[----:B------:R-:W-:Y:S01]  /*135b00*/  IADD3.X R168, PT, PT, R65, R0, RZ, P0, !PT ;  /* 0x0000000041a87210 */ /* 0x000fe200007fe4ff */
[----:B------:R-:W-:-:S02]  /*135b10*/  IMAD.X R169, R63, 0x1, R0, P1 ;  /* 0x000000013fa97824 */ /* 0x000fc400008e0600 */
[--C-:B------:R-:W-:Y:S02]  /*135b20*/  IMAD.X R170, R61, 0x1, R0.reuse, P2 ;  /* 0x000000013daa7824 */ /* 0x100fe400010e0600 */
[----:B------:R-:W-:-:S03]  /*135b30*/  IMAD.X R176, R53, 0x1, R0, P3 ;  /* 0x0000000135b07824 */ /* 0x000fc600018e0600 */
[----:B------:R-:W-:Y:S04]  /*135b40*/  STL.64 [R1+0xa0b8], R170 ;  /* 0x00a0b8aa01007387 */ /* 0x000fe80000100a00 */
[----:B------:R-:W-:Y:S04]  /*135b50*/  STL.64 [R1+0xa0b0], R168 ;  /* 0x00a0b0a801007387 */ /* 0x000fe80000100a00 */
[----:B------:R-:W4:Y:S01]  /*135b60*/  LDL.LU.64 R66, [R1+0x44d0] ;  /* 0x0044d00001427983 */ /* 0x000f220000300a00 */
[----:B------:R-:W-:Y:S01]  /*135b70*/  MOV R61, R86 ;  /* 0x00000056003d7202 */ /* 0x000fe20000000f00 */
[----:B------:R-:W-:Y:S01]  /*135b80*/  IMAD.MOV.U32 R60, RZ, RZ, R87 ;  /* 0x000000ffff3c7224 */ /* 0x000fe200078e0057 */
[----:B---3--:R-:W-:-:S05]  /*135b90*/  IADD3 R178, P0, PT, R72, R252, RZ ;  /* 0x000000fc48b27210 */ /* 0x008fca0007f1e0ff */
[----:B------:R-:W-:Y:S04]  /*135ba0*/  STL.64 [R1+0xa0c8], R178 ;  /* 0x00a0c8b201007387 */ /* 0x000fe80000100a00 */
[----:B------:R-:W-:Y:S01]  /*135bb0*/  STL.64 [R1+0xa0c0], R176 ;  /* 0x00a0c0b001007387 */ /* 0x000fe20000100a00 */
[----:B--2---:R-:W-:-:S15]  /*135bc0*/  HMMA.1688.F32.TF32 R76, R44, R86, R80 ;  /* 0x000000562c4c723c */ /* 0x004fde0000081050 */
[----:B------:R-:W-:-:S04]  /*135bd0*/  NOP ;  /* 0x0000000000007918 */ /* 0x000fc80000000000 */
[----:B------:R-:W-:Y:S04]  /*135be0*/  STL.64 [R1+0x1fc0], R76 ;  /* 0x001fc04c01007387 */ /* 0x000fe80000100a00 */
[----:B------:R1:W-:Y:S04]  /*135bf0*/  STL.64 [R1+0x1fc8], R78 ;  /* 0x001fc84e01007387 */ /* 0x0003e80000100a00 */
[----:B------:R-:W2:Y:S04]  /*135c00*/  LDL.LU.64 R86, [R1+0xa2e8] ;  /* 0x00a2e80001567983 */ /* 0x000ea80000300a00 */
[----:B------:R-:W2:Y:S04]  /*135c10*/  LDL.LU.64 R84, [R1+0xa2e0] ;  /* 0x00a2e00001547983 */ /* 0x000ea80000300a00 */
[----:B------:R-:W3:Y:S04]  /*135c20*/  LDL.LU.64 R64, [R1+0x44c8] ;  /* 0x0044c80001407983 */ /* 0x000ee80000300a00 */
[----:B------:R-:W3:Y:S04]  /*135c30*/  LDL.LU.64 R62, [R1+0x44c0] ;  /* 0x0044c000013e7983 */ /* 0x000ee80000300a00 */
[----:B------:R-:W3:Y:S01]  /*135c40*/  LDL.LU.64 R52, [R1+0x44b8] ;  /* 0x0044b80001347983 */ /* 0x000ee20000300a00 */
[----:B------:R-:W-:-:S02]  /*135c50*/  IADD3 R80, P2, PT, R68, R252, RZ ;  /* 0x000000fc44507210 */ /* 0x000fc40007f5e0ff */
[-C--:B----4-:R-:W-:Y:S02]  /*135c60*/  IADD3 R82, P3, PT, R56, R252.reuse, RZ ;  /* 0x000000fc38527210 */ /* 0x090fe40007f7e0ff */
[----:B-1----:R-:W-:Y:S02]  /*135c70*/  IADD3 R78, P1, PT, R70, R252, RZ ;  /* 0x000000fc464e7210 */ /* 0x002fe40007f3e0ff */
[----:B------:R-:W-:Y:S01]  /*135c80*/  IADD3.X R79, PT, PT, R69, R0, RZ, P2, !PT ;  /* 0x00000000454f7210 */ /* 0x000fe200017fe4ff */
[--C-:B------:R-:W-:Y:S01]  /*135c90*/  IMAD.X R76, R73, 0x1, R0.reuse, P0 ;  /* 0x00000001494c7824 */ /* 0x100fe200000e0600 */
[----:B------:R-:W4:Y:S04]  /*135ca0*/  LDL.LU.64 R68, [R1+0x44b0] ;  /* 0x0044b00001447983 */ /* 0x000f280000300a00 */
[----:B------:R-:W3:Y:S01]  /*135cb0*/  LDL.LU.64 R74, [R1+0x3a70] ;  /* 0x003a7000014a7983 */ /* 0x000ee20000300a00 */
[----:B------:R-:W-:-:S03]  /*135cc0*/  IMAD.X R77, R71, 0x1, R0, P1 ;  /* 0x00000001474d7824 */ /* 0x000fc600008e0600 */
[----:B------:R-:W3:Y:S01]  /*135cd0*/  LDL.LU.64 R72, [R1+0x44a8] ;  /* 0x0044a80001487983 */ /* 0x000ee20000300a00 */
[----:B------:R-:W-:-:S03]  /*135ce0*/  IMAD.X R81, R57, 0x1, R0, P3 ;  /* 0x0000000139517824 */ /* 0x000fc600018e0600 */
[----:B------:R-:W-:Y:S04]  /*135cf0*/  STL.64 [R1+0xa0d8], R78 ;  /* 0x00a0d84e01007387 */ /* 0x000fe80000100a00 */
[----:B------:R1:W-:Y:S01]  /*135d00*/  STL.64 [R1+0xa0d0], R76 ;  /* 0x00a0d04c01007387 */ /* 0x0003e20000100a00 */
[----:B------:R-:W-:Y:S01]  /*135d10*/  MOV R57, R194 ;  /* 0x000000c200397202 */ /* 0x000fe20000000f00 */
[----:B------:R-:W-:Y:S02]  /*135d20*/  IMAD.MOV.U32 R56, RZ, RZ, R195 ;  /* 0x000000ffff387224 */ /* 0x000fe400078e00c3 */
[----:B-1----:R-:W4:Y:S04]  /*135d30*/  LDL.LU R76, [R1+0xa80] ;  /* 0x000a8000014c7983 */ /* 0x002f280000300800 */
[----:B------:R-:W4:Y:S04]  /*135d40*/  LDL.LU R77, [R1+0xa84] ;  /* 0x000a8400014d7983 */ /* 0x000f280000300800 */
[----:B------:R-:W-:Y:S01]  /*135d50*/  STL.64 [R1+0xa0f8], R80 ;  /* 0x00a0f85001007387 */ /* 0x000fe20000100a00 */
[----:B------:R-:W-:-:S02]  /*135d60*/  IMAD.MOV.U32 R78, RZ, RZ, R193 ;  /* 0x000000ffff4e7224 */ /* 0x000fc400078e00c1 */
[----:B------:R-:W-:Y:S01]  /*135d70*/  IMAD.MOV.U32 R79, RZ, RZ, R192 ;  /* 0x000000ffff4f7224 */ /* 0x000fe200078e00c0 */
[----:B--2---:R-:W-:-:S15]  /*135d80*/  HMMA.1688.F32.TF32 R44, R44, R194, R84 ;  /* 0x000000c22c2c723c */ /* 0x004fde0000081054 */
[----:B------:R-:W-:-:S04]  /*135d90*/  NOP ;  /* 0x0000000000007918 */ /* 0x000fc80000000000 */
[----:B------:R1:W-:Y:S04]  /*135da0*/  STL.64 [R1+0x2130], R44 ;  /* 0x0021302c01007387 */ /* 0x0003e80000100a00 */
[----:B------:R2:W-:Y:S04]  /*135db0*/  STL.64 [R1+0x2138], R46 ;  /* 0x0021382e01007387 */ /* 0x0005e80000100a00 */
[----:B------:R-:W4:Y:S04]  /*135dc0*/  LDL.LU.64 R194, [R1+0xa2d8] ;  /* 0x00a2d80001c27983 */ /* 0x000f280000300a00 */
[----:B------:R-:W4:Y:S01]  /*135dd0*/  LDL.LU.64 R192, [R1+0xa2d0] ;  /* 0x00a2d00001c07983 */ /* 0x000f220000300a00 */
[----:B-1----:R-:W-:-:S02]  /*135de0*/  IADD3 R44, P0, PT, R66, R252, RZ ;  /* 0x000000fc422c7210 */ /* 0x002fc40007f1e0ff */
[-C--:B---3--:R-:W-:Y:S02]  /*135df0*/  IADD3 R45, P1, PT, R64, R252.reuse, RZ ;  /* 0x000000fc402d7210 */ /* 0x088fe40007f3e0ff */
[-C--:B--2---:R-:W-:Y:S01]  /*135e00*/  IADD3 R46, P3, PT, R52, R252.reuse, RZ ;  /* 0x000000fc342e7210 */ /* 0x084fe20007f7e0ff */
[----:B------:R1:W-:Y:S04]  /*135e10*/  STL [R1+0x3a90], R44 ;  /* 0x003a902c01007387 */ /* 0x0003e80000100800 */
[----:B------:R2:W-:Y:S01]  /*135e20*/  STL [R1+0x3a98], R45 ;  /* 0x003a982d01007387 */ /* 0x0005e20000100800 */
[----:B-1----:R-:W-:Y:S01]  /*135e30*/  IADD3 R44, P2, PT, R62, R252, RZ ;  /* 0x000000fc3e2c7210 */ /* 0x002fe20007f5e0ff */
[----:B--2---:R-:W-:-:S04]  /*135e40*/  IMAD.X R45, R67, 0x1, R0, P0 ;  /* 0x00000001432d7824 */ /* 0x004fc800000e0600 */
[----:B------:R1:W-:Y:S04]  /*135e50*/  STL [R1+0x3aa0], R44 ;  /* 0x003aa02c01007387 */ /* 0x0003e80000100800 */
[----:B------:R-:W-:Y:S04]  /*135e60*/  STL [R1+0x3aa8], R46 ;  /* 0x003aa82e01007387 */ /* 0x000fe80000100800 */
[----:B------:R-:W2:Y:S04]  /*135e70*/  LDL.LU.64 R66, [R1+0x44a0] ;  /* 0x0044a00001427983 */ /* 0x000ea80000300a00 */
[----:B------:R3:W-:Y:S01]  /*135e80*/  STL [R1+0x3a8c], R45 ;  /* 0x003a8c2d01007387 */ /* 0x0007e20000100800 */
[----:B-1----:R-:W-:Y:S01]  /*135e90*/  IMAD.X R44, R65, 0x1, R0, P1 ;  /* 0x00000001412c7824 */ /* 0x002fe200008e0600 */
[----:B---3--:R-:W-:-:S04]  /*135ea0*/  IADD3.X R45, PT, PT, R63, R0, RZ, P2, !PT ;  /* 0x000000003f2d7210 */ /* 0x008fc800017fe4ff */
[----:B------:R1:W-:Y:S04]  /*135eb0*/  STL [R1+0x3a94], R44 ;  /* 0x003a942c01007387 */ /* 0x0003e80000100800 */
[----:B------:R-:W3:Y:S04]  /*135ec0*/  LDL.LU.64 R64, [R1+0x4498] ;  /* 0x0044980001407983 */ /* 0x000ee80000300a00 */
[----:B------:R4:W-:Y:S02]  /*135ed0*/  STL [R1+0x3a9c], R45 ;  /* 0x003a9c2d01007387 */ /* 0x0009e40000100800 */
[----:B----4-:R-:W-:-:S02]  /*135ee0*/  IADD3 R52, P0, PT, R68, R252, RZ ;  /* 0x000000fc44347210 */ /* 0x010fc40007f1e0ff */
[----:B------:R-:W4:Y:S01]  /*135ef0*/  LDL.LU.64 R62, [R1+0x3a58] ;  /* 0x003a5800013e7983 */ /* 0x000f220000300a00 */
[----:B-1----:R-:W-:Y:S01]  /*135f00*/  IMAD.X R44, R53, 0x1, R0, P3 ;  /* 0x00000001352c7824 */ /* 0x002fe200018e0600 */
[----:B------:R-:W-:-:S04]  /*135f10*/  IADD3 R45, P1, PT, R74, R252, RZ ;  /* 0x000000fc4a2d7210 */ /* 0x000fc80007f3e0ff */
[----:B------:R1:W-:Y:S04]  /*135f20*/  STL [R1+0x3aa4], R44 ;  /* 0x003aa42c01007387 */ /* 0x0003e80000100800 */
[----:B------:R-:W4:Y:S04]  /*135f30*/  LDL.LU.64 R46, [R1+0x4490] ;  /* 0x00449000012e7983 */ /* 0x000f280000300a00 */
[----:B------:R1:W-:Y:S04]  /*135f40*/  STL [R1+0x3aac], R52 ;  /* 0x003aac3401007387 */ /* 0x0003e80000100800 */
[----:B------:R-:W4:Y:S04]  /*135f50*/  LDL.LU.64 R70, [R1+0x4488] ;  /* 0x0044880001467983 */ /* 0x000f280000300a00 */
[----:B------:R-:W-:Y:S01]  /*135f60*/  STL [R1+0x3ab0], R45 ;  /* 0x003ab02d01007387 */ /* 0x000fe20000100800 */
[----:B------:R-:W-:Y:S01]  /*135f70*/  IMAD.MOV.U32 R53, RZ, RZ, R198 ;  /* 0x000000ffff357224 */ /* 0x000fe200078e00c6 */
[----:B-1----:R-:W-:Y:S01]  /*135f80*/  IADD3 R44, P2, PT, R72, R252, RZ ;  /* 0x000000fc482c7210 */ /* 0x002fe20007f5e0ff */
[----:B------:R-:W-:-:S02]  /*135f90*/  IMAD.MOV.U32 R176, RZ, RZ, R197 ;  /* 0x000000ffffb07224 */ /* 0x000fc400078e00c5 */
[----:B------:R-:W-:Y:S02]  /*135fa0*/  IMAD.MOV.U32 R52, RZ, RZ, R199 ;  /* 0x000000ffff347224 */ /* 0x000fe400078e00c7 */
[----:B------:R-:W-:Y:S01]  /*135fb0*/  IMAD.MOV.U32 R177, RZ, RZ, R196 ;  /* 0x000000ffffb17224 */ /* 0x000fe200078e00c4 */
[----:B------:R1:W-:Y:S01]  /*135fc0*/  STL [R1+0x3ab4], R44 ;  /* 0x003ab42c01007387 */ /* 0x0003e20000100800 */
[----:B------:R-:W-:Y:S03]  /*135fd0*/  HMMA.1688.F32.TF32 R232, R48, R198, R192 ;  /* 0x000000c630e8723c */ /* 0x000fe600000810c0 */
[----:B------:R-:W4:Y:S04]  /*135fe0*/  LDL.LU.64 R198, [R1+0xa2c8] ;  /* 0x00a2c80001c67983 */ /* 0x000f280000300a00 */
[----:B------:R-:W4:Y:S01]  /*135ff0*/  LDL.LU.64 R196, [R1+0xa2c0] ;  /* 0x00a2c00001c47983 */ /* 0x000f220000300a00 */
[----:B------:R-:W-:Y:S01]  /*136000*/  IADD3.X R80, PT, PT, R69, R0, RZ, P0, !PT ;  /* 0x0000000045507210 */ /* 0x000fe200007fe4ff */
[----:B------:R-:W-:-:S02]  /*136010*/  IMAD.X R74, R75, 0x1, R0, P1 ;  /* 0x000000014b4a7824 */ /* 0x000fc400008e0600 */
[----:B------:R-:W-:-:S08]  /*136020*/  IMAD.X R73, R73, 0x1, R0, P2 ;  /* 0x0000000149497824 */ /* 0x000fd000010e0600 */
[----:B------:R-:W-:Y:S04]  /*136030*/  STL.64 [R1+0xa0f0], R234 ;  /* 0x00a0f0ea01007387 */ /* 0x000fe80000100a00 */
[----:B------:R-:W-:Y:S04]  /*136040*/  STL.64 [R1+0xa0e8], R232 ;  /* 0x00a0e8e801007387 */ /* 0x000fe80000100a00 */
[----:B------:R-:W4:Y:S04]  /*136050*/  LDL.LU.64 R68, [R1+0x3a38] ;  /* 0x003a380001447983 */ /* 0x000f280000300a00 */
[----:B-1----:R-:W4:Y:S04]  /*136060*/  LDL.LU.64 R44, [R1+0x4480] ;  /* 0x00448000012c7983 */ /* 0x002f280000300a00 */
[----:B------:R-:W-:Y:S04]  /*136070*/  STL [R1+0x3a70], R80 ;  /* 0x003a705001007387 */ /* 0x000fe80000100800 */
[----:B------:R3:W-:Y:S04]  /*136080*/  STL [R1+0x3a74], R74 ;  /* 0x003a744a01007387 */ /* 0x0007e80000100800 */
[----:B------:R4:W-:Y:S01]  /*136090*/  STL [R1+0x3a78], R73 ;  /* 0x003a784901007387 */ /* 0x0009e20000100800 */
[----:B--2---:R-:W-:-:S05]  /*1360a0*/  IADD3 R72, P0, PT, R66, R252, RZ ;  /* 0x000000fc42487210 */ /* 0x004fca0007f1e0ff */
[----:B------:R1:W-:Y:S01]  /*1360b0*/  STL [R1+0x3a7c], R72 ;  /* 0x003a7c4801007387 */ /* 0x0003e20000100800 */
[-C--:B---3--:R-:W-:Y:S02]  /*1360c0*/  IADD3 R74, P1, PT, R64, R252.reuse, RZ ;  /* 0x000000fc404a7210 */ /* 0x088fe40007f3e0ff */
[----:B----4-:R-:W-:-:S03]  /*1360d0*/  IADD3 R73, P2, PT, R62, R252, RZ ;  /* 0x000000fc3e497210 */ /* 0x010fc60007f5e0ff */
[----:B------:R-:W-:Y:S04]  /*1360e0*/  STL [R1+0x3a80], R74 ;  /* 0x003a804a01007387 */ /* 0x000fe80000100800 */
[----:B------:R2:W-:Y:S01]  /*1360f0*/  STL [R1+0x3a84], R73 ;  /* 0x003a844901007387 */ /* 0x0005e20000100800 */
[----:B-1----:R-:W-:Y:S01]  /*136100*/  IADD3 R72, P3, PT, R46, R252, RZ ;  /* 0x000000fc2e487210 */ /* 0x002fe20007f7e0ff */
[----:B--2---:R-:W-:Y:S01]  /*136110*/  IMAD.X R73, R63, 0x1, R0, P2 ;  /* 0x000000013f497824 */ /* 0x004fe200010e0600 */
[----:B------:R-:W-:-:S15]  /*136120*/  HMMA.1688.F32.TF32 R228, R48, R78, R196 ;  /* 0x0000004e30e4723c */ /* 0x000fde00000810c4 */
[----:B------:R-:W-:-:S04]  /*136130*/  NOP ;  /* 0x0000000000007918 */ /* 0x000fc80000000000 */
[----:B------:R-:W-:Y:S04]  /*136140*/  STL.64 [R1+0xa108], R230 ;  /* 0x00a108e601007387 */ /* 0x000fe80000100a00 */
[----:B------:R1:W-:Y:S04]  /*136150*/  STL [R1+0x3a88], R72 ;  /* 0x003a884801007387 */ /* 0x0003e80000100800 */
[----:B------:R-:W-:Y:S01]  /*136160*/  STL.64 [R1+0xa100], R228 ;  /* 0x00a100e401007387 */ /* 0x000fe20000100a00 */
[----:B-1----:R-:W-:-:S03]  /*136170*/  IMAD.X R72, R67, 0x1, R0, P0 ;  /* 0x0000000143487824 */ /* 0x002fc600000e0600 */
[----:B------:R-:W2:Y:S04]  /*136180*/  LDL.LU.64 R66, [R1+0x4478] ;  /* 0x0044780001427983 */ /* 0x000ea80000300a00 */
[----:B------:R1:W-:Y:S02]  /*136190*/  STL [R1+0x3a54], R72 ;  /* 0x003a544801007387 */ /* 0x0003e40000100800 */
[----:B-1----:R-:W-:Y:S02]  /*1361a0*/  IADD3.X R72, PT, PT, R65, R0, RZ, P1, !PT ;  /* 0x0000000041487210 */ /* 0x002fe40000ffe4ff */
[----:B------:R-:W3:Y:S04]  /*1361b0*/  LDL.LU.64 R64, [R1+0x4470] ;  /* 0x0044700001407983 */ /* 0x000ee80000300a00 */
[----:B------:R1:W-:Y:S04]  /*1361c0*/  STL [R1+0x3a58], R72 ;  /* 0x003a584801007387 */ /* 0x0003e80000100800 */
[----:B------:R-:W4:Y:S04]  /*1361d0*/  LDL.LU.64 R62, [R1+0x3a20] ;  /* 0x003a2000013e7983 */ /* 0x000f280000300a00 */
[----:B------:R1:W-:Y:S02]  /*1361e0*/  STL [R1+0x3a5c], R73 ;  /* 0x003a5c4901007387 */ /* 0x0003e40000100800 */
[----:B-1----:R-:W-:-:S02]  /*1361f0*/  IMAD.X R72, R47, 0x1, R0, P3 ;  /* 0x000000012f487824 */ /* 0x002fc400018e0600 */
[----:B------:R-:W4:Y:S01]  /*136200*/  LDL.LU.64 R46, [R1+0x4468] ;  /* 0x00446800012e7983 */ /* 0x000f220000300a00 */
[----:B------:R-:W-:Y:S01]  /*136210*/  MOV R178, R163 ;  /* 0x000000a300b27202 */ /* 0x000fe20000000f00 */
[----:B------:R-:W-:-:S07]  /*136220*/  IMAD.MOV.U32 R179, RZ, RZ, R162 ;  /* 0x000000ffffb37224 */ /* 0x000fce00078e00a2 */
[----:B------:R-:W-:Y:S01]  /*136230*/  HMMA.1688.F32.TF32 R200, R48, R178, R200 ;  /* 0x000000b230c8723c */ /* 0x000fe200000810c8 */
[-C--:B------:R-:W-:Y:S02]  /*136240*/  IADD3 R74, P0, PT, R70, R252.reuse, RZ ;  /* 0x000000fc464a7210 */ /* 0x080fe40007f1e0ff */
[----:B------:R-:W-:Y:S01]  /*136250*/  IADD3 R73, P1, PT, R68, R252, RZ ;  /* 0x000000fc44497210 */ /* 0x000fe20007f3e0ff */
[----:B------:R1:W-:Y:S04]  /*136260*/  STL [R1+0x3a60], R72 ;  /* 0x003a604801007387 */ /* 0x0003e80000100800 */
[----:B------:R1:W-:Y:S01]  /*136270*/  STL [R1+0x3a64], R74 ;  /* 0x003a644a01007387 */ /* 0x0003e20000100800 */
[----:B------:R-:W-:Y:S01]  /*136280*/  IMAD.X R70, R71, 0x1, R0, P0 ;  /* 0x0000000147467824 */ /* 0x000fe200000e0600 */
[----:B------:R-:W-:-:S02]  /*136290*/  IADD3.X R69, PT, PT, R69, R0, RZ, P1, !PT ;  /* 0x0000000045457210 */ /* 0x000fc40000ffe4ff */
[----:B------:R1:W-:Y:S02]  /*1362a0*/  STL [R1+0x3a68], R73 ;  /* 0x003a684901007387 */ /* 0x0003e40000100800 */
[----:B-1----:R-:W-:-:S05]  /*1362b0*/  IADD3 R72, P2, PT, R44, R252, RZ ;  /* 0x000000fc2c487210 */ /* 0x002fca0007f5e0ff */
[----:B------:R-:W-:Y:S04]  /*1362c0*/  STL.64 [R1+0xa118], R202 ;  /* 0x00a118ca01007387 */ /* 0x000fe80000100a00 */
[----:B------:R1:W-:Y:S04]  /*1362d0*/  STL [R1+0x3a6c], R72 ;  /* 0x003a6c4801007387 */ /* 0x0003e80000100800 */
[----:B------:R-:W-:Y:S01]  /*1362e0*/  STL.64 [R1+0xa110], R200 ;  /* 0x00a110c801007387 */ /* 0x000fe20000100a00 */
[----:B------:R-:W-:-:S03]  /*1362f0*/  IMAD.X R68, R45, 0x1, R0, P2 ;  /* 0x000000012d447824 */ /* 0x000fc600010e0600 */
[----:B------:R-:W-:Y:S04]  /*136300*/  STL [R1+0x3a38], R70 ;  /* 0x003a384601007387 */ /* 0x000fe80000100800 */
[----:B------:R-:W4:Y:S04]  /*136310*/  LDL.LU.64 R80, [R1+0x4460] ;  /* 0x0044600001507983 */ /* 0x000f280000300a00 */
[----:B------:R-:W-:Y:S04]  /*136320*/  STL [R1+0x3a3c], R69 ;  /* 0x003a3c4501007387 */ /* 0x000fe80000100800 */
[----:B------:R-:W4:Y:S04]  /*136330*/  LDL.LU.64 R44, [R1+0x3a00] ;  /* 0x003a0000012c7983 */ /* 0x000f280000300a00 */
[----:B------:R2:W-:Y:S04]  /*136340*/  STL [R1+0x3a40], R68 ;  /* 0x003a404401007387 */ /* 0x0005e80000100800 */
[----:B------:R-:W4:Y:S01]  /*136350*/  LDL.LU.64 R74, [R1+0x4458] ;  /* 0x00445800014a7983 */ /* 0x000f220000300a00 */
[----:B------:R-:W-:Y:S01]  /*136360*/  HMMA.1688.F32.TF32 R196, R48, R210, R204 ;  /* 0x000000d230c4723c */ /* 0x000fe200000810cc */
[----:B------:R-:W-:-:S02]  /*136370*/  IMAD.MOV.U32 R73, RZ, RZ, R210 ;  /* 0x000000ffff497224 */ /* 0x000fc400078e00d2 */
[----:B-1----:R-:W-:Y:S01]  /*136380*/  IMAD.MOV.U32 R72, RZ, RZ, R211 ;  /* 0x000000ffff487224 */ /* 0x002fe200078e00d3 */
[----:B------:R-:W-:Y:S01]  /*136390*/  MOV R168, R209 ;  /* 0x000000d100a87202 */ /* 0x000fe20000000f00 */
[----:B------:R-:W-:Y:S01]  /*1363a0*/  IMAD.MOV.U32 R169, RZ, RZ, R208 ;  /* 0x000000ffffa97224 */ /* 0x000fe200078e00d0 */
[----:B--2---:R-:W-:-:S05]  /*1363b0*/  IADD3 R68, P0, PT, R66, R252, RZ ;  /* 0x000000fc42447210 */ /* 0x004fca0007f1e0ff */
[----:B------:R1:W-:Y:S01]  /*1363c0*/  STL [R1+0x3a44], R68 ;  /* 0x003a444401007387 */ /* 0x0003e20000100800 */
[-C--:B---3--:R-:W-:Y:S02]  /*1363d0*/  IADD3 R70, P1, PT, R64, R252.reuse, RZ ;  /* 0x000000fc40467210 */ /* 0x088fe40007f3e0ff */
[----:B----4-:R-:W-:-:S03]  /*1363e0*/  IADD3 R69, P2, PT, R62, R252, RZ ;  /* 0x000000fc3e457210 */ /* 0x010fc60007f5e0ff */
[----:B------:R-:W-:Y:S04]  /*1363f0*/  STL [R1+0x3a48], R70 ;  /* 0x003a484601007387 */ /* 0x000fe80000100800 */
[----:B------:R-:W-:Y:S01]  /*136400*/  STL [R1+0x3a4c], R69 ;  /* 0x003a4c4501007387 */ /* 0x000fe20000100800 */
[----:B-1----:R-:W-:-:S05]  /*136410*/  IADD3 R68, P3, PT, R46, R252, RZ ;  /* 0x000000fc2e447210 */ /* 0x002fca0007f7e0ff */
[----:B------:R1:W-:Y:S04]  /*136420*/  STL [R1+0x3a50], R68 ;  /* 0x003a504401007387 */ /* 0x0003e80000100800 */
[----:B------:R-:W2:Y:S04]  /*136430*/  LDL.LU.64 R210, [R1+0xa2b8] ;  /* 0x00a2b80001d27983 */ /* 0x000ea80000300a00 */
[----:B------:R-:W2:Y:S01]  /*136440*/  LDL.LU.64 R208, [R1+0xa2b0] ;  /* 0x00a2b00001d07983 */ /* 0x000ea20000300a00 */
[----:B------:R-:W-:Y:S01]  /*136450*/  IADD3.X R66, PT, PT, R67, R0, RZ, P0, !PT ;  /* 0x0000000043427210 */ /* 0x000fe200007fe4ff */
[----:B------:R-:W-:-:S02]  /*136460*/  IMAD.X R64, R65, 0x1, R0, P1 ;  /* 0x0000000141407824 */ /* 0x000fc400008e0600 */
[----:B------:R-:W-:Y:S04]  /*136470*/  STL.64 [R1+0xa128], R198 ;  /* 0x00a128c601007387 */ /* 0x000fe80000100a00 */
[----:B------:R-:W-:Y:S01]  /*136480*/  STL.64 [R1+0xa120], R196 ;  /* 0x00a120c401007387 */ /* 0x000fe20000100a00 */
[--C-:B------:R-:W-:Y:S02]  /*136490*/  IMAD.X R62, R63, 0x1, R0.reuse, P2 ;  /* 0x000000013f3e7824 */ /* 0x100fe400010e0600 */
[----:B------:R-:W-:Y:S01]  /*1364a0*/  IMAD.X R46, R47, 0x1, R0, P3 ;  /* 0x000000012f2e7824 */ /* 0x000fe200018e0600 */
[----:B-1----:R-:W3:Y:S04]  /*1364b0*/  LDL.LU.64 R68, [R1+0x4450] ;  /* 0x0044500001447983 */ /* 0x002ee80000300a00 */
[----:B------:R1:W-:Y:S04]  /*1364c0*/  STL [R1+0x3a1c], R66 ;  /* 0x003a1c4201007387 */ /* 0x0003e80000100800 */
[----:B------:R4:W-:Y:S04]  /*1364d0*/  STL [R1+0x3a20], R64 ;  /* 0x003a204001007387 */ /* 0x0009e80000100800 */
[----:B-1----:R-:W3:Y:S04]  /*1364e0*/  LDL.LU.64 R66, [R1+0x4448] ;  /* 0x0044480001427983 */ /* 0x002ee80000300a00 */
[----:B------:R1:W-:Y:S04]  /*1364f0*/  STL [R1+0x3a24], R62 ;  /* 0x003a243e01007387 */ /* 0x0003e80000100800 */
[----:B------:R-:W3:Y:S04]  /*136500*/  LDL.LU.64 R70, [R1+0x39e8] ;  /* 0x0039e80001467983 */ /* 0x000ee80000300a00 */
[----:B----4-:R-:W4:Y:S04]  /*136510*/  LDL.LU.64 R64, [R1+0x4440] ;  /* 0x0044400001407983 */ /* 0x010f280000300a00 */
[----:B------:R1:W-:Y:S01]  /*136520*/  STL [R1+0x3a28], R46 ;  /* 0x003a282e01007387 */ /* 0x0003e20000100800 */
[----:B------:R-:W-:-:S02]  /*136530*/  IADD3 R47, P1, PT, R44, R252, RZ ;  /* 0x000000fc2c2f7210 */ /* 0x000fc40007f3e0ff */
[-C--:B-1----:R-:W-:Y:S02]  /*136540*/  IADD3 R62, P0, PT, R80, R252.reuse, RZ ;  /* 0x000000fc503e7210 */ /* 0x082fe40007f1e0ff */
[----:B------:R-:W-:-:S03]  /*136550*/  IADD3 R46, P2, PT, R74, R252, RZ ;  /* 0x000000fc4a2e7210 */ /* 0x000fc60007f5e0ff */
[----:B------:R1:W-:Y:S04]  /*136560*/  STL [R1+0x3a2c], R62 ;  /* 0x003a2c3e01007387 */ /* 0x0003e80000100800 */
[----:B------:R-:W-:Y:S01]  /*136570*/  STL [R1+0x3a30], R47 ;  /* 0x003a302f01007387 */ /* 0x000fe20000100800 */
[----:B------:R-:W-:-:S03]  /*136580*/  MOV R63, R94 ;  /* 0x0000005e003f7202 */ /* 0x000fc60000000f00 */
[----:B------:R2:W-:Y:S01]  /*136590*/  STL [R1+0x3a34], R46 ;  /* 0x003a342e01007387 */ /* 0x0005e20000100800 */
[----:B------:R-:W-:Y:S02]  /*1365a0*/  IMAD.MOV.U32 R170, RZ, RZ, R93 ;  /* 0x000000ffffaa7224 */ /* 0x000fe400078e005d */
[----:B------:R-:W-:Y:S02]  /*1365b0*/  IMAD.MOV.U32 R171, RZ, RZ, R92 ;  /* 0x000000ffffab7224 */ /* 0x000fe400078e005c */
[----:B-1----:R-:W-:Y:S02]  /*1365c0*/  IMAD.MOV.U32 R62, RZ, RZ, R95 ;  /* 0x000000ffff3e7224 */ /* 0x002fe400078e005f */
[----:B------:R-:W-:Y:S02]  /*1365d0*/  IMAD.X R80, R81, 0x1, R0, P0 ;  /* 0x0000000151507824 */ /* 0x000fe400000e0600 */
[----:B------:R-:W-:Y:S01]  /*1365e0*/  IMAD.MOV.U32 R196, RZ, RZ, R214 ;  /* 0x000000ffffc47224 */ /* 0x000fe200078e00d6 */
[----:B------:R-:W-:Y:S01]  /*1365f0*/  MOV R197, R215 ;  /* 0x000000d700c57202 */ /* 0x000fe20000000f00 */
[----:B--2---:R-:W-:Y:S01]  /*136600*/  HMMA.1688.F32.TF32 R192, R48, R94, R208 ;  /* 0x0000005e30c0723c */ /* 0x004fe200000810d0 */
[----:B------:R-:W2:Y:S04]  /*136610*/  LDL.LU.64 R94, [R1+0xa2a8] ;  /* 0x00a2a800015e7983 */ /* 0x000ea80000300a00 */
[----:B------:R-:W2:Y:S04]  /*136620*/  LDL.LU.64 R92, [R1+0xa2a0] ;  /* 0x00a2a000015c7983 */ /* 0x000ea80000300a00 */
[----:B------:R-:W2:Y:S10]  /*136630*/  LDL.LU.64 R46, [R1+0x4438] ;  /* 0x00443800012e7983 */ /* 0x000eb40000300a00 */
[----:B------:R-:W-:Y:S04]  /*136640*/  STL.64 [R1+0xa138], R194 ;  /* 0x00a138c201007387 */ /* 0x000fe80000100a00 */
[----:B------:R1:W-:Y:S02]  /*136650*/  STL.64 [R1+0xa130], R192 ;  /* 0x00a130c001007387 */ /* 0x0003e40000100a00 */
[----:B-1----:R-:W-:-:S02]  /*136660*/  IMAD.MOV.U32 R192, RZ, RZ, R212 ;  /* 0x000000ffffc07224 */ /* 0x002fc400078e00d4 */
[----:B------:R-:W-:Y:S01]  /*136670*/  IMAD.MOV.U32 R193, RZ, RZ, R213 ;  /* 0x000000ffffc17224 */ /* 0x000fe200078e00d5 */
[----:B------:R-:W2:Y:S04]  /*136680*/  LDL.LU R212, [R1+0xa29c] ;  /* 0x00a29c0001d47983 */ /* 0x000ea80000300800 */
[----:B------:R-:W2:Y:S04]  /*136690*/  LDL.LU R213, [R1+0xa298] ;  /* 0x00a2980001d57983 */ /* 0x000ea80000300800 */
[----:B------:R-:W2:Y:S04]  /*1366a0*/  LDL.LU R214, [R1+0xa294] ;  /* 0x00a2940001d67983 */ /* 0x000ea80000300800 */
[----:B------:R1:W-:Y:S04]  /*1366b0*/  STL [R1+0x3a00], R80 ;  /* 0x003a005001007387 */ /* 0x0003e80000100800 */
[----:B------:R-:W2:Y:S01]  /*1366c0*/  LDL.LU R215, [R1+0xa290] ;  /* 0x00a2900001d77983 */ /* 0x000ea20000300800 */
[----:B------:R-:W-:Y:S01]  /*1366d0*/  IADD3.X R81, PT, PT, R75, R0, RZ, P2, !PT ;  /* 0x000000004b517210 */ /* 0x000fe200017fe4ff */
[----:B-1----:R-:W-:-:S02]  /*1366e0*/  IMAD.X R80, R45, 0x1, R0, P1 ;  /* 0x000000012d507824 */ /* 0x002fc400008e0600 */
[----:B------:R-:W2:Y:S04]  /*1366f0*/  LDL.LU.64 R44, [R1+0x39c8] ;  /* 0x0039c800012c7983 */ /* 0x000ea80000300a00 */
[----:B------:R1:W-:Y:S04]  /*136700*/  STL [R1+0x3a04], R80 ;  /* 0x003a045001007387 */ /* 0x0003e80000100800 */
[----:B------:R-:W2:Y:S04]  /*136710*/  LDL.LU.64 R74, [R1+0x4430] ;  /* 0x00443000014a7983 */ /* 0x000ea80000300a00 */
[----:B------:R4:W-:Y:S01]  /*136720*/  STL [R1+0x3a08], R81 ;  /* 0x003a085101007387 */ /* 0x0009e20000100800 */
[----:B---3--:R-:W-:-:S02]  /*136730*/  IADD3 R83, P1, PT, R66, R252, RZ ;  /* 0x000000fc42537210 */ /* 0x008fc40007f3e0ff */
[-C--:B-1----:R-:W-:Y:S02]  /*136740*/  IADD3 R80, P0, PT, R68, R252.reuse, RZ ;  /* 0x000000fc44507210 */ /* 0x082fe40007f1e0ff */
[----:B----4-:R-:W-:-:S03]  /*136750*/  IADD3 R81, P2, PT, R70, R252, RZ ;  /* 0x000000fc46517210 */ /* 0x010fc60007f5e0ff */
[----:B------:R1:W-:Y:S04]  /*136760*/  STL [R1+0x3a0c], R80 ;  /* 0x003a0c5001007387 */ /* 0x0003e80000100800 */
[----:B------:R-:W-:Y:S04]  /*136770*/  STL [R1+0x3a10], R83 ;  /* 0x003a105301007387 */ /* 0x000fe80000100800 */
[----:B------:R-:W-:Y:S01]  /*136780*/  STL [R1+0x3a14], R81 ;  /* 0x003a145101007387 */ /* 0x000fe20000100800 */
[----:B-1----:R-:W-:Y:S01]  /*136790*/  IADD3 R80, P3, PT, R64, R252, RZ ;  /* 0x000000fc40507210 */ /* 0x002fe20007f7e0ff */
[----:B--2---:R-:W-:Y:S01]  /*1367a0*/  HMMA.1688.F32.TF32 R188, R48, R170, R212 ;  /* 0x000000aa30bc723c */ /* 0x004fe200000810d4 */
[----:B------:R-:W-:-:S02]  /*1367b0*/  IMAD.MOV.U32 R212, RZ, RZ, R218 ;  /* 0x000000ffffd47224 */ /* 0x000fc400078e00da */
[----:B------:R-:W-:-:S15]  /*1367c0*/  IMAD.MOV.U32 R213, RZ, RZ, R219 ;  /* 0x000000ffffd57224 */ /* 0x000fde00078e00db */
[----:B------:R-:W-:Y:S01]  /*1367d0*/  NOP ;  /* 0x0000000000007918 */ /* 0x000fe20000000000 */
[----:B------:R-:W-:Y:S04]  /*1367e0*/  STL.64 [R1+0xa148], R190 ;  /* 0x00a148be01007387 */ /* 0x000fe80000100a00 */
[----:B------:R1:W-:Y:S04]  /*1367f0*/  STL [R1+0x3a18], R80 ;  /* 0x003a185001007387 */ /* 0x0003e80000100800 */
[----:B------:R-:W-:Y:S01]  /*136800*/  STL.64 [R1+0xa140], R188 ;  /* 0x00a140bc01007387 */ /* 0x000fe20000100a00 */
[----:B-1----:R-:W-:-:S03]  /*136810*/  IMAD.X R80, R69, 0x1, R0, P0 ;  /* 0x0000000145507824 */ /* 0x002fc600000e0600 */
[----:B------:R-:W2:Y:S04]  /*136820*/  LDL.LU.64 R68, [R1+0x4428] ;  /* 0x0044280001447983 */ /* 0x000ea80000300a00 */
[----:B------:R1:W-:Y:S04]  /*136830*/  STL [R1+0x39e4], R80 ;  /* 0x0039e45001007387 */ /* 0x0003e80000100800 */
[----:B------:R-:W3:Y:S04]  /*136840*/  LDL.LU R218, [R1+0xa28c] ;  /* 0x00a28c0001da7983 */ /* 0x000ee80000300800 */
[----:B------:R-:W3:Y:S01]  /*136850*/  LDL.LU R219, [R1+0xa288] ;  /* 0x00a2880001db7983 */ /* 0x000ee20000300800 */
[----:B------:R-:W-:Y:S01]  /*136860*/  MOV R194, R161 ;  /* 0x000000a100c27202 */ /* 0x000fe20000000f00 */
[----:B------:R-:W-:-:S02]  /*136870*/  IMAD.MOV.U32 R195, RZ, RZ, R160 ;  /* 0x000000ffffc37224 */ /* 0x000fc400078e00a0 */
[--C-:B------:R-:W-:Y:S01]  /*136880*/  IMAD.X R70, R71, 0x1, R0.reuse, P2 ;  /* 0x0000000147467824 */ /* 0x100fe200010e0600 */
[----:B------:R-:W-:Y:S01]  /*136890*/  IADD3.X R64, PT, PT, R65, R0, RZ, P3, !PT ;  /* 0x0000000041407210 */ /* 0x000fe20001ffe4ff */
[----:B-1----:R-:W-:Y:S02]  /*1368a0*/  IMAD.X R80, R67, 0x1, R0, P1 ;  /* 0x0000000143507824 */ /* 0x002fe400008e0600 */
[----:B------:R-:W4:Y:S04]  /*1368b0*/  LDL.LU.64 R66, [R1+0x4420] ;  /* 0x0044200001427983 */ /* 0x000f280000300a00 */
[----:B------:R1:W-:Y:S04]  /*1368c0*/  STL [R1+0x39e8], R80 ;  /* 0x0039e85001007387 */ /* 0x0003e80000100800 */
[----:B------:R-:W2:Y:S04]  /*1368d0*/  LDL.LU.64 R86, [R1+0x39b0] ;  /* 0x0039b00001567983 */ /* 0x000ea80000300a00 */
[----:B------:R1:W-:Y:S01]  /*1368e0*/  STL [R1+0x39ec], R70 ;  /* 0x0039ec4601007387 */ /* 0x0003e20000100800 */
[----:B------:R-:W-:-:S02]  /*1368f0*/  IADD3 R65, P1, PT, R44, R252, RZ ;  /* 0x000000fc2c417210 */ /* 0x000fc40007f3e0ff */
[-C--:B-1----:R-:W-:Y:S01]  /*136900*/  IADD3 R80, P0, PT, R46, R252.reuse, RZ ;  /* 0x000000fc2e507210 */ /* 0x082fe20007f1e0ff */
[----:B------:R-:W2:Y:S04]  /*136910*/  LDL.LU.64 R70, [R1+0x4418] ;  /* 0x0044180001467983 */ /* 0x000ea80000300a00 */
[----:B------:R1:W-:Y:S04]  /*136920*/  STL [R1+0x39f0], R64 ;  /* 0x0039f04001007387 */ /* 0x0003e80000100800 */
[----:B------:R1:W-:Y:S04]  /*136930*/  STL [R1+0x39f4], R80 ;  /* 0x0039f45001007387 */ /* 0x0003e80000100800 */
[----:B------:R-:W-:Y:S01]  /*136940*/  STL [R1+0x39f8], R65 ;  /* 0x0039f84101007387 */ /* 0x000fe20000100800 */
[----:B-1----:R-:W-:Y:S01]  /*136950*/  IADD3 R64, P2, PT, R74, R252, RZ ;  /* 0x000000fc4a407210 */ /* 0x002fe20007f5e0ff */
[----:B------:R-:W-:-:S02]  /*136960*/  IMAD.X R80, R47, 0x1, R0, P0 ;  /* 0x000000012f507824 */ /* 0x000fc400000e0600 */
[----:B------:R-:W-:Y:S02]  /*136970*/  IMAD.MOV.U32 R200, RZ, RZ, R222 ;  /* 0x000000ffffc87224 */ /* 0x000fe400078e00de */
[----:B------:R-:W-:Y:S01]  /*136980*/  IMAD.MOV.U32 R201, RZ, RZ, R223 ;  /* 0x000000ffffc97224 */ /* 0x000fe200078e00df */
[----:B---3--:R-:W-:-:S15]  /*136990*/  HMMA.1688.F32.TF32 R184, R48, R194, R216 ;  /* 0x000000c230b8723c */ /* 0x008fde00000810d8 */
[----:B------:R-:W-:-:S04]  /*1369a0*/  NOP ;  /* 0x0000000000007918 */ /* 0x000fc80000000000 */
[----:B------:R-:W-:Y:S04]  /*1369b0*/  STL.64 [R1+0xa158], R186 ;  /* 0x00a158ba01007387 */ /* 0x000fe80000100a00 */
[----:B------:R1:W-:Y:S04]  /*1369c0*/  STL [R1+0x39fc], R64 ;  /* 0x0039fc4001007387 */ /* 0x0003e80000100800 */
[----:B------:R-:W-:Y:S04]  /*1369d0*/  STL.64 [R1+0xa150], R184 ;  /* 0x00a150b801007387 */ /* 0x000fe80000100a00 */
[----:B-1----:R-:W3:Y:S04]  /*1369e0*/  LDL.LU.64 R64, [R1+0x4410] ;  /* 0x0044100001407983 */ /* 0x002ee80000300a00 */
[----:B------:R-:W3:Y:S04]  /*1369f0*/  LDL.LU.64 R46, [R1+0x3990] ;  /* 0x00399000012e7983 */ /* 0x000ee80000300a00 */
[----:B------:R1:W-:Y:S04]  /*136a00*/  STL [R1+0x39c8], R80 ;  /* 0x0039c85001007387 */ /* 0x0003e80000100800 */
[----:B------:R-:W3:Y:S04]  /*136a10*/  LDL.LU R222, [R1+0xa284] ;  /* 0x00a2840001de7983 */ /* 0x000ee80000300800 */
[----:B------:R-:W3:Y:S01]  /*136a20*/  LDL.LU R223, [R1+0xa280] ;  /* 0x00a2800001df7983 */ /* 0x000ee20000300800 */
[----:B------:R-:W-:-:S02]  /*136a30*/  IMAD.MOV.U32 R198, RZ, RZ, R159 ;  /* 0x000000ffffc67224 */ /* 0x000fc400078e009f */
[----:B------:R-:W-:Y:S02]  /*136a40*/  IMAD.MOV.U32 R199, RZ, RZ, R158 ;  /* 0x000000ffffc77224 */ /* 0x000fe400078e009e */
[--C-:B------:R-:W-:Y:S01]  /*136a50*/  IMAD.X R75, R75, 0x1, R0.reuse, P2 ;  /* 0x000000014b4b7824 */ /* 0x100fe200010e0600 */
[-C--:B--2---:R-:W-:Y:S01]  /*136a60*/  IADD3 R74, P0, PT, R68, R252.reuse, RZ ;  /* 0x000000fc444a7210 */ /* 0x084fe20007f1e0ff */
[----:B-1----:R-:W-:Y:S02]  /*136a70*/  IMAD.X R80, R45, 0x1, R0, P1 ;  /* 0x000000012d507824 */ /* 0x002fe400008e0600 */
[----:B------:R-:W2:Y:S04]  /*136a80*/  LDL.LU.64 R44, [R1+0x4408] ;  /* 0x00440800012c7983 */ /* 0x000ea80000300a00 */
[----:B------:R4:W-:Y:S04]  /*136a90*/  STL [R1+0x39cc], R80 ;  /* 0x0039cc5001007387 */ /* 0x0009e80000100800 */
[----:B------:R-:W2:Y:S04]  /*136aa0*/  LDL.LU.64 R84, [R1+0x3998] ;  /* 0x0039980001547983 */ /* 0x000ea80000300a00 */
[----:B------:R1:W-:Y:S04]  /*136ab0*/  STL [R1+0x39d0], R75 ;  /* 0x0039d04b01007387 */ /* 0x0003e80000100800 */
[----:B------:R1:W-:Y:S01]  /*136ac0*/  STL [R1+0x39d4], R74 ;  /* 0x0039d44a01007387 */ /* 0x0003e20000100800 */
[----:B----4-:R-:W-:-:S02]  /*136ad0*/  IADD3 R80, P1, PT, R66, R252, RZ ;  /* 0x000000fc42507210 */ /* 0x010fc40007f3e0ff */
[-C--:B-1----:R-:W-:Y:S02]  /*136ae0*/  IADD3 R75, P2, PT, R86, R252.reuse, RZ ;  /* 0x000000fc564b7210 */ /* 0x082fe40007f5e0ff */
[----:B------:R-:W-:Y:S01]  /*136af0*/  IADD3 R74, P3, PT, R70, R252, RZ ;  /* 0x000000fc464a7210 */ /* 0x000fe20007f7e0ff */
[----:B------:R1:W-:Y:S04]  /*136b00*/  STL [R1+0x39d8], R80 ;  /* 0x0039d85001007387 */ /* 0x0003e80000100800 */
[----:B-1----:R-:W4:Y:S04]  /*136b10*/  LDL.LU.64 R80, [R1+0x4400] ;  /* 0x0044000001507983 */ /* 0x002f280000300a00 */
[----:B------:R-:W-:Y:S04]  /*136b20*/  STL [R1+0x39dc], R75 ;  /* 0x0039dc4b01007387 */ /* 0x000fe80000100800 */
[----:B------:R1:W-:Y:S01]  /*136b30*/  STL [R1+0x39e0], R74 ;  /* 0x0039e04a01007387 */ /* 0x0003e20000100800 */
[----:B---3--:R-:W-:Y:S01]  /*136b40*/  HMMA.1688.F32.TF32 R180, R48, R198, R220 ;  /* 0x000000c630b4723c */ /* 0x008fe200000810dc */
[----:B------:R-:W-:Y:S01]  /*136b50*/  MOV R220, R226 ;  /* 0x000000e200dc7202 */ /* 0x000fe20000000f00 */
[----:B------:R-:W-:-:S15]  /*136b60*/  IMAD.MOV.U32 R221, RZ, RZ, R227 ;  /* 0x000000ffffdd7224 */ /* 0x000fde00078e00e3 */
[----:B------:R-:W-:Y:S02]  /*136b70*/  NOP ;  /* 0x0000000000007918 */ /* 0x000fe40000000000 */
[----:B------:R-:W-:Y:S04]  /*136b80*/  STL.64 [R1+0xa168], R182 ;  /* 0x00a168b601007387 */ /* 0x000fe80000100a00 */
[----:B------:R-:W-:Y:S04]  /*136b90*/  STL.64 [R1+0xa160], R180 ;  /* 0x00a160b401007387 */ /* 0x000fe80000100a00 */
[----:B------:R-:W3:Y:S04]  /*136ba0*/  LDL.LU R226, [R1+0xa27c] ;  /* 0x00a27c0001e27983 */ /* 0x000ee80000300800 */
[----:B------:R-:W3:Y:S01]  /*136bb0*/  LDL.LU R227, [R1+0xa278] ;  /* 0x00a2780001e37983 */ /* 0x000ee20000300800 */
[----:B------:R-:W-:-:S02]  /*136bc0*/  IMAD.MOV.U32 R222, RZ, RZ, R89 ;  /* 0x000000ffffde7224 */ /* 0x000fc400078e0059 */
[----:B------:R-:W-:Y:S01]  /*136bd0*/  IMAD.MOV.U32 R223, RZ, RZ, R88 ;  /* 0x000000ffffdf7224 */ /* 0x000fe200078e0058 */
[----:B------:R-:W-:Y:S01]  /*136be0*/  IADD3.X R68, PT, PT, R69, R0, RZ, P0, !PT ;  /* 0x0000000045447210 */ /* 0x000fe200007fe4ff */
[----:B-1----:R-:W4:Y:S01]  /*136bf0*/  LDL.LU.64 R74, [R1+0x43f8] ;  /* 0x0043f800014a7983 */ /* 0x002f220000300a00 */
[--C-:B------:R-:W-:Y:S02]  /*136c00*/  IMAD.X R83, R67, 0x1, R0.reuse, P1 ;  /* 0x0000000143537824 */ /* 0x100fe400008e0600 */
[----:B------:R-:W-:Y:S01]  /*136c10*/  IMAD.X R86, R87, 0x1, R0, P2 ;  /* 0x0000000157567824 */ /* 0x000fe200010e0600 */
[----:B------:R1:W-:Y:S01]  /*136c20*/  STL [R1+0x39ac], R68 ;  /* 0x0039ac4401007387 */ /* 0x0003e20000100800 */
[----:B------:R-:W-:-:S03]  /*136c30*/  IADD3 R87, P0, PT, R64, R252, RZ ;  /* 0x000000fc40577210 */ /* 0x000fc60007f1e0ff */
[----:B-1----:R-:W4:Y:S04]  /*136c40*/  LDL.LU.64 R68, [R1+0x3978] ;  /* 0x0039780001447983 */ /* 0x002f280000300a00 */
[----:B------:R-:W4:Y:S04]  /*136c50*/  LDL.LU.64 R66, [R1+0x43f0] ;  /* 0x0043f00001427983 */ /* 0x000f280000300a00 */
[----:B------:R1:W-:Y:S02]  /*136c60*/  STL [R1+0x39b0], R83 ;  /* 0x0039b05301007387 */ /* 0x0003e40000100800 */
[----:B-1----:R-:W-:-:S02]  /*136c70*/  IMAD.X R83, R71, 0x1, R0, P3 ;  /* 0x0000000147537824 */ /* 0x002fc400018e0600 */
[----:B------:R-:W4:Y:S04]  /*136c80*/  LDL.LU.64 R70, [R1+0x43e8] ;  /* 0x0043e80001467983 */ /* 0x000f280000300a00 */
[----:B------:R1:W-:Y:S04]  /*136c90*/  STL [R1+0x39b4], R86 ;  /* 0x0039b45601007387 */ /* 0x0003e80000100800 */
[----:B------:R2:W-:Y:S04]  /*136ca0*/  STL [R1+0x39b8], R83 ;  /* 0x0039b85301007387 */ /* 0x0005e80000100800 */
[----:B------:R-:W-:Y:S01]  /*136cb0*/  STL [R1+0x39bc], R87 ;  /* 0x0039bc5701007387 */ /* 0x000fe20000100800 */
[----:B-1----:R-:W-:-:S02]  /*136cc0*/  IADD3 R86, P1, PT, R46, R252, RZ ;  /* 0x000000fc2e567210 */ /* 0x002fc40007f3e0ff */
[----:B--2---:R-:W-:-:S03]  /*136cd0*/  IADD3 R83, P2, PT, R44, R252, RZ ;  /* 0x000000fc2c537210 */ /* 0x004fc60007f5e0ff */
[----:B------:R1:W-:Y:S02]  /*136ce0*/  STL [R1+0x39c0], R86 ;  /* 0x0039c05601007387 */ /* 0x0003e40000100800 */
[----:B-1----:R-:W-:Y:S01]  /*136cf0*/  IADD3 R86, P3, PT, R84, R252, RZ ;  /* 0x000000fc54567210 */ /* 0x002fe20007f7e0ff */
[----:B---3--:R-:W-:Y:S01]  /*136d00*/  HMMA.1688.F32.TF32 R164, R48, R222, R224 ;  /* 0x000000de30a4723c */ /* 0x008fe200000810e0 */
[----:B------:R-:W-:Y:S01]  /*136d10*/  MOV R214, R157 ;  /* 0x0000009d00d67202 */ /* 0x000fe20000000f00 */
[----:B------:R-:W-:Y:S02]  /*136d20*/  IMAD.MOV.U32 R215, RZ, RZ, R156 ;  /* 0x000000ffffd77224 */ /* 0x000fe400078e009c */
[----:B------:R-:W-:Y:S01]  /*136d30*/  IMAD.X R84, R85, 0x1, R0, P3 ;  /* 0x0000000155547824 */ /* 0x000fe200018e0600 */
        /* <DEDUP_REMOVED lines=11> */
[----:B------:R-:W-:Y:S02]  /*136df0*/  IMAD.MOV.U32 R235, RZ, RZ, R56 ;  /* 0x000000ffffeb7224 */ /* 0x000fe400078e0038 */
[----:B------:R-:W-:Y:S01]  /*136e00*/  IMAD.MOV.U32 R207, RZ, RZ, R60 ;  /* 0x000000ffffcf7224 */ /* 0x000fe200078e003c */
[----:B------:R-:W-:Y:S02]  /*136e10*/  MOV R206, R61 ;  /* 0x0000003d00ce7202 */ /* 0x000fe40000000f00 */
[----:B------:R-:W-:Y:S01]  /*136e20*/  MOV R182, R53 ;  /* 0x0000003500b67202 */ /* 0x000fe20000000f00 */
[----:B------:R-:W-:Y:S04]  /*136e30*/  STL.64 [R1+0xa178], R166 ;  /* 0x00a178a601007387 */ /* 0x000fe80000100a00 */
[----:B------:R1:W-:Y:S04]  /*136e40*/  STL [R1+0x39c4], R83 ;  /* 0x0039c45301007387 */ /* 0x0003e80000100800 */
[----:B------:R-:W-:Y:S01]  /*136e50*/  STL.64 [R1+0xa170], R164 ;  /* 0x00a170a401007387 */ /* 0x000fe20000100a00 */
[----:B------:R-:W-:Y:S01]  /*136e60*/  IMAD.MOV.U32 R183, RZ, RZ, R52 ;  /* 0x000000ffffb77224 */ /* 0x000fe200078e0034 */
[----:B------:R-:W-:-:S02]  /*136e70*/  LOP3.LUT R209, R3, 0x40, RZ, 0x3c, !PT ;  /* 0x0000004003d17812 */ /* 0x000fc400078e3cff */
[----:B------:R-:W-:Y:S01]  /*136e80*/  LOP3.LUT R210, R3, 0x60, RZ, 0x3c, !PT ;  /* 0x0000006003d27812 */ /* 0x000fe200078e3cff */
[----:B------:R-:W-:Y:S02]  /*136e90*/  IMAD.MOV.U32 R184, RZ, RZ, R9 ;  /* 0x000000ffffb87224 */ /* 0x000fe400078e0009 */
[----:B------:R-:W-:Y:S02]  /*136ea0*/  IMAD.MOV.U32 R185, RZ, RZ, R10 ;  /* 0x000000ffffb97224 */ /* 0x000fe400078e000a */
[----:B------:R-:W-:Y:S01]  /*136eb0*/  IMAD.MOV.U32 R188, RZ, RZ, R11 ;  /* 0x000000ffffbc7224 */ /* 0x000fe200078e000b */
[----:B------:R-:W-:Y:S01]  /*136ec0*/  MOV R189, R2 ;  /* 0x0000000200bd7202 */ /* 0x000fe20000000f00 */
[----:B------:R-:W-:Y:S01]  /*136ed0*/  IMAD.MOV.U32 R190, RZ, RZ, R63 ;  /* 0x000000ffffbe7224 */ /* 0x000fe200078e003f */
[----:B-1----:R-:W-:Y:S01]  /*136ee0*/  IADD3.X R83, PT, PT, R65, R0, RZ, P0, !PT ;  /* 0x0000000041537210 */ /* 0x002fe200007fe4ff */
[----:B------:R-:W-:Y:S01]  /*136ef0*/  IMAD.MOV.U32 R191, RZ, RZ, R62 ;  /* 0x000000ffffbf7224 */ /* 0x000fe200078e003e */
[----:B------:R-:W2:Y:S04]  /*136f00*/  LDL.LU.64 R64, [R1+0x3958] ;  /* 0x0039580001407983 */ /* 0x000ea80000300a00 */
[----:B------:R1:W-:Y:S04]  /*136f10*/  STL [R1+0x39a0], R86 ;  /* 0x0039a05601007387 */ /* 0x0003e80000100800 */
[----:B------:R3:W-:Y:S01]  /*136f20*/  STL [R1+0x3990], R83 ;  /* 0x0039905301007387 */ /* 0x0007e20000100800 */
[----:B------:R-:W2:Y:S01]  /*136f30*/  LDC R226, c[0x0][0x3ac] ;  /* 0x0000eb00ffe27b82 */ /* 0x000ea20000000800 */
[----:B-1----:R-:W-:-:S02]  /*136f40*/  IMAD.X R86, R47, 0x1, R0, P1 ;  /* 0x000000012f567824 */ /* 0x002fc400008e0600 */
[----:B---3--:R-:W-:Y:S01]  /*136f50*/  IMAD.X R83, R45, 0x1, R0, P2 ;  /* 0x000000012d537824 */ /* 0x008fe200010e0600 */
[----:B------:R-:W3:Y:S04]  /*136f60*/  LDL.LU.64 R46, [R1+0x43e0] ;  /* 0x0043e000012e7983 */ /* 0x000ee80000300a00 */
[----:B------:R-:W-:Y:S04]  /*136f70*/  STL [R1+0x3994], R86 ;  /* 0x0039945601007387 */ /* 0x000fe80000100800 */
[----:B------:R-:W3:Y:S04]  /*136f80*/  LDL.LU.64 R44, [R1+0x43d8] ;  /* 0x0043d800012c7983 */ /* 0x000ee80000300a00 */
[----:B------:R-:W-:Y:S04]  /*136f90*/  STL [R1+0x3998], R83 ;  /* 0x0039985301007387 */ /* 0x000fe80000100800 */
[----:B------:R1:W-:Y:S01]  /*136fa0*/  STL [R1+0x399c], R84 ;  /* 0x00399c5401007387 */ /* 0x0003e20000100800 */
[-C--:B----4-:R-:W-:Y:S01]  /*136fb0*/  IADD3 R88, P0, PT, R80, R252.reuse, RZ ;  /* 0x000000fc50587210 */ /* 0x090fe20007f1e0ff */
[----:B-1----:R-:W-:Y:S04]  /*136fc0*/  HMMA.1688.F32.TF32 R84, R48, R214, R92 ;  /* 0x000000d63054723c */ /* 0x002fe8000008105c */
[----:B------:R1:W-:Y:S01]  /*136fd0*/  STL [R1+0x39a4], R88 ;  /* 0x0039a45801007387 */ /* 0x0003e20000100800 */
[----:B------:R-:W-:-:S03]  /*136fe0*/  IADD3 R83, P1, PT, R74, R252, RZ ;  /* 0x000000fc4a537210 */ /* 0x000fc60007f3e0ff */
[----:B-1----:R-:W-:Y:S01]  /*136ff0*/  HMMA.1688.F32.TF32 R88, R48, R202, R96 ;  /* 0x000000ca3058723c */ /* 0x002fe20000081060 */
[----:B------:R-:W-:-:S10]  /*137000*/  IADD3.X R80, PT, PT, R81, R0, RZ, P0, !PT ;  /* 0x0000000051507210 */ /* 0x000fd400007fe4ff */
[----:B------:R-:W-:Y:S04]  /*137010*/  STL.64 [R1+0xa188], R86 ;  /* 0x00a1885601007387 */ /* 0x000fe80000100a00 */
[----:B------:R1:W-:Y:S04]  /*137020*/  STL [R1+0x39a8], R83 ;  /* 0x0039a85301007387 */ /* 0x0003e80000100800 */
[----:B------:R4:W-:Y:S01]  /*137030*/  STL.64 [R1+0xa180], R84 ;  /* 0x00a1805401007387 */ /* 0x0009e20000100a00 */
[----:B------:R-:W-:Y:S01]  /*137040*/  IMAD.X R74, R75, 0x1, R0, P1 ;  /* 0x000000014b4a7824 */ /* 0x000fe200008e0600 */
[----:B-1----:R-:W-:-:S02]  /*137050*/  IADD3 R83, P3, PT, R66, R252, RZ ;  /* 0x000000fc42537210 */ /* 0x002fc40007f7e0ff */
[----:B----4-:R-:W-:-:S03]  /*137060*/  IADD3 R84, P2, PT, R68, R252, RZ ;  /* 0x000000fc44547210 */ /* 0x010fc60007f5e0ff */
[--C-:B------:R-:W-:Y:S02]  /*137070*/  IMAD.X R67, R67, 0x1, R0.reuse, P3 ;  /* 0x0000000143437824 */ /* 0x100fe400018e0600 */
[----:B------:R-:W-:Y:S01]  /*137080*/  IMAD.X R68, R69, 0x1, R0, P2 ;  /* 0x0000000145447824 */ /* 0x000fe200010e0600 */
[----:B------:R-:W-:Y:S04]  /*137090*/  STL [R1+0x3980], R84 ;  /* 0x0039805401007387 */ /* 0x000fe80000100800 */
[----:B------:R-:W-:Y:S04]  /*1370a0*/  STL [R1+0x3988], R83 ;  /* 0x0039885301007387 */ /* 0x000fe80000100800 */
[----:B------:R-:W-:Y:S01]  /*1370b0*/  STL [R1+0x3974], R80 ;  /* 0x0039745001007387 */ /* 0x000fe20000100800 */
[----:B------:R-:W-:-:S03]  /*1370c0*/  IADD3 R66, P0, PT, R70, R252, RZ ;  /* 0x000000fc46427210 */ /* 0x000fc60007f1e0ff */
[----:B------:R-:W-:Y:S04]  /*1370d0*/  STL [R1+0x3978], R74 ;  /* 0x0039784a01007387 */ /* 0x000fe80000100800 */
[----:B------:R-:W-:Y:S04]  /*1370e0*/  STL [R1+0x397c], R68 ;  /* 0x00397c4401007387 */ /* 0x000fe80000100800 */
[----:B------:R-:W-:Y:S04]  /*1370f0*/  STL [R1+0x3984], R67 ;  /* 0x0039844301007387 */ /* 0x000fe80000100800 */
[----:B------:R-:W-:Y:S04]  /*137100*/  STL.64 [R1+0xa198], R90 ;  /* 0x00a1985a01007387 */ /* 0x000fe80000100a00 */
[----:B------:R2:W-:Y:S04]  /*137110*/  STL [R1+0x398c], R66 ;  /* 0x00398c4201007387 */ /* 0x0005e80000100800 */
[----:B------:R-:W-:Y:S04]  /*137120*/  STL.64 [R1+0xa190], R88 ;  /* 0x00a1905801007387 */ /* 0x000fe80000100a00 */
[----:B------:R-:W4:Y:S01]  /*137130*/  LDL.LU R146, [R1+0xa274] ;  /* 0x00a2740001927983 */ /* 0x000f220000300800 */
[----:B------:R-:W-:-:S02]  /*137140*/  IADD3.X R71, PT, PT, R71, R0, RZ, P0, !PT ;  /* 0x0000000047477210 */ /* 0x000fc400007fe4ff */
[----:B--2---:R-:W-:-:S05]  /*137150*/  IADD3 R66, P1, PT, R64, R252, RZ ;  /* 0x000000fc40427210 */ /* 0x004fca0007f3e0ff */
[----:B------:R3:W-:Y:S04]  /*137160*/  STL [R1+0x3960], R66 ;  /* 0x0039604201007387 */ /* 0x0007e80000100800 */
[----:B------:R-:W2:Y:S04]  /*137170*/  LDL.LU R100, [R1+0xa270] ;  /* 0x00a2700001647983 */ /* 0x000ea80000300800 */
[----:B------:R-:W2:Y:S04]  /*137180*/  LDL.LU.64 R54, [R1+0x45b8] ;  /* 0x0045b80001367983 */ /* 0x000ea80000300a00 */
[----:B------:R-:W4:Y:S01]  /*137190*/  LDL.LU.64 R68, [R1+0x3930] ;  /* 0x0039300001447983 */ /* 0x000f220000300a00 */
[----:B------:R-:W-:Y:S01]  /*1371a0*/  IMAD.X R70, R65, 0x1, R0, P1 ;  /* 0x0000000141467824 */ /* 0x000fe200008e0600 */
[----:B---3--:R-:W-:-:S02]  /*1371b0*/  IADD3 R66, P2, PT, R46, R252, RZ ;  /* 0x000000fc2e427210 */ /* 0x008fc40007f5e0ff */
[----:B------:R-:W-:-:S03]  /*1371c0*/  IADD3 R74, P3, PT, R44, R252, RZ ;  /* 0x000000fc2c4a7210 */ /* 0x000fc60007f7e0ff */
[----:B------:R1:W-:Y:S01]  /*1371d0*/  STL [R1+0x3968], R66 ;  /* 0x0039684201007387 */ /* 0x0003e20000100800 */
[--C-:B------:R-:W-:Y:S02]  /*1371e0*/  IMAD.X R46, R47, 0x1, R0.reuse, P2 ;  /* 0x000000012f2e7824 */ /* 0x100fe400010e0600 */
[----:B------:R-:W-:Y:S01]  /*1371f0*/  IMAD.X R44, R45, 0x1, R0, P3 ;  /* 0x000000012d2c7824 */ /* 0x000fe200018e0600 */
[----:B------:R-:W-:Y:S04]  /*137200*/  LDS R47, [R210+UR10+0x3e700] ;  /* 0x03e7000ad22f7984 */ /* 0x000fe80008000800 */
[----:B------:R-:W-:Y:S04]  /*137210*/  LDS R45, [R210+UR10+0x3c700] ;  /* 0x03c7000ad22d7984 */ /* 0x000fe80008000800 */
[----:B-1----:R-:W3:Y:S04]  /*137220*/  LDL.LU.64 R66, [R1+0x45b0] ;  /* 0x0045b00001427983 */ /* 0x002ee80000300a00 */
[----:B------:R-:W-:Y:S04]  /*137230*/  STL [R1+0x3970], R74 ;  /* 0x0039704a01007387 */ /* 0x000fe80000100800 */
[----:B------:R-:W3:Y:S04]  /*137240*/  LDL.LU.64 R64, [R1+0x3938] ;  /* 0x0039380001407983 */ /* 0x000ee80000300a00 */
[----:B------:R-:W-:Y:S04]  /*137250*/  STL [R1+0x3958], R71 ;  /* 0x0039584701007387 */ /* 0x000fe80000100800 */
[----:B------:R1:W-:Y:S04]  /*137260*/  STL [R1+0x395c], R70 ;  /* 0x00395c4601007387 */ /* 0x0003e80000100800 */
[----:B------:R-:W3:Y:S04]  /*137270*/  LDL.LU R101, [R1+0xa26c] ;  /* 0x00a26c0001657983 */ /* 0x000ee80000300800 */
[----:B------:R-:W3:Y:S04]  /*137280*/  LDL.LU R102, [R1+0xa268] ;  /* 0x00a2680001667983 */ /* 0x000ee80000300800 */
[----:B------:R-:W-:Y:S04]  /*137290*/  STL [R1+0x3964], R46 ;  /* 0x0039642e01007387 */ /* 0x000fe80000100800 */
[----:B------:R-:W3:Y:S04]  /*1372a0*/  LDL.LU R103, [R1+0xa264] ;  /* 0x00a2640001677983 */ /* 0x000ee80000300800 */
[----:B------:R-:W-:Y:S04]  /*1372b0*/  STL [R1+0x396c], R44 ;  /* 0x00396c2c01007387 */ /* 0x000fe80000100800 */
[----:B------:R-:W3:Y:S04]  /*1372c0*/  LDL.LU R147, [R1+0xa260] ;  /* 0x00a2600001937983 */ /* 0x000ee80000300800 */
[----:B------:R-:W3:Y:S04]  /*1372d0*/  LDL.LU.64 R84, [R1+0x45a8] ;  /* 0x0045a80001547983 */ /* 0x000ee80000300a00 */
[----:B------:R-:W3:Y:S04]  /*1372e0*/  LDL.LU.64 R56, [R1+0x45a0] ;  /* 0x0045a00001387983 */ /* 0x000ee80000300a00 */
[----:B------:R-:W3:Y:S04]  /*1372f0*/  LDL.LU.64 R80, [R1+0x3918] ;  /* 0x0039180001507983 */ /* 0x000ee80000300a00 */
[----:B-1----:R-:W3:Y:S04]  /*137300*/  LDL.LU.64 R70, [R1+0x4598] ;  /* 0x0045980001467983 */ /* 0x002ee80000300a00 */
[----:B------:R-:W-:Y:S04]  /*137310*/  LDS R44, [R209+UR10+0x3c700] ;  /* 0x03c7000ad12c7984 */ /* 0x000fe80008000800 */
[----:B------:R-:W1:Y:S01]  /*137320*/  LDS R46, [R209+UR10+0x3e700] ;  /* 0x03e7000ad12e7984 */ /* 0x000e620008000800 */
[----:B--2---:R-:W-:-:S02]  /*137330*/  IADD3 R60, P0, PT, R54, R252, RZ ;  /* 0x000000fc363c7210 */ /* 0x004fc40007f1e0ff */
[----:B----4-:R-:W-:Y:S02]  /*137340*/  IADD3 R75, P1, PT, R68, R252, RZ ;  /* 0x000000fc444b7210 */ /* 0x010fe40007f3e0ff */
[----:B------:R-:W-:Y:S01]  /*137350*/  IADD3.X R83, PT, PT, R55, R0, RZ, P0, !PT ;  /* 0x0000000037537210 */ /* 0x000fe200007fe4ff */
[C---:B---3--:R-:W-:Y:S08]  /*137360*/  HMMA.1688.F32.TF32 R92, R48.reuse, R58, R100 ;  /* 0x0000003a305c723c */ /* 0x048ff00000081064 */
[----:B------:R-:W-:Y:S01]  /*137370*/  HMMA.1688.F32.TF32 R96, R48, R246, R144 ;  /* 0x000000f63060723c */ /* 0x000fe20000081090 */
[----:B------:R-:W-:-:S10]  /*137380*/  IADD3 R74, P2, PT, R66, R252, RZ ;  /* 0x000000fc424a7210 */ /* 0x000fd40007f5e0ff */
[----:B------:R-:W-:Y:S04]  /*137390*/  STL.64 [R1+0xa1a8], R94 ;  /* 0x00a1a85e01007387 */ /* 0x000fe80000100a00 */
[----:B------:R-:W-:Y:S04]  /*1373a0*/  STL.64 [R1+0xa1a0], R92 ;  /* 0x00a1a05c01007387 */ /* 0x000fe80000100a00 */
[----:B------:R2:W-:Y:S04]  /*1373b0*/  STL [R1+0x394c], R60 ;  /* 0x00394c3c01007387 */ /* 0x0005e80000100800 */
[----:B--2---:R-:W2:Y:S04]  /*1373c0*/  LDL.LU.64 R60, [R1+0x4590] ;  /* 0x00459000013c7983 */ /* 0x004ea80000300a00 */
[----:B------:R-:W-:Y:S04]  /*1373d0*/  STL [R1+0x3950], R75 ;  /* 0x0039504b01007387 */ /* 0x000fe80000100800 */
[----:B------:R3:W-:Y:S04]  /*1373e0*/  STL [R1+0x3954], R74 ;  /* 0x0039544a01007387 */ /* 0x0007e80000100800 */
[----:B------:R-:W-:Y:S04]  /*1373f0*/  STL.64 [R1+0xa1b8], R98 ;  /* 0x00a1b86201007387 */ /* 0x000fe80000100a00 */
[----:B------:R-:W-:Y:S04]  /*137400*/  STL.64 [R1+0xa1b0], R96 ;  /* 0x00a1b06001007387 */ /* 0x000fe80000100a00 */
[----:B------:R-:W4:Y:S01]  /*137410*/  LDL.LU.64 R54, [R1+0x38f8] ;  /* 0x0038f80001367983 */ /* 0x000f220000300a00 */
[----:B---3--:R-:W-:-:S05]  /*137420*/  IADD3 R74, P3, PT, R64, R252, RZ ;  /* 0x000000fc404a7210 */ /* 0x008fca0007f7e0ff */
[----:B------:R3:W-:Y:S04]  /*137430*/  STL [R1+0x3940], R74 ;  /* 0x0039404a01007387 */ /* 0x0007e80000100800 */
[----:B---3--:R-:W3:Y:S04]  /*137440*/  LDL.LU.64 R74, [R1+0x4588] ;  /* 0x00458800014a7983 */ /* 0x008ee80000300a00 */
[----:B------:R1:W-:Y:S02]  /*137450*/  STL [R1+0x3930], R83 ;  /* 0x0039305301007387 */ /* 0x0003e40000100800 */
[----:B-1----:R-:W-:-:S02]  /*137460*/  IMAD.X R83, R69, 0x1, R0, P1 ;  /* 0x0000000145537824 */ /* 0x002fc400008e0600 */
[----:B------:R-:W3:Y:S01]  /*137470*/  LDL.LU.64 R68, [R1+0x4580] ;  /* 0x0045800001447983 */ /* 0x000ee20000300a00 */
[----:B------:R-:W-:Y:S01]  /*137480*/  HMMA.1688.F32.TF32 R100, R48, R230, R104 ;  /* 0x000000e63064723c */ /* 0x000fe20000081068 */
[--C-:B------:R-:W-:Y:S02]  /*137490*/  IMAD.X R66, R67, 0x1, R0.reuse, P2 ;  /* 0x0000000143427824 */ /* 0x100fe400010e0600 */
[----:B------:R-:W-:Y:S01]  /*1374a0*/  IMAD.X R64, R65, 0x1, R0, P3 ;  /* 0x0000000141407824 */ /* 0x000fe200018e0600 */
[----:B------:R1:W-:Y:S04]  /*1374b0*/  STL [R1+0x3934], R83 ;  /* 0x0039345301007387 */ /* 0x0003e80000100800 */
[----:B------:R-:W3:Y:S04]  /*1374c0*/  LDL.LU R180, [R1+0xaa0] ;  /* 0x000aa00001b47983 */ /* 0x000ee80000300800 */
[----:B------:R1:W-:Y:S01]  /*1374d0*/  STL [R1+0x3938], R66 ;  /* 0x0039384201007387 */ /* 0x0003e20000100800 */
[----:B------:R-:W-:-:S03]  /*1374e0*/  IADD3 R86, P0, PT, R84, R252, RZ ;  /* 0x000000fc54567210 */ /* 0x000fc60007f1e0ff */
[----:B------:R1:W-:Y:S04]  /*1374f0*/  STL [R1+0x393c], R64 ;  /* 0x00393c4001007387 */ /* 0x0003e80000100800 */
[----:B------:R-:W3:Y:S01]  /*137500*/  LDL.LU R181, [R1+0xaa4] ;  /* 0x000aa40001b57983 */ /* 0x000ee20000300800 */
[----:B-1----:R-:W-:-:S03]  /*137510*/  IADD3 R83, P1, PT, R56, R252, RZ ;  /* 0x000000fc38537210 */ /* 0x002fc60007f3e0ff */
[----:B------:R-:W3:Y:S04]  /*137520*/  LDL.LU.64 R66, [R1+0x4578] ;  /* 0x0045780001427983 */ /* 0x000ee80000300a00 */
[----:B------:R-:W3:Y:S04]  /*137530*/  LDL.LU.64 R64, [R1+0x4570] ;  /* 0x0045700001407983 */ /* 0x000ee80000300a00 */
[----:B------:R-:W3:Y:S04]  /*137540*/  LDL.LU.64 R52, [R1+0x4568] ;  /* 0x0045680001347983 */ /* 0x000ee80000300a00 */
[----:B------:R-:W-:Y:S04]  /*137550*/  STL [R1+0x3944], R86 ;  /* 0x0039445601007387 */ /* 0x000fe80000100800 */
[----:B------:R-:W-:Y:S04]  /*137560*/  STL.64 [R1+0xa1c8], R102 ;  /* 0x00a1c86601007387 */ /* 0x000fe80000100a00 */
[----:B------:R1:W-:Y:S01]  /*137570*/  STL [R1+0x3948], R83 ;  /* 0x0039485301007387 */ /* 0x0003e20000100800 */
[----:B------:R-:W-:Y:S03]  /*137580*/  HMMA.1688.F32.TF32 R104, R48, R206, R108 ;  /* 0x000000ce3068723c */ /* 0x000fe6000008106c */
[----:B------:R-:W-:Y:S01]  /*137590*/  STL.64 [R1+0xa1c0], R100 ;  /* 0x00a1c06401007387 */ /* 0x000fe20000100a00 */
[----:B------:R-:W-:Y:S01]  /*1375a0*/  IMAD.X R84, R85, 0x1, R0, P0 ;  /* 0x0000000155547824 */ /* 0x000fe200000e0600 */
[----:B-1----:R-:W-:-:S02]  /*1375b0*/  IADD3 R83, P2, PT, R80, R252, RZ ;  /* 0x000000fc50537210 */ /* 0x002fc40007f5e0ff */
[----:B------:R-:W-:-:S03]  /*1375c0*/  IADD3 R86, P3, PT, R70, R252, RZ ;  /* 0x000000fc46567210 */ /* 0x000fc60007f7e0ff */
[----:B------:R1:W-:Y:S04]  /*1375d0*/  STL [R1+0x3920], R83 ;  /* 0x0039205301007387 */ /* 0x0003e80000100800 */
[----:B------:R-:W-:Y:S01]  /*1375e0*/  STL [R1+0x3928], R86 ;  /* 0x0039285601007387 */ /* 0x000fe20000100800 */
[----:B------:R-:W-:Y:S01]  /*1375f0*/  IADD3.X R80, PT, PT, R81, R0, RZ, P2, !PT ;  /* 0x0000000051507210 */ /* 0x000fe200017fe4ff */
[--C-:B------:R-:W-:Y:S02]  /*137600*/  IMAD.X R81, R71, 0x1, R0.reuse, P3 ;  /* 0x0000000147517824 */ /* 0x100fe400018e0600 */
[----:B-1----:R-:W-:Y:S02]  /*137610*/  IMAD.X R83, R57, 0x1, R0, P1 ;  /* 0x0000000139537824 */ /* 0x002fe400008e0600 */
[----:B------:R-:W3:Y:S04]  /*137620*/  LDL.LU.64 R56, [R1+0x4560] ;  /* 0x0045600001387983 */ /* 0x000ee80000300a00 */
[----:B------:R-:W-:Y:S04]  /*137630*/  STL [R1+0x3914], R84 ;  /* 0x0039145401007387 */ /* 0x000fe80000100800 */
[----:B------:R-:W-:Y:S04]  /*137640*/  STL [R1+0x3918], R83 ;  /* 0x0039185301007387 */ /* 0x000fe80000100800 */
[----:B------:R-:W3:Y:S04]  /*137650*/  LDL.LU.64 R70, [R1+0x4558] ;  /* 0x0045580001467983 */ /* 0x000ee80000300a00 */
[----:B------:R2:W-:Y:S04]  /*137660*/  STL [R1+0x391c], R80 ;  /* 0x00391c5001007387 */ /* 0x0005e80000100800 */
[----:B------:R4:W-:Y:S04]  /*137670*/  STL [R1+0x3924], R81 ;  /* 0x0039245101007387 */ /* 0x0009e80000100800 */
[----:B------:R-:W-:Y:S01]  /*137680*/  STL.64 [R1+0xa1d8], R106 ;  /* 0x00a1d86a01007387 */ /* 0x000fe20000100a00 */
[----:B--2---:R-:W-:-:S02]  /*137690*/  IADD3 R80, P0, PT, R60, R252, RZ ;  /* 0x000000fc3c507210 */ /* 0x004fc40007f1e0ff */
[----:B----4-:R-:W-:-:S03]  /*1376a0*/  IADD3 R81, P1, PT, R54, R252, RZ ;  /* 0x000000fc36517210 */ /* 0x010fc60007f3e0ff */
[----:B------:R-:W-:Y:S04]  /*1376b0*/  STL [R1+0x392c], R80 ;  /* 0x00392c5001007387 */ /* 0x000fe80000100800 */
[----:B------:R-:W-:Y:S04]  /*1376c0*/  STL.64 [R1+0xa1d0], R104 ;  /* 0x00a1d06801007387 */ /* 0x000fe80000100a00 */
[----:B------:R1:W-:Y:S02]  /*1376d0*/  STL [R1+0x3900], R81 ;  /* 0x0039005101007387 */ /* 0x0003e40000100800 */
[----:B-1----:R-:W-:Y:S01]  /*1376e0*/  IMAD.X R81, R61, 0x1, R0, P0 ;  /* 0x000000013d517824 */ /* 0x002fe200000e0600 */
[----:B---3--:R-:W-:-:S05]  /*1376f0*/  IADD3 R83, P2, PT, R74, R252, RZ ;  /* 0x000000fc4a537210 */ /* 0x008fca0007f5e0ff */
[----:B------:R-:W-:Y:S04]  /*137700*/  STL [R1+0x3908], R83 ;  /* 0x0039085301007387 */ /* 0x000fe80000100800 */
[----:B------:R-:W2:Y:S01]  /*137710*/  LDL.LU.64 R60, [R1+0x38b0] ;  /* 0x0038b000013c7983 */ /* 0x000ea20000300a00 */
[----:B------:R-:W-:-:S05]  /*137720*/  IADD3 R80, P3, PT, R68, R252, RZ ;  /* 0x000000fc44507210 */ /* 0x000fca0007f7e0ff */
[----:B------:R1:W-:Y:S04]  /*137730*/  STL [R1+0x3910], R80 ;  /* 0x0039105001007387 */ /* 0x0003e80000100800 */
[----:B------:R-:W-:Y:S01]  /*137740*/  STL [R1+0x38f8], R81 ;  /* 0x0038f85101007387 */ /* 0x000fe20000100800 */
[----:B-1----:R-:W-:-:S03]  /*137750*/  IMAD.X R80, R55, 0x1, R0, P1 ;  /* 0x0000000137507824 */ /* 0x002fc600008e0600 */
[----:B------:R-:W3:Y:S01]  /*137760*/  LDL.LU.64 R54, [R1+0x4550] ;  /* 0x0045500001367983 */ /* 0x000ee20000300a00 */
[----:B------:R-:W-:Y:S01]  /*137770*/  HMMA.1688.F32.TF32 R84, R48, R234, R112 ;  /* 0x000000ea3054723c */ /* 0x000fe20000081070 */
[----:B------:R-:W-:Y:S01]  /*137780*/  IADD3.X R74, PT, PT, R75, R0, RZ, P2, !PT ;  /* 0x000000004b4a7210 */ /* 0x000fe200017fe4ff */
[----:B------:R-:W-:Y:S01]  /*137790*/  IMAD.X R68, R69, 0x1, R0, P3 ;  /* 0x0000000145447824 */ /* 0x000fe200018e0600 */
[----:B------:R-:W-:Y:S01]  /*1377a0*/  STL [R1+0x38fc], R80 ;  /* 0x0038fc5001007387 */ /* 0x000fe20000100800 */
[----:B------:R-:W-:-:S03]  /*1377b0*/  IADD3 R48, P0, PT, R66, R252, RZ ;  /* 0x000000fc42307210 */ /* 0x000fc60007f1e0ff */
[----:B------:R-:W-:Y:S01]  /*1377c0*/  STL [R1+0x3904], R74 ;  /* 0x0039044a01007387 */ /* 0x000fe20000100800 */
[----:B------:R-:W-:-:S03]  /*1377d0*/  IADD3 R50, P1, PT, R64, R252, RZ ;  /* 0x000000fc40327210 */ /* 0x000fc60007f3e0ff */
[----:B------:R-:W-:Y:S01]  /*1377e0*/  STL [R1+0x390c], R68 ;  /* 0x00390c4401007387 */ /* 0x000fe20000100800 */
[-C--:B------:R-:W-:Y:S01]  /*1377f0*/  IADD3 R49, P2, PT, R52, R252.reuse, RZ ;  /* 0x000000fc34317210 */ /* 0x080fe20007f5e0ff */
[----:B------:R-:W-:Y:S06]  /*137800*/  HMMA.1688.F32.TF32 R4, R44, R182, R4 ;  /* 0x000000b62c04723c */ /* 0x000fec0000081004 */
[----:B------:R-:W-:Y:S04]  /*137810*/  STL.64 [R1+0x1160], R84 ;  /* 0x0011605401007387 */ /* 0x000fe80000100a00 */
[----:B------:R-:W-:Y:S04]  /*137820*/  STL.64 [R1+0x1168], R86 ;  /* 0x0011685601007387 */ /* 0x000fe80000100a00 */
[----:B------:R1:W-:Y:S04]  /*137830*/  STL [R1+0x38d0], R48 ;  /* 0x0038d03001007387 */ /* 0x0003e80000100800 */
[----:B------:R4:W-:Y:S04]  /*137840*/  STL [R1+0x38d8], R50 ;  /* 0x0038d83201007387 */ /* 0x0009e80000100800 */
[----:B------:R1:W-:Y:S02]  /*137850*/  STL [R1+0x38e0], R49 ;  /* 0x0038e03101007387 */ /* 0x0003e40000100800 */
[----:B-1----:R-:W-:Y:S01]  /*137860*/  IADD3 R48, P3, PT, R56, R252, RZ ;  /* 0x000000fc38307210 */ /* 0x002fe20007f7e0ff */
[----:B----4-:R-:W-:-:S02]  /*137870*/  IMAD.X R50, R67, 0x1, R0, P0 ;  /* 0x0000000143327824 */ /* 0x010fc400000e0600 */
[----:B------:R-:W-:Y:S02]  /*137880*/  IMAD.X R49, R65, 0x1, R0, P1 ;  /* 0x0000000141317824 */ /* 0x000fe400008e0600 */
[----:B------:R1:W-:Y:S04]  /*137890*/  STL [R1+0x38e8], R48 ;  /* 0x0038e83001007387 */ /* 0x0003e80000100800 */
[----:B------:R4:W-:Y:S04]  /*1378a0*/  STL [R1+0x38cc], R50 ;  /* 0x0038cc3201007387 */ /* 0x0009e80000100800 */
[----:B------:R-:W3:Y:S04]  /*1378b0*/  LDL.LU.64 R68, [R1+0x4548] ;  /* 0x0045480001447983 */ /* 0x000ee80000300a00 */
[----:B------:R-:W-:Y:S04]  /*1378c0*/  STL [R1+0x38d4], R49 ;  /* 0x0038d43101007387 */ /* 0x000fe80000100800 */
[----:B------:R-:W3:Y:S01]  /*1378d0*/  LDL.LU.64 R66, [R1+0x4540] ;  /* 0x0045400001427983 */ /* 0x000ee20000300a00 */
[----:B-1----:R-:W-:-:S02]  /*1378e0*/  IADD3.X R48, PT, PT, R53, R0, RZ, P2, !PT ;  /* 0x0000000035307210 */ /* 0x002fc400017fe4ff */
[----:B------:R-:W-:-:S03]  /*1378f0*/  IADD3 R56, P0, PT, R70, R252, RZ ;  /* 0x000000fc46387210 */ /* 0x000fc60007f1e0ff */
[----:B------:R1:W-:Y:S04]  /*137900*/  STL [R1+0x38dc], R48 ;  /* 0x0038dc3001007387 */ /* 0x0003e80000100800 */
[----:B------:R-:W3:Y:S04]  /*137910*/  LDL.LU.64 R52, [R1+0x3898] ;  /* 0x0038980001347983 */ /* 0x000ee80000300a00 */
[----:B----4-:R-:W4:Y:S01]  /*137920*/  LDL.LU.64 R50, [R1+0x4538] ;  /* 0x0045380001327983 */ /* 0x010f220000300a00 */
[----:B-1----:R-:W-:-:S05]  /*137930*/  IMAD.X R48, R57, 0x1, R0, P3 ;  /* 0x0000000139307824 */ /* 0x002fca00018e0600 */
[----:B------:R3:W-:Y:S04]  /*137940*/  STL [R1+0x38e4], R48 ;  /* 0x0038e43001007387 */ /* 0x0007e80000100800 */
[----:B------:R-:W-:Y:S01]  /*137950*/  STL [R1+0x38ec], R56 ;  /* 0x0038ec3801007387 */ /* 0x000fe20000100800 */
[----:B--2---:R-:W-:-:S05]  /*137960*/  IADD3 R49, P1, PT, R60, R252, RZ ;  /* 0x000000fc3c317210 */ /* 0x004fca0007f3e0ff */
[----:B------:R-:W-:Y:S04]  /*137970*/  STL [R1+0x38f0], R49 ;  /* 0x0038f03101007387 */ /* 0x000fe80000100800 */
[----:B------:R-:W2:Y:S01]  /*137980*/  LDL.LU.64 R64, [R1+0x4530] ;  /* 0x0045300001407983 */ /* 0x000ea20000300a00 */
[----:B---3--:R-:W-:-:S05]  /*137990*/  IADD3 R48, P2, PT, R54, R252, RZ ;  /* 0x000000fc36307210 */ /* 0x008fca0007f5e0ff */
[----:B------:R1:W-:Y:S04]  /*1379a0*/  STL [R1+0x38f4], R48 ;  /* 0x0038f43001007387 */ /* 0x0003e80000100800 */
[----:B-1----:R-:W3:Y:S04]  /*1379b0*/  LDL.LU.64 R48, [R1+0x3548] ;  /* 0x0035480001307983 */ /* 0x002ee80000300a00 */
[----:B------:R1:W-:Y:S04]  /*1379c0*/  STL.64 [R1+0x1cc0], R4 ;  /* 0x001cc00401007387 */ /* 0x0003e80000100a00 */
[----:B------:R-:W-:Y:S04]  /*1379d0*/  STL.64 [R1+0x1cc8], R6 ;  /* 0x001cc80601007387 */ /* 0x000fe80000100a00 */
[----:B------:R-:W2:Y:S04]  /*1379e0*/  LDL.LU.64 R56, [R1+0x3540] ;  /* 0x0035400001387983 */ /* 0x000ea80000300a00 */
[----:B------:R-:W2:Y:S04]  /*1379f0*/  LDL.LU R9, [R1+0xa25c] ;  /* 0x00a25c0001097983 */ /* 0x000ea80000300800 */
[----:B------:R-:W2:Y:S04]  /*137a00*/  LDL.LU R10, [R1+0xa258] ;  /* 0x00a25800010a7983 */ /* 0x000ea80000300800 */
[----:B------:R-:W2:Y:S01]  /*137a10*/  LDL.LU R11, [R1+0xa254] ;  /* 0x00a25400010b7983 */ /* 0x000ea20000300800 */
[----:B-1----:R-:W-:-:S05]  /*137a20*/  IMAD.X R4, R71, 0x1, R0, P0 ;  /* 0x0000000147047824 */ /* 0x002fca00000e0600 */
[----:B------:R1:W-:Y:S04]  /*137a30*/  STL [R1+0x38b0], R4 ;  /* 0x0038b00401007387 */ /* 0x0003e80000100800 */
[----:B------:R-:W3:Y:S01]  /*137a40*/  LDL.LU R2, [R1+0xa250] ;  /* 0x00a2500001027983 */ /* 0x000ee20000300800 */
[----:B------:R-:W-:-:S03]  /*137a50*/  IMAD.X R5, R61, 0x1, R0, P1 ;  /* 0x000000013d057824 */ /* 0x000fc600008e0600 */
[----:B------:R-:W3:Y:S04]  /*137a60*/  LDL.LU.64 R62, [R1+0x3590] ;  /* 0x00359000013e7983 */ /* 0x000ee80000300a00 */
[----:B------:R-:W-:Y:S04]  /*137a70*/  STL [R1+0x38b4], R5 ;  /* 0x0038b40501007387 */ /* 0x000fe80000100800 */
[----:B------:R-:W3:Y:S01]  /*137a80*/  LDL.LU.64 R60, [R1+0x3570] ;  /* 0x00357000013c7983 */ /* 0x000ee20000300a00 */
[----:B-1----:R-:W-:-:S05]  /*137a90*/  IMAD.X R4, R55, 0x1, R0, P2 ;  /* 0x0000000137047824 */ /* 0x002fca00010e0600 */
[----:B------:R1:W-:Y:S04]  /*137aa0*/  STL [R1+0x38b8], R4 ;  /* 0x0038b80401007387 */ /* 0x0003e80000100800 */
[----:B------:R-:W3:Y:S04]  /*137ab0*/  LDL.LU.64 R54, [R1+0x4528] ;  /* 0x0045280001367983 */ /* 0x000ee80000300a00 */
[----:B------:R-:W3:Y:S01]  /*137ac0*/  LDL.LU.64 R6, [R1+0x4520] ;  /* 0x0045200001067983 */ /* 0x000ee20000300a00 */
[----:B------:R-:W-:Y:S01]  /*137ad0*/  MOV R186, R73 ;  /* 0x0000004900ba7202 */ /* 0x000fe20000000f00 */
[----:B------:R-:W-:-:S02]  /*137ae0*/  IMAD.MOV.U32 R187, RZ, RZ, R72 ;  /* 0x000000ffffbb7224 */ /* 0x000fc400078e0048 */
[----:B------:R-:W-:-:S05]  /*137af0*/  IMAD.SHL.U32 R226, R226, 0x80, RZ ;  /* 0x00000080e2e27824 */ /* 0x000fca00078e00ff */
[----:B------:R-:W-:Y:S02]  /*137b00*/  SHF.L.U32 R226, R226, 0x2, RZ ;  /* 0x00000002e2e27819 */ /* 0x000fe400000006ff */
[----:B-1----:R-:W-:Y:S02]  /*137b10*/  IADD3 R4, P0, PT, R68, R252, RZ ;  /* 0x000000fc44047210 */ /* 0x002fe40007f1e0ff */
[-C--:B------:R-:W-:Y:S02]  /*137b20*/  IADD3 R70, P1, PT, R66, R226.reuse, RZ ;  /* 0x000000e242467210 */ /* 0x080fe40007f3e0ff */
[-C--:B------:R-:W-:Y:S01]  /*137b30*/  IADD3 R5, P2, PT, R52, R226.reuse, RZ ;  /* 0x000000e234057210 */ /* 0x080fe20007f5e0ff */
[----:B------:R4:W-:Y:S04]  /*137b40*/  STL [R1+0x38bc], R4 ;  /* 0x0038bc0401007387 */ /* 0x0009e80000100800 */
[----:B------:R-:W-:Y:S04]  /*137b50*/  STL [R1+0x38c0], R70 ;  /* 0x0038c04601007387 */ /* 0x000fe80000100800 */
[----:B------:R-:W-:Y:S01]  /*137b60*/  STL [R1+0x38c4], R5 ;  /* 0x0038c40501007387 */ /* 0x000fe20000100800 */
[----:B----4-:R-:W-:-:S05]  /*137b70*/  IADD3 R4, P3, PT, R50, R226, RZ ;  /* 0x000000e232047210 */ /* 0x010fca0007f7e0ff */
[----:B------:R1:W-:Y:S01]  /*137b80*/  STL [R1+0x38c8], R4 ;  /* 0x0038c80401007387 */ /* 0x0003e20000100800 */
[C---:B------:R-:W-:Y:S08]  /*137b90*/  HMMA.1688.F32.TF32 R12, R44.reuse, R178, R12 ;  /* 0x000000b22c0c723c */ /* 0x040ff0000008100c */
[----:B--2---:R-:W-:Y:S01]  /*137ba0*/  HMMA.1688.F32.TF32 R72, R44, R78, R8 ;  /* 0x0000004e2c48723c */ /* 0x004fe20000081008 */
[----:B------:R-:W-:-:S15]  /*137bb0*/  IMAD.X R9, R69, 0x1, R0, P0 ;  /* 0x0000000145097824 */ /* 0x000fde00000e0600 */
[----:B------:R-:W-:-:S03]  /*137bc0*/  NOP ;  /* 0x0000000000007918 */ /* 0x000fc60000000000 */
[----:B------:R-:W-:Y:S04]  /*137bd0*/  STL.64 [R1+0x1c90], R72 ;  /* 0x001c904801007387 */ /* 0x000fe80000100a00 */
[----:B------:R-:W-:Y:S04]  /*137be0*/  STL.64 [R1+0x1c98], R74 ;  /* 0x001c984a01007387 */ /* 0x000fe80000100a00 */
[----:B-1----:R-:W2:Y:S01]  /*137bf0*/  LDL.LU.64 R4, [R1+0x4518] ;  /* 0x0045180001047983 */ /* 0x002ea20000300a00 */
[----:B---3--:R-:W-:-:S03]  /*137c00*/  IADD3.X R8, PT, PT, R67, R2, RZ, P1, !PT ;  /* 0x0000000243087210 */ /* 0x008fc60000ffe4ff */
[----:B------:R1:W-:Y:S04]  /*137c10*/  STL [R1+0x3894], R9 ;  /* 0x0038940901007387 */ /* 0x0003e80000100800 */
[----:B------:R3:W-:Y:S01]  /*137c20*/  STL [R1+0x3898], R8 ;  /* 0x0038980801007387 */ /* 0x0007e20000100800 */
[----:B-1----:R-:W-:-:S03]  /*137c30*/  IMAD.X R9, R53, 0x1, R2, P2 ;  /* 0x0000000135097824 */ /* 0x002fc600010e0602 */
[----:B------:R-:W4:Y:S04]  /*137c40*/  LDL.LU.64 R52, [R1+0x3840] ;  /* 0x0038400001347983 */ /* 0x000f280000300a00 */
[----:B------:R1:W-:Y:S01]  /*137c50*/  STL [R1+0x389c], R9 ;  /* 0x00389c0901007387 */ /* 0x0003e20000100800 */
[----:B---3--:R-:W-:-:S03]  /*137c60*/  IMAD.X R8, R51, 0x1, R2, P3 ;  /* 0x0000000133087824 */ /* 0x008fc600018e0602 */
[----:B------:R-:W3:Y:S04]  /*137c70*/  LDL.LU.64 R50, [R1+0x3598] ;  /* 0x0035980001327983 */ /* 0x000ee80000300a00 */
[----:B------:R1:W-:Y:S01]  /*137c80*/  STL [R1+0x38a0], R8 ;  /* 0x0038a00801007387 */ /* 0x0003e20000100800 */
[-C--:B------:R-:W-:Y:S02]  /*137c90*/  IADD3 R10, P0, PT, R64, R226.reuse, RZ ;  /* 0x000000e2400a7210 */ /* 0x080fe40007f1e0ff */
[-C--:B-1----:R-:W-:Y:S02]  /*137ca0*/  IADD3 R9, P2, PT, R56, R226.reuse, RZ ;  /* 0x000000e238097210 */ /* 0x082fe40007f5e0ff */
[----:B------:R-:W-:Y:S01]  /*137cb0*/  IADD3 R8, P1, PT, R48, R226, RZ ;  /* 0x000000e230087210 */ /* 0x000fe20007f3e0ff */
[----:B------:R-:W-:Y:S04]  /*137cc0*/  STL [R1+0x38a4], R10 ;  /* 0x0038a40a01007387 */ /* 0x000fe80000100800 */
[----:B------:R1:W-:Y:S04]  /*137cd0*/  STL [R1+0x38a8], R8 ;  /* 0x0038a80801007387 */ /* 0x0003e80000100800 */
[----:B------:R1:W-:Y:S04]  /*137ce0*/  STL [R1+0x38ac], R9 ;  /* 0x0038ac0901007387 */ /* 0x0003e80000100800 */
[----:B------:R-:W-:Y:S04]  /*137cf0*/  STL.64 [R1+0x1cb0], R12 ;  /* 0x001cb00c01007387 */ /* 0x000fe80000100a00 */
[----:B------:R1:W-:Y:S02]  /*137d00*/  STL.64 [R1+0x1cb8], R14 ;  /* 0x001cb80e01007387 */ /* 0x0003e40000100a00 */
[----:B-1----:R-:W-:Y:S01]  /*137d10*/  IMAD.X R8, R65, 0x1, R2, P0 ;  /* 0x0000000141087824 */ /* 0x002fe200000e0602 */
[----:B------:R-:W-:-:S02]  /*137d20*/  IADD3.X R9, PT, PT, R49, R2, RZ, P1, !PT ;  /* 0x0000000231097210 */ /* 0x000fc40000ffe4ff */
[----:B------:R-:W3:Y:S04]  /*137d30*/  LDL.LU.64 R48, [R1+0x35b0] ;  /* 0x0035b00001307983 */ /* 0x000ee80000300a00 */
[----:B------:R1:W-:Y:S04]  /*137d40*/  STL [R1+0x3878], R8 ;  /* 0x0038780801007387 */ /* 0x0003e80000100800 */
[----:B------:R1:W-:Y:S04]  /*137d50*/  STL [R1+0x3884], R9 ;  /* 0x0038840901007387 */ /* 0x0003e80000100800 */
[----:B------:R-:W3:Y:S04]  /*137d60*/  LDL.LU.64 R14, [R1+0x35a8] ;  /* 0x0035a800010e7983 */ /* 0x000ee80000300a00 */
[----:B------:R-:W3:Y:S01]  /*137d70*/  LDL.LU.64 R10, [R1+0x35a0] ;  /* 0x0035a000010a7983 */ /* 0x000ee20000300a00 */
[----:B------:R-:W-:Y:S01]  /*137d80*/  HMMA.1688.F32.TF32 R64, R44, R186, R152 ;  /* 0x000000ba2c40723c */ /* 0x000fe20000081098 */
[----:B-1----:R-:W-:-:S05]  /*137d90*/  IMAD.X R8, R57, 0x1, R2, P2 ;  /* 0x0000000139087824 */ /* 0x002fca00010e0602 */
[----:B------:R1:W-:Y:S04]  /*137da0*/  STL [R1+0x3888], R8 ;  /* 0x0038880801007387 */ /* 0x0003e80000100800 */
[----:B------:R-:W3:Y:S01]  /*137db0*/  LDL.LU.64 R56, [R1+0x4510] ;  /* 0x0045100001387983 */ /* 0x000ee20000300a00 */
[-C--:B------:R-:W-:Y:S02]  /*137dc0*/  IADD3 R12, P1, PT, R60, R226.reuse, RZ ;  /* 0x000000e23c0c7210 */ /* 0x080fe40007f3e0ff */
[-C--:B------:R-:W-:Y:S02]  /*137dd0*/  IADD3 R9, P2, PT, R54, R226.reuse, RZ ;  /* 0x000000e236097210 */ /* 0x080fe40007f5e0ff */
[----:B-1----:R-:W-:-:S05]  /*137de0*/  IADD3 R8, P0, PT, R62, R226, RZ ;  /* 0x000000e23e087210 */ /* 0x002fca0007f1e0ff */
[----:B------:R1:W-:Y:S04]  /*137df0*/  STL [R1+0x388c], R8 ;  /* 0x00388c0801007387 */ /* 0x0003e80000100800 */
[----:B------:R-:W-:Y:S04]  /*137e00*/  STL [R1+0x3890], R12 ;  /* 0x0038900c01007387 */ /* 0x000fe80000100800 */
[----:B------:R-:W-:Y:S01]  /*137e10*/  STL [R1+0x387c], R9 ;  /* 0x00387c0901007387 */ /* 0x000fe20000100800 */
[----:B-1----:R-:W-:-:S05]  /*137e20*/  IADD3 R8, P3, PT, R6, R226, RZ ;  /* 0x000000e206087210 */ /* 0x002fca0007f7e0ff */
[----:B------:R1:W-:Y:S04]  /*137e30*/  STL [R1+0x3880], R8 ;  /* 0x0038800801007387 */ /* 0x0003e80000100800 */
[----:B------:R-:W-:Y:S04]  /*137e40*/  STL.64 [R1+0x1d50], R64 ;  /* 0x001d504001007387 */ /* 0x000fe80000100a00 */
[----:B------:R-:W-:Y:S04]  /*137e50*/  STL.64 [R1+0x1d58], R66 ;  /* 0x001d584201007387 */ /* 0x000fe80000100a00 */
[----:B-1----:R-:W3:Y:S01]  /*137e60*/  LDL.LU.64 R8, [R1+0x4508] ;  /* 0x0045080001087983 */ /* 0x002ee20000300a00 */
[----:B------:R-:W-:-:S02]  /*137e70*/  IMAD.X R13, R63, 0x1, R2, P0 ;  /* 0x000000013f0d7824 */ /* 0x000fc400000e0602 */
[--C-:B------:R-:W-:Y:S01]  /*137e80*/  IMAD.X R12, R61, 0x1, R2.reuse, P1 ;  /* 0x000000013d0c7824 */ /* 0x100fe200008e0602 */
[----:B------:R-:W-:Y:S02]  /*137e90*/  IADD3.X R60, PT, PT, R55, R2, RZ, P2, !PT ;  /* 0x00000002373c7210 */ /* 0x000fe400017fe4ff */
[----:B------:R-:W-:Y:S04]  /*137ea0*/  STL [R1+0x386c], R13 ;  /* 0x00386c0d01007387 */ /* 0x000fe80000100800 */
[----:B------:R1:W-:Y:S04]  /*137eb0*/  STL [R1+0x3870], R12 ;  /* 0x0038700c01007387 */ /* 0x0003e80000100800 */
[----:B------:R-:W3:Y:S04]  /*137ec0*/  LDL.LU.64 R54, [R1+0x3808] ;  /* 0x0038080001367983 */ /* 0x000ee80000300a00 */
[----:B-1----:R-:W3:Y:S04]  /*137ed0*/  LDL.LU.64 R12, [R1+0x4500] ;  /* 0x00450000010c7983 */ /* 0x002ee80000300a00 */
[----:B------:R2:W-:Y:S01]  /*137ee0*/  STL [R1+0x385c], R60 ;  /* 0x00385c3c01007387 */ /* 0x0005e20000100800 */
[----:B------:R-:W-:-:S05]  /*137ef0*/  IMAD.X R6, R7, 0x1, R2, P3 ;  /* 0x0000000107067824 */ /* 0x000fca00018e0602 */
[----:B------:R-:W-:Y:S01]  /*137f00*/  STL [R1+0x3860], R6 ;  /* 0x0038600601007387 */ /* 0x000fe20000100800 */
[----:B------:R-:W-:Y:S01]  /*137f10*/  HMMA.1688.F32.TF32 R20, R44, R170, R20 ;  /* 0x000000aa2c14723c */ /* 0x000fe20000081014 */
[----:B--2---:R-:W-:-:S05]  /*137f20*/  IADD3 R60, P0, PT, R4, R226, RZ ;  /* 0x000000e2043c7210 */ /* 0x004fca0007f1e0ff */
[----:B------:R1:W-:Y:S02]  /*137f30*/  STL [R1+0x3864], R60 ;  /* 0x0038643c01007387 */ /* 0x0003e40000100800 */
[----:B-1----:R-:W-:Y:S01]  /*137f40*/  HMMA.1688.F32.TF32 R60, R44, R190, R16 ;  /* 0x000000be2c3c723c */ /* 0x002fe20000081010 */
[-C--:B----4-:R-:W-:Y:S02]  /*137f50*/  IADD3 R7, P1, PT, R52, R226.reuse, RZ ;  /* 0x000000e234077210 */ /* 0x090fe40007f3e0ff */
[----:B---3--:R-:W-:Y:S01]  /*137f60*/  IADD3 R6, P2, PT, R50, R226, RZ ;  /* 0x000000e232067210 */ /* 0x008fe20007f5e0ff */
[--C-:B------:R-:W-:Y:S02]  /*137f70*/  IMAD.X R16, R5, 0x1, R2.reuse, P0 ;  /* 0x0000000105107824 */ /* 0x100fe400000e0602 */
[----:B------:R-:W-:Y:S04]  /*137f80*/  STL [R1+0x3868], R7 ;  /* 0x0038680701007387 */ /* 0x000fe80000100800 */
[----:B------:R1:W-:Y:S01]  /*137f90*/  STL [R1+0x3874], R6 ;  /* 0x0038740601007387 */ /* 0x0003e20000100800 */
[----:B------:R-:W-:-:S03]  /*137fa0*/  IMAD.X R17, R53, 0x1, R2, P1 ;  /* 0x0000000135117824 */ /* 0x000fc600008e0602 */
[----:B-1----:R-:W2:Y:S05]  /*137fb0*/  LDL.LU.64 R6, [R1+0x35e8] ;  /* 0x0035e80001067983 */ /* 0x002eaa0000300a00 */
[----:B------:R-:W-:Y:S04]  /*137fc0*/  STL.64 [R1+0x1d40], R60 ;  /* 0x001d403c01007387 */ /* 0x000fe80000100a00 */
[----:B------:R-:W-:Y:S04]  /*137fd0*/  STL.64 [R1+0x1d48], R62 ;  /* 0x001d483e01007387 */ /* 0x000fe80000100a00 */
[----:B------:R-:W3:Y:S04]  /*137fe0*/  LDL.LU.64 R4, [R1+0x35e0] ;  /* 0x0035e00001047983 */ /* 0x000ee80000300a00 */
[----:B------:R1:W-:Y:S04]  /*137ff0*/  STL [R1+0x3840], R16 ;  /* 0x0038401001007387 */ /* 0x0003e80000100800 */
[----:B------:R-:W4:Y:S04]  /*138000*/  LDL.LU.64 R52, [R1+0x35d8] ;  /* 0x0035d80001347983 */ /* 0x000f280000300a00 */
[----:B------:R1:W-:Y:S02]  /*138010*/  STL [R1+0x3844], R17 ;  /* 0x0038441101007387 */ /* 0x0003e40000100800 */
[----:B-1----:R-:W-:-:S02]  /*138020*/  IADD3.X R16, PT, PT, R51, R2, RZ, P2, !PT ;  /* 0x0000000233107210 */ /* 0x002fc400017fe4ff */
[----:B------:R-:W4:Y:S01]  /*138030*/  LDL.LU.64 R50, [R1+0x35b8] ;  /* 0x0035b80001327983 */ /* 0x000f220000300a00 */
[----:B------:R-:W-:-:S03]  /*138040*/  IADD3 R17, P0, PT, R48, R226, RZ ;  /* 0x000000e230117210 */ /* 0x000fc60007f1e0ff */
[----:B------:R1:W-:Y:S01]  /*138050*/  STL [R1+0x384c], R16 ;  /* 0x00384c1001007387 */ /* 0x0003e20000100800 */
[----:B------:R-:W-:-:S03]  /*138060*/  IADD3 R18, P1, PT, R14, R226, RZ ;  /* 0x000000e20e127210 */ /* 0x000fc60007f3e0ff */
[----:B------:R1:W-:Y:S04]  /*138070*/  STL [R1+0x3850], R17 ;  /* 0x0038501101007387 */ /* 0x0003e80000100800 */
[----:B------:R-:W-:Y:S01]  /*138080*/  STL [R1+0x3854], R18 ;  /* 0x0038541201007387 */ /* 0x000fe20000100800 */
[-C--:B-1----:R-:W-:Y:S02]  /*138090*/  IADD3 R16, P2, PT, R10, R226.reuse, RZ ;  /* 0x000000e20a107210 */ /* 0x082fe40007f5e0ff */
[----:B------:R-:W-:-:S03]  /*1380a0*/  IADD3 R17, P3, PT, R56, R226, RZ ;  /* 0x000000e238117210 */ /* 0x000fc60007f7e0ff */
[----:B------:R1:W-:Y:S04]  /*1380b0*/  STL [R1+0x3858], R16 ;  /* 0x0038581001007387 */ /* 0x0003e80000100800 */
[----:B------:R-:W-:Y:S04]  /*1380c0*/  STL [R1+0x3848], R17 ;  /* 0x0038481101007387 */ /* 0x000fe80000100800 */
[----:B------:R-:W-:Y:S04]  /*1380d0*/  STL.64 [R1+0x1d20], R20 ;  /* 0x001d201401007387 */ /* 0x000fe80000100a00 */
[----:B------:R-:W-:Y:S01]  /*1380e0*/  STL.64 [R1+0x1d28], R22 ;  /* 0x001d281601007387 */ /* 0x000fe20000100a00 */
[----:B-1----:R-:W-:-:S03]  /*1380f0*/  IMAD.X R16, R49, 0x1, R2, P0 ;  /* 0x0000000131107824 */ /* 0x002fc600000e0602 */
[----:B------:R-:W4:Y:S01]  /*138100*/  LDL.LU.64 R48, [R1+0x44f8] ;  /* 0x0044f80001307983 */ /* 0x000f220000300a00 */
[----:B------:R-:W-:-:S03]  /*138110*/  IMAD.X R14, R15, 0x1, R2, P1 ;  /* 0x000000010f0e7824 */ /* 0x000fc600008e0602 */
[----:B------:R1:W-:Y:S01]  /*138120*/  STL [R1+0x3834], R16 ;  /* 0x0038341001007387 */ /* 0x0003e20000100800 */
[----:B------:R-:W-:Y:S01]  /*138130*/  IMAD.X R19, R11, 0x1, R2, P2 ;  /* 0x000000010b137824 */ /* 0x000fe200010e0602 */
[----:B------:R-:W-:Y:S02]  /*138140*/  IADD3.X R18, PT, PT, R57, R2, RZ, P3, !PT ;  /* 0x0000000239127210 */ /* 0x000fe40001ffe4ff */
[----:B-1----:R-:W4:Y:S04]  /*138150*/  LDL.LU.64 R16, [R1+0x37d0] ;  /* 0x0037d00001107983 */ /* 0x002f280000300a00 */
[----:B------:R1:W-:Y:S04]  /*138160*/  STL [R1+0x3838], R14 ;  /* 0x0038380e01007387 */ /* 0x0003e80000100800 */
[----:B-1----:R-:W4:Y:S04]  /*138170*/  LDL.LU.64 R14, [R1+0x44f0] ;  /* 0x0044f000010e7983 */ /* 0x002f280000300a00 */
[----:B------:R-:W4:Y:S01]  /*138180*/  LDL.LU.64 R10, [R1+0x37d8] ;  /* 0x0037d800010a7983 */ /* 0x000f220000300a00 */
[----:B------:R-:W-:-:S03]  /*138190*/  IADD3 R20, P0, PT, R8, R226, RZ ;  /* 0x000000e208147210 */ /* 0x000fc60007f1e0ff */
[----:B------:R-:W-:Y:S04]  /*1381a0*/  STL [R1+0x383c], R19 ;  /* 0x00383c1301007387 */ /* 0x000fe80000100800 */
[----:B------:R-:W-:Y:S04]  /*1381b0*/  STL [R1+0x3824], R18 ;  /* 0x0038241201007387 */ /* 0x000fe80000100800 */
[----:B------:R1:W-:Y:S02]  /*1381c0*/  STL [R1+0x3828], R20 ;  /* 0x0038281401007387 */ /* 0x0003e40000100800 */
[----:B-1----:R-:W-:Y:S01]  /*1381d0*/  HMMA.1688.F32.TF32 R20, R44, R194, R24 ;  /* 0x000000c22c14723c */ /* 0x002fe20000081018 */
[----:B------:R-:W-:-:S02]  /*1381e0*/  IADD3 R19, P1, PT, R54, R226, RZ ;  /* 0x000000e236137210 */ /* 0x000fc40007f3e0ff */
[----:B------:R-:W-:-:S03]  /*1381f0*/  IADD3 R18, P2, PT, R12, R226, RZ ;  /* 0x000000e20c127210 */ /* 0x000fc60007f5e0ff */
[----:B------:R1:W-:Y:S04]  /*138200*/  STL [R1+0x382c], R19 ;  /* 0x00382c1301007387 */ /* 0x0003e80000100800 */
[----:B------:R1:W-:Y:S02]  /*138210*/  STL [R1+0x3830], R18 ;  /* 0x0038301201007387 */ /* 0x0003e40000100800 */
[--C-:B-1----:R-:W-:Y:S02]  /*138220*/  IMAD.X R19, R9, 0x1, R2.reuse, P0 ;  /* 0x0000000109137824 */ /* 0x102fe400000e0602 */
[----:B------:R-:W4:Y:S05]  /*138230*/  LDL.LU.64 R8, [R1+0x3608] ;  /* 0x0036080001087983 */ /* 0x000f2a0000300a00 */
[----:B------:R-:W-:Y:S04]  /*138240*/  STL.64 [R1+0x1ce0], R20 ;  /* 0x001ce01401007387 */ /* 0x000fe80000100a00 */
[----:B------:R1:W-:Y:S04]  /*138250*/  STL.64 [R1+0x1ce8], R22 ;  /* 0x001ce81601007387 */ /* 0x0003e80000100a00 */
[----:B------:R-:W-:Y:S01]  /*138260*/  STL [R1+0x3808], R19 ;  /* 0x0038081301007387 */ /* 0x000fe20000100800 */
[----:B------:R-:W-:-:S03]  /*138270*/  IMAD.X R18, R55, 0x1, R2, P1 ;  /* 0x0000000137127824 */ /* 0x000fc600008e0602 */
[----:B------:R-:W4:Y:S04]  /*138280*/  LDL.LU.64 R24, [R1+0x3600] ;  /* 0x0036000001187983 */ /* 0x000f280000300a00 */
[----:B-1----:R-:W4:Y:S04]  /*138290*/  LDL.LU.64 R22, [R1+0x35f8] ;  /* 0x0035f80001167983 */ /* 0x002f280000300a00 */
[----:B------:R3:W-:Y:S04]  /*1382a0*/  STL [R1+0x380c], R18 ;  /* 0x00380c1201007387 */ /* 0x0007e80000100800 */
[----:B------:R-:W4:Y:S01]  /*1382b0*/  LDL.LU.64 R20, [R1+0x35f0] ;  /* 0x0035f00001147983 */ /* 0x000f220000300a00 */
[----:B------:R-:W-:Y:S01]  /*1382c0*/  HMMA.1688.F32.TF32 R28, R44, R198, R28 ;  /* 0x000000c62c1c723c */ /* 0x000fe2000008101c */
[----:B------:R-:W-:-:S05]  /*1382d0*/  IMAD.X R13, R13, 0x1, R2, P2 ;  /* 0x000000010d0d7824 */ /* 0x000fca00010e0602 */
[----:B------:R4:W-:Y:S01]  /*1382e0*/  STL [R1+0x3810], R13 ;  /* 0x0038100d01007387 */ /* 0x0009e20000100800 */
[-C--:B--2---:R-:W-:Y:S02]  /*1382f0*/  IADD3 R12, P0, PT, R6, R226.reuse, RZ ;  /* 0x000000e2060c7210 */ /* 0x084fe40007f1e0ff */
[-C--:B---3--:R-:W-:Y:S02]  /*138300*/  IADD3 R18, P1, PT, R4, R226.reuse, RZ ;  /* 0x000000e204127210 */ /* 0x088fe40007f3e0ff */
[----:B----4-:R-:W-:Y:S01]  /*138310*/  IADD3 R13, P2, PT, R52, R226, RZ ;  /* 0x000000e2340d7210 */ /* 0x010fe20007f5e0ff */
[----:B------:R1:W-:Y:S04]  /*138320*/  STL [R1+0x3814], R12 ;  /* 0x0038140c01007387 */ /* 0x0003e80000100800 */
[----:B------:R2:W-:Y:S01]  /*138330*/  STL [R1+0x3818], R18 ;  /* 0x0038181201007387 */ /* 0x0005e20000100800 */
[----:B------:R-:W-:-:S03]  /*138340*/  IADD3.X R6, PT, PT, R7, R2, RZ, P0, !PT ;  /* 0x0000000207067210 */ /* 0x000fc600007fe4ff */
[----:B------:R-:W-:Y:S01]  /*138350*/  STL [R1+0x381c], R13 ;  /* 0x00381c0d01007387 */ /* 0x000fe20000100800 */
[----:B-1----:R-:W-:-:S03]  /*138360*/  IADD3 R12, P3, PT, R50, R226, RZ ;  /* 0x000000e2320c7210 */ /* 0x002fc60007f7e0ff */
[----:B--2---:R-:W2:Y:S04]  /*138370*/  LDL.LU.64 R18, [R1+0x44e8] ;  /* 0x0044e80001127983 */ /* 0x004ea80000300a00 */
[----:B------:R1:W-:Y:S04]  /*138380*/  STL [R1+0x3820], R12 ;  /* 0x0038200c01007387 */ /* 0x0003e80000100800 */
[----:B------:R-:W-:Y:S04]  /*138390*/  STL.64 [R1+0x1cf0], R28 ;  /* 0x001cf01c01007387 */ /* 0x000fe80000100a00 */
[----:B------:R-:W-:Y:S01]  /*1383a0*/  STL.64 [R1+0x1cf8], R30 ;  /* 0x001cf81e01007387 */ /* 0x000fe20000100a00 */
[----:B------:R-:W-:-:S03]  /*1383b0*/  IMAD.X R26, R5, 0x1, R2, P1 ;  /* 0x00000001051a7824 */ /* 0x000fc600008e0602 */
[----:B-1----:R-:W3:Y:S04]  /*1383c0*/  LDL.LU.64 R12, [R1+0x3798] ;  /* 0x00379800010c7983 */ /* 0x002ee80000300a00 */
[----:B------:R1:W-:Y:S04]  /*1383d0*/  STL [R1+0x37f8], R6 ;  /* 0x0037f80601007387 */ /* 0x0003e80000100800 */
[----:B-1----:R-:W4:Y:S04]  /*1383e0*/  LDL.LU.64 R6, [R1+0x44e0] ;  /* 0x0044e00001067983 */ /* 0x002f280000300a00 */
[----:B------:R-:W4:Y:S04]  /*1383f0*/  LDL.LU.64 R4, [R1+0x44d8] ;  /* 0x0044d80001047983 */ /* 0x000f280000300a00 */
[----:B------:R1:W-:Y:S01]  /*138400*/  STL [R1+0x37fc], R26 ;  /* 0x0037fc1a01007387 */ /* 0x0003e20000100800 */
[----:B------:R-:W-:Y:S01]  /*138410*/  IMAD.X R27, R53, 0x1, R2, P2 ;  /* 0x00000001351b7824 */ /* 0x000fe200010e0602 */
[----:B------:R-:W-:-:S04]  /*138420*/  IADD3 R28, P0, PT, R48, R226, RZ ;  /* 0x000000e2301c7210 */ /* 0x000fc80007f1e0ff */
[----:B------:R-:W-:Y:S01]  /*138430*/  STL [R1+0x3800], R27 ;  /* 0x0038001b01007387 */ /* 0x000fe20000100800 */
[----:B-1----:R-:W-:-:S05]  /*138440*/  IMAD.X R26, R51, 0x1, R2, P3 ;  /* 0x00000001331a7824 */ /* 0x002fca00018e0602 */
[----:B------:R-:W-:Y:S04]  /*138450*/  STL [R1+0x3804], R26 ;  /* 0x0038041a01007387 */ /* 0x000fe80000100800 */
[----:B------:R1:W-:Y:S02]  /*138460*/  STL [R1+0x37ec], R28 ;  /* 0x0037ec1c01007387 */ /* 0x0003e40000100800 */
[----:B-1----:R-:W-:Y:S01]  /*138470*/  HMMA.1688.F32.TF32 R28, R44, R222, R32 ;  /* 0x000000de2c1c723c */ /* 0x002fe20000081020 */
[-C--:B------:R-:W-:Y:S02]  /*138480*/  IADD3 R27, P1, PT, R16, R226.reuse, RZ ;  /* 0x000000e2101b7210 */ /* 0x080fe40007f3e0ff */
[----:B------:R-:W-:-:S03]  /*138490*/  IADD3 R26, P2, PT, R14, R226, RZ ;  /* 0x000000e20e1a7210 */ /* 0x000fc60007f5e0ff */
[----:B------:R1:W-:Y:S04]  /*1384a0*/  STL [R1+0x37f0], R27 ;  /* 0x0037f01b01007387 */ /* 0x0003e80000100800 */
[----:B------:R1:W-:Y:S01]  /*1384b0*/  STL [R1+0x37f4], R26 ;  /* 0x0037f41a01007387 */ /* 0x0003e20000100800 */
[----:B------:R-:W-:-:S08]  /*1384c0*/  IMAD.X R16, R17, 0x1, R2, P1 ;  /* 0x0000000111107824 */ /* 0x000fd000008e0602 */
[----:B------:R-:W-:Y:S04]  /*1384d0*/  STL.64 [R1+0x1d10], R28 ;  /* 0x001d101c01007387 */ /* 0x000fe80000100a00 */
[----:B------:R1:W-:Y:S02]  /*1384e0*/  STL.64 [R1+0x1d18], R30 ;  /* 0x001d181e01007387 */ /* 0x0003e40000100a00 */
[----:B-1----:R-:W-:Y:S02]  /*1384f0*/  IADD3 R27, P3, PT, R10, R226, RZ ;  /* 0x000000e20a1b7210 */ /* 0x002fe40007f7e0ff */
[----:B------:R-:W-:Y:S01]  /*138500*/  IADD3.X R26, PT, PT, R49, R2, RZ, P0, !PT ;  /* 0x00000002311a7210 */ /* 0x000fe200007fe4ff */
[--C-:B------:R-:W-:Y:S01]  /*138510*/  IMAD.X R15, R15, 0x1, R2.reuse, P2 ;  /* 0x000000010f0f7824 */ /* 0x100fe200010e0602 */
[----:B------:R-:W-:Y:S01]  /*138520*/  HMMA.1688.F32.TF32 R28, R44, R214, R120 ;  /* 0x000000d62c1c723c */ /* 0x000fe20000081078 */
[----:B------:R-:W-:Y:S01]  /*138530*/  IMAD.X R14, R11, 0x1, R2, P3 ;  /* 0x000000010b0e7824 */ /* 0x000fe200018e0602 */
[----:B------:R-:W-:Y:S01]  /*138540*/  STL [R1+0x37e0], R27 ;  /* 0x0037e01b01007387 */ /* 0x000fe20000100800 */
[----:B------:R-:W-:-:S03]  /*138550*/  IADD3 R11, P0, PT, R8, R226, RZ ;  /* 0x000000e2080b7210 */ /* 0x000fc60007f1e0ff */
[----:B------:R-:W-:Y:S04]  /*138560*/  STL [R1+0x37d0], R26 ;  /* 0x0037d01a01007387 */ /* 0x000fe80000100800 */
[----:B------:R-:W-:Y:S04]  /*138570*/  STL [R1+0x37d4], R16 ;  /* 0x0037d41001007387 */ /* 0x000fe80000100800 */
[----:B------:R-:W-:Y:S01]  /*138580*/  STL [R1+0x37d8], R15 ;  /* 0x0037d80f01007387 */ /* 0x000fe20000100800 */
[----:B------:R-:W-:-:S03]  /*138590*/  IADD3 R10, P1, PT, R24, R226, RZ ;  /* 0x000000e2180a7210 */ /* 0x000fc60007f3e0ff */
[----:B------:R-:W-:Y:S04]  /*1385a0*/  STL [R1+0x37dc], R14 ;  /* 0x0037dc0e01007387 */ /* 0x000fe80000100800 */
[----:B------:R1:W-:Y:S04]  /*1385b0*/  STL [R1+0x37e4], R11 ;  /* 0x0037e40b01007387 */ /* 0x0003e80000100800 */
[----:B------:R1:W-:Y:S02]  /*1385c0*/  STL [R1+0x37e8], R10 ;  /* 0x0037e80a01007387 */ /* 0x0003e40000100800 */
[----:B-1----:R-:W-:-:S02]  /*1385d0*/  IADD3 R11, P2, PT, R22, R226, RZ ;  /* 0x000000e2160b7210 */ /* 0x002fc40007f5e0ff */
[----:B------:R-:W-:Y:S04]  /*1385e0*/  STL.64 [R1+0x1da0], R28 ;  /* 0x001da01c01007387 */ /* 0x000fe80000100a00 */
[----:B------:R-:W-:Y:S01]  /*1385f0*/  STL.64 [R1+0x1da8], R30 ;  /* 0x001da81e01007387 */ /* 0x000fe20000100a00 */
[----:B------:R-:W-:-:S03]  /*138600*/  IADD3 R10, P3, PT, R20, R226, RZ ;  /* 0x000000e2140a7210 */ /* 0x000fc60007f7e0ff */
[----:B------:R-:W4:Y:S04]  /*138610*/  LDL.LU.64 R16, [R1+0x3628] ;  /* 0x0036280001107983 */ /* 0x000f280000300a00 */
[----:B------:R-:W-:Y:S04]  /*138620*/  STL [R1+0x37c4], R11 ;  /* 0x0037c40b01007387 */ /* 0x000fe80000100800 */
[----:B------:R-:W4:Y:S04]  /*138630*/  LDL.LU.64 R14, [R1+0x3620] ;  /* 0x00362000010e7983 */ /* 0x000f280000300a00 */
[----:B------:R1:W-:Y:S01]  /*138640*/  STL [R1+0x37cc], R10 ;  /* 0x0037cc0a01007387 */ /* 0x0003e20000100800 */
[----:B------:R-:W-:-:S03]  /*138650*/  IADD3.X R26, PT, PT, R9, R2, RZ, P0, !PT ;  /* 0x00000002091a7210 */ /* 0x000fc600007fe4ff */
[----:B-1----:R-:W4:Y:S04]  /*138660*/  LDL.LU.64 R10, [R1+0x3618] ;  /* 0x00361800010a7983 */ /* 0x002f280000300a00 */
[----:B------:R-:W4:Y:S01]  /*138670*/  LDL.LU.64 R8, [R1+0x3610] ;  /* 0x0036100001087983 */ /* 0x000f220000300a00 */
[----:B------:R-:W-:-:S03]  /*138680*/  IMAD.X R24, R25, 0x1, R2, P1 ;  /* 0x0000000119187824 */ /* 0x000fc600008e0602 */
[----:B------:R-:W-:Y:S04]  /*138690*/  STL [R1+0x37b8], R26 ;  /* 0x0037b81a01007387 */ /* 0x000fe80000100800 */
[----:B------:R1:W-:Y:S02]  /*1386a0*/  STL [R1+0x37bc], R24 ;  /* 0x0037bc1801007387 */ /* 0x0003e40000100800 */
[----:B-1----:R-:W-:Y:S01]  /*1386b0*/  HMMA.1688.F32.TF32 R24, R44, R202, R124 ;  /* 0x000000ca2c18723c */ /* 0x002fe2000008107c */
[--C-:B------:R-:W-:Y:S02]  /*1386c0*/  IMAD.X R22, R23, 0x1, R2.reuse, P2 ;  /* 0x0000000117167824 */ /* 0x100fe400010e0602 */
[----:B------:R-:W-:-:S03]  /*1386d0*/  IMAD.X R21, R21, 0x1, R2, P3 ;  /* 0x0000000115157824 */ /* 0x000fc600018e0602 */
[----:B------:R3:W-:Y:S04]  /*1386e0*/  STL [R1+0x37c0], R22 ;  /* 0x0037c01601007387 */ /* 0x0007e80000100800 */
[----:B------:R4:W-:Y:S01]  /*1386f0*/  STL [R1+0x37c8], R21 ;  /* 0x0037c81501007387 */ /* 0x0009e20000100800 */
[----:B------:R-:W-:Y:S01]  /*138700*/  HMMA.1688.F32.TF32 R52, R44, R246, R148 ;  /* 0x000000f62c34723c */ /* 0x000fe20000081094 */
[----:B--2---:R-:W-:-:S05]  /*138710*/  IADD3 R20, P0, PT, R18, R226, RZ ;  /* 0x000000e212147210 */ /* 0x004fca0007f1e0ff */
[----:B------:R1:W-:Y:S04]  /*138720*/  STL [R1+0x37b4], R20 ;  /* 0x0037b41401007387 */ /* 0x0003e80000100800 */
[----:B------:R-:W-:Y:S04]  /*138730*/  STL.64 [R1+0x1d80], R24 ;  /* 0x001d801801007387 */ /* 0x000fe80000100a00 */
[----:B------:R-:W-:Y:S01]  /*138740*/  STL.64 [R1+0x1d88], R26 ;  /* 0x001d881a01007387 */ /* 0x000fe20000100a00 */
[----:B---3--:R-:W-:-:S05]  /*138750*/  IADD3 R22, P1, PT, R12, R226, RZ ;  /* 0x000000e20c167210 */ /* 0x008fca0007f3e0ff */
[----:B------:R-:W-:Y:S04]  /*138760*/  STL [R1+0x37a0], R22 ;  /* 0x0037a01601007387 */ /* 0x000fe80000100800 */
[----:B------:R-:W2:Y:S01]  /*138770*/  LDL.LU.64 R48, [R1+0x46b8] ;  /* 0x0046b80001307983 */ /* 0x000ea20000300a00 */
[-C--:B----4-:R-:W-:Y:S02]  /*138780*/  IADD3 R21, P2, PT, R6, R226.reuse, RZ ;  /* 0x000000e206157210 */ /* 0x090fe40007f5e0ff */
[----:B-1----:R-:W-:-:S03]  /*138790*/  IADD3 R20, P3, PT, R4, R226, RZ ;  /* 0x000000e204147210 */ /* 0x002fc60007f7e0ff */
[----:B------:R-:W-:Y:S04]  /*1387a0*/  STL [R1+0x37a8], R21 ;  /* 0x0037a81501007387 */ /* 0x000fe80000100800 */
[----:B------:R-:W3:Y:S01]  /*1387b0*/  LDL.LU.64 R34, [R1+0x46b0] ;  /* 0x0046b00001227983 */ /* 0x000ee20000300a00 */
[----:B------:R-:W-:-:S03]  /*1387c0*/  IADD3.X R18, PT, PT, R19, R2, RZ, P0, !PT ;  /* 0x0000000213127210 */ /* 0x000fc600007fe4ff */
[----:B------:R1:W-:Y:S01]  /*1387d0*/  STL [R1+0x37b0], R20 ;  /* 0x0037b01401007387 */ /* 0x0003e20000100800 */
[----:B------:R-:W-:-:S03]  /*1387e0*/  IMAD.X R12, R13, 0x1, R2, P1 ;  /* 0x000000010d0c7824 */ /* 0x000fc600008e0602 */
[----:B------:R-:W4:Y:S04]  /*1387f0*/  LDL.LU.64 R32, [R1+0x3758] ;  /* 0x0037580001207983 */ /* 0x000f280000300a00 */
[----:B------:R-:W-:Y:S04]  /*138800*/  STL [R1+0x3798], R18 ;  /* 0x0037981201007387 */ /* 0x000fe80000100800 */
[----:B------:R-:W-:Y:S04]  /*138810*/  STL [R1+0x379c], R12 ;  /* 0x00379c0c01007387 */ /* 0x000fe80000100800 */
[----:B------:R-:W4:Y:S01]  /*138820*/  LDL.LU.64 R30, [R1+0x46a8] ;  /* 0x0046a800011e7983 */ /* 0x000f220000300a00 */
[----:B-1----:R-:W-:Y:S01]  /*138830*/  HMMA.1688.F32.TF32 R20, R44, R58, R128 ;  /* 0x0000003a2c14723c */ /* 0x002fe20000081080 */
[----:B------:R-:W-:-:S02]  /*138840*/  IMAD.X R6, R7, 0x1, R2, P2 ;  /* 0x0000000107067824 */ /* 0x000fc400010e0602 */
[----:B------:R-:W-:Y:S01]  /*138850*/  IMAD.X R4, R5, 0x1, R2, P3 ;  /* 0x0000000105047824 */ /* 0x000fe200018e0602 */
[----:B------:R-:W-:Y:S04]  /*138860*/  LDS R7, [R248+UR10+0x3e780] ;  /* 0x03e7800af8077984 */ /* 0x000fe80008000800 */
[----:B------:R-:W-:Y:S04]  /*138870*/  STL [R1+0x37a4], R6 ;  /* 0x0037a40601007387 */ /* 0x000fe80000100800 */
[----:B------:R-:W-:Y:S04]  /*138880*/  STL [R1+0x37ac], R4 ;  /* 0x0037ac0401007387 */ /* 0x000fe80000100800 */
[----:B------:R-:W4:Y:S04]  /*138890*/  LDL.LU.64 R26, [R1+0x3648] ;  /* 0x00364800011a7983 */ /* 0x000f280000300a00 */
[----:B------:R-:W-:Y:S04]  /*1388a0*/  LDS R6, [R3+UR10+0x3e780] ;  /* 0x03e7800a03067984 */ /* 0x000fe80008000800 */
[----:B------:R-:W-:Y:S04]  /*1388b0*/  LDS R4, [R3+UR10+0x3c780] ;  /* 0x03c7800a03047984 */ /* 0x000fe80008000800 */
[----:B------:R-:W1:Y:S04]  /*1388c0*/  LDS R5, [R248+UR10+0x3c780] ;  /* 0x03c7800af8057984 */ /* 0x000e680008000800 */
[----:B------:R-:W-:Y:S04]  /*1388d0*/  STL.64 [R1+0x1d60], R20 ;  /* 0x001d601401007387 */ /* 0x000fe80000100a00 */
[----:B------:R1:W-:Y:S04]  /*1388e0*/  STL.64 [R1+0x1d68], R22 ;  /* 0x001d681601007387 */ /* 0x0003e80000100a00 */
[----:B------:R-:W4:Y:S04]  /*1388f0*/  LDL.LU.64 R24, [R1+0x3640] ;  /* 0x0036400001187983 */ /* 0x000f280000300a00 */
[----:B-1----:R-:W4:Y:S04]  /*138900*/  LDL.LU.64 R22, [R1+0x3638] ;  /* 0x0036380001167983 */ /* 0x002f280000300a00 */
[----:B------:R-:W4:Y:S01]  /*138910*/  LDL.LU.64 R12, [R1+0x3630] ;  /* 0x00363000010c7983 */ /* 0x000f220000300a00 */
[----:B------:R-:W-:-:S02]  /*138920*/  IADD3 R19, P0, PT, R16, R226, RZ ;  /* 0x000000e210137210 */ /* 0x000fc40007f1e0ff */
[----:B------:R-:W-:-:S03]  /*138930*/  IADD3 R3, P1, PT, R14, R226, RZ ;  /* 0x000000e20e037210 */ /* 0x000fc60007f3e0ff */
[----:B------:R-:W-:Y:S04]  /*138940*/  STL [R1+0x378c], R19 ;  /* 0x00378c1301007387 */ /* 0x000fe80000100800 */
[----:B------:R1:W-:Y:S01]  /*138950*/  STL [R1+0x3790], R3 ;  /* 0x0037900301007387 */ /* 0x0003e20000100800 */
[-C--:B------:R-:W-:Y:S02]  /*138960*/  IADD3 R18, P2, PT, R10, R226.reuse, RZ ;  /* 0x000000e20a127210 */ /* 0x080fe40007f5e0ff */
[----:B-1----:R-:W-:-:S03]  /*138970*/  IADD3 R3, P3, PT, R8, R226, RZ ;  /* 0x000000e208037210 */ /* 0x002fc60007f7e0ff */
[----:B------:R1:W-:Y:S04]  /*138980*/  STL [R1+0x3794], R18 ;  /* 0x0037941201007387 */ /* 0x0003e80000100800 */
[----:B------:R-:W4:Y:S04]  /*138990*/  LDL.LU.64 R28, [R1+0x46a0] ;  /* 0x0046a000011c7983 */ /* 0x000f280000300a00 */
[----:B------:R-:W-:Y:S04]  /*1389a0*/  STL.64 [R1+0x1db0], R52 ;  /* 0x001db03401007387 */ /* 0x000fe80000100a00 */
[----:B------:R1:W-:Y:S04]  /*1389b0*/  STL.64 [R1+0x1db8], R54 ;  /* 0x001db83601007387 */ /* 0x0003e80000100a00 */
[----:B------:R-:W4:Y:S04]  /*1389c0*/  LDL.LU.64 R20, [R1+0x4698] ;  /* 0x0046980001147983 */ /* 0x000f280000300a00 */
[----:B------:R1:W-:Y:S04]  /*1389d0*/  STL [R1+0x3788], R3 ;  /* 0x0037880301007387 */ /* 0x0003e80000100800 */
[----:B-1----:R-:W4:Y:S01]  /*1389e0*/  LDL.LU.64 R18, [R1+0x4690] ;  /* 0x0046900001127983 */ /* 0x002f220000300a00 */
[----:B------:R-:W-:Y:S01]  /*1389f0*/  IADD3.X R16, PT, PT, R17, R2, RZ, P0, !PT ;  /* 0x0000000211107210 */ /* 0x000fe200007fe4ff */
[--C-:B------:R-:W-:Y:S01]  /*138a00*/  IMAD.X R14, R15, 0x1, R2.reuse, P1 ;  /* 0x000000010f0e7824 */ /* 0x100fe200008e0602 */
[----:B------:R-:W-:Y:S01]  /*138a10*/  HMMA.1688.F32.TF32 R52, R44, R230, R132 ;  /* 0x000000e62c34723c */ /* 0x000fe20000081084 */
[----:B------:R-:W-:-:S02]  /*138a20*/  IMAD.X R3, R11, 0x1, R2, P2 ;  /* 0x000000010b037824 */ /* 0x000fc400010e0602 */
[----:B------:R-:W-:Y:S01]  /*138a30*/  IMAD.X R8, R9, 0x1, R2, P3 ;  /* 0x0000000109087824 */ /* 0x000fe200018e0602 */
[----:B------:R-:W-:Y:S04]  /*138a40*/  STL [R1+0x3778], R16 ;  /* 0x0037781001007387 */ /* 0x000fe80000100800 */
[----:B------:R-:W-:Y:S04]  /*138a50*/  STL [R1+0x377c], R14 ;  /* 0x00377c0e01007387 */ /* 0x000fe80000100800 */
[----:B------:R-:W4:Y:S04]  /*138a60*/  LDL.LU.64 R10, [R1+0x4688] ;  /* 0x00468800010a7983 */ /* 0x000f280000300a00 */
[----:B------:R2:W-:Y:S04]  /*138a70*/  STL [R1+0x3780], R3 ;  /* 0x0037800301007387 */ /* 0x0005e80000100800 */
[----:B------:R3:W-:Y:S01]  /*138a80*/  STL [R1+0x3784], R8 ;  /* 0x0037840801007387 */ /* 0x0007e20000100800 */
[----:B--2---:R-:W-:-:S05]  /*138a90*/  IADD3 R3, P0, PT, R48, R226, RZ ;  /* 0x000000e230037210 */ /* 0x004fca0007f1e0ff */
[----:B------:R4:W-:Y:S01]  /*138aa0*/  STL [R1+0x3770], R3 ;  /* 0x0037700301007387 */ /* 0x0009e20000100800 */
[-C--:B---3--:R-:W-:Y:S02]  /*138ab0*/  IADD3 R8, P1, PT, R34, R226.reuse, RZ ;  /* 0x000000e222087210 */ /* 0x088fe40007f3e0ff */
[----:B----4-:R-:W-:-:S03]  /*138ac0*/  IADD3 R3, P2, PT, R32, R226, RZ ;  /* 0x000000e220037210 */ /* 0x010fc60007f5e0ff */
[----:B------:R1:W-:Y:S04]  /*138ad0*/  STL [R1+0x3774], R8 ;  /* 0x0037740801007387 */ /* 0x0003e80000100800 */
[----:B------:R-:W2:Y:S04]  /*138ae0*/  LDL.LU.64 R16, [R1+0x36a0] ;  /* 0x0036a00001107983 */ /* 0x000ea80000300a00 */
[----:B------:R-:W-:Y:S04]  /*138af0*/  STL.64 [R1+0x1e90], R52 ;  /* 0x001e903401007387 */ /* 0x000fe80000100a00 */
[----:B------:R-:W-:Y:S04]  /*138b00*/  STL.64 [R1+0x1e98], R54 ;  /* 0x001e983601007387 */ /* 0x000fe80000100a00 */
[----:B------:R-:W3:Y:S04]  /*138b10*/  LDL.LU.64 R14, [R1+0x3688] ;  /* 0x00368800010e7983 */ /* 0x000ee80000300a00 */
[----:B------:R4:W-:Y:S01]  /*138b20*/  STL [R1+0x3760], R3 ;  /* 0x0037600301007387 */ /* 0x0009e20000100800 */
[----:B------:R-:W-:Y:S01]  /*138b30*/  IADD3 R50, P3, PT, R30, R226, RZ ;  /* 0x000000e21e327210 */ /* 0x000fe20007f7e0ff */
[----:B------:R-:W-:-:S02]  /*138b40*/  IMAD.X R34, R35, 0x1, R2, P1 ;  /* 0x0000000123227824 */ /* 0x000fc400008e0602 */
[----:B------:R-:W-:Y:S01]  /*138b50*/  IMAD.X R32, R33, 0x1, R2, P2 ;  /* 0x0000000121207824 */ /* 0x000fe200010e0602 */
[----:B-1----:R-:W3:Y:S04]  /*138b60*/  LDL.LU.64 R8, [R1+0x3660] ;  /* 0x0036600001087983 */ /* 0x002ee80000300a00 */
[----:B------:R-:W-:Y:S01]  /*138b70*/  STL [R1+0x3768], R50 ;  /* 0x0037683201007387 */ /* 0x000fe20000100800 */
[----:B----4-:R-:W-:-:S05]  /*138b80*/  IADD3.X R3, PT, PT, R49, R2, RZ, P0, !PT ;  /* 0x0000000231037210 */ /* 0x010fca00007fe4ff */
[----:B------:R-:W-:Y:S04]  /*138b90*/  STL [R1+0x3754], R3 ;  /* 0x0037540301007387 */ /* 0x000fe80000100800 */
[----:B------:R-:W-:Y:S04]  /*138ba0*/  STL [R1+0x3758], R34 ;  /* 0x0037582201007387 */ /* 0x000fe80000100800 */
[----:B------:R1:W-:Y:S02]  /*138bb0*/  STL [R1+0x375c], R32 ;  /* 0x00375c2001007387 */ /* 0x0003e40000100800 */
[----:B-1----:R-:W-:Y:S01]  /*138bc0*/  HMMA.1688.F32.TF32 R32, R44, R206, R136 ;  /* 0x000000ce2c20723c */ /* 0x002fe20000081088 */
[----:B------:R-:W-:Y:S01]  /*138bd0*/  IMAD.X R3, R31, 0x1, R2, P3 ;  /* 0x000000011f037824 */ /* 0x000fe200018e0602 */
[----:B------:R-:W-:-:S04]  /*138be0*/  IADD3 R30, P0, PT, R26, R226, RZ ;  /* 0x000000e21a1e7210 */ /* 0x000fc80007f1e0ff */
[----:B------:R1:W-:Y:S04]  /*138bf0*/  STL [R1+0x3764], R3 ;  /* 0x0037640301007387 */ /* 0x0003e80000100800 */
[----:B------:R4:W-:Y:S01]  /*138c00*/  STL [R1+0x376c], R30 ;  /* 0x00376c1e01007387 */ /* 0x0009e20000100800 */
[-C--:B------:R-:W-:Y:S02]  /*138c10*/  IADD3 R31, P2, PT, R22, R226.reuse, RZ ;  /* 0x000000e2161f7210 */ /* 0x080fe40007f5e0ff */
[-C--:B-1----:R-:W-:Y:S02]  /*138c20*/  IADD3 R3, P1, PT, R24, R226.reuse, RZ ;  /* 0x000000e218037210 */ /* 0x082fe40007f3e0ff */
[----:B----4-:R-:W-:-:S04]  /*138c30*/  IADD3 R30, P3, PT, R12, R226, RZ ;  /* 0x000000e20c1e7210 */ /* 0x010fc80007f7e0ff */
[----:B------:R-:W-:Y:S04]  /*138c40*/  STL.64 [R1+0x1fa0], R32 ;  /* 0x001fa02001007387 */ /* 0x000fe80000100a00 */
[----:B------:R-:W-:Y:S04]  /*138c50*/  STL.64 [R1+0x1fa8], R34 ;  /* 0x001fa82201007387 */ /* 0x000fe80000100a00 */
[----:B------:R1:W-:Y:S01]  /*138c60*/  STL [R1+0x3740], R3 ;  /* 0x0037400301007387 */ /* 0x0003e20000100800 */
[----:B------:R-:W-:-:S03]  /*138c70*/  IMAD.X R24, R25, 0x1, R2, P1 ;  /* 0x0000000119187824 */ /* 0x000fc600008e0602 */
[----:B------:R-:W-:Y:S04]  /*138c80*/  STL [R1+0x3748], R31 ;  /* 0x0037481f01007387 */ /* 0x000fe80000100800 */
[----:B------:R-:W-:Y:S01]  /*138c90*/  STL [R1+0x3750], R30 ;  /* 0x0037501e01007387 */ /* 0x000fe20000100800 */
[----:B-1----:R-:W-:-:S05]  /*138ca0*/  IADD3.X R3, PT, PT, R27, R2, RZ, P0, !PT ;  /* 0x000000021b037210 */ /* 0x002fca00007fe4ff */
[----:B------:R-:W-:Y:S04]  /*138cb0*/  STL [R1+0x3738], R3 ;  /* 0x0037380301007387 */ /* 0x000fe80000100800 */
[----:B------:R1:W-:Y:S02]  /*138cc0*/  STL [R1+0x373c], R24 ;  /* 0x00373c1801007387 */ /* 0x0003e40000100800 */
[----:B-1----:R-:W-:Y:S01]  /*138cd0*/  HMMA.1688.F32.TF32 R24, R44, R234, R140 ;  /* 0x000000ea2c18723c */ /* 0x002fe2000008108c */
[--C-:B------:R-:W-:Y:S02]  /*138ce0*/  IMAD.X R22, R23, 0x1, R2.reuse, P2 ;  /* 0x0000000117167824 */ /* 0x100fe400010e0602 */
[----:B------:R-:W-:-:S03]  /*138cf0*/  IMAD.X R3, R13, 0x1, R2, P3 ;  /* 0x000000010d037824 */ /* 0x000fc600018e0602 */
[----:B------:R-:W-:Y:S04]  /*138d00*/  STL [R1+0x3744], R22 ;  /* 0x0037441601007387 */ /* 0x000fe80000100800 */
[----:B------:R1:W-:Y:S01]  /*138d10*/  STL [R1+0x374c], R3 ;  /* 0x00374c0301007387 */ /* 0x0003e20000100800 */
[-C--:B------:R-:W-:Y:S02]  /*138d20*/  IADD3 R13, P0, PT, R28, R226.reuse, RZ ;  /* 0x000000e21c0d7210 */ /* 0x080fe40007f1e0ff */
[----:B------:R-:W-:-:S06]  /*138d30*/  IADD3 R12, P1, PT, R20, R226, RZ ;  /* 0x000000e2140c7210 */ /* 0x000fcc0007f3e0ff */
[----:B------:R-:W-:Y:S04]  /*138d40*/  STL.64 [R1+0x20a0], R24 ;  /* 0x0020a01801007387 */ /* 0x000fe80000100a00 */
[----:B------:R4:W-:Y:S01]  /*138d50*/  STL.64 [R1+0x20a8], R26 ;  /* 0x0020a81a01007387 */ /* 0x0009e20000100a00 */
[----:B-1----:R-:W-:-:S03]  /*138d60*/  IADD3 R3, P2, PT, R18, R226, RZ ;  /* 0x000000e212037210 */ /* 0x002fc60007f5e0ff */
[----:B------:R-:W-:Y:S04]  /*138d70*/  STL [R1+0x3710], R13 ;  /* 0x0037100d01007387 */ /* 0x000fe80000100800 */
[----:B----4-:R-:W4:Y:S04]  /*138d80*/  LDL.LU.64 R26, [R1+0x36d8] ;  /* 0x0036d800011a7983 */ /* 0x010f280000300a00 */
[----:B------:R1:W-:Y:S04]  /*138d90*/  STL [R1+0x3718], R12 ;  /* 0x0037180c01007387 */ /* 0x0003e80000100800 */
[----:B------:R-:W4:Y:S04]  /*138da0*/  LDL.LU.64 R24, [R1+0x4680] ;  /* 0x0046800001187983 */ /* 0x000f280000300a00 */
[----:B------:R1:W-:Y:S04]  /*138db0*/  STL [R1+0x3720], R3 ;  /* 0x0037200301007387 */ /* 0x0003e80000100800 */
[----:B------:R-:W4:Y:S04]  /*138dc0*/  LDL.LU.64 R22, [R1+0x4678] ;  /* 0x0046780001167983 */ /* 0x000f280000300a00 */
[----:B-1----:R-:W4:Y:S01]  /*138dd0*/  LDL.LU.64 R12, [R1+0x4670] ;  /* 0x00467000010c7983 */ /* 0x002f220000300a00 */
[----:B------:R-:W-:-:S02]  /*138de0*/  IADD3 R30, P3, PT, R10, R226, RZ ;  /* 0x000000e20a1e7210 */ /* 0x000fc40007f7e0ff */
[----:B------:R-:W-:Y:S01]  /*138df0*/  IADD3.X R3, PT, PT, R29, R2, RZ, P0, !PT ;  /* 0x000000021d037210 */ /* 0x000fe200007fe4ff */
[--C-:B------:R-:W-:Y:S02]  /*138e00*/  IMAD.X R20, R21, 0x1, R2.reuse, P1 ;  /* 0x0000000115147824 */ /* 0x100fe400008e0602 */
[--C-:B------:R-:W-:Y:S01]  /*138e10*/  IMAD.X R18, R19, 0x1, R2.reuse, P2 ;  /* 0x0000000113127824 */ /* 0x100fe200010e0602 */
[----:B------:R-:W-:Y:S04]  /*138e20*/  STL [R1+0x3728], R30 ;  /* 0x0037281e01007387 */ /* 0x000fe80000100800 */
[----:B------:R1:W-:Y:S04]  /*138e30*/  STL [R1+0x370c], R3 ;  /* 0x00370c0301007387 */ /* 0x0003e80000100800 */
[----:B------:R-:W-:Y:S04]  /*138e40*/  STL [R1+0x3714], R20 ;  /* 0x0037141401007387 */ /* 0x000fe80000100800 */
[----:B------:R-:W-:Y:S01]  /*138e50*/  STL [R1+0x371c], R18 ;  /* 0x00371c1201007387 */ /* 0x000fe20000100800 */
[----:B-1----:R-:W-:-:S05]  /*138e60*/  IMAD.X R3, R11, 0x1, R2, P3 ;  /* 0x000000010b037824 */ /* 0x002fca00018e0602 */
[----:B------:R1:W-:Y:S01]  /*138e70*/  STL [R1+0x3724], R3 ;  /* 0x0037240301007387 */ /* 0x0003e20000100800 */
[----:B------:R-:W-:Y:S01]  /*138e80*/  HMMA.1688.F32.TF32 R112, R4, R182, R36 ;  /* 0x000000b60470723c */ /* 0x000fe20000081024 */
[-C--:B--2---:R-:W-:Y:S02]  /*138e90*/  IADD3 R11, P0, PT, R16, R226.reuse, RZ ;  /* 0x000000e2100b7210 */ /* 0x084fe40007f1e0ff */
[----:B---3--:R-:W-:-:S03]  /*138ea0*/  IADD3 R10, P1, PT, R14, R226, RZ ;  /* 0x000000e20e0a7210 */ /* 0x008fc60007f3e0ff */
[----:B------:R-:W-:Y:S04]  /*138eb0*/  STL [R1+0x372c], R11 ;  /* 0x00372c0b01007387 */ /* 0x000fe80000100800 */
[----:B------:R-:W2:Y:S01]  /*138ec0*/  LDL.LU R248, [R1+0xc40] ;  /* 0x000c400001f87983 */ /* 0x000ea20000300800 */
[----:B-1----:R-:W-:-:S03]  /*138ed0*/  IADD3 R3, P2, PT, R8, R226, RZ ;  /* 0x000000e208037210 */ /* 0x002fc60007f5e0ff */
[----:B------:R1:W-:Y:S04]  /*138ee0*/  STL [R1+0x3730], R10 ;  /* 0x0037300a01007387 */ /* 0x0003e80000100800 */
[----:B------:R3:W-:Y:S04]  /*138ef0*/  STL [R1+0x3734], R3 ;  /* 0x0037340301007387 */ /* 0x0007e80000100800 */
[----:B------:R-:W2:Y:S04]  /*138f00*/  LDL.LU R249, [R1+0xc44] ;  /* 0x000c440001f97983 */ /* 0x000ea80000300800 */
[----:B------:R-:W2:Y:S04]  /*138f10*/  LDL.LU R250, [R1+0xc48] ;  /* 0x000c480001fa7983 */ /* 0x000ea80000300800 */
[----:B------:R-:W2:Y:S04]  /*138f20*/  LDL.LU R251, [R1+0xc4c] ;  /* 0x000c4c0001fb7983 */ /* 0x000ea80000300800 */
[----:B-1----:R-:W2:Y:S04]  /*138f30*/  LDL.LU.64 R10, [R1+0x4668] ;  /* 0x00466800010a7983 */ /* 0x002ea80000300a00 */
[----:B------:R-:W2:Y:S04]  /*138f40*/  LDL.LU.64 R20, [R1+0x42c0] ;  /* 0x0042c00001147983 */ /* 0x000ea80000300a00 */
[----:B------:R-:W2:Y:S01]  /*138f50*/  LDL.LU.64 R18, [R1+0x42b8] ;  /* 0x0042b80001127983 */ /* 0x000ea20000300a00 */
[----:B------:R-:W-:-:S03]  /*138f60*/  IMAD.X R16, R17, 0x1, R2, P0 ;  /* 0x0000000111107824 */ /* 0x000fc600000e0602 */
[----:B------:R-:W-:Y:S01]  /*138f70*/  STL.64 [R1+0xa1f0], R180 ;  /* 0x00a1f0b401007387 */ /* 0x000fe20000100a00 */
[----:B------:R-:W-:-:S03]  /*138f80*/  IMAD.X R14, R15, 0x1, R2, P1 ;  /* 0x000000010f0e7824 */ /* 0x000fc600008e0602 */
[----:B------:R-:W-:Y:S04]  /*138f90*/  STL.64 [R1+0xa1e8], R114 ;  /* 0x00a1e87201007387 */ /* 0x000fe80000100a00 */
[----:B------:R-:W-:Y:S04]  /*138fa0*/  STL.64 [R1+0xa1e0], R112 ;  /* 0x00a1e07001007387 */ /* 0x000fe80000100a00 */
[----:B------:R1:W-:Y:S01]  /*138fb0*/  STL [R1+0x36fc], R16 ;  /* 0x0036fc1001007387 */ /* 0x0003e20000100800 */
[----:B---3--:R-:W-:-:S03]  /*138fc0*/  IADD3.X R3, PT, PT, R9, R2, RZ, P2, !PT ;  /* 0x0000000209037210 */ /* 0x008fc600017fe4ff */
[----:B-1----:R-:W3:Y:S04]  /*138fd0*/  LDL.LU.64 R16, [R1+0x3690] ;  /* 0x0036900001107983 */ /* 0x002ee80000300a00 */
[----:B------:R1:W-:Y:S04]  /*138fe0*/  STL [R1+0x3700], R14 ;  /* 0x0037000e01007387 */ /* 0x0003e80000100800 */
[----:B-1----:R-:W3:Y:S04]  /*138ff0*/  LDL.LU.64 R14, [R1+0x42c8] ;  /* 0x0042c800010e7983 */ /* 0x002ee80000300a00 */
[----:B------:R4:W-:Y:S02]  /*139000*/  STL [R1+0x3704], R3 ;  /* 0x0037040301007387 */ /* 0x0009e40000100800 */
[----:B----4-:R-:W-:-:S02]  /*139010*/  IADD3 R3, P0, PT, R26, R226, RZ ;  /* 0x000000e21a037210 */ /* 0x010fc40007f1e0ff */
[-C--:B------:R-:W-:Y:S02]  /*139020*/  IADD3 R9, P1, PT, R24, R226.reuse, RZ ;  /* 0x000000e218097210 */ /* 0x080fe40007f3e0ff */
[-C--:B------:R-:W-:Y:S01]  /*139030*/  IADD3 R8, P2, PT, R22, R226.reuse, RZ ;  /* 0x000000e216087210 */ /* 0x080fe20007f5e0ff */
[----:B------:R1:W-:Y:S04]  /*139040*/  STL [R1+0x3708], R3 ;  /* 0x0037080301007387 */ /* 0x0003e80000100800 */
[----:B------:R-:W-:Y:S04]  /*139050*/  STL [R1+0x36f0], R9 ;  /* 0x0036f00901007387 */ /* 0x000fe80000100800 */
[----:B------:R-:W4:Y:S04]  /*139060*/  LDL.LU R240, [R1+0xc50] ;  /* 0x000c500001f07983 */ /* 0x000f280000300800 */
[----:B------:R1:W-:Y:S02]  /*139070*/  STL [R1+0x36f4], R8 ;  /* 0x0036f40801007387 */ /* 0x0003e40000100800 */
[----:B-1----:R-:W-:-:S05]  /*139080*/  IADD3 R3, P3, PT, R12, R226, RZ ;  /* 0x000000e20c037210 */ /* 0x002fca0007f7e0ff */
[----:B------:R1:W-:Y:S04]  /*139090*/  STL [R1+0x36f8], R3 ;  /* 0x0036f80301007387 */ /* 0x0003e80000100800 */
[----:B------:R-:W4:Y:S04]  /*1390a0*/  LDL.LU R241, [R1+0xc54] ;  /* 0x000c540001f17983 */ /* 0x000f280000300800 */
[----:B------:R-:W4:Y:S04]  /*1390b0*/  LDL.LU R242, [R1+0xc58] ;  /* 0x000c580001f27983 */ /* 0x000f280000300800 */
[----:B------:R-:W4:Y:S04]  /*1390c0*/  LDL.LU R243, [R1+0xc5c] ;  /* 0x000c5c0001f37983 */ /* 0x000f280000300800 */
[----:B------:R-:W4:Y:S04]  /*1390d0*/  LDL.LU.64 R8, [R1+0x4660] ;  /* 0x0046600001087983 */ /* 0x000f280000300a00 */
[----:B------:R-:W4:Y:S01]  /*1390e0*/  LDL.LU.64 R28, [R1+0x4658] ;  /* 0x00465800011c7983 */ /* 0x000f220000300a00 */
[----:B------:R-:W-:Y:S01]  /*1390f0*/  HMMA.1688.F32.TF32 R172, R4, R78, R40 ;  /* 0x0000004e04ac723c */ /* 0x000fe20000081028 */
[----:B-1----:R-:W-:-:S02]  /*139100*/  IMAD.X R3, R27, 0x1, R2, P0 ;  /* 0x000000011b037824 */ /* 0x002fc400000e0602 */
[--C-:B------:R-:W-:Y:S02]  /*139110*/  IMAD.X R24, R25, 0x1, R2.reuse, P1 ;  /* 0x0000000119187824 */ /* 0x100fe400008e0602 */
[----:B------:R-:W-:-:S14]  /*139120*/  IMAD.X R22, R23, 0x1, R2, P2 ;  /* 0x0000000117167824 */ /* 0x000fdc00010e0602 */
[----:B------:R-:W-:Y:S04]  /*139130*/  STL.64 [R1+0xa210], R174 ;  /* 0x00a210ae01007387 */ /* 0x000fe80000100a00 */
[----:B------:R-:W-:Y:S04]  /*139140*/  STL.64 [R1+0xa208], R172 ;  /* 0x00a208ac01007387 */ /* 0x000fe80000100a00 */
[----:B------:R-:W-:Y:S04]  /*139150*/  STL.64 [R1+0xa200], R78 ;  /* 0x00a2004e01007387 */ /* 0x000fe80000100a00 */
[----:B------:R-:W-:Y:S04]  /*139160*/  STL.64 [R1+0xa1f8], R76 ;  /* 0x00a1f84c01007387 */ /* 0x000fe80000100a00 */
[----:B------:R1:W-:Y:S04]  /*139170*/  STL [R1+0x36e4], R3 ;  /* 0x0036e40301007387 */ /* 0x0003e80000100800 */
[----:B------:R-:W-:Y:S04]  /*139180*/  STL [R1+0x36d4], R24 ;  /* 0x0036d41801007387 */ /* 0x000fe80000100800 */
[----:B------:R-:W-:Y:S01]  /*139190*/  STL [R1+0x36d8], R22 ;  /* 0x0036d81601007387 */ /* 0x000fe20000100800 */
[----:B-1----:R-:W-:-:S05]  /*1391a0*/  IADD3.X R3, PT, PT, R13, R2, RZ, P3, !PT ;  /* 0x000000020d037210 */ /* 0x002fca0001ffe4ff */
[----:B------:R1:W-:Y:S01]  /*1391b0*/  STL [R1+0x36dc], R3 ;  /* 0x0036dc0301007387 */ /* 0x0003e20000100800 */
[----:B--2---:R-:W-:Y:S01]  /*1391c0*/  HMMA.1688.F32.TF32 R116, R4, R178, R248 ;  /* 0x000000b20474723c */ /* 0x004fe200000810f8 */
[-C--:B------:R-:W-:Y:S02]  /*1391d0*/  IADD3 R13, P0, PT, R10, R226.reuse, RZ ;  /* 0x000000e20a0d7210 */ /* 0x080fe40007f1e0ff */
[-C--:B------:R-:W-:Y:S02]  /*1391e0*/  IADD3 R12, P1, PT, R20, R226.reuse, RZ ;  /* 0x000000e2140c7210 */ /* 0x080fe40007f3e0ff */
[----:B-1----:R-:W-:Y:S01]  /*1391f0*/  IADD3 R3, P2, PT, R18, R226, RZ ;  /* 0x000000e212037210 */ /* 0x002fe20007f5e0ff */
[----:B------:R-:W-:Y:S04]  /*139200*/  STL [R1+0x36e0], R13 ;  /* 0x0036e00d01007387 */ /* 0x000fe80000100800 */
[----:B------:R1:W-:Y:S09]  /*139210*/  STL [R1+0x36e8], R12 ;  /* 0x0036e80c01007387 */ /* 0x0003f20000100800 */
[----:B------:R-:W-:Y:S04]  /*139220*/  STL.64 [R1+0xa230], R118 ;  /* 0x00a2307601007387 */ /* 0x000fe80000100a00 */
[----:B------:R2:W-:Y:S04]  /*139230*/  STL [R1+0x36ec], R3 ;  /* 0x0036ec0301007387 */ /* 0x0005e80000100800 */
[----:B------:R-:W-:Y:S04]  /*139240*/  STL.64 [R1+0xa228], R116 ;  /* 0x00a2287401007387 */ /* 0x000fe80000100a00 */
[----:B------:R-:W-:Y:S04]  /*139250*/  STL.64 [R1+0xa220], R178 ;  /* 0x00a220b201007387 */ /* 0x000fe80000100a00 */
[----:B------:R-:W-:Y:S04]  /*139260*/  STL.64 [R1+0xa218], R176 ;  /* 0x00a218b001007387 */ /* 0x000fe80000100a00 */
[----:B-1----:R-:W4:Y:S01]  /*139270*/  LDL.LU.64 R12, [R1+0x4650] ;  /* 0x00465000010c7983 */ /* 0x002f220000300a00 */
[----:B--2---:R-:W-:-:S03]  /*139280*/  IMAD.X R3, R11, 0x1, R2, P0 ;  /* 0x000000010b037824 */ /* 0x004fc600000e0602 */
[----:B------:R-:W2:Y:S04]  /*139290*/  LDL.LU.64 R10, [R1+0x4648] ;  /* 0x00464800010a7983 */ /* 0x000ea80000300a00 */
[----:B------:R1:W-:Y:S01]  /*1392a0*/  STL [R1+0x36a0], R3 ;  /* 0x0036a00301007387 */ /* 0x0003e20000100800 */
[--C-:B------:R-:W-:Y:S01]  /*1392b0*/  IMAD.X R19, R19, 0x1, R2.reuse, P2 ;  /* 0x0000000113137824 */ /* 0x100fe200010e0602 */
[----:B---3--:R-:W-:Y:S01]  /*1392c0*/  IADD3 R18, P0, PT, R16, R226, RZ ;  /* 0x000000e210127210 */ /* 0x008fe20007f1e0ff */
[----:B-1----:R-:W-:-:S05]  /*1392d0*/  IMAD.X R3, R21, 0x1, R2, P1 ;  /* 0x0000000115037824 */ /* 0x002fca00008e0602 */
[----:B------:R1:W-:Y:S04]  /*1392e0*/  STL [R1+0x36c4], R3 ;  /* 0x0036c40301007387 */ /* 0x0003e80000100800 */
[----:B------:R-:W-:Y:S04]  /*1392f0*/  STL [R1+0x36c8], R19 ;  /* 0x0036c81301007387 */ /* 0x000fe80000100800 */
[----:B------:R-:W3:Y:S04]  /*139300*/  LDL.LU R52, [R1+0xc60] ;  /* 0x000c600001347983 */ /* 0x000ee80000300800 */
[----:B------:R4:W-:Y:S01]  /*139310*/  STL [R1+0x36cc], R18 ;  /* 0x0036cc1201007387 */ /* 0x0009e20000100800 */
[----:B-1----:R-:W-:-:S05]  /*139320*/  IADD3 R3, P1, PT, R14, R226, RZ ;  /* 0x000000e20e037210 */ /* 0x002fca0007f3e0ff */
[----:B------:R1:W-:Y:S04]  /*139330*/  STL [R1+0x36d0], R3 ;  /* 0x0036d00301007387 */ /* 0x0003e80000100800 */
[----:B------:R-:W3:Y:S04]  /*139340*/  LDL.LU R53, [R1+0xc64] ;  /* 0x000c640001357983 */ /* 0x000ee80000300800 */
[----:B------:R-:W3:Y:S04]  /*139350*/  LDL.LU R54, [R1+0xc68] ;  /* 0x000c680001367983 */ /* 0x000ee80000300800 */
[----:B------:R-:W3:Y:S04]  /*139360*/  LDL.LU R55, [R1+0xc6c] ;  /* 0x000c6c0001377983 */ /* 0x000ee80000300800 */
[----:B------:R-:W3:Y:S04]  /*139370*/  LDL.LU.64 R26, [R1+0x3668] ;  /* 0x00366800011a7983 */ /* 0x000ee80000300a00 */
[----:B------:R-:W3:Y:S01]  /*139380*/  LDL.LU R248, [R1+0xc70] ;  /* 0x000c700001f87983 */ /* 0x000ee20000300800 */
[----:B------:R-:W-:-:S02]  /*139390*/  IMAD.X R16, R17, 0x1, R2, P0 ;  /* 0x0000000111107824 */ /* 0x000fc400000e0602 */
[----:B------:R-:W-:Y:S01]  /*1393a0*/  IMAD.X R14, R15, 0x1, R2, P1 ;  /* 0x000000010f0e7824 */ /* 0x000fe200008e0602 */
[-C--:B----4-:R-:W-:Y:S02]  /*1393b0*/  IADD3 R18, P2, PT, R8, R226.reuse, RZ ;  /* 0x000000e208127210 */ /* 0x090fe40007f5e0ff */
[----:B-1----:R-:W-:Y:S01]  /*1393c0*/  IADD3 R3, P3, PT, R28, R226, RZ ;  /* 0x000000e21c037210 */ /* 0x002fe20007f7e0ff */
[----:B------:R-:W-:Y:S02]  /*1393d0*/  HMMA.1688.F32.TF32 R120, R4, R186, R240 ;  /* 0x000000ba0478723c */ /* 0x000fe400000810f0 */
[----:B------:R1:W-:Y:S04]  /*1393e0*/  STL [R1+0x36a4], R18 ;  /* 0x0036a41201007387 */ /* 0x0003e80000100800 */
[----:B------:R4:W-:Y:S04]  /*1393f0*/  STL [R1+0x36a8], R3 ;  /* 0x0036a80301007387 */ /* 0x0009e80000100800 */
[----:B------:R-:W3:Y:S04]  /*139400*/  LDL.LU R249, [R1+0xc74] ;  /* 0x000c740001f97983 */ /* 0x000ee80000300800 */
[----:B------:R-:W3:Y:S04]  /*139410*/  LDL.LU R250, [R1+0xc78] ;  /* 0x000c780001fa7983 */ /* 0x000ee80000300800 */
[----:B------:R-:W3:Y:S04]  /*139420*/  LDL.LU R251, [R1+0xc7c] ;  /* 0x000c7c0001fb7983 */ /* 0x000ee80000300800 */
[----:B------:R-:W3:Y:S04]  /*139430*/  LDL.LU.64 R24, [R1+0x3650] ;  /* 0x0036500001187983 */ /* 0x000ee80000300a00 */
[----:B------:R-:W3:Y:S04]  /*139440*/  LDL.LU.64 R22, [R1+0x42f0] ;  /* 0x0042f00001167983 */ /* 0x000ee80000300a00 */
[----:B------:R-:W3:Y:S04]  /*139450*/  LDL.LU.64 R20, [R1+0x3658] ;  /* 0x0036580001147983 */ /* 0x000ee80000300a00 */
[----:B-1----:R-:W3:Y:S04]  /*139460*/  LDL.LU.64 R18, [R1+0x4640] ;  /* 0x0046400001127983 */ /* 0x002ee80000300a00 */
[----:B------:R-:W-:Y:S01]  /*139470*/  STL.64 [R1+0xa248], R184 ;  /* 0x00a248b801007387 */ /* 0x000fe20000100a00 */
[----:B----4-:R-:W-:-:S03]  /*139480*/  IADD3.X R3, PT, PT, R9, R2, RZ, P2, !PT ;  /* 0x0000000209037210 */ /* 0x010fc600017fe4ff */
[----:B------:R-:W-:Y:S04]  /*139490*/  STL.64 [R1+0xa240], R122 ;  /* 0x00a2407a01007387 */ /* 0x000fe80000100a00 */
[----:B------:R-:W-:Y:S04]  /*1394a0*/  STL.64 [R1+0xa238], R120 ;  /* 0x00a2387801007387 */ /* 0x000fe80000100a00 */
[----:B------:R1:W-:Y:S04]  /*1394b0*/  STL [R1+0x3694], R16 ;  /* 0x0036941001007387 */ /* 0x0003e80000100800 */
[----:B-1----:R-:W4:Y:S04]  /*1394c0*/  LDL.LU.64 R16, [R1+0x4638] ;  /* 0x0046380001107983 */ /* 0x002f280000300a00 */
[----:B------:R1:W-:Y:S04]  /*1394d0*/  STL [R1+0x3698], R14 ;  /* 0x0036980e01007387 */ /* 0x0003e80000100800 */
[----:B-1----:R-:W4:Y:S04]  /*1394e0*/  LDL.LU.64 R14, [R1+0x4630] ;  /* 0x00463000010e7983 */ /* 0x002f280000300a00 */
[----:B------:R2:W-:Y:S04]  /*1394f0*/  STL [R1+0x3684], R3 ;  /* 0x0036840301007387 */ /* 0x0005e80000100800 */
[----:B------:R-:W4:Y:S01]  /*139500*/  LDL.LU.64 R8, [R1+0x4628] ;  /* 0x0046280001087983 */ /* 0x000f220000300a00 */
[----:B------:R-:W-:-:S05]  /*139510*/  IMAD.X R29, R29, 0x1, R2, P3 ;  /* 0x000000011d1d7824 */ /* 0x000fca00018e0602 */
[----:B------:R-:W-:Y:S04]  /*139520*/  STL [R1+0x3688], R29 ;  /* 0x0036881d01007387 */ /* 0x000fe80000100800 */
[----:B------:R-:W4:Y:S01]  /*139530*/  LDL.LU R240, [R1+0xc80] ;  /* 0x000c800001f07983 */ /* 0x000f220000300800 */
[-C--:B------:R-:W-:Y:S02]  /*139540*/  IADD3 R28, P0, PT, R12, R226.reuse, RZ ;  /* 0x000000e20c1c7210 */ /* 0x080fe40007f1e0ff */
[----:B--2---:R-:W-:-:S03]  /*139550*/  IADD3 R3, P1, PT, R10, R226, RZ ;  /* 0x000000e20a037210 */ /* 0x004fc60007f3e0ff */
[----:B------:R1:W-:Y:S04]  /*139560*/  STL [R1+0x368c], R28 ;  /* 0x00368c1c01007387 */ /* 0x0003e80000100800 */
[----:B------:R3:W-:Y:S04]  /*139570*/  STL [R1+0x3690], R3 ;  /* 0x0036900301007387 */ /* 0x0007e80000100800 */
[----:B------:R-:W2:Y:S04]  /*139580*/  LDL.LU R241, [R1+0xc84] ;  /* 0x000c840001f17983 */ /* 0x000ea80000300800 */
[----:B------:R-:W2:Y:S04]  /*139590*/  LDL.LU R242, [R1+0xc88] ;  /* 0x000c880001f27983 */ /* 0x000ea80000300800 */
[----:B------:R-:W2:Y:S01]  /*1395a0*/  LDL.LU R243, [R1+0xc8c] ;  /* 0x000c8c0001f37983 */ /* 0x000ea20000300800 */
[----:B-1----:R-:W-:-:S02]  /*1395b0*/  IADD3.X R28, PT, PT, R13, R2, RZ, P0, !PT ;  /* 0x000000020d1c7210 */ /* 0x002fc400007fe4ff */
[----:B---3--:R-:W-:-:S05]  /*1395c0*/  IADD3 R3, P2, PT, R26, R226, RZ ;  /* 0x000000e21a037210 */ /* 0x008fca0007f5e0ff */
[----:B------:R1:W-:Y:S04]  /*1395d0*/  STL [R1+0x369c], R3 ;  /* 0x00369c0301007387 */ /* 0x0003e80000100800 */
[----:B------:R-:W3:Y:S04]  /*1395e0*/  LDL.LU.64 R12, [R1+0x4620] ;  /* 0x00462000010c7983 */ /* 0x000ee80000300a00 */
[----:B------:R1:W-:Y:S01]  /*1395f0*/  STL [R1+0x3660], R28 ;  /* 0x0036601c01007387 */ /* 0x0003e20000100800 */
[--C-:B------:R-:W-:Y:S02]  /*139600*/  IMAD.X R26, R27, 0x1, R2.reuse, P2 ;  /* 0x000000011b1a7824 */ /* 0x100fe400010e0602 */
[----:B-1----:R-:W-:-:S02]  /*139610*/  IMAD.X R3, R11, 0x1, R2, P1 ;  /* 0x000000010b037824 */ /* 0x002fc400008e0602 */
[----:B------:R-:W2:Y:S04]  /*139620*/  LDL.LU.64 R10, [R1+0x4618] ;  /* 0x00461800010a7983 */ /* 0x000ea80000300a00 */
[----:B------:R-:W-:Y:S04]  /*139630*/  STL [R1+0x3664], R3 ;  /* 0x0036640301007387 */ /* 0x000fe80000100800 */
[----:B------:R-:W2:Y:S04]  /*139640*/  LDL.LU.64 R28, [R1+0x4610] ;  /* 0x00461000011c7983 */ /* 0x000ea80000300a00 */
[----:B------:R1:W-:Y:S04]  /*139650*/  STL [R1+0x366c], R26 ;  /* 0x00366c1a01007387 */ /* 0x0003e80000100800 */
[----:B-1----:R-:W2:Y:S01]  /*139660*/  LDL.LU.64 R26, [R1+0x4608] ;  /* 0x00460800011a7983 */ /* 0x002ea20000300a00 */
[----:B------:R-:W-:-:S02]  /*139670*/  IADD3 R3, P0, PT, R24, R226, RZ ;  /* 0x000000e218037210 */ /* 0x000fc40007f1e0ff */
[----:B------:R-:W-:-:S03]  /*139680*/  IADD3 R31, P1, PT, R22, R226, RZ ;  /* 0x000000e2161f7210 */ /* 0x000fc60007f3e0ff */
[----:B------:R1:W-:Y:S01]  /*139690*/  STL [R1+0x3670], R3 ;  /* 0x0036700301007387 */ /* 0x0003e20000100800 */
[----:B------:R-:W-:-:S03]  /*1396a0*/  IADD3 R30, P3, PT, R18, R226, RZ ;  /* 0x000000e2121e7210 */ /* 0x000fc60007f7e0ff */
[----:B------:R-:W-:Y:S01]  /*1396b0*/  STL [R1+0x3674], R31 ;  /* 0x0036741f01007387 */ /* 0x000fe20000100800 */
[----:B-1----:R-:W-:Y:S01]  /*1396c0*/  IADD3 R3, P2, PT, R20, R226, RZ ;  /* 0x000000e214037210 */ /* 0x002fe20007f5e0ff */
[----:B------:R-:W-:Y:S04]  /*1396d0*/  HMMA.1688.F32.TF32 R128, R4, R170, R248 ;  /* 0x000000aa0480723c */ /* 0x000fe800000810f8 */
[----:B------:R1:W-:Y:S04]  /*1396e0*/  STL [R1+0x3678], R3 ;  /* 0x0036780301007387 */ /* 0x0003e80000100800 */
[----:B------:R-:W-:Y:S04]  /*1396f0*/  STL [R1+0x3668], R30 ;  /* 0x0036681e01007387 */ /* 0x000fe80000100800 */
[----:B------:R-:W2:Y:S01]  /*139700*/  LDL.LU R248, [R1+0xc90] ;  /* 0x000c900001f87983 */ /* 0x000ea20000300800 */
[----:B------:R-:W-:Y:S01]  /*139710*/  IADD3.X R22, PT, PT, R23, R2, RZ, P1, !PT ;  /* 0x0000000217167210 */ /* 0x000fe20000ffe4ff */
[----:B------:R-:W-:-:S02]  /*139720*/  IMAD.X R20, R21, 0x1, R2, P2 ;  /* 0x0000000115147824 */ /* 0x000fc400010e0602 */
[----:B-1----:R-:W-:-:S05]  /*139730*/  IMAD.X R3, R25, 0x1, R2, P0 ;  /* 0x0000000119037824 */ /* 0x002fca00000e0602 */
[----:B------:R1:W-:Y:S04]  /*139740*/  STL [R1+0x3654], R3 ;  /* 0x0036540301007387 */ /* 0x0003e80000100800 */
[----:B------:R-:W2:Y:S04]  /*139750*/  LDL.LU R249, [R1+0xc94] ;  /* 0x000c940001f97983 */ /* 0x000ea80000300800 */
[----:B------:R-:W2:Y:S04]  /*139760*/  LDL.LU R250, [R1+0xc98] ;  /* 0x000c980001fa7983 */ /* 0x000ea80000300800 */
[----:B------:R-:W2:Y:S04]  /*139770*/  LDL.LU R251, [R1+0xc9c] ;  /* 0x000c9c0001fb7983 */ /* 0x000ea80000300800 */
[----:B------:R4:W-:Y:S04]  /*139780*/  STL [R1+0x3658], R22 ;  /* 0x0036581601007387 */ /* 0x0009e80000100800 */
[----:B------:R-:W-:Y:S01]  /*139790*/  STL [R1+0x365c], R20 ;  /* 0x00365c1401007387 */ /* 0x000fe20000100800 */
[-C--:B----4-:R-:W-:Y:S01]  /*1397a0*/  IADD3 R18, P1, PT, R14, R226.reuse, RZ ;  /* 0x000000e20e127210 */ /* 0x090fe20007f3e0ff */
[----:B-1----:R-:W-:Y:S01]  /*1397b0*/  IMAD.X R3, R19, 0x1, R2, P3 ;  /* 0x0000000113037824 */ /* 0x002fe200018e0602 */
[----:B------:R-:W-:-:S04]  /*1397c0*/  IADD3 R19, P0, PT, R16, R226, RZ ;  /* 0x000000e210137210 */ /* 0x000fc80007f1e0ff */
[----:B------:R1:W-:Y:S04]  /*1397d0*/  STL [R1+0x3644], R3 ;  /* 0x0036440301007387 */ /* 0x0003e80000100800 */
[----:B------:R-:W-:Y:S04]  /*1397e0*/  STL [R1+0x3648], R19 ;  /* 0x0036481301007387 */ /* 0x000fe80000100800 */
[----:B------:R-:W4:Y:S04]  /*1397f0*/  LDL.LU.64 R24, [R1+0x4600] ;  /* 0x0046000001187983 */ /* 0x000f280000300a00 */
[----:B------:R-:W-:Y:S04]  /*139800*/  STL [R1+0x364c], R18 ;  /* 0x00364c1201007387 */ /* 0x000fe80000100800 */
[----:B------:R-:W4:Y:S01]  /*139810*/  LDL.LU.64 R22, [R1+0x45f8] ;  /* 0x0045f80001167983 */ /* 0x000f220000300a00 */
[----:B-1----:R-:W-:-:S05]  /*139820*/  IADD3 R3, P2, PT, R8, R226, RZ ;  /* 0x000000e208037210 */ /* 0x002fca0007f5e0ff */
[----:B------:R1:W-:Y:S04]  /*139830*/  STL [R1+0x3650], R3 ;  /* 0x0036500301007387 */ /* 0x0003e80000100800 */
[----:B------:R-:W4:Y:S04]  /*139840*/  LDL.LU.64 R20, [R1+0x45f0] ;  /* 0x0045f00001147983 */ /* 0x000f280000300a00 */
[----:B------:R-:W4:Y:S01]  /*139850*/  LDL.LU R60, [R1+0xca0] ;  /* 0x000ca000013c7983 */ /* 0x000f220000300800 */
[--C-:B------:R-:W-:Y:S02]  /*139860*/  IMAD.X R9, R9, 0x1, R2.reuse, P2 ;  /* 0x0000000109097824 */ /* 0x100fe400010e0602 */
[----:B-1----:R-:W-:-:S05]  /*139870*/  IMAD.X R3, R17, 0x1, R2, P0 ;  /* 0x0000000111037824 */ /* 0x002fca00000e0602 */
[----:B------:R1:W-:Y:S04]  /*139880*/  STL [R1+0x3628], R3 ;  /* 0x0036280301007387 */ /* 0x0003e80000100800 */
[----:B------:R-:W4:Y:S04]  /*139890*/  LDL.LU R61, [R1+0xca4] ;  /* 0x000ca400013d7983 */ /* 0x000f280000300800 */
[----:B------:R-:W4:Y:S04]  /*1398a0*/  LDL.LU R62, [R1+0xca8] ;  /* 0x000ca800013e7983 */ /* 0x000f280000300800 */
[----:B------:R-:W4:Y:S01]  /*1398b0*/  LDL.LU R63, [R1+0xcac] ;  /* 0x000cac00013f7983 */ /* 0x000f220000300800 */
[----:B-1----:R-:W-:-:S05]  /*1398c0*/  IMAD.X R3, R15, 0x1, R2, P1 ;  /* 0x000000010f037824 */ /* 0x002fca00008e0602 */
[----:B------:R2:W-:Y:S04]  /*1398d0*/  STL [R1+0x362c], R3 ;  /* 0x00362c0301007387 */ /* 0x0005e80000100800 */
[----:B------:R-:W-:Y:S04]  /*1398e0*/  STL [R1+0x3630], R9 ;  /* 0x0036300901007387 */ /* 0x000fe80000100800 */
[----:B------:R-:W4:Y:S01]  /*1398f0*/  LDL.LU.64 R18, [R1+0x45e8] ;  /* 0x0045e80001127983 */ /* 0x000f220000300a00 */
[----:B------:R-:W-:Y:S01]  /*139900*/  HMMA.1688.F32.TF32 R124, R4, R190, R52 ;  /* 0x000000be047c723c */ /* 0x000fe20000081034 */
[----:B---3--:R-:W-:-:S05]  /*139910*/  IADD3 R8, P0, PT, R12, R226, RZ ;  /* 0x000000e20c087210 */ /* 0x008fca0007f1e0ff */
[----:B------:R1:W-:Y:S04]  /*139920*/  STL [R1+0x3634], R8 ;  /* 0x0036340801007387 */ /* 0x0003e80000100800 */
[----:B------:R-:W3:Y:S01]  /*139930*/  LDL.LU.64 R16, [R1+0x45e0] ;  /* 0x0045e00001107983 */ /* 0x000ee20000300a00 */
[-C--:B--2---:R-:W-:Y:S02]  /*139940*/  IADD3 R3, P1, PT, R10, R226.reuse, RZ ;  /* 0x000000e20a037210 */ /* 0x084fe40007f3e0ff */
[----:B-1----:R-:W-:-:S03]  /*139950*/  IADD3 R8, P2, PT, R28, R226, RZ ;  /* 0x000000e21c087210 */ /* 0x002fc60007f5e0ff */
[----:B------:R1:W-:Y:S04]  /*139960*/  STL [R1+0x3638], R3 ;  /* 0x0036380301007387 */ /* 0x0003e80000100800 */
[----:B------:R-:W2:Y:S04]  /*139970*/  LDL.LU R52, [R1+0xcc0] ;  /* 0x000cc00001347983 */ /* 0x000ea80000300800 */
[----:B------:R1:W-:Y:S02]  /*139980*/  STL [R1+0x363c], R8 ;  /* 0x00363c0801007387 */ /* 0x0003e40000100800 */
[----:B-1----:R-:W-:-:S05]  /*139990*/  IADD3 R3, P3, PT, R26, R226, RZ ;  /* 0x000000e21a037210 */ /* 0x002fca0007f7e0ff */
[----:B------:R1:W-:Y:S04]  /*1399a0*/  STL [R1+0x3640], R3 ;  /* 0x0036400301007387 */ /* 0x0003e80000100800 */
[----:B------:R-:W2:Y:S04]  /*1399b0*/  LDL.LU R53, [R1+0xcc4] ;  /* 0x000cc40001357983 */ /* 0x000ea80000300800 */
[----:B------:R-:W2:Y:S04]  /*1399c0*/  LDL.LU R54, [R1+0xcc8] ;  /* 0x000cc80001367983 */ /* 0x000ea80000300800 */
[----:B------:R-:W2:Y:S04]  /*1399d0*/  LDL.LU R55, [R1+0xccc] ;  /* 0x000ccc0001377983 */ /* 0x000ea80000300800 */
[----:B------:R-:W2:Y:S01]  /*1399e0*/  LDL.LU.64 R14, [R1+0x45d8] ;  /* 0x0045d800010e7983 */ /* 0x000ea20000300a00 */
[----:B------:R-:W-:-:S03]  /*1399f0*/  IMAD.X R30, R13, 0x1, R2, P0 ;  /* 0x000000010d1e7824 */ /* 0x000fc600000e0602 */
[----:B------:R-:W2:Y:S04]  /*139a00*/  LDL.LU.64 R8, [R1+0x45c0] ;  /* 0x0045c00001087983 */ /* 0x000ea80000300a00 */
[----:B------:R-:W2:Y:S01]  /*139a10*/  LDL.LU.64 R12, [R1+0x45d0] ;  /* 0x0045d000010c7983 */ /* 0x000ea20000300a00 */
[----:B-1----:R-:W-:-:S03]  /*139a20*/  IMAD.X R3, R11, 0x1, R2, P1 ;  /* 0x000000010b037824 */ /* 0x002fc600008e0602 */
[----:B------:R-:W-:Y:S04]  /*139a30*/  STL [R1+0x360c], R30 ;  /* 0x00360c1e01007387 */ /* 0x000fe80000100800 */
[----:B------:R-:W2:Y:S04]  /*139a40*/  LDL.LU.64 R10, [R1+0x45c8] ;  /* 0x0045c800010a7983 */ /* 0x000ea80000300a00 */
[----:B------:R1:W-:Y:S01]  /*139a50*/  STL [R1+0x3610], R3 ;  /* 0x0036100301007387 */ /* 0x0003e20000100800 */
[----:B------:R-:W-:-:S05]  /*139a60*/  IADD3.X R28, PT, PT, R29, R2, RZ, P2, !PT ;  /* 0x000000021d1c7210 */ /* 0x000fca00017fe4ff */
[----:B------:R-:W-:Y:S01]  /*139a70*/  STL [R1+0x3614], R28 ;  /* 0x0036141c01007387 */ /* 0x000fe20000100800 */
[----:B-1----:R-:W-:-:S05]  /*139a80*/  IMAD.X R3, R27, 0x1, R2, P3 ;  /* 0x000000011b037824 */ /* 0x002fca00018e0602 */
[----:B------:R1:W-:Y:S01]  /*139a90*/  STL [R1+0x3618], R3 ;  /* 0x0036180301007387 */ /* 0x0003e20000100800 */
[----:B------:R-:W-:Y:S01]  /*139aa0*/  HMMA.1688.F32.TF32 R136, R4, R198, R248 ;  /* 0x000000c60488723c */ /* 0x000fe200000810f8 */
[-C--:B----4-:R-:W-:Y:S02]  /*139ab0*/  IADD3 R27, P0, PT, R24, R226.reuse, RZ ;  /* 0x000000e2181b7210 */ /* 0x090fe40007f1e0ff */
[----:B------:R-:W-:-:S03]  /*139ac0*/  IADD3 R26, P1, PT, R22, R226, RZ ;  /* 0x000000e2161a7210 */ /* 0x000fc60007f3e0ff */
[----:B------:R-:W-:Y:S04]  /*139ad0*/  STL [R1+0x361c], R27 ;  /* 0x00361c1b01007387 */ /* 0x000fe80000100800 */
[----:B------:R-:W4:Y:S04]  /*139ae0*/  LDL.LU R248, [R1+0xcb0] ;  /* 0x000cb00001f87983 */ /* 0x000f280000300800 */
[----:B------:R-:W-:Y:S01]  /*139af0*/  STL [R1+0x3620], R26 ;  /* 0x0036201a01007387 */ /* 0x000fe20000100800 */
[----:B-1----:R-:W-:-:S05]  /*139b00*/  IADD3 R3, P2, PT, R20, R226, RZ ;  /* 0x000000e214037210 */ /* 0x002fca0007f5e0ff */
[----:B------:R1:W-:Y:S04]  /*139b10*/  STL [R1+0x3624], R3 ;  /* 0x0036240301007387 */ /* 0x0003e80000100800 */
[----:B------:R-:W4:Y:S04]  /*139b20*/  LDL.LU R249, [R1+0xcb4] ;  /* 0x000cb40001f97983 */ /* 0x000f280000300800 */
[----:B------:R-:W4:Y:S04]  /*139b30*/  LDL.LU R250, [R1+0xcb8] ;  /* 0x000cb80001fa7983 */ /* 0x000f280000300800 */
[----:B------:R-:W4:Y:S04]  /*139b40*/  LDL.LU R251, [R1+0xcbc] ;  /* 0x000cbc0001fb7983 */ /* 0x000f280000300800 */
[----:B------:R-:W4:Y:S04]  /*139b50*/  LDL.LU.64 R32, [R1+0x4748] ;  /* 0x0047480001207983 */ /* 0x000f280000300a00 */
[----:B------:R-:W4:Y:S01]  /*139b60*/  LDL.LU.64 R28, [R1+0x4740] ;  /* 0x00474000011c7983 */ /* 0x000f220000300a00 */
[----:B-1----:R-:W-:Y:S01]  /*139b70*/  IADD3.X R3, PT, PT, R25, R2, RZ, P0, !PT ;  /* 0x0000000219037210 */ /* 0x002fe200007fe4ff */
[----:B------:R-:W-:-:S04]  /*139b80*/  IMAD.X R21, R21, 0x1, R2, P2 ;  /* 0x0000000115157824 */ /* 0x000fc800010e0602 */
[----:B------:R1:W-:Y:S02]  /*139b90*/  STL [R1+0x35f0], R3 ;  /* 0x0035f00301007387 */ /* 0x0003e40000100800 */
[----:B-1----:R-:W-:Y:S01]  /*139ba0*/  IMAD.X R3, R23, 0x1, R2, P1 ;  /* 0x0000000117037824 */ /* 0x002fe200008e0602 */
[----:B------:R-:W-:-:S05]  /*139bb0*/  IADD3 R24, P0, PT, R18, R226, RZ ;  /* 0x000000e212187210 */ /* 0x000fca0007f1e0ff */
[----:B------:R-:W-:Y:S04]  /*139bc0*/  STL [R1+0x3600], R24 ;  /* 0x0036001801007387 */ /* 0x000fe80000100800 */
[----:B------:R1:W-:Y:S04]  /*139bd0*/  STL [R1+0x35f4], R3 ;  /* 0x0035f40301007387 */ /* 0x0003e80000100800 */
[----:B------:R-:W-:Y:S04]  /*139be0*/  STL [R1+0x35f8], R21 ;  /* 0x0035f81501007387 */ /* 0x000fe80000100800 */
[----:B------:R-:W4:Y:S01]  /*139bf0*/  LDL.LU.64 R30, [R1+0x4738] ;  /* 0x00473800011e7983 */ /* 0x000f220000300a00 */
[----:B-1----:R-:W-:Y:S01]  /*139c00*/  IMAD.X R3, R19, 0x1, R2, P0 ;  /* 0x0000000113037824 */ /* 0x002fe200000e0602 */
[----:B------:R-:W-:Y:S01]  /*139c10*/  HMMA.1688.F32.TF32 R140, R4, R222, R60 ;  /* 0x000000de048c723c */ /* 0x000fe2000008103c */
[----:B---3--:R-:W-:-:S05]  /*139c20*/  IADD3 R20, P1, PT, R16, R226, RZ ;  /* 0x000000e210147210 */ /* 0x008fca0007f3e0ff */
[----:B------:R-:W-:Y:S04]  /*139c30*/  STL [R1+0x3604], R20 ;  /* 0x0036041401007387 */ /* 0x000fe80000100800 */
[----:B------:R1:W-:Y:S02]  /*139c40*/  STL [R1+0x35fc], R3 ;  /* 0x0035fc0301007387 */ /* 0x0003e40000100800 */
[----:B-1----:R-:W-:Y:S02]  /*139c50*/  IADD3.X R3, PT, PT, R17, R2, RZ, P1, !PT ;  /* 0x0000000211037210 */ /* 0x002fe40000ffe4ff */
[-C--:B--2---:R-:W-:Y:S02]  /*139c60*/  IADD3 R18, P0, PT, R14, R226.reuse, RZ ;  /* 0x000000e20e127210 */ /* 0x084fe40007f1e0ff */
[----:B------:R-:W-:-:S03]  /*139c70*/  IADD3 R17, P1, PT, R12, R226, RZ ;  /* 0x000000e20c117210 */ /* 0x000fc60007f3e0ff */
[----:B------:R-:W-:Y:S04]  /*139c80*/  STL [R1+0x3608], R18 ;  /* 0x0036081201007387 */ /* 0x000fe80000100800 */
[----:B------:R-:W2:Y:S04]  /*139c90*/  LDL.LU R60, [R1+0xd00] ;  /* 0x000d0000013c7983 */ /* 0x000ea80000300800 */
[----:B------:R1:W-:Y:S01]  /*139ca0*/  STL [R1+0x35d4], R3 ;  /* 0x0035d40301007387 */ /* 0x0003e20000100800 */
[----:B------:R-:W-:-:S03]  /*139cb0*/  IADD3 R16, P2, PT, R10, R226, RZ ;  /* 0x000000e20a107210 */ /* 0x000fc60007f5e0ff */
[----:B------:R-:W2:Y:S04]  /*139cc0*/  LDL.LU R61, [R1+0xd04] ;  /* 0x000d0400013d7983 */ /* 0x000ea80000300800 */
[----:B------:R-:W2:Y:S04]  /*139cd0*/  LDL.LU R62, [R1+0xd08] ;  /* 0x000d0800013e7983 */ /* 0x000ea80000300800 */
[----:B------:R-:W2:Y:S04]  /*139ce0*/  LDL.LU R63, [R1+0xd0c] ;  /* 0x000d0c00013f7983 */ /* 0x000ea80000300800 */
[----:B------:R-:W-:Y:S04]  /*139cf0*/  STL [R1+0x35e0], R17 ;  /* 0x0035e01101007387 */ /* 0x000fe80000100800 */
[----:B------:R-:W-:Y:S01]  /*139d00*/  STL [R1+0x35e8], R16 ;  /* 0x0035e81001007387 */ /* 0x000fe20000100800 */
[----:B------:R-:W-:Y:S01]  /*139d10*/  IMAD.X R12, R13, 0x1, R2, P1 ;  /* 0x000000010d0c7824 */ /* 0x000fe200008e0602 */
[----:B------:R-:W-:Y:S01]  /*139d20*/  HMMA.1688.F32.TF32 R144, R4, R214, R52 ;  /* 0x000000d60490723c */ /* 0x000fe20000081034 */
[----:B------:R-:W-:-:S02]  /*139d30*/  IMAD.MOV.U32 R216, RZ, RZ, R58 ;  /* 0x000000ffffd87224 */ /* 0x000fc400078e003a */
[--C-:B-1----:R-:W-:Y:S01]  /*139d40*/  IMAD.X R3, R15, 0x1, R2.reuse, P0 ;  /* 0x000000010f037824 */ /* 0x102fe200000e0602 */
[----:B------:R-:W-:Y:S02]  /*139d50*/  IADD3 R14, P0, PT, R8, R226, RZ ;  /* 0x000000e2080e7210 */ /* 0x000fe40007f1e0ff */
[----:B------:R-:W-:Y:S02]  /*139d60*/  MOV R211, R59 ;  /* 0x0000003b00d37202 */ /* 0x000fe40000000f00 */
[----:B------:R-:W-:Y:S01]  /*139d70*/  HMMA.1688.F32.TF32 R132, R4, R194, R240 ;  /* 0x000000c20484723c */ /* 0x000fe200000810f0 */
[----:B------:R-:W-:Y:S04]  /*139d80*/  LDS R10, [R209+UR10+0x2e780] ;  /* 0x02e7800ad10a7984 */ /* 0x000fe80008000800 */
[----:B------:R1:W-:Y:S04]  /*139d90*/  STL [R1+0x35d8], R3 ;  /* 0x0035d80301007387 */ /* 0x0003e80000100800 */
[----:B------:R3:W-:Y:S04]  /*139da0*/  STL [R1+0x35ec], R14 ;  /* 0x0035ec0e01007387 */ /* 0x0007e80000100800 */
[----:B------:R-:W2:Y:S04]  /*139db0*/  LDL.LU R52, [R1+0xcf0] ;  /* 0x000cf00001347983 */ /* 0x000ea80000300800 */
[----:B------:R3:W-:Y:S01]  /*139dc0*/  STL [R1+0x35dc], R12 ;  /* 0x0035dc0c01007387 */ /* 0x0007e20000100800 */
[----:B-1----:R-:W-:-:S02]  /*139dd0*/  IMAD.X R3, R11, 0x1, R2, P2 ;  /* 0x000000010b037824 */ /* 0x002fc400010e0602 */
[----:B------:R-:W-:Y:S01]  /*139de0*/  IMAD.X R8, R9, 0x1, R2, P0 ;  /* 0x0000000109087824 */ /* 0x000fe200000e0602 */
[----:B------:R-:W-:Y:S04]  /*139df0*/  LDS R11, [R210+UR10+0x2e780] ;  /* 0x02e7800ad20b7984 */ /* 0x000fe80008000800 */
[----:B------:R4:W-:Y:S04]  /*139e00*/  STL [R1+0x35e4], R3 ;  /* 0x0035e40301007387 */ /* 0x0009e80000100800 */
[----:B------:R-:W2:Y:S04]  /*139e10*/  LDL.LU R53, [R1+0xcf4] ;  /* 0x000cf40001357983 */ /* 0x000ea80000300800 */
[----:B------:R-:W2:Y:S04]  /*139e20*/  LDL.LU R54, [R1+0xcf8] ;  /* 0x000cf80001367983 */ /* 0x000ea80000300800 */
[----:B------:R-:W2:Y:S04]  /*139e30*/  LDL.LU R55, [R1+0xcfc] ;  /* 0x000cfc0001377983 */ /* 0x000ea80000300800 */
[----:B------:R-:W2:Y:S04]  /*139e40*/  LDL.LU.64 R26, [R1+0x4730] ;  /* 0x00473000011a7983 */ /* 0x000ea80000300a00 */
[----:B------:R-:W2:Y:S04]  /*139e50*/  LDL.LU.64 R20, [R1+0x4728] ;  /* 0x0047280001147983 */ /* 0x000ea80000300a00 */
[----:B---3--:R-:W3:Y:S04]  /*139e60*/  LDL.LU.64 R14, [R1+0x4720] ;  /* 0x00472000010e7983 */ /* 0x008ee80000300a00 */
[----:B------:R-:W3:Y:S04]  /*139e70*/  LDL.LU.64 R12, [R1+0x4718] ;  /* 0x00471800010c7983 */ /* 0x000ee80000300a00 */
[----:B------:R-:W3:Y:S04]  /*139e80*/  LDL.LU.64 R24, [R1+0x4710] ;  /* 0x0047100001187983 */ /* 0x000ee80000300a00 */
[----:B------:R-:W-:Y:S04]  /*139e90*/  STL [R1+0x35b4], R8 ;  /* 0x0035b40801007387 */ /* 0x000fe80000100800 */
[----:B------:R-:W3:Y:S04]  /*139ea0*/  LDL.LU.64 R22, [R1+0x4708] ;  /* 0x0047080001167983 */ /* 0x000ee80000300a00 */
[----:B------:R-:W-:Y:S04]  /*139eb0*/  LDS R8, [R209+UR10+0x2c780] ;  /* 0x02c7800ad1087984 */ /* 0x000fe80008000800 */
[----:B------:R-:W1:Y:S01]  /*139ec0*/  LDS R9, [R210+UR10+0x2c780] ;  /* 0x02c7800ad2097984 */ /* 0x000e620008000800 */
[-C--:B----4-:R-:W-:Y:S01]  /*139ed0*/  IADD3 R3, P0, PT, R32, R226.reuse, RZ ;  /* 0x000000e220037210 */ /* 0x090fe20007f1e0ff */
[----:B------:R-:W-:Y:S04]  /*139ee0*/  HMMA.1688.F32.TF32 R148, R4, R202, R248 ;  /* 0x000000ca0494723c */ /* 0x000fe800000810f8 */
[----:B------:R4:W-:Y:S04]  /*139ef0*/  STL [R1+0x35b8], R3 ;  /* 0x0035b80301007387 */ /* 0x0009e80000100800 */
[----:B------:R-:W3:Y:S01]  /*139f00*/  LDL.LU R248, [R1+0xce0] ;  /* 0x000ce00001f87983 */ /* 0x000ee20000300800 */
[----:B----4-:R-:W-:-:S05]  /*139f10*/  IADD3 R3, P1, PT, R28, R226, RZ ;  /* 0x000000e21c037210 */ /* 0x010fca0007f3e0ff */
[----:B------:R4:W-:Y:S04]  /*139f20*/  STL [R1+0x35bc], R3 ;  /* 0x0035bc0301007387 */ /* 0x0009e80000100800 */
[----:B------:R-:W3:Y:S04]  /*139f30*/  LDL.LU R249, [R1+0xce4] ;  /* 0x000ce40001f97983 */ /* 0x000ee80000300800 */
[----:B------:R-:W3:Y:S04]  /*139f40*/  LDL.LU R250, [R1+0xce8] ;  /* 0x000ce80001fa7983 */ /* 0x000ee80000300800 */
[----:B------:R-:W3:Y:S01]  /*139f50*/  LDL.LU R251, [R1+0xcec] ;  /* 0x000cec0001fb7983 */ /* 0x000ee20000300800 */
[----:B----4-:R-:W-:-:S05]  /*139f60*/  IADD3 R3, P2, PT, R30, R226, RZ ;  /* 0x000000e21e037210 */ /* 0x010fca0007f5e0ff */
[----:B------:R4:W-:Y:S04]  /*139f70*/  STL [R1+0x35c0], R3 ;  /* 0x0035c00301007387 */ /* 0x0009e80000100800 */
[----:B------:R-:W3:Y:S04]  /*139f80*/  LDL.LU.64 R18, [R1+0x4700] ;  /* 0x0047000001127983 */ /* 0x000ee80000300a00 */
[----:B------:R-:W3:Y:S01]  /*139f90*/  LDL.LU.64 R16, [R1+0x46f8] ;  /* 0x0046f80001107983 */ /* 0x000ee20000300a00 */
[----:B----4-:R-:W-:-:S03]  /*139fa0*/  IMAD.X R3, R29, 0x1, R2, P1 ;  /* 0x000000011d037824 */ /* 0x010fc600008e0602 */
[----:B------:R-:W4:Y:S01]  /*139fb0*/  LDL.LU.64 R28, [R1+0x46f0] ;  /* 0x0046f000011c7983 */ /* 0x000f220000300a00 */
[--C-:B------:R-:W-:Y:S02]  /*139fc0*/  IMAD.X R32, R33, 0x1, R2.reuse, P0 ;  /* 0x0000000121207824 */ /* 0x100fe400000e0602 */
[----:B------:R-:W-:-:S03]  /*139fd0*/  IMAD.X R30, R31, 0x1, R2, P2 ;  /* 0x000000011f1e7824 */ /* 0x000fc600010e0602 */
[----:B------:R-:W-:Y:S04]  /*139fe0*/  STL [R1+0x359c], R32 ;  /* 0x00359c2001007387 */ /* 0x000fe80000100800 */
[----:B------:R1:W-:Y:S04]  /*139ff0*/  STL [R1+0x35a0], R3 ;  /* 0x0035a00301007387 */ /* 0x0003e80000100800 */
[----:B------:R3:W-:Y:S01]  /*13a000*/  STL [R1+0x35a4], R30 ;  /* 0x0035a41e01007387 */ /* 0x0007e20000100800 */
[----:B--2---:R-:W-:Y:S01]  /*13a010*/  HMMA.1688.F32.TF32 R152, R4, R58, R60 ;  /* 0x0000003a0498723c */ /* 0x004fe2000008103c */
[----:B------:R-:W-:-:S02]  /*13a020*/  IADD3 R31, P0, PT, R26, R226, RZ ;  /* 0x000000e21a1f7210 */ /* 0x000fc40007f1e0ff */
[-C--:B-1----:R-:W-:Y:S02]  /*13a030*/  IADD3 R3, P1, PT, R20, R226.reuse, RZ ;  /* 0x000000e214037210 */ /* 0x082fe40007f3e0ff */
[----:B---3--:R-:W-:Y:S01]  /*13a040*/  IADD3 R30, P2, PT, R14, R226, RZ ;  /* 0x000000e20e1e7210 */ /* 0x008fe20007f5e0ff */
[----:B------:R-:W-:Y:S04]  /*13a050*/  STL [R1+0x35a8], R31 ;  /* 0x0035a81f01007387 */ /* 0x000fe80000100800 */
[----:B------:R1:W-:Y:S01]  /*13a060*/  STL [R1+0x35ac], R3 ;  /* 0x0035ac0301007387 */ /* 0x0003e20000100800 */
[----:B------:R-:W-:-:S03]  /*13a070*/  IADD3.X R26, PT, PT, R27, R2, RZ, P0, !PT ;  /* 0x000000021b1a7210 */ /* 0x000fc600007fe4ff */
[----:B------:R-:W-:Y:S01]  /*13a080*/  STL [R1+0x35b0], R30 ;  /* 0x0035b01e01007387 */ /* 0x000fe20000100800 */
[----:B------:R-:W-:Y:S01]  /*13a090*/  IMAD.X R20, R21, 0x1, R2, P1 ;  /* 0x0000000115147824 */ /* 0x000fe200008e0602 */
[----:B-1----:R-:W-:-:S05]  /*13a0a0*/  IADD3 R3, P3, PT, R12, R226, RZ ;  /* 0x000000e20c037210 */ /* 0x002fca0007f7e0ff */
[----:B------:R1:W-:Y:S04]  /*13a0b0*/  STL [R1+0x3590], R3 ;  /* 0x0035900301007387 */ /* 0x0003e80000100800 */
[----:B------:R-:W-:Y:S04]  /*13a0c0*/  STL [R1+0x3570], R26 ;  /* 0x0035701a01007387 */ /* 0x000fe80000100800 */
[----:B------:R-:W2:Y:S04]  /*13a0d0*/  LDL.LU R56, [R1+0xd10] ;  /* 0x000d100001387983 */ /* 0x000ea80000300800 */
[----:B------:R-:W-:Y:S01]  /*13a0e0*/  STL [R1+0x3574], R20 ;  /* 0x0035741401007387 */ /* 0x000fe20000100800 */
[----:B-1----:R-:W-:-:S05]  /*13a0f0*/  IMAD.X R3, R15, 0x1, R2, P2 ;  /* 0x000000010f037824 */ /* 0x002fca00010e0602 */
[----:B------:R1:W-:Y:S04]  /*13a100*/  STL [R1+0x3578], R3 ;  /* 0x0035780301007387 */ /* 0x0003e80000100800 */
[----:B------:R-:W2:Y:S04]  /*13a110*/  LDL.LU R57, [R1+0xd14] ;  /* 0x000d140001397983 */ /* 0x000ea80000300800 */
[----:B------:R-:W2:Y:S04]  /*13a120*/  LDL.LU R58, [R1+0xd18] ;  /* 0x000d1800013a7983 */ /* 0x000ea80000300800 */
[----:B------:R-:W2:Y:S01]  /*13a130*/  LDL.LU R59, [R1+0xd1c] ;  /* 0x000d1c00013b7983 */ /* 0x000ea20000300800 */
[----:B------:R-:W-:Y:S01]  /*13a140*/  IMAD.X R13, R13, 0x1, R2, P3 ;  /* 0x000000010d0d7824 */ /* 0x000fe200018e0602 */
[----:B------:R-:W-:-:S02]  /*13a150*/  IADD3 R12, P0, PT, R24, R226, RZ ;  /* 0x000000e2180c7210 */ /* 0x000fc40007f1e0ff */
[----:B-1----:R-:W-:Y:S02]  /*13a160*/  IADD3 R3, P1, PT, R22, R226, RZ ;  /* 0x000000e216037210 */ /* 0x002fe40007f3e0ff */
[----:B------:R-:W-:Y:S04]  /*13a170*/  STL [R1+0x358c], R13 ;  /* 0x00358c0d01007387 */ /* 0x000fe80000100800 */
[----:B------:R-:W3:Y:S04]  /*13a180*/  LDL.LU.64 R20, [R1+0x3520] ;  /* 0x0035200001147983 */ /* 0x000ee80000300a00 */
[----:B------:R1:W-:Y:S04]  /*13a190*/  STL [R1+0x3594], R12 ;  /* 0x0035940c01007387 */ /* 0x0003e80000100800 */
[----:B------:R1:W-:Y:S04]  /*13a1a0*/  STL [R1+0x3598], R3 ;  /* 0x0035980301007387 */ /* 0x0003e80000100800 */
[----:B------:R-:W3:Y:S01]  /*13a1b0*/  LDL.LU.64 R14, [R1+0x46e8] ;  /* 0x0046e800010e7983 */ /* 0x000ee20000300a00 */
[----:B------:R-:W-:-:S03]  /*13a1c0*/  IMAD.X R24, R25, 0x1, R2, P0 ;  /* 0x0000000119187824 */ /* 0x000fc600000e0602 */
[----:B-1----:R-:W3:Y:S01]  /*13a1d0*/  LDL.LU.64 R12, [R1+0x46e0] ;  /* 0x0046e000010c7983 */ /* 0x002ee20000300a00 */
[-C--:B------:R-:W-:Y:S02]  /*13a1e0*/  IADD3 R3, P2, PT, R18, R226.reuse, RZ ;  /* 0x000000e212037210 */ /* 0x080fe40007f5e0ff */
[----:B------:R-:W-:-:S03]  /*13a1f0*/  IADD3 R26, P3, PT, R16, R226, RZ ;  /* 0x000000e2101a7210 */ /* 0x000fc60007f7e0ff */
[----:B------:R1:W-:Y:S04]  /*13a200*/  STL [R1+0x3548], R3 ;  /* 0x0035480301007387 */ /* 0x0003e80000100800 */
[----:B------:R-:W-:Y:S01]  /*13a210*/  STL [R1+0x3550], R26 ;  /* 0x0035501a01007387 */ /* 0x000fe20000100800 */
[----:B------:R-:W-:-:S03]  /*13a220*/  IADD3.X R18, PT, PT, R19, R2, RZ, P2, !PT ;  /* 0x0000000213127210 */ /* 0x000fc600017fe4ff */
[----:B------:R-:W-:Y:S01]  /*13a230*/  STL [R1+0x353c], R24 ;  /* 0x00353c1801007387 */ /* 0x000fe20000100800 */
[--C-:B------:R-:W-:Y:S02]  /*13a240*/  IMAD.X R16, R17, 0x1, R2.reuse, P3 ;  /* 0x0000000111107824 */ /* 0x100fe400018e0602 */
[----:B-1----:R-:W-:-:S05]  /*13a250*/  IMAD.X R3, R23, 0x1, R2, P1 ;  /* 0x0000000117037824 */ /* 0x002fca00008e0602 */
[----:B------:R4:W-:Y:S04]  /*13a260*/  STL [R1+0x3540], R3 ;  /* 0x0035400301007387 */ /* 0x0009e80000100800 */
[----:B------:R1:W-:Y:S04]  /*13a270*/  STL [R1+0x3544], R18 ;  /* 0x0035441201007387 */ /* 0x0003e80000100800 */
[----:B------:R-:W3:Y:S04]  /*13a280*/  LDL.LU R68, [R1+0xcd0] ;  /* 0x000cd00001447983 */ /* 0x000ee80000300800 */
[----:B------:R1:W-:Y:S01]  /*13a290*/  STL [R1+0x354c], R16 ;  /* 0x00354c1001007387 */ /* 0x0003e20000100800 */
[----:B----4-:R-:W-:-:S05]  /*13a2a0*/  IADD3 R3, P0, PT, R28, R226, RZ ;  /* 0x000000e21c037210 */ /* 0x010fca0007f1e0ff */
[----:B------:R3:W-:Y:S04]  /*13a2b0*/  STL [R1+0x3554], R3 ;  /* 0x0035540301007387 */ /* 0x0007e80000100800 */
[----:B------:R-:W4:Y:S04]  /*13a2c0*/  LDL.LU R69, [R1+0xcd4] ;  /* 0x000cd40001457983 */ /* 0x000f280000300800 */
[----:B------:R-:W4:Y:S04]  /*13a2d0*/  LDL.LU R70, [R1+0xcd8] ;  /* 0x000cd80001467983 */ /* 0x000f280000300800 */
[----:B------:R-:W4:Y:S01]  /*13a2e0*/  LDL.LU R71, [R1+0xcdc] ;  /* 0x000cdc0001477983 */ /* 0x000f220000300800 */
[C---:B------:R-:W-:Y:S03]  /*13a2f0*/  HMMA.1688.F32.TF32 R156, R4.reuse, R246, R52 ;  /* 0x000000f6049c723c */ /* 0x040fe60000081034 */
[----:B------:R-:W4:Y:S04]  /*13a300*/  LDL.LU R54, [R1+0xab8] ;  /* 0x000ab80001367983 */ /* 0x000f280000300800 */
[----:B------:R-:W4:Y:S04]  /*13a310*/  LDL.LU R55, [R1+0xabc] ;  /* 0x000abc0001377983 */ /* 0x000f280000300800 */
[----:B------:R-:W4:Y:S04]  /*13a320*/  LDL.LU.64 R26, [R1+0x46c0] ;  /* 0x0046c000011a7983 */ /* 0x000f280000300a00 */
[----:B------:R-:W4:Y:S04]  /*13a330*/  LDL.LU.64 R24, [R1+0x46d8] ;  /* 0x0046d80001187983 */ /* 0x000f280000300a00 */
[----:B-1----:R-:W4:Y:S04]  /*13a340*/  LDL.LU.64 R18, [R1+0x46d0] ;  /* 0x0046d00001127983 */ /* 0x002f280000300a00 */
[----:B------:R-:W4:Y:S04]  /*13a350*/  LDL.LU.64 R16, [R1+0x46c8] ;  /* 0x0046c80001107983 */ /* 0x000f280000300a00 */
[----:B------:R-:W4:Y:S04]  /*13a360*/  LDL.LU R60, [R1+0x2c40] ;  /* 0x002c4000013c7983 */ /* 0x000f280000300800 */
[----:B------:R-:W4:Y:S04]  /*13a370*/  LDL.LU R61, [R1+0x2c44] ;  /* 0x002c4400013d7983 */ /* 0x000f280000300800 */
[----:B------:R-:W4:Y:S04]  /*13a380*/  LDL.LU R62, [R1+0x2c48] ;  /* 0x002c4800013e7983 */ /* 0x000f280000300800 */
[----:B------:R-:W4:Y:S01]  /*13a390*/  LDL.LU R63, [R1+0x2c4c] ;  /* 0x002c4c00013f7983 */ /* 0x000f220000300800 */
[C---:B------:R-:W-:Y:S08]  /*13a3a0*/  HMMA.1688.F32.TF32 R160, R4.reuse, R230, R248 ;  /* 0x000000e604a0723c */ /* 0x040ff000000810f8 */
[----:B--2---:R-:W-:Y:S01]  /*13a3b0*/  HMMA.1688.F32.TF32 R32, R4, R206, R56 ;  /* 0x000000ce0420723c */ /* 0x004fe20000081038 */
[----:B---3--:R-:W-:-:S02]  /*13a3c0*/  IADD3 R3, P1, PT, R20, R226, RZ ;  /* 0x000000e214037210 */ /* 0x008fc40007f3e0ff */
[----:B------:R-:W-:-:S15]  /*13a3d0*/  IADD3 R31, P2, PT, R14, R226, RZ ;  /* 0x000000e20e1f7210 */ /* 0x000fde0007f5e0ff */
[----:B------:R-:W-:Y:S01]  /*13a3e0*/  NOP ;  /* 0x0000000000007918 */ /* 0x000fe20000000000 */
[----:B------:R-:W-:Y:S04]  /*13a3f0*/  STL.64 [R1+0xe90], R32 ;  /* 0x000e902001007387 */ /* 0x000fe80000100a00 */
[----:B------:R-:W-:Y:S04]  /*13a400*/  STL.64 [R1+0xe98], R34 ;  /* 0x000e982201007387 */ /* 0x000fe80000100a00 */
[----:B------:R-:W2:Y:S04]  /*13a410*/  LDL.LU.64 R22, [R1+0x4768] ;  /* 0x0047680001167983 */ /* 0x000ea80000300a00 */
[----:B------:R1:W-:Y:S01]  /*13a420*/  STL [R1+0x3528], R3 ;  /* 0x0035280301007387 */ /* 0x0003e20000100800 */
[----:B------:R-:W-:-:S03]  /*13a430*/  IADD3 R30, P3, PT, R12, R226, RZ ;  /* 0x000000e20c1e7210 */ /* 0x000fc60007f7e0ff */
[----:B------:R-:W-:Y:S01]  /*13a440*/  STL [R1+0x3530], R31 ;  /* 0x0035301f01007387 */ /* 0x000fe20000100800 */
[--C-:B------:R-:W-:Y:S02]  /*13a450*/  IMAD.X R20, R21, 0x1, R2.reuse, P1 ;  /* 0x0000000115147824 */ /* 0x100fe400008e0602 */
[----:B------:R-:W-:Y:S01]  /*13a460*/  IMAD.X R14, R15, 0x1, R2, P2 ;  /* 0x000000010f0e7824 */ /* 0x000fe200010e0602 */
[----:B------:R-:W-:Y:S01]  /*13a470*/  STL [R1+0x3538], R30 ;  /* 0x0035381e01007387 */ /* 0x000fe20000100800 */
[----:B-1----:R-:W-:-:S05]  /*13a480*/  IADD3.X R3, PT, PT, R29, R2, RZ, P0, !PT ;  /* 0x000000021d037210 */ /* 0x002fca00007fe4ff */
[----:B------:R1:W-:Y:S04]  /*13a490*/  STL [R1+0x3520], R3 ;  /* 0x0035200301007387 */ /* 0x0003e80000100800 */
[----:B------:R3:W-:Y:S04]  /*13a4a0*/  STL [R1+0x3524], R20 ;  /* 0x0035241401007387 */ /* 0x0007e80000100800 */
[----:B------:R-:W2:Y:S04]  /*13a4b0*/  LDL.LU R58, [R1+0xa98] ;  /* 0x000a9800013a7983 */ /* 0x000ea80000300800 */
[----:B------:R3:W-:Y:S01]  /*13a4c0*/  STL [R1+0x352c], R14 ;  /* 0x00352c0e01007387 */ /* 0x0007e20000100800 */
[----:B-1----:R-:W-:-:S05]  /*13a4d0*/  IMAD.X R3, R13, 0x1, R2, P3 ;  /* 0x000000010d037824 */ /* 0x002fca00018e0602 */
[----:B------:R-:W-:Y:S04]  /*13a4e0*/  STL [R1+0x3534], R3 ;  /* 0x0035340301007387 */ /* 0x000fe80000100800 */
[----:B------:R-:W2:Y:S04]  /*13a4f0*/  LDL.LU R59, [R1+0xa9c] ;  /* 0x000a9c00013b7983 */ /* 0x000ea80000300800 */
[----:B---3--:R-:W3:Y:S04]  /*13a500*/  LDL.LU.64 R20, [R1+0x4760] ;  /* 0x0047600001147983 */ /* 0x008ee80000300a00 */
[----:B------:R-:W3:Y:S04]  /*13a510*/  LDL.LU.64 R14, [R1+0x4758] ;  /* 0x00475800010e7983 */ /* 0x000ee80000300a00 */
[----:B------:R-:W3:Y:S04]  /*13a520*/  LDL.LU.64 R12, [R1+0x4750] ;  /* 0x00475000010c7983 */ /* 0x000ee80000300a00 */
[----:B------:R-:W3:Y:S04]  /*13a530*/  LDL.LU R64, [R1+0x2c30] ;  /* 0x002c300001407983 */ /* 0x000ee80000300800 */
[----:B------:R-:W3:Y:S04]  /*13a540*/  LDL.LU R65, [R1+0x2c34] ;  /* 0x002c340001417983 */ /* 0x000ee80000300800 */
[----:B------:R-:W3:Y:S04]  /*13a550*/  LDL.LU R66, [R1+0x2c38] ;  /* 0x002c380001427983 */ /* 0x000ee80000300800 */
[----:B------:R-:W3:Y:S01]  /*13a560*/  LDL.LU R67, [R1+0x2c3c] ;  /* 0x002c3c0001437983 */ /* 0x000ee20000300800 */
[----:B----4-:R-:W-:-:S15]  /*13a570*/  HMMA.1688.F32.TF32 R4, R4, R234, R68 ;  /* 0x000000ea0404723c */ /* 0x010fde0000081044 */
[----:B------:R-:W-:-:S04]  /*13a580*/  NOP ;  /* 0x0000000000007918 */ /* 0x000fc80000000000 */
[----:B------:R1:W-:Y:S04]  /*13a590*/  STL.64 [R1+0x1060], R4 ;  /* 0x0010600401007387 */ /* 0x0003e80000100a00 */
[----:B------:R4:W-:Y:S04]  /*13a5a0*/  STL.64 [R1+0x1068], R6 ;  /* 0x0010680601007387 */ /* 0x0009e80000100a00 */
[----:B------:R-:W3:Y:S01]  /*13a5b0*/  LDL.LU.64 R30, [R1+0x4788] ;  /* 0x00478800011e7983 */ /* 0x000ee20000300a00 */
[-C--:B-1----:R-:W-:Y:S02]  /*13a5c0*/  IADD3 R4, P0, PT, R26, R226.reuse, RZ ;  /* 0x000000e21a047210 */ /* 0x082fe40007f1e0ff */
[----:B----4-:R-:W-:-:S02]  /*13a5d0*/  IADD3 R6, P1, PT, R24, R226, RZ ;  /* 0x000000e218067210 */ /* 0x010fc40007f3e0ff */
[-C--:B------:R-:W-:Y:S01]  /*13a5e0*/  IADD3 R5, P2, PT, R18, R226.reuse, RZ ;  /* 0x000000e212057210 */ /* 0x080fe20007f5e0ff */
[----:B------:R1:W-:Y:S04]  /*13a5f0*/  STL [R1+0x34fc], R4 ;  /* 0x0034fc0401007387 */ /* 0x0003e80000100800 */
[----:B------:R4:W-:Y:S04]  /*13a600*/  STL [R1+0x3504], R6 ;  /* 0x0035040601007387 */ /* 0x0009e80000100800 */
[----:B------:R4:W-:Y:S01]  /*13a610*/  STL [R1+0x350c], R5 ;  /* 0x00350c0501007387 */ /* 0x0009e20000100800 */
[----:B-1----:R-:W-:Y:S01]  /*13a620*/  IADD3 R4, P3, PT, R16, R226, RZ ;  /* 0x000000e210047210 */ /* 0x002fe20007f7e0ff */
[----:B----4-:R-:W-:-:S02]  /*13a630*/  IMAD.X R6, R27, 0x1, R2, P0 ;  /* 0x000000011b067824 */ /* 0x010fc400000e0602 */
[--C-:B------:R-:W-:Y:S02]  /*13a640*/  IMAD.X R5, R25, 0x1, R2.reuse, P1 ;  /* 0x0000000119057824 */ /* 0x100fe400008e0602 */
[----:B------:R1:W-:Y:S01]  /*13a650*/  STL [R1+0x3514], R4 ;  /* 0x0035140401007387 */ /* 0x0003e20000100800 */
[----:B------:R-:W-:-:S03]  /*13a660*/  IMAD.X R16, R17, 0x1, R2, P3 ;  /* 0x0000000111107824 */ /* 0x000fc600018e0602 */
[----:B------:R-:W-:Y:S04]  /*13a670*/  STL [R1+0x34f8], R6 ;  /* 0x0034f80601007387 */ /* 0x000fe80000100800 */
[----:B------:R-:W-:Y:S04]  /*13a680*/  STL [R1+0x3500], R5 ;  /* 0x0035000501007387 */ /* 0x000fe80000100800 */
[----:B------:R-:W4:Y:S01]  /*13a690*/  LDL.LU.64 R24, [R1+0x4780] ;  /* 0x0047800001187983 */ /* 0x000f220000300a00 */
[----:B-1----:R-:W-:-:S05]  /*13a6a0*/  IADD3.X R4, PT, PT, R19, R2, RZ, P2, !PT ;  /* 0x0000000213047210 */ /* 0x002fca00017fe4ff */
[----:B------:R-:W-:Y:S04]  /*13a6b0*/  STL [R1+0x3508], R4 ;  /* 0x0035080401007387 */ /* 0x000fe80000100800 */
[----:B------:R1:W-:Y:S04]  /*13a6c0*/  STL [R1+0x3510], R16 ;  /* 0x0035101001007387 */ /* 0x0003e80000100800 */
[----:B------:R-:W4:Y:S04]  /*13a6d0*/  LDL.LU.64 R18, [R1+0x4778] ;  /* 0x0047780001127983 */ /* 0x000f280000300a00 */
[----:B-1----:R-:W4:Y:S01]  /*13a6e0*/  LDL.LU.64 R16, [R1+0x4770] ;  /* 0x0047700001107983 */ /* 0x002f220000300a00 */
[----:B------:R-:W-:Y:S01]  /*13a6f0*/  HMMA.1688.F32.TF32 R4, R8, R54, R60 ;  /* 0x000000360804723c */ /* 0x000fe2000008103c */
[----:B--2---:R-:W-:-:S05]  /*13a700*/  IADD3 R26, P0, PT, R22, R226, RZ ;  /* 0x000000e2161a7210 */ /* 0x004fca0007f1e0ff */
[----:B------:R3:W-:Y:S04]  /*13a710*/  STL [R1+0x34dc], R26 ;  /* 0x0034dc1a01007387 */ /* 0x0007e80000100800 */
[----:B------:R-:W2:Y:S04]  /*13a720*/  LDL.LU R54, [R1+0xa78] ;  /* 0x000a780001367983 */ /* 0x000ea80000300800 */
[----:B------:R-:W2:Y:S04]  /*13a730*/  LDL.LU R55, [R1+0xa7c] ;  /* 0x000a7c0001377983 */ /* 0x000ea80000300800 */
[----:B------:R-:W2:Y:S04]  /*13a740*/  LDL.LU R60, [R1+0x2c20] ;  /* 0x002c2000013c7983 */ /* 0x000ea80000300800 */
[----:B------:R-:W2:Y:S04]  /*13a750*/  LDL.LU R61, [R1+0x2c24] ;  /* 0x002c2400013d7983 */ /* 0x000ea80000300800 */
[----:B------:R-:W2:Y:S04]  /*13a760*/  LDL.LU R62, [R1+0x2c28] ;  /* 0x002c2800013e7983 */ /* 0x000ea80000300800 */
[----:B------:R-:W2:Y:S04]  /*13a770*/  LDL.LU R63, [R1+0x2c2c] ;  /* 0x002c2c00013f7983 */ /* 0x000ea80000300800 */
[----:B------:R-:W2:Y:S01]  /*13a780*/  LDL.LU.64 R40, [R1+0x47a8] ;  /* 0x0047a80001287983 */ /* 0x000ea20000300a00 */
[----:B------:R-:W-:Y:S01]  /*13a790*/  IMAD.X R22, R23, 0x1, R2, P0 ;  /* 0x0000000117167824 */ /* 0x000fe200000e0602 */
[----:B---3--:R-:W-:-:S02]  /*13a7a0*/  IADD3 R26, P1, PT, R20, R226, RZ ;  /* 0x000000e2141a7210 */ /* 0x008fc40007f3e0ff */
[----:B------:R-:W-:-:S03]  /*13a7b0*/  IADD3 R27, P2, PT, R14, R226, RZ ;  /* 0x000000e20e1b7210 */ /* 0x000fc60007f5e0ff */
[----:B------:R1:W-:Y:S01]  /*13a7c0*/  STL [R1+0x34e4], R26 ;  /* 0x0034e41a01007387 */ /* 0x0003e20000100800 */
[----:B------:R-:W-:-:S03]  /*13a7d0*/  IMAD.X R21, R21, 0x1, R2, P1 ;  /* 0x0000000115157824 */ /* 0x000fc600008e0602 */
[----:B------:R-:W-:Y:S01]  /*13a7e0*/  STL [R1+0x34ec], R27 ;  /* 0x0034ec1b01007387 */ /* 0x000fe20000100800 */
[----:B------:R-:W-:Y:S02]  /*13a7f0*/  IADD3.X R14, PT, PT, R15, R2, RZ, P2, !PT ;  /* 0x000000020f0e7210 */ /* 0x000fe400017fe4ff */
[----:B-1----:R-:W-:-:S05]  /*13a800*/  IADD3 R26, P3, PT, R12, R226, RZ ;  /* 0x000000e20c1a7210 */ /* 0x002fca0007f7e0ff */
[----:B------:R-:W-:Y:S01]  /*13a810*/  STL [R1+0x34f4], R26 ;  /* 0x0034f41a01007387 */ /* 0x000fe20000100800 */
[----:B------:R-:W-:-:S03]  /*13a820*/  IMAD.X R20, R13, 0x1, R2, P3 ;  /* 0x000000010d147824 */ /* 0x000fc600018e0602 */
[----:B------:R1:W-:Y:S04]  /*13a830*/  STL [R1+0x34d8], R22 ;  /* 0x0034d81601007387 */ /* 0x0003e80000100800 */
[----:B------:R-:W-:Y:S04]  /*13a840*/  STL [R1+0x34e0], R21 ;  /* 0x0034e01501007387 */ /* 0x000fe80000100800 */
[----:B------:R-:W3:Y:S04]  /*13a850*/  LDL.LU.64 R28, [R1+0x47a0] ;  /* 0x0047a000011c7983 */ /* 0x000ee80000300a00 */
[----:B------:R-:W-:Y:S04]  /*13a860*/  STL [R1+0x34e8], R14 ;  /* 0x0034e80e01007387 */ /* 0x000fe80000100800 */
[----:B------:R1:W-:Y:S04]  /*13a870*/  STL [R1+0x34f0], R20 ;  /* 0x0034f01401007387 */ /* 0x0003e80000100800 */
[----:B-1----:R-:W3:Y:S04]  /*13a880*/  LDL.LU.64 R22, [R1+0x4798] ;  /* 0x0047980001167983 */ /* 0x002ee80000300a00 */
[----:B------:R-:W3:Y:S01]  /*13a890*/  LDL.LU.64 R20, [R1+0x4790] ;  /* 0x0047900001147983 */ /* 0x000ee20000300a00 */
[----:B------:R-:W-:Y:S01]  /*13a8a0*/  HMMA.1688.F32.TF32 R12, R8, R58, R64 ;  /* 0x0000003a080c723c */ /* 0x000fe20000081040 */
[----:B------:R-:W-:-:S05]  /*13a8b0*/  IADD3 R26, P0, PT, R30, R226, RZ ;  /* 0x000000e21e1a7210 */ /* 0x000fca0007f1e0ff */
[----:B------:R4:W-:Y:S04]  /*13a8c0*/  STL [R1+0x34ac], R26 ;  /* 0x0034ac1a01007387 */ /* 0x0009e80000100800 */
[----:B------:R-:W3:Y:S04]  /*13a8d0*/  LDL.LU R58, [R1+0xa58] ;  /* 0x000a5800013a7983 */ /* 0x000ee80000300800 */
[----:B------:R-:W3:Y:S04]  /*13a8e0*/  LDL.LU R59, [R1+0xa5c] ;  /* 0x000a5c00013b7983 */ /* 0x000ee80000300800 */
[----:B------:R-:W3:Y:S04]  /*13a8f0*/  LDL.LU R64, [R1+0x2c10] ;  /* 0x002c100001407983 */ /* 0x000ee80000300800 */
[----:B------:R-:W3:Y:S04]  /*13a900*/  LDL.LU R65, [R1+0x2c14] ;  /* 0x002c140001417983 */ /* 0x000ee80000300800 */
[----:B------:R-:W3:Y:S04]  /*13a910*/  LDL.LU R66, [R1+0x2c18] ;  /* 0x002c180001427983 */ /* 0x000ee80000300800 */
[----:B------:R-:W3:Y:S04]  /*13a920*/  LDL.LU R67, [R1+0x2c1c] ;  /* 0x002c1c0001437983 */ /* 0x000ee80000300800 */
[----:B------:R-:W3:Y:S04]  /*13a930*/  LDL.LU.64 R34, [R1+0x47c8] ;  /* 0x0047c80001227983 */ /* 0x000ee80000300a00 */
[----:B------:R-:W3:Y:S01]  /*13a940*/  LDL.LU.64 R32, [R1+0x47c0] ;  /* 0x0047c00001207983 */ /* 0x000ee20000300a00 */
[----:B------:R-:W-:Y:S01]  /*13a950*/  IMAD.X R30, R31, 0x1, R2, P0 ;  /* 0x000000011f1e7824 */ /* 0x000fe200000e0602 */
[----:B----4-:R-:W-:-:S05]  /*13a960*/  IADD3 R26, P1, PT, R24, R226, RZ ;  /* 0x000000e2181a7210 */ /* 0x010fca0007f3e0ff */
[----:B------:R1:W-:Y:S01]  /*13a970*/  STL [R1+0x34b4], R26 ;  /* 0x0034b41a01007387 */ /* 0x0003e20000100800 */
[----:B------:R-:W-:Y:S01]  /*13a980*/  IMAD.X R31, R25, 0x1, R2, P1 ;  /* 0x00000001191f7824 */ /* 0x000fe200008e0602 */
[-C--:B------:R-:W-:Y:S02]  /*13a990*/  IADD3 R37, P2, PT, R18, R226.reuse, RZ ;  /* 0x000000e212257210 */ /* 0x080fe40007f5e0ff */
[----:B-1----:R-:W4:Y:S04]  /*13a9a0*/  LDL.LU.64 R26, [R1+0x47b8] ;  /* 0x0047b800011a7983 */ /* 0x002f280000300a00 */
[----:B------:R-:W-:Y:S01]  /*13a9b0*/  STL [R1+0x34bc], R37 ;  /* 0x0034bc2501007387 */ /* 0x000fe20000100800 */
[----:B------:R-:W-:-:S05]  /*13a9c0*/  IADD3 R36, P3, PT, R16, R226, RZ ;  /* 0x000000e210247210 */ /* 0x000fca0007f7e0ff */
[----:B------:R-:W-:Y:S04]  /*13a9d0*/  STL [R1+0x34c4], R36 ;  /* 0x0034c42401007387 */ /* 0x000fe80000100800 */
[----:B------:R-:W4:Y:S04]  /*13a9e0*/  LDL.LU.64 R24, [R1+0x47b0] ;  /* 0x0047b00001187983 */ /* 0x000f280000300a00 */
[----:B------:R1:W-:Y:S04]  /*13a9f0*/  STL [R1+0x34a8], R30 ;  /* 0x0034a81e01007387 */ /* 0x0003e80000100800 */
[----:B------:R1:W-:Y:S02]  /*13aa00*/  STL [R1+0x34b0], R31 ;  /* 0x0034b01f01007387 */ /* 0x0003e40000100800 */
[----:B-1----:R-:W-:Y:S01]  /*13aa10*/  IADD3.X R30, PT, PT, R19, R2, RZ, P2, !PT ;  /* 0x00000002131e7210 */ /* 0x002fe200017fe4ff */
[----:B------:R-:W-:-:S04]  /*13aa20*/  IMAD.X R31, R17, 0x1, R2, P3 ;  /* 0x00000001111f7824 */ /* 0x000fc800018e0602 */
[----:B------:R2:W-:Y:S04]  /*13aa30*/  STL [R1+0x34b8], R30 ;  /* 0x0034b81e01007387 */ /* 0x0005e80000100800 */
[----:B------:R-:W-:Y:S01]  /*13aa40*/  STL [R1+0x34c0], R31 ;  /* 0x0034c01f01007387 */ /* 0x000fe20000100800 */
[-C--:B--2---:R-:W-:Y:S01]  /*13aa50*/  IADD3 R30, P0, PT, R40, R226.reuse, RZ ;  /* 0x000000e2281e7210 */ /* 0x084fe20007f1e0ff */
[----:B------:R-:W-:Y:S02]  /*13aa60*/  HMMA.1688.F32.TF32 R16, R8, R54, R60 ;  /* 0x000000360810723c */ /* 0x000fe4000008103c */
[----:B------:R-:W2:Y:S04]  /*13aa70*/  LDL.LU R54, [R1+0xa38] ;  /* 0x000a380001367983 */ /* 0x000ea80000300800 */
[----:B------:R3:W-:Y:S04]  /*13aa80*/  STL [R1+0x346c], R30 ;  /* 0x00346c1e01007387 */ /* 0x0007e80000100800 */
[----:B------:R-:W2:Y:S04]  /*13aa90*/  LDL.LU R55, [R1+0xa3c] ;  /* 0x000a3c0001377983 */ /* 0x000ea80000300800 */
[----:B------:R-:W2:Y:S04]  /*13aaa0*/  LDL.LU R60, [R1+0x2c00] ;  /* 0x002c0000013c7983 */ /* 0x000ea80000300800 */
[----:B------:R-:W2:Y:S04]  /*13aab0*/  LDL.LU R61, [R1+0x2c04] ;  /* 0x002c0400013d7983 */ /* 0x000ea80000300800 */
[----:B------:R-:W2:Y:S04]  /*13aac0*/  LDL.LU R62, [R1+0x2c08] ;  /* 0x002c0800013e7983 */ /* 0x000ea80000300800 */
[----:B------:R-:W2:Y:S04]  /*13aad0*/  LDL.LU R63, [R1+0x2c0c] ;  /* 0x002c0c00013f7983 */ /* 0x000ea80000300800 */
[----:B------:R-:W2:Y:S04]  /*13aae0*/  LDL.LU.64 R38, [R1+0x47e8] ;  /* 0x0047e80001267983 */ /* 0x000ea80000300a00 */
[----:B------:R-:W2:Y:S01]  /*13aaf0*/  LDL.LU.64 R36, [R1+0x47e0] ;  /* 0x0047e00001247983 */ /* 0x000ea20000300a00 */
[----:B------:R-:W-:Y:S01]  /*13ab00*/  IMAD.X R40, R41, 0x1, R2, P0 ;  /* 0x0000000129287824 */ /* 0x000fe200000e0602 */
[----:B---3--:R-:W-:-:S05]  /*13ab10*/  IADD3 R30, P1, PT, R28, R226, RZ ;  /* 0x000000e21c1e7210 */ /* 0x008fca0007f3e0ff */
[----:B------:R1:W-:Y:S01]  /*13ab20*/  STL [R1+0x3474], R30 ;  /* 0x0034741e01007387 */ /* 0x0003e20000100800 */
[-C--:B------:R-:W-:Y:S02]  /*13ab30*/  IADD3 R43, P2, PT, R22, R226.reuse, RZ ;  /* 0x000000e2162b7210 */ /* 0x080fe40007f5e0ff */
[----:B------:R-:W-:Y:S01]  /*13ab40*/  IADD3 R42, P3, PT, R20, R226, RZ ;  /* 0x000000e2142a7210 */ /* 0x000fe20007f7e0ff */
[--C-:B------:R-:W-:Y:S01]  /*13ab50*/  IMAD.X R41, R29, 0x1, R2.reuse, P1 ;  /* 0x000000011d297824 */ /* 0x100fe200008e0602 */
[----:B-1----:R-:W3:Y:S04]  /*13ab60*/  LDL.LU.64 R30, [R1+0x47d8] ;  /* 0x0047d800011e7983 */ /* 0x002ee80000300a00 */
[----:B------:R-:W-:Y:S04]  /*13ab70*/  STL [R1+0x347c], R43 ;  /* 0x00347c2b01007387 */ /* 0x000fe80000100800 */
[----:B------:R-:W-:Y:S04]  /*13ab80*/  STL [R1+0x3484], R42 ;  /* 0x0034842a01007387 */ /* 0x000fe80000100800 */
[----:B------:R-:W3:Y:S04]  /*13ab90*/  LDL.LU.64 R28, [R1+0x47d0] ;  /* 0x0047d000011c7983 */ /* 0x000ee80000300a00 */
[----:B------:R1:W-:Y:S04]  /*13aba0*/  STL [R1+0x3468], R40 ;  /* 0x0034682801007387 */ /* 0x0003e80000100800 */
[----:B------:R1:W-:Y:S02]  /*13abb0*/  STL [R1+0x3470], R41 ;  /* 0x0034702901007387 */ /* 0x0003e40000100800 */
[----:B-1----:R-:W-:Y:S01]  /*13abc0*/  IADD3.X R40, PT, PT, R23, R2, RZ, P2, !PT ;  /* 0x0000000217287210 */ /* 0x002fe200017fe4ff */
[----:B------:R-:W-:-:S04]  /*13abd0*/  IMAD.X R41, R21, 0x1, R2, P3 ;  /* 0x0000000115297824 */ /* 0x000fc800018e0602 */
[----:B------:R1:W-:Y:S04]  /*13abe0*/  STL [R1+0x3478], R40 ;  /* 0x0034782801007387 */ /* 0x0003e80000100800 */
[----:B------:R4:W-:Y:S01]  /*13abf0*/  STL [R1+0x3480], R41 ;  /* 0x0034802901007387 */ /* 0x0009e20000100800 */
[-C--:B-1----:R-:W-:Y:S02]  /*13ac00*/  IADD3 R40, P0, PT, R34, R226.reuse, RZ ;  /* 0x000000e222287210 */ /* 0x082fe40007f1e0ff */
[----:B------:R-:W-:-:S03]  /*13ac10*/  IADD3 R42, P1, PT, R32, R226, RZ ;  /* 0x000000e2202a7210 */ /* 0x000fc60007f3e0ff */
[----:B------:R1:W-:Y:S01]  /*13ac20*/  STL [R1+0x3418], R40 ;  /* 0x0034182801007387 */ /* 0x0003e20000100800 */
[----:B------:R-:W-:-:S03]  /*13ac30*/  IMAD.X R34, R35, 0x1, R2, P0 ;  /* 0x0000000123227824 */ /* 0x000fc600000e0602 */
[----:B------:R1:W-:Y:S01]  /*13ac40*/  STL [R1+0x344c], R42 ;  /* 0x00344c2a01007387 */ /* 0x0003e20000100800 */
[----:B------:R-:W-:Y:S01]  /*13ac50*/  IMAD.X R32, R33, 0x1, R2, P1 ;  /* 0x0000000121207824 */ /* 0x000fe200008e0602 */
[----:B------:R-:W-:Y:S01]  /*13ac60*/  HMMA.1688.F32.TF32 R20, R8, R58, R64 ;  /* 0x0000003a0814723c */ /* 0x000fe20000081040 */
[----:B----4-:R-:W-:-:S04]  /*13ac70*/  IADD3 R41, P2, PT, R26, R226, RZ ;  /* 0x000000e21a297210 */ /* 0x010fc80007f5e0ff */
[----:B------:R-:W-:Y:S01]  /*13ac80*/  IADD3.X R26, PT, PT, R27, R2, RZ, P2, !PT ;  /* 0x000000021b1a7210 */ /* 0x000fe200017fe4ff */
[----:B------:R-:W-:Y:S01]  /*13ac90*/  STL [R1+0x3454], R41 ;  /* 0x0034542901007387 */ /* 0x000fe20000100800 */
[----:B-1----:R-:W-:-:S05]  /*13aca0*/  IADD3 R40, P3, PT, R24, R226, RZ ;  /* 0x000000e218287210 */ /* 0x002fca0007f7e0ff */
[----:B------:R1:W-:Y:S04]  /*13acb0*/  STL [R1+0x345c], R40 ;  /* 0x00345c2801007387 */ /* 0x0003e80000100800 */
[----:B------:R4:W-:Y:S04]  /*13acc0*/  STL [R1+0x3414], R34 ;  /* 0x0034142201007387 */ /* 0x0009e80000100800 */
[----:B------:R-:W3:Y:S04]  /*13acd0*/  LDL.LU R58, [R1+0xa18] ;  /* 0x000a1800013a7983 */ /* 0x000ee80000300800 */
[----:B------:R1:W-:Y:S04]  /*13ace0*/  STL [R1+0x3448], R32 ;  /* 0x0034482001007387 */ /* 0x0003e80000100800 */
[----:B------:R-:W-:Y:S04]  /*13acf0*/  STL [R1+0x3450], R26 ;  /* 0x0034501a01007387 */ /* 0x000fe80000100800 */
[----:B------:R-:W3:Y:S04]  /*13ad00*/  LDL.LU R59, [R1+0xa1c] ;  /* 0x000a1c00013b7983 */ /* 0x000ee80000300800 */
[----:B------:R-:W3:Y:S04]  /*13ad10*/  LDL.LU R64, [R1+0x2bf0] ;  /* 0x002bf00001407983 */ /* 0x000ee80000300800 */
[----:B------:R-:W3:Y:S04]  /*13ad20*/  LDL.LU R65, [R1+0x2bf4] ;  /* 0x002bf40001417983 */ /* 0x000ee80000300800 */
[----:B------:R-:W3:Y:S01]  /*13ad30*/  LDL.LU R66, [R1+0x2bf8] ;  /* 0x002bf80001427983 */ /* 0x000ee20000300800 */
[----:B------:R-:W-:-:S03]  /*13ad40*/  IMAD.X R24, R25, 0x1, R2, P3 ;  /* 0x0000000119187824 */ /* 0x000fc600018e0602 */
[----:B------:R-:W3:Y:S04]  /*13ad50*/  LDL.LU R67, [R1+0x2bfc] ;  /* 0x002bfc0001437983 */ /* 0x000ee80000300800 */
[----:B------:R-:W3:Y:S04]  /*13ad60*/  LDL.LU.64 R42, [R1+0x4810] ;  /* 0x00481000012a7983 */ /* 0x000ee80000300a00 */
[----:B-1----:R-:W3:Y:S04]  /*13ad70*/  LDL.LU.64 R40, [R1+0x4808] ;  /* 0x0048080001287983 */ /* 0x002ee80000300a00 */
[----:B------:R1:W-:Y:S04]  /*13ad80*/  STL [R1+0x3458], R24 ;  /* 0x0034581801007387 */ /* 0x0003e80000100800 */
[----:B----4-:R-:W4:Y:S04]  /*13ad90*/  LDL.LU.64 R34, [R1+0x4800] ;  /* 0x0048000001227983 */ /* 0x010f280000300a00 */
[----:B------:R-:W4:Y:S01]  /*13ada0*/  LDL.LU.64 R32, [R1+0x47f8] ;  /* 0x0047f80001207983 */ /* 0x000f220000300a00 */
[----:B--2---:R-:W-:-:S02]  /*13adb0*/  IADD3 R44, P0, PT, R38, R226, RZ ;  /* 0x000000e2262c7210 */ /* 0x004fc40007f1e0ff */
[----:B------:R-:W-:-:S03]  /*13adc0*/  IADD3 R46, P1, PT, R36, R226, RZ ;  /* 0x000000e2242e7210 */ /* 0x000fc60007f3e0ff */
[----:B------:R2:W-:Y:S01]  /*13add0*/  STL [R1+0x33dc], R44 ;  /* 0x0033dc2c01007387 */ /* 0x0005e20000100800 */
[----:B------:R-:W-:-:S03]  /*13ade0*/  IMAD.X R38, R39, 0x1, R2, P0 ;  /* 0x0000000127267824 */ /* 0x000fc600000e0602 */
[----:B------:R2:W-:Y:S01]  /*13adf0*/  STL [R1+0x33e4], R46 ;  /* 0x0033e42e01007387 */ /* 0x0005e20000100800 */
[--C-:B------:R-:W-:Y:S01]  /*13ae00*/  IMAD.X R36, R37, 0x1, R2.reuse, P1 ;  /* 0x0000000125247824 */ /* 0x100fe200008e0602 */
[----:B-1----:R-:W-:Y:S01]  /*13ae10*/  HMMA.1688.F32.TF32 R24, R8, R54, R60 ;  /* 0x000000360818723c */ /* 0x002fe2000008103c */
[-C--:B---3--:R-:W-:Y:S02]  /*13ae20*/  IADD3 R45, P2, PT, R30, R226.reuse, RZ ;  /* 0x000000e21e2d7210 */ /* 0x088fe40007f5e0ff */
[----:B--2---:R-:W-:Y:S02]  /*13ae30*/  IADD3 R44, P3, PT, R28, R226, RZ ;  /* 0x000000e21c2c7210 */ /* 0x004fe40007f7e0ff */
[----:B------:R-:W-:Y:S01]  /*13ae40*/  IADD3.X R30, PT, PT, R31, R2, RZ, P2, !PT ;  /* 0x000000021f1e7210 */ /* 0x000fe200017fe4ff */
[----:B------:R-:W-:Y:S04]  /*13ae50*/  STL [R1+0x33ec], R45 ;  /* 0x0033ec2d01007387 */ /* 0x000fe80000100800 */
        /* <DEDUP_REMOVED lines=8> */
[----:B------:R-:W3:Y:S04]  /*13aee0*/  LDL.LU R74, [R1+0x2be8] ;  /* 0x002be800014a7983 */ /* 0x000ee80000300800 */
[----:B------:R-:W3:Y:S01]  /*13aef0*/  LDL.LU R75, [R1+0x2bec] ;  /* 0x002bec00014b7983 */ /* 0x000ee20000300800 */
[----:B------:R-:W-:-:S03]  /*13af00*/  IMAD.X R28, R29, 0x1, R2, P3 ;  /* 0x000000011d1c7824 */ /* 0x000fc600018e0602 */
[----:B------:R-:W3:Y:S04]  /*13af10*/  LDL.LU.64 R46, [R1+0x4868] ;  /* 0x00486800012e7983 */ /* 0x000ee80000300a00 */
[----:B-1----:R-:W3:Y:S04]  /*13af20*/  LDL.LU.64 R44, [R1+0x4860] ;  /* 0x00486000012c7983 */ /* 0x002ee80000300a00 */
[----:B------:R-:W-:Y:S04]  /*13af30*/  STL [R1+0x33f0], R28 ;  /* 0x0033f01c01007387 */ /* 0x000fe80000100800 */
[----:B--2---:R-:W2:Y:S04]  /*13af40*/  LDL.LU.64 R38, [R1+0x4858] ;  /* 0x0048580001267983 */ /* 0x004ea80000300a00 */
[----:B------:R-:W2:Y:S04]  /*13af50*/  LDL.LU.64 R36, [R1+0x4850] ;  /* 0x0048500001247983 */ /* 0x000ea80000300a00 */
[----:B------:R-:W2:Y:S04]  /*13af60*/  LDL.LU R62, [R1+0x9d8] ;  /* 0x0009d800013e7983 */ /* 0x000ea80000300800 */
[----:B------:R-:W2:Y:S04]  /*13af70*/  LDL.LU R63, [R1+0x9dc] ;  /* 0x0009dc00013f7983 */ /* 0x000ea80000300800 */
[----:B------:R-:W2:Y:S04]  /*13af80*/  LDL.LU R68, [R1+0x2bd0] ;  /* 0x002bd00001447983 */ /* 0x000ea80000300800 */
[----:B------:R-:W2:Y:S04]  /*13af90*/  LDL.LU R69, [R1+0x2bd4] ;  /* 0x002bd40001457983 */ /* 0x000ea80000300800 */
[----:B------:R-:W2:Y:S04]  /*13afa0*/  LDL.LU R70, [R1+0x2bd8] ;  /* 0x002bd80001467983 */ /* 0x000ea80000300800 */
[----:B------:R-:W2:Y:S01]  /*13afb0*/  LDL.LU R71, [R1+0x2bdc] ;  /* 0x002bdc0001477983 */ /* 0x000ea20000300800 */
[----:B------:R-:W-:-:S02]  /*13afc0*/  IADD3 R48, P0, PT, R42, R226, RZ ;  /* 0x000000e22a307210 */ /* 0x000fc40007f1e0ff */
[-C--:B------:R-:W-:Y:S02]  /*13afd0*/  IADD3 R50, P1, PT, R40, R226.reuse, RZ ;  /* 0x000000e228327210 */ /* 0x080fe40007f3e0ff */
[----:B----4-:R-:W-:Y:S01]  /*13afe0*/  IADD3 R49, P2, PT, R34, R226, RZ ;  /* 0x000000e222317210 */ /* 0x010fe20007f5e0ff */
[----:B------:R1:W-:Y:S01]  /*13aff0*/  STL [R1+0x33a4], R48 ;  /* 0x0033a43001007387 */ /* 0x0003e20000100800 */
[----:B------:R-:W-:-:S03]  /*13b000*/  IMAD.X R42, R43, 0x1, R2, P0 ;  /* 0x000000012b2a7824 */ /* 0x000fc600000e0602 */
[----:B------:R4:W-:Y:S04]  /*13b010*/  STL [R1+0x33ac], R50 ;  /* 0x0033ac3201007387 */ /* 0x0009e80000100800 */
[----:B------:R-:W-:Y:S01]  /*13b020*/  STL [R1+0x33b4], R49 ;  /* 0x0033b43101007387 */ /* 0x000fe20000100800 */
[--C-:B------:R-:W-:Y:S01]  /*13b030*/  IMAD.X R40, R41, 0x1, R2.reuse, P1 ;  /* 0x0000000129287824 */ /* 0x100fe200008e0602 */
[----:B------:R-:W-:Y:S02]  /*13b040*/  IADD3.X R34, PT, PT, R35, R2, RZ, P2, !PT ;  /* 0x0000000223227210 */ /* 0x000fe400017fe4ff */
[-C--:B-1----:R-:W-:Y:S01]  /*13b050*/  IADD3 R48, P3, PT, R32, R226.reuse, RZ ;  /* 0x000000e220307210 */ /* 0x082fe20007f7e0ff */
[----:B----4-:R-:W4:Y:S04]  /*13b060*/  LDL.LU.64 R50, [R1+0x4888] ;  /* 0x0048880001327983 */ /* 0x010f280000300a00 */
[----:B------:R1:W-:Y:S04]  /*13b070*/  STL [R1+0x33bc], R48 ;  /* 0x0033bc3001007387 */ /* 0x0003e80000100800 */
[----:B------:R1:W-:Y:S04]  /*13b080*/  STL [R1+0x33a0], R42 ;  /* 0x0033a02a01007387 */ /* 0x0003e80000100800 */
[----:B-1----:R-:W4:Y:S04]  /*13b090*/  LDL.LU.64 R48, [R1+0x4880] ;  /* 0x0048800001307983 */ /* 0x002f280000300a00 */
[----:B------:R1:W-:Y:S04]  /*13b0a0*/  STL [R1+0x33a8], R40 ;  /* 0x0033a82801007387 */ /* 0x0003e80000100800 */
[----:B------:R-:W-:Y:S04]  /*13b0b0*/  STL [R1+0x33b0], R34 ;  /* 0x0033b02201007387 */ /* 0x000fe80000100800 */
[----:B------:R-:W4:Y:S04]  /*13b0c0*/  LDL.LU.64 R42, [R1+0x4878] ;  /* 0x00487800012a7983 */ /* 0x000f280000300a00 */
[----:B-1----:R-:W4:Y:S01]  /*13b0d0*/  LDL.LU.64 R40, [R1+0x4870] ;  /* 0x0048700001287983 */ /* 0x002f220000300a00 */
[----:B------:R-:W-:Y:S01]  /*13b0e0*/  IMAD.X R32, R33, 0x1, R2, P3 ;  /* 0x0000000121207824 */ /* 0x000fe200018e0602 */
[C---:B------:R-:W-:Y:S04]  /*13b0f0*/  HMMA.1688.F32.TF32 R28, R8.reuse, R58, R64 ;  /* 0x0000003a081c723c */ /* 0x040fe80000081040 */
[----:B------:R1:W-:Y:S04]  /*13b100*/  STL [R1+0x33b8], R32 ;  /* 0x0033b82001007387 */ /* 0x0003e80000100800 */
[----:B------:R-:W4:Y:S04]  /*13b110*/  LDL.LU R58, [R1+0x9b8] ;  /* 0x0009b800013a7983 */ /* 0x000f280000300800 */
[----:B------:R-:W4:Y:S04]  /*13b120*/  LDL.LU R59, [R1+0x9bc] ;  /* 0x0009bc00013b7983 */ /* 0x000f280000300800 */
[----:B------:R-:W4:Y:S04]  /*13b130*/  LDL.LU R64, [R1+0x2bc0] ;  /* 0x002bc00001407983 */ /* 0x000f280000300800 */
[----:B------:R-:W4:Y:S04]  /*13b140*/  LDL.LU R65, [R1+0x2bc4] ;  /* 0x002bc40001417983 */ /* 0x000f280000300800 */
[----:B------:R-:W4:Y:S04]  /*13b150*/  LDL.LU R66, [R1+0x2bc8] ;  /* 0x002bc80001427983 */ /* 0x000f280000300800 */
[----:B------:R-:W4:Y:S01]  /*13b160*/  LDL.LU R67, [R1+0x2bcc] ;  /* 0x002bcc0001437983 */ /* 0x000f220000300800 */
[-C--:B---3--:R-:W-:Y:S01]  /*13b170*/  IADD3 R52, P0, PT, R46, R226.reuse, RZ ;  /* 0x000000e22e347210 */ /* 0x088fe20007f1e0ff */
[----:B-1----:R-:W-:Y:S01]  /*13b180*/  HMMA.1688.F32.TF32 R32, R8, R54, R72 ;  /* 0x000000360820723c */ /* 0x002fe20000081048 */
[----:B------:R-:W-:-:S02]  /*13b190*/  IADD3 R54, P1, PT, R44, R226, RZ ;  /* 0x000000e22c367210 */ /* 0x000fc40007f3e0ff */
[----:B--2---:R-:W-:Y:S01]  /*13b1a0*/  IADD3 R53, P2, PT, R38, R226, RZ ;  /* 0x000000e226357210 */ /* 0x004fe20007f5e0ff */
[----:B------:R1:W-:Y:S01]  /*13b1b0*/  STL [R1+0x3330], R52 ;  /* 0x0033303401007387 */ /* 0x0003e20000100800 */
[----:B------:R-:W-:-:S03]  /*13b1c0*/  IMAD.X R46, R47, 0x1, R2, P0 ;  /* 0x000000012f2e7824 */ /* 0x000fc600000e0602 */
[----:B------:R2:W-:Y:S01]  /*13b1d0*/  STL [R1+0x3338], R54 ;  /* 0x0033383601007387 */ /* 0x0005e20000100800 */
[----:B------:R-:W-:-:S03]  /*13b1e0*/  IMAD.X R44, R45, 0x1, R2, P1 ;  /* 0x000000012d2c7824 */ /* 0x000fc600008e0602 */
[----:B------:R-:W-:Y:S01]  /*13b1f0*/  STL [R1+0x3340], R53 ;  /* 0x0033403501007387 */ /* 0x000fe20000100800 */
[----:B-1----:R-:W-:Y:S02]  /*13b200*/  IADD3 R52, P3, PT, R36, R226, RZ ;  /* 0x000000e224347210 */ /* 0x002fe40007f7e0ff */
[----:B------:R-:W-:-:S03]  /*13b210*/  IADD3.X R38, PT, PT, R39, R2, RZ, P2, !PT ;  /* 0x0000000227267210 */ /* 0x000fc600017fe4ff */
[----:B------:R1:W-:Y:S04]  /*13b220*/  STL [R1+0x3348], R52 ;  /* 0x0033483401007387 */ /* 0x0003e80000100800 */
[----:B------:R-:W-:Y:S04]  /*13b230*/  STL [R1+0x332c], R46 ;  /* 0x00332c2e01007387 */ /* 0x000fe80000100800 */
[----:B--2---:R-:W2:Y:S04]  /*13b240*/  LDL.LU.64 R54, [R1+0x48a8] ;  /* 0x0048a80001367983 */ /* 0x004ea80000300a00 */
[----:B------:R3:W-:Y:S04]  /*13b250*/  STL [R1+0x3334], R44 ;  /* 0x0033342c01007387 */ /* 0x0007e80000100800 */
[----:B------:R-:W-:Y:S04]  /*13b260*/  STL [R1+0x333c], R38 ;  /* 0x00333c2601007387 */ /* 0x000fe80000100800 */
[----:B-1----:R-:W2:Y:S01]  /*13b270*/  LDL.LU.64 R52, [R1+0x48a0] ;  /* 0x0048a00001347983 */ /* 0x002ea20000300a00 */
[----:B---3--:R-:W-:-:S05]  /*13b280*/  IMAD.X R44, R37, 0x1, R2, P3 ;  /* 0x00000001252c7824 */ /* 0x008fca00018e0602 */
[----:B------:R1:W-:Y:S04]  /*13b290*/  STL [R1+0x3344], R44 ;  /* 0x0033442c01007387 */ /* 0x0003e80000100800 */
[----:B------:R-:W3:Y:S04]  /*13b2a0*/  LDL.LU.64 R46, [R1+0x4898] ;  /* 0x00489800012e7983 */ /* 0x000ee80000300a00 */
[----:B-1----:R-:W3:Y:S01]  /*13b2b0*/  LDL.LU.64 R44, [R1+0x4890] ;  /* 0x00489000012c7983 */ /* 0x002ee20000300a00 */
[----:B------:R-:W-:Y:S01]  /*13b2c0*/  HMMA.1688.F32.TF32 R36, R8, R62, R68 ;  /* 0x0000003e0824723c */ /* 0x000fe20000081044 */
[----:B----4-:R-:W-:-:S05]  /*13b2d0*/  IADD3 R56, P0, PT, R50, R226, RZ ;  /* 0x000000e232387210 */ /* 0x010fca0007f1e0ff */
[----:B------:R1:W-:Y:S01]  /*13b2e0*/  STL [R1+0x32fc], R56 ;  /* 0x0032fc3801007387 */ /* 0x0003e20000100800 */
[----:B------:R-:W-:Y:S01]  /*13b2f0*/  IMAD.X R50, R51, 0x1, R2, P0 ;  /* 0x0000000133327824 */ /* 0x000fe200000e0602 */
[-C--:B------:R-:W-:Y:S02]  /*13b300*/  IADD3 R60, P1, PT, R48, R226.reuse, RZ ;  /* 0x000000e2303c7210 */ /* 0x080fe40007f3e0ff */
[----:B------:R-:W-:-:S03]  /*13b310*/  IADD3 R57, P2, PT, R42, R226, RZ ;  /* 0x000000e22a397210 */ /* 0x000fc60007f5e0ff */
[----:B------:R4:W-:Y:S04]  /*13b320*/  STL [R1+0x3304], R60 ;  /* 0x0033043c01007387 */ /* 0x0009e80000100800 */
[----:B------:R-:W-:Y:S04]  /*13b330*/  STL [R1+0x330c], R57 ;  /* 0x00330c3901007387 */ /* 0x000fe80000100800 */
[----:B------:R-:W3:Y:S01]  /*13b340*/  LDL.LU R166, [R1+0x998] ;  /* 0x0009980001a67983 */ /* 0x000ee20000300800 */
[----:B-1----:R-:W-:Y:S01]  /*13b350*/  IADD3 R56, P3, PT, R40, R226, RZ ;  /* 0x000000e228387210 */ /* 0x002fe20007f7e0ff */
[----:B------:R-:W-:-:S04]  /*13b360*/  IMAD.X R48, R49, 0x1, R2, P1 ;  /* 0x0000000131307824 */ /* 0x000fc800008e0602 */
[----:B------:R-:W-:Y:S04]  /*13b370*/  STL [R1+0x3314], R56 ;  /* 0x0033143801007387 */ /* 0x000fe80000100800 */
[----:B------:R1:W-:Y:S04]  /*13b380*/  STL [R1+0x32f8], R50 ;  /* 0x0032f83201007387 */ /* 0x0003e80000100800 */
[----:B------:R-:W3:Y:S04]  /*13b390*/  LDL.LU R167, [R1+0x99c] ;  /* 0x00099c0001a77983 */ /* 0x000ee80000300800 */
[----:B------:R-:W3:Y:S04]  /*13b3a0*/  LDL.LU R88, [R1+0x2bb0] ;  /* 0x002bb00001587983 */ /* 0x000ee80000300800 */
[----:B------:R-:W3:Y:S04]  /*13b3b0*/  LDL.LU R89, [R1+0x2bb4] ;  /* 0x002bb40001597983 */ /* 0x000ee80000300800 */
[----:B------:R-:W3:Y:S01]  /*13b3c0*/  LDL.LU R90, [R1+0x2bb8] ;  /* 0x002bb800015a7983 */ /* 0x000ee20000300800 */
[----:B------:R-:W-:-:S03]  /*13b3d0*/  IADD3.X R42, PT, PT, R43, R2, RZ, P2, !PT ;  /* 0x000000022b2a7210 */ /* 0x000fc600017fe4ff */
[----:B------:R-:W3:Y:S01]  /*13b3e0*/  LDL.LU R91, [R1+0x2bbc] ;  /* 0x002bbc00015b7983 */ /* 0x000ee20000300800 */
[----:B------:R-:W-:-:S03]  /*13b3f0*/  IMAD.X R40, R41, 0x1, R2, P3 ;  /* 0x0000000129287824 */ /* 0x000fc600018e0602 */
[----:B------:R1:W-:Y:S04]  /*13b400*/  STL [R1+0x3300], R48 ;  /* 0x0033003001007387 */ /* 0x0003e80000100800 */
[----:B------:R-:W3:Y:S04]  /*13b410*/  LDL.LU.64 R62, [R1+0x48c8] ;  /* 0x0048c800013e7983 */ /* 0x000ee80000300a00 */
[----:B------:R-:W-:Y:S04]  /*13b420*/  STL [R1+0x3308], R42 ;  /* 0x0033082a01007387 */ /* 0x000fe80000100800 */
[----:B----4-:R-:W4:Y:S04]  /*13b430*/  LDL.LU.64 R60, [R1+0x48c0] ;  /* 0x0048c000013c7983 */ /* 0x010f280000300a00 */
[----:B------:R1:W-:Y:S04]  /*13b440*/  STL [R1+0x3310], R40 ;  /* 0x0033102801007387 */ /* 0x0003e80000100800 */
[----:B-1----:R-:W4:Y:S04]  /*13b450*/  LDL.LU.64 R50, [R1+0x48b8] ;  /* 0x0048b80001327983 */ /* 0x002f280000300a00 */
[----:B------:R-:W4:Y:S01]  /*13b460*/  LDL.LU.64 R48, [R1+0x48b0] ;  /* 0x0048b00001307983 */ /* 0x000f220000300a00 */
[----:B------:R-:W-:Y:S01]  /*13b470*/  HMMA.1688.F32.TF32 R40, R8, R58, R64 ;  /* 0x0000003a0828723c */ /* 0x000fe20000081040 */
[----:B--2---:R-:W-:-:S05]  /*13b480*/  IADD3 R56, P0, PT, R54, R226, RZ ;  /* 0x000000e236387210 */ /* 0x004fca0007f1e0ff */
[----:B------:R1:W-:Y:S01]  /*13b490*/  STL [R1+0x32cc], R56 ;  /* 0x0032cc3801007387 */ /* 0x0003e20000100800 */
[----:B------:R-:W-:-:S05]  /*13b4a0*/  IADD3 R58, P1, PT, R52, R226, RZ ;  /* 0x000000e2343a7210 */ /* 0x000fca0007f3e0ff */
[----:B------:R-:W-:Y:S04]  /*13b4b0*/  STL [R1+0x32d4], R58 ;  /* 0x0032d43a01007387 */ /* 0x000fe80000100800 */
[----:B------:R-:W2:Y:S01]  /*13b4c0*/  LDL.LU R74, [R1+0x978] ;  /* 0x00097800014a7983 */ /* 0x000ea20000300800 */
[----:B---3--:R-:W-:Y:S01]  /*13b4d0*/  IADD3 R57, P2, PT, R46, R226, RZ ;  /* 0x000000e22e397210 */ /* 0x008fe20007f5e0ff */
[----:B------:R-:W-:-:S04]  /*13b4e0*/  IMAD.X R55, R55, 0x1, R2, P0 ;  /* 0x0000000137377824 */ /* 0x000fc800000e0602 */
[----:B------:R-:W-:Y:S01]  /*13b4f0*/  STL [R1+0x32dc], R57 ;  /* 0x0032dc3901007387 */ /* 0x000fe20000100800 */
[----:B-1----:R-:W-:Y:S01]  /*13b500*/  IADD3 R56, P3, PT, R44, R226, RZ ;  /* 0x000000e22c387210 */ /* 0x002fe20007f7e0ff */
[----:B------:R-:W-:-:S04]  /*13b510*/  IMAD.X R52, R53, 0x1, R2, P1 ;  /* 0x0000000135347824 */ /* 0x000fc800008e0602 */
[----:B------:R-:W-:Y:S04]  /*13b520*/  STL [R1+0x32e4], R56 ;  /* 0x0032e43801007387 */ /* 0x000fe80000100800 */
[----:B------:R-:W2:Y:S04]  /*13b530*/  LDL.LU R75, [R1+0x97c] ;  /* 0x00097c00014b7983 */ /* 0x000ea80000300800 */
[----:B------:R-:W2:Y:S04]  /*13b540*/  LDL.LU R84, [R1+0x2ba0] ;  /* 0x002ba00001547983 */ /* 0x000ea80000300800 */
[----:B------:R-:W2:Y:S04]  /*13b550*/  LDL.LU R85, [R1+0x2ba4] ;  /* 0x002ba40001557983 */ /* 0x000ea80000300800 */
[----:B------:R-:W2:Y:S04]  /*13b560*/  LDL.LU R86, [R1+0x2ba8] ;  /* 0x002ba80001567983 */ /* 0x000ea80000300800 */
[----:B------:R-:W2:Y:S04]  /*13b570*/  LDL.LU R87, [R1+0x2bac] ;  /* 0x002bac0001577983 */ /* 0x000ea80000300800 */
[----:B------:R-:W3:Y:S04]  /*13b580*/  LDL.LU R54, [R1+0x958] ;  /* 0x0009580001367983 */ /* 0x000ee80000300800 */
[----:B------:R1:W-:Y:S04]  /*13b590*/  STL [R1+0x32c8], R55 ;  /* 0x0032c83701007387 */ /* 0x0003e80000100800 */
[----:B------:R1:W-:Y:S01]  /*13b5a0*/  STL [R1+0x32d0], R52 ;  /* 0x0032d03401007387 */ /* 0x0003e20000100800 */
[----:B------:R-:W-:-:S03]  /*13b5b0*/  IADD3.X R46, PT, PT, R47, R2, RZ, P2, !PT ;  /* 0x000000022f2e7210 */ /* 0x000fc600017fe4ff */
[----:B-1----:R-:W3:Y:S04]  /*13b5c0*/  LDL.LU R55, [R1+0x95c] ;  /* 0x00095c0001377983 */ /* 0x002ee80000300800 */
[----:B------:R-:W3:Y:S04]  /*13b5d0*/  LDL.LU R56, [R1+0x2b90] ;  /* 0x002b900001387983 */ /* 0x000ee80000300800 */
[----:B------:R-:W3:Y:S04]  /*13b5e0*/  LDL.LU R57, [R1+0x2b94] ;  /* 0x002b940001397983 */ /* 0x000ee80000300800 */
[----:B------:R-:W3:Y:S04]  /*13b5f0*/  LDL.LU R58, [R1+0x2b98] ;  /* 0x002b9800013a7983 */ /* 0x000ee80000300800 */
[----:B------:R-:W3:Y:S01]  /*13b600*/  LDL.LU R59, [R1+0x2b9c] ;  /* 0x002b9c00013b7983 */ /* 0x000ee20000300800 */
[----:B------:R-:W-:-:S03]  /*13b610*/  IMAD.X R52, R45, 0x1, R2, P3 ;  /* 0x000000012d347824 */ /* 0x000fc600018e0602 */
[----:B------:R-:W3:Y:S04]  /*13b620*/  LDL.LU.64 R68, [R1+0x48e8] ;  /* 0x0048e80001447983 */ /* 0x000ee80000300a00 */
[----:B------:R-:W-:Y:S04]  /*13b630*/  STL [R1+0x32d8], R46 ;  /* 0x0032d82e01007387 */ /* 0x000fe80000100800 */
[----:B------:R-:W3:Y:S04]  /*13b640*/  LDL.LU.64 R66, [R1+0x48e0] ;  /* 0x0048e00001427983 */ /* 0x000ee80000300a00 */
[----:B------:R1:W-:Y:S04]  /*13b650*/  STL [R1+0x32e0], R52 ;  /* 0x0032e03401007387 */ /* 0x0003e80000100800 */
[----:B------:R-:W3:Y:S04]  /*13b660*/  LDL.LU.64 R64, [R1+0x48d8] ;  /* 0x0048d80001407983 */ /* 0x000ee80000300a00 */
[----:B-1----:R-:W3:Y:S01]  /*13b670*/  LDL.LU.64 R52, [R1+0x48d0] ;  /* 0x0048d00001347983 */ /* 0x002ee20000300a00 */
[----:B------:R-:W-:-:S02]  /*13b680*/  IADD3 R70, P0, PT, R62, R226, RZ ;  /* 0x000000e23e467210 */ /* 0x000fc40007f1e0ff */
[-C--:B----4-:R-:W-:Y:S02]  /*13b690*/  IADD3 R72, P1, PT, R60, R226.reuse, RZ ;  /* 0x000000e23c487210 */ /* 0x090fe40007f3e0ff */
[----:B------:R-:W-:Y:S01]  /*13b6a0*/  IADD3 R71, P2, PT, R50, R226, RZ ;  /* 0x000000e232477210 */ /* 0x000fe20007f5e0ff */
[----:B------:R1:W-:Y:S01]  /*13b6b0*/  STL [R1+0x329c], R70 ;  /* 0x00329c4601007387 */ /* 0x0003e20000100800 */
[--C-:B------:R-:W-:Y:S02]  /*13b6c0*/  IMAD.X R62, R63, 0x1, R2.reuse, P0 ;  /* 0x000000013f3e7824 */ /* 0x100fe400000e0602 */
[----:B------:R-:W-:Y:S01]  /*13b6d0*/  IMAD.X R60, R61, 0x1, R2, P1 ;  /* 0x000000013d3c7824 */ /* 0x000fe200008e0602 */
[----:B------:R-:W-:Y:S04]  /*13b6e0*/  STL [R1+0x32a4], R72 ;  /* 0x0032a44801007387 */ /* 0x000fe80000100800 */
[----:B------:R-:W-:Y:S01]  /*13b6f0*/  STL [R1+0x32ac], R71 ;  /* 0x0032ac4701007387 */ /* 0x000fe20000100800 */
[----:B------:R-:W-:-:S02]  /*13b700*/  IADD3.X R50, PT, PT, R51, R2, RZ, P2, !PT ;  /* 0x0000000233327210 */ /* 0x000fc400017fe4ff */
[----:B-1----:R-:W-:-:S05]  /*13b710*/  IADD3 R70, P3, PT, R48, R226, RZ ;  /* 0x000000e230467210 */ /* 0x002fca0007f7e0ff */
[----:B------:R-:W-:Y:S04]  /*13b720*/  STL [R1+0x32b4], R70 ;  /* 0x0032b44601007387 */ /* 0x000fe80000100800 */
[----:B------:R1:W-:Y:S01]  /*13b730*/  STL [R1+0x3298], R62 ;  /* 0x0032983e01007387 */ /* 0x0003e20000100800 */
[----:B------:R-:W-:-:S03]  /*13b740*/  IMAD.X R48, R49, 0x1, R2, P3 ;  /* 0x0000000131307824 */ /* 0x000fc600018e0602 */
[----:B------:R4:W-:Y:S04]  /*13b750*/  STL [R1+0x32a0], R60 ;  /* 0x0032a03c01007387 */ /* 0x0009e80000100800 */
[----:B------:R-:W3:Y:S04]  /*13b760*/  LDL.LU.64 R76, [R1+0x4900] ;  /* 0x00490000014c7983 */ /* 0x000ee80000300a00 */
[----:B------:R-:W-:Y:S01]  /*13b770*/  STL [R1+0x32a8], R50 ;  /* 0x0032a83201007387 */ /* 0x000fe20000100800 */
[C---:B------:R-:W-:Y:S03]  /*13b780*/  HMMA.1688.F32.TF32 R44, R8.reuse, R166, R88 ;  /* 0x000000a6082c723c */ /* 0x040fe60000081058 */
[----:B-1----:R-:W3:Y:S04]  /*13b790*/  LDL.LU R62, [R1+0x938] ;  /* 0x00093800013e7983 */ /* 0x002ee80000300800 */
[----:B------:R2:W-:Y:S04]  /*13b7a0*/  STL [R1+0x32b0], R48 ;  /* 0x0032b03001007387 */ /* 0x0005e80000100800 */
[----:B------:R-:W3:Y:S04]  /*13b7b0*/  LDL.LU R63, [R1+0x93c] ;  /* 0x00093c00013f7983 */ /* 0x000ee80000300800 */
[----:B------:R-:W3:Y:S04]  /*13b7c0*/  LDL.LU R164, [R1+0x2c70] ;  /* 0x002c700001a47983 */ /* 0x000ee80000300800 */
[----:B------:R-:W3:Y:S04]  /*13b7d0*/  LDL.LU R165, [R1+0x2c74] ;  /* 0x002c740001a57983 */ /* 0x000ee80000300800 */
[----:B------:R-:W3:Y:S04]  /*13b7e0*/  LDL.LU R166, [R1+0x2c78] ;  /* 0x002c780001a67983 */ /* 0x000ee80000300800 */
[----:B------:R-:W3:Y:S04]  /*13b7f0*/  LDL.LU R167, [R1+0x2c7c] ;  /* 0x002c7c0001a77983 */ /* 0x000ee80000300800 */
[----:B------:R-:W3:Y:S04]  /*13b800*/  LDL.LU.64 R70, [R1+0x48f8] ;  /* 0x0048f80001467983 */ /* 0x000ee80000300a00 */
[----:B----4-:R-:W4:Y:S01]  /*13b810*/  LDL.LU.64 R60, [R1+0x48f0] ;  /* 0x0048f000013c7983 */ /* 0x010f220000300a00 */
[----:B--2---:R-:W-:Y:S01]  /*13b820*/  HMMA.1688.F32.TF32 R48, R8, R74, R84 ;  /* 0x0000004a0830723c */ /* 0x004fe20000081054 */
[----:B---3--:R-:W-:-:S02]  /*13b830*/  IADD3 R72, P0, PT, R68, R226, RZ ;  /* 0x000000e244487210 */ /* 0x008fc40007f1e0ff */
[-C--:B------:R-:W-:Y:S02]  /*13b840*/  IADD3 R74, P1, PT, R66, R226.reuse, RZ ;  /* 0x000000e2424a7210 */ /* 0x080fe40007f3e0ff */
[-C--:B------:R-:W-:Y:S01]  /*13b850*/  IADD3 R73, P2, PT, R64, R226.reuse, RZ ;  /* 0x000000e240497210 */ /* 0x080fe20007f5e0ff */
[----:B------:R1:W-:Y:S01]  /*13b860*/  STL [R1+0x3254], R72 ;  /* 0x0032544801007387 */ /* 0x0003e20000100800 */
[--C-:B------:R-:W-:Y:S02]  /*13b870*/  IMAD.X R68, R69, 0x1, R2.reuse, P0 ;  /* 0x0000000145447824 */ /* 0x100fe400000e0602 */
[----:B------:R-:W-:Y:S01]  /*13b880*/  IMAD.X R66, R67, 0x1, R2, P1 ;  /* 0x0000000143427824 */ /* 0x000fe200008e0602 */
[----:B------:R-:W-:Y:S04]  /*13b890*/  STL [R1+0x325c], R74 ;  /* 0x00325c4a01007387 */ /* 0x000fe80000100800 */
[----:B------:R-:W-:Y:S01]  /*13b8a0*/  STL [R1+0x3264], R73 ;  /* 0x0032644901007387 */ /* 0x000fe20000100800 */
[----:B-1----:R-:W-:-:S02]  /*13b8b0*/  IADD3 R72, P3, PT, R52, R226, RZ ;  /* 0x000000e234487210 */ /* 0x002fc40007f7e0ff */
[----:B------:R-:W-:-:S03]  /*13b8c0*/  IADD3.X R65, PT, PT, R65, R2, RZ, P2, !PT ;  /* 0x0000000241417210 */ /* 0x000fc600017fe4ff */
[----:B------:R-:W-:Y:S04]  /*13b8d0*/  STL [R1+0x326c], R72 ;  /* 0x00326c4801007387 */ /* 0x000fe80000100800 */
[----:B------:R1:W-:Y:S04]  /*13b8e0*/  STL [R1+0x3250], R68 ;  /* 0x0032504401007387 */ /* 0x0003e80000100800 */
[----:B------:R-:W-:Y:S01]  /*13b8f0*/  STL [R1+0x3258], R66 ;  /* 0x0032584201007387 */ /* 0x000fe20000100800 */
[----:B------:R-:W-:-:S03]  /*13b900*/  IMAD.X R64, R53, 0x1, R2, P3 ;  /* 0x0000000135407824 */ /* 0x000fc600018e0602 */
[----:B-1----:R-:W2:Y:S04]  /*13b910*/  LDL.LU.64 R68, [R1+0x4920] ;  /* 0x0049200001447983 */ /* 0x002ea80000300a00 */
[----:B------:R-:W-:Y:S04]  /*13b920*/  STL [R1+0x3260], R65 ;  /* 0x0032604101007387 */ /* 0x000fe80000100800 */
[----:B------:R1:W-:Y:S04]  /*13b930*/  STL [R1+0x3268], R64 ;  /* 0x0032684001007387 */ /* 0x0003e80000100800 */
[----:B------:R-:W3:Y:S04]  /*13b940*/  LDL.LU.64 R74, [R1+0x4918] ;  /* 0x00491800014a7983 */ /* 0x000ee80000300a00 */
[----:B------:R-:W3:Y:S01]  /*13b950*/  LDL.LU.64 R72, [R1+0x4910] ;  /* 0x0049100001487983 */ /* 0x000ee20000300a00 */
[----:B------:R-:W-:Y:S01]  /*13b960*/  HMMA.1688.F32.TF32 R52, R8, R54, R56 ;  /* 0x000000360834723c */ /* 0x000fe20000081038 */
[----:B------:R-:W-:Y:S01]  /*13b970*/  MOV R110, R186 ;  /* 0x000000ba006e7202 */ /* 0x000fe20000000f00 */
[----:B------:R-:W-:Y:S01]  /*13b980*/  IMAD.MOV.U32 R109, RZ, RZ, R187 ;  /* 0x000000ffff6d7224 */ /* 0x000fe200078e00bb */
[----:B------:R-:W-:Y:S01]  /*13b990*/  MOV R237, R182 ;  /* 0x000000b600ed7202 */ /* 0x000fe20000000f00 */
[----:B------:R-:W-:Y:S01]  /*13b9a0*/  IMAD.MOV.U32 R236, RZ, RZ, R183 ;  /* 0x000000ffffec7224 */ /* 0x000fe200078e00b7 */
[----:B------:R-:W-:Y:S04]  /*13b9b0*/  LDS R59, [R210+UR10+0x32780] ;  /* 0x0327800ad23b7984 */ /* 0x000fe80008000800 */
[----:B-1----:R-:W3:Y:S01]  /*13b9c0*/  LDL.LU.64 R64, [R1+0x4908] ;  /* 0x0049080001407983 */ /* 0x002ee20000300a00 */
[----:B------:R-:W-:-:S05]  /*13b9d0*/  IADD3 R58, P0, PT, R76, R226, RZ ;  /* 0x000000e24c3a7210 */ /* 0x000fca0007f1e0ff */
[----:B------:R-:W-:Y:S04]  /*13b9e0*/  STL [R1+0x321c], R58 ;  /* 0x00321c3a01007387 */ /* 0x000fe80000100800 */
[----:B------:R-:W3:Y:S01]  /*13b9f0*/  LDL.LU R66, [R1+0x918] ;  /* 0x0009180001427983 */ /* 0x000ee20000300800 */
[-C--:B------:R-:W-:Y:S02]  /*13ba00*/  IADD3 R57, P1, PT, R70, R226.reuse, RZ ;  /* 0x000000e246397210 */ /* 0x080fe40007f3e0ff */
[----:B----4-:R-:W-:Y:S01]  /*13ba10*/  IADD3 R56, P2, PT, R60, R226, RZ ;  /* 0x000000e23c387210 */ /* 0x010fe20007f5e0ff */
[--C-:B------:R-:W-:Y:S01]  /*13ba20*/  IMAD.X R76, R77, 0x1, R2.reuse, P0 ;  /* 0x000000014d4c7824 */ /* 0x100fe200000e0602 */
[----:B------:R-:W-:Y:S04]  /*13ba30*/  LDS R58, [R209+UR10+0x32780] ;  /* 0x0327800ad13a7984 */ /* 0x000fe80008000800 */
[----:B------:R-:W-:Y:S04]  /*13ba40*/  STL [R1+0x3224], R57 ;  /* 0x0032243901007387 */ /* 0x000fe80000100800 */
[----:B------:R-:W-:Y:S04]  /*13ba50*/  STL [R1+0x322c], R56 ;  /* 0x00322c3801007387 */ /* 0x000fe80000100800 */
[----:B------:R-:W4:Y:S04]  /*13ba60*/  LDL.LU R67, [R1+0x91c] ;  /* 0x00091c0001437983 */ /* 0x000f280000300800 */
[----:B------:R-:W4:Y:S04]  /*13ba70*/  LDL.LU R88, [R1+0x2c60] ;  /* 0x002c600001587983 */ /* 0x000f280000300800 */
[----:B------:R-:W4:Y:S04]  /*13ba80*/  LDL.LU R89, [R1+0x2c64] ;  /* 0x002c640001597983 */ /* 0x000f280000300800 */
[----:B------:R-:W4:Y:S04]  /*13ba90*/  LDL.LU R90, [R1+0x2c68] ;  /* 0x002c6800015a7983 */ /* 0x000f280000300800 */
[----:B------:R-:W4:Y:S01]  /*13baa0*/  LDL.LU R91, [R1+0x2c6c] ;  /* 0x002c6c00015b7983 */ /* 0x000f220000300800 */
[----:B------:R-:W-:Y:S01]  /*13bab0*/  IMAD.X R71, R71, 0x1, R2, P1 ;  /* 0x0000000147477824 */ /* 0x000fe200008e0602 */
[----:B------:R-:W-:-:S02]  /*13bac0*/  IADD3.X R70, PT, PT, R61, R2, RZ, P2, !PT ;  /* 0x000000023d467210 */ /* 0x000fc400017fe4ff */
[----:B------:R-:W-:Y:S04]  /*13bad0*/  STL [R1+0x3218], R76 ;  /* 0x0032184c01007387 */ /* 0x000fe80000100800 */
[----:B------:R-:W-:Y:S04]  /*13bae0*/  STL [R1+0x3220], R71 ;  /* 0x0032204701007387 */ /* 0x000fe80000100800 */
[----:B------:R-:W4:Y:S04]  /*13baf0*/  LDL.LU.64 R86, [R1+0x4960] ;  /* 0x0049600001567983 */ /* 0x000f280000300a00 */
[----:B------:R-:W-:Y:S04]  /*13bb00*/  LDS R56, [R209+UR10+0x30780] ;  /* 0x0307800ad1387984 */ /* 0x000fe80008000800 */
[----:B------:R1:W-:Y:S04]  /*13bb10*/  STL [R1+0x3228], R70 ;  /* 0x0032284601007387 */ /* 0x0003e80000100800 */
[----:B------:R-:W4:Y:S04]  /*13bb20*/  LDL.LU.64 R78, [R1+0x4958] ;  /* 0x00495800014e7983 */ /* 0x000f280000300a00 */
[----:B------:R-:W2:Y:S04]  /*13bb30*/  LDS R57, [R210+UR10+0x30780] ;  /* 0x0307800ad2397984 */ /* 0x000ea80008000800 */
[----:B-1----:R-:W4:Y:S01]  /*13bb40*/  LDL.LU R70, [R1+0x8f8] ;  /* 0x0008f80001467983 */ /* 0x002f220000300800 */
[----:B------:R-:W-:Y:S01]  /*13bb50*/  HMMA.1688.F32.TF32 R60, R8, R62, R164 ;  /* 0x0000003e083c723c */ /* 0x000fe200000810a4 */
[----:B--2---:R-:W-:-:S02]  /*13bb60*/  IADD3 R71, P0, PT, R68, R226, RZ ;  /* 0x000000e244477210 */ /* 0x004fc40007f1e0ff */
[----:B---3--:R-:W-:-:S03]  /*13bb70*/  IADD3 R77, P1, PT, R74, R226, RZ ;  /* 0x000000e24a4d7210 */ /* 0x008fc60007f3e0ff */
[----:B------:R1:W-:Y:S01]  /*13bb80*/  STL [R1+0x31dc], R71 ;  /* 0x0031dc4701007387 */ /* 0x0003e20000100800 */
[-C--:B------:R-:W-:Y:S02]  /*13bb90*/  IADD3 R76, P2, PT, R72, R226.reuse, RZ ;  /* 0x000000e2484c7210 */ /* 0x080fe40007f5e0ff */
[----:B------:R-:W-:Y:S01]  /*13bba0*/  IADD3 R81, P3, PT, R64, R226, RZ ;  /* 0x000000e240517210 */ /* 0x000fe20007f7e0ff */
[----:B-1----:R-:W2:Y:S04]  /*13bbb0*/  LDL.LU R71, [R1+0x8fc] ;  /* 0x0008fc0001477983 */ /* 0x002ea80000300800 */
[----:B------:R-:W2:Y:S04]  /*13bbc0*/  LDL.LU R92, [R1+0x2c50] ;  /* 0x002c5000015c7983 */ /* 0x000ea80000300800 */
[----:B------:R-:W2:Y:S04]  /*13bbd0*/  LDL.LU R93, [R1+0x2c54] ;  /* 0x002c5400015d7983 */ /* 0x000ea80000300800 */
[----:B------:R-:W2:Y:S04]  /*13bbe0*/  LDL.LU R94, [R1+0x2c58] ;  /* 0x002c5800015e7983 */ /* 0x000ea80000300800 */
[----:B------:R-:W2:Y:S04]  /*13bbf0*/  LDL.LU R95, [R1+0x2c5c] ;  /* 0x002c5c00015f7983 */ /* 0x000ea80000300800 */
[----:B------:R-:W-:Y:S04]  /*13bc00*/  STL [R1+0x31e4], R77 ;  /* 0x0031e44d01007387 */ /* 0x000fe80000100800 */
[----:B------:R1:W-:Y:S01]  /*13bc10*/  STL [R1+0x31ec], R76 ;  /* 0x0031ec4c01007387 */ /* 0x0003e20000100800 */
[----:B------:R-:W-:-:S02]  /*13bc20*/  IMAD.X R80, R69, 0x1, R2, P0 ;  /* 0x0000000145507824 */ /* 0x000fc400000e0602 */
[--C-:B------:R-:W-:Y:S02]  /*13bc30*/  IMAD.X R74, R75, 0x1, R2.reuse, P1 ;  /* 0x000000014b4a7824 */ /* 0x100fe400008e0602 */
[----:B------:R-:W-:Y:S01]  /*13bc40*/  IMAD.X R72, R73, 0x1, R2, P2 ;  /* 0x0000000149487824 */ /* 0x000fe200010e0602 */
[----:B------:R-:W-:Y:S01]  /*13bc50*/  IADD3.X R64, PT, PT, R65, R2, RZ, P3, !PT ;  /* 0x0000000241407210 */ /* 0x000fe20001ffe4ff */
[----:B-1----:R-:W3:Y:S04]  /*13bc60*/  LDL.LU.64 R76, [R1+0x4950] ;  /* 0x00495000014c7983 */ /* 0x002ee80000300a00 */
[----:B------:R-:W-:Y:S04]  /*13bc70*/  STL [R1+0x31f4], R81 ;  /* 0x0031f45101007387 */ /* 0x000fe80000100800 */
[----:B------:R-:W2:Y:S04]  /*13bc80*/  LDL.LU.64 R68, [R1+0x4948] ;  /* 0x0049480001447983 */ /* 0x000ea80000300a00 */
[----:B------:R-:W-:Y:S04]  /*13bc90*/  STL [R1+0x31d8], R80 ;  /* 0x0031d85001007387 */ /* 0x000fe80000100800 */
[----:B------:R1:W-:Y:S04]  /*13bca0*/  STL [R1+0x31e0], R74 ;  /* 0x0031e04a01007387 */ /* 0x0003e80000100800 */
[----:B-1----:R-:W2:Y:S04]  /*13bcb0*/  LDL.LU R74, [R1+0x8d8] ;  /* 0x0008d800014a7983 */ /* 0x002ea80000300800 */
[----:B------:R-:W-:Y:S04]  /*13bcc0*/  STL [R1+0x31e8], R72 ;  /* 0x0031e84801007387 */ /* 0x000fe80000100800 */
[----:B------:R4:W-:Y:S04]  /*13bcd0*/  STL [R1+0x31f0], R64 ;  /* 0x0031f04001007387 */ /* 0x0009e80000100800 */
[----:B------:R-:W2:Y:S04]  /*13bce0*/  LDL.LU R75, [R1+0x8dc] ;  /* 0x0008dc00014b7983 */ /* 0x000ea80000300800 */
[----:B------:R-:W2:Y:S04]  /*13bcf0*/  LDL.LU R164, [R1+0x2b80] ;  /* 0x002b800001a47983 */ /* 0x000ea80000300800 */
[----:B------:R-:W2:Y:S04]  /*13bd00*/  LDL.LU R165, [R1+0x2b84] ;  /* 0x002b840001a57983 */ /* 0x000ea80000300800 */
[----:B------:R-:W2:Y:S04]  /*13bd10*/  LDL.LU R166, [R1+0x2b88] ;  /* 0x002b880001a67983 */ /* 0x000ea80000300800 */
[----:B------:R-:W2:Y:S01]  /*13bd20*/  LDL.LU R167, [R1+0x2b8c] ;  /* 0x002b8c0001a77983 */ /* 0x000ea20000300800 */
[----:B----4-:R-:W-:Y:S03]  /*13bd30*/  HMMA.1688.F32.TF32 R64, R8, R66, R88 ;  /* 0x000000420840723c */ /* 0x010fe60000081058 */
[----:B------:R-:W4:Y:S04]  /*13bd40*/  LDL.LU.64 R90, [R1+0x4988] ;  /* 0x00498800015a7983 */ /* 0x000f280000300a00 */
[----:B------:R-:W4:Y:S04]  /*13bd50*/  LDL.LU.64 R84, [R1+0x4980] ;  /* 0x0049800001547983 */ /* 0x000f280000300a00 */
[----:B------:R-:W4:Y:S04]  /*13bd60*/  LDL.LU.64 R80, [R1+0x4978] ;  /* 0x0049780001507983 */ /* 0x000f280000300a00 */
[----:B------:R-:W4:Y:S01]  /*13bd70*/  LDL.LU.64 R72, [R1+0x4970] ;  /* 0x0049700001487983 */ /* 0x000f220000300a00 */
[----:B------:R-:W-:-:S02]  /*13bd80*/  IADD3 R88, P0, PT, R86, R226, RZ ;  /* 0x000000e256587210 */ /* 0x000fc40007f1e0ff */
[----:B------:R-:W-:-:S03]  /*13bd90*/  IADD3 R96, P1, PT, R78, R226, RZ ;  /* 0x000000e24e607210 */ /* 0x000fc60007f3e0ff */
[----:B------:R2:W-:Y:S04]  /*13bda0*/  STL [R1+0x3190], R88 ;  /* 0x0031905801007387 */ /* 0x0005e80000100800 */
[----:B------:R-:W-:Y:S04]  /*13bdb0*/  STL [R1+0x3198], R96 ;  /* 0x0031986001007387 */ /* 0x000fe80000100800 */
[----:B------:R-:W4:Y:S01]  /*13bdc0*/  LDL.LU R184, [R1+0xbb0] ;  /* 0x000bb00001b87983 */ /* 0x000f220000300800 */
[--C-:B------:R-:W-:Y:S02]  /*13bdd0*/  IMAD.X R86, R87, 0x1, R2.reuse, P0 ;  /* 0x0000000157567824 */ /* 0x100fe400000e0602 */
[----:B------:R-:W-:Y:S01]  /*13bde0*/  IMAD.X R78, R79, 0x1, R2, P1 ;  /* 0x000000014f4e7824 */ /* 0x000fe200008e0602 */
[----:B---3--:R-:W-:-:S02]  /*13bdf0*/  IADD3 R89, P2, PT, R76, R226, RZ ;  /* 0x000000e24c597210 */ /* 0x008fc40007f5e0ff */
[----:B--2---:R-:W-:-:S03]  /*13be00*/  IADD3 R88, P3, PT, R68, R226, RZ ;  /* 0x000000e244587210 */ /* 0x004fc60007f7e0ff */
[----:B------:R-:W-:Y:S04]  /*13be10*/  STL [R1+0x31a0], R89 ;  /* 0x0031a05901007387 */ /* 0x000fe80000100800 */
[----:B------:R1:W-:Y:S04]  /*13be20*/  STL [R1+0x31a8], R88 ;  /* 0x0031a85801007387 */ /* 0x0003e80000100800 */
[----:B------:R-:W2:Y:S01]  /*13be30*/  LDL.LU R185, [R1+0xbb4] ;  /* 0x000bb40001b97983 */ /* 0x000ea20000300800 */
[----:B------:R-:W-:-:S03]  /*13be40*/  IMAD.X R77, R77, 0x1, R2, P2 ;  /* 0x000000014d4d7824 */ /* 0x000fc600010e0602 */
[----:B------:R-:W3:Y:S04]  /*13be50*/  LDL.LU R186, [R1+0xbb8] ;  /* 0x000bb80001ba7983 */ /* 0x000ee80000300800 */
[----:B------:R-:W3:Y:S04]  /*13be60*/  LDL.LU R187, [R1+0xbbc] ;  /* 0x000bbc0001bb7983 */ /* 0x000ee80000300800 */
[----:B------:R1:W-:Y:S01]  /*13be70*/  STL [R1+0x318c], R86 ;  /* 0x00318c5601007387 */ /* 0x0003e20000100800 */
[----:B------:R-:W-:-:S03]  /*13be80*/  IADD3.X R76, PT, PT, R69, R2, RZ, P3, !PT ;  /* 0x00000002454c7210 */ /* 0x000fc60001ffe4ff */
[----:B------:R1:W-:Y:S04]  /*13be90*/  STL [R1+0x3194], R78 ;  /* 0x0031944e01007387 */ /* 0x0003e80000100800 */
[----:B------:R-:W-:Y:S04]  /*13bea0*/  STL [R1+0x319c], R77 ;  /* 0x00319c4d01007387 */ /* 0x000fe80000100800 */
[----:B-1----:R-:W2:Y:S01]  /*13beb0*/  LDL.LU.64 R88, [R1+0x49c0] ;  /* 0x0049c00001587983 */ /* 0x002ea20000300a00 */
[----:B------:R-:W-:Y:S03]  /*13bec0*/  HMMA.1688.F32.TF32 R68, R8, R70, R92 ;  /* 0x000000460844723c */ /* 0x000fe6000008105c */
[----:B------:R1:W-:Y:S04]  /*13bed0*/  STL [R1+0x31a4], R76 ;  /* 0x0031a44c01007387 */ /* 0x0003e80000100800 */
[----:B------:R-:W3:Y:S04]  /*13bee0*/  LDL.LU.64 R86, [R1+0x49b8] ;  /* 0x0049b80001567983 */ /* 0x000ee80000300a00 */
[----:B------:R-:W3:Y:S04]  /*13bef0*/  LDL.LU.64 R78, [R1+0x49b0] ;  /* 0x0049b000014e7983 */ /* 0x000ee80000300a00 */
[----:B-1----:R-:W3:Y:S01]  /*13bf00*/  LDL.LU.64 R76, [R1+0x49a8] ;  /* 0x0049a800014c7983 */ /* 0x002ee20000300a00 */
[----:B----4-:R-:W-:-:S02]  /*13bf10*/  IADD3 R92, P0, PT, R90, R226, RZ ;  /* 0x000000e25a5c7210 */ /* 0x010fc40007f1e0ff */
[-C--:B------:R-:W-:Y:S02]  /*13bf20*/  IADD3 R94, P1, PT, R84, R226.reuse, RZ ;  /* 0x000000e2545e7210 */ /* 0x080fe40007f3e0ff */
[----:B------:R-:W-:Y:S01]  /*13bf30*/  IADD3 R93, P2, PT, R80, R226, RZ ;  /* 0x000000e2505d7210 */ /* 0x000fe20007f5e0ff */
[----:B------:R1:W-:Y:S04]  /*13bf40*/  STL [R1+0x3138], R92 ;  /* 0x0031385c01007387 */ /* 0x0003e80000100800 */
[----:B------:R-:W-:Y:S04]  /*13bf50*/  STL [R1+0x3140], R94 ;  /* 0x0031405e01007387 */ /* 0x000fe80000100800 */
[----:B------:R-:W4:Y:S04]  /*13bf60*/  LDL.LU R120, [R1+0xba0] ;  /* 0x000ba00001787983 */ /* 0x000f280000300800 */
[----:B------:R-:W-:Y:S01]  /*13bf70*/  STL [R1+0x3148], R93 ;  /* 0x0031485d01007387 */ /* 0x000fe20000100800 */
[----:B------:R-:W-:-:S02]  /*13bf80*/  IMAD.X R90, R91, 0x1, R2, P0 ;  /* 0x000000015b5a7824 */ /* 0x000fc400000e0602 */
[--C-:B------:R-:W-:Y:S01]  /*13bf90*/  IMAD.X R84, R85, 0x1, R2.reuse, P1 ;  /* 0x0000000155547824 */ /* 0x100fe200008e0602 */
[----:B-1----:R-:W-:Y:S01]  /*13bfa0*/  IADD3 R92, P3, PT, R72, R226, RZ ;  /* 0x000000e2485c7210 */ /* 0x002fe20007f7e0ff */
[----:B------:R-:W-:-:S04]  /*13bfb0*/  IMAD.X R80, R81, 0x1, R2, P2 ;  /* 0x0000000151507824 */ /* 0x000fc800010e0602 */
[----:B------:R-:W-:Y:S04]  /*13bfc0*/  STL [R1+0x3150], R92 ;  /* 0x0031505c01007387 */ /* 0x000fe80000100800 */
[----:B------:R-:W4:Y:S04]  /*13bfd0*/  LDL.LU R121, [R1+0xba4] ;  /* 0x000ba40001797983 */ /* 0x000f280000300800 */
[----:B------:R-:W4:Y:S04]  /*13bfe0*/  LDL.LU R122, [R1+0xba8] ;  /* 0x000ba800017a7983 */ /* 0x000f280000300800 */
[----:B------:R-:W4:Y:S04]  /*13bff0*/  LDL.LU R123, [R1+0xbac] ;  /* 0x000bac00017b7983 */ /* 0x000f280000300800 */
[----:B------:R-:W-:Y:S01]  /*13c000*/  STL [R1+0x3134], R90 ;  /* 0x0031345a01007387 */ /* 0x000fe20000100800 */
[----:B------:R-:W-:-:S03]  /*13c010*/  IADD3.X R72, PT, PT, R73, R2, RZ, P3, !PT ;  /* 0x0000000249487210 */ /* 0x000fc60001ffe4ff */
[----:B------:R1:W-:Y:S04]  /*13c020*/  STL [R1+0x313c], R84 ;  /* 0x00313c5401007387 */ /* 0x0003e80000100800 */
[----:B------:R1:W-:Y:S01]  /*13c030*/  STL [R1+0x3144], R80 ;  /* 0x0031445001007387 */ /* 0x0003e20000100800 */
[----:B------:R-:W-:Y:S03]  /*13c040*/  HMMA.1688.F32.TF32 R8, R8, R74, R164 ;  /* 0x0000004a0808723c */ /* 0x000fe600000810a4 */
[----:B-1----:R-:W4:Y:S04]  /*13c050*/  LDL.LU.64 R84, [R1+0x49e0] ;  /* 0x0049e00001547983 */ /* 0x002f280000300a00 */
[----:B------:R1:W-:Y:S04]  /*13c060*/  STL [R1+0x314c], R72 ;  /* 0x00314c4801007387 */ /* 0x0003e80000100800 */
[----:B------:R-:W4:Y:S04]  /*13c070*/  LDL.LU.64 R80, [R1+0x49d8] ;  /* 0x0049d80001507983 */ /* 0x000f280000300a00 */
[----:B------:R-:W4:Y:S04]  /*13c080*/  LDL.LU.64 R74, [R1+0x49d0] ;  /* 0x0049d000014a7983 */ /* 0x000f280000300a00 */
[----:B-1----:R-:W4:Y:S01]  /*13c090*/  LDL.LU.64 R72, [R1+0x49c8] ;  /* 0x0049c80001487983 */ /* 0x002f220000300a00 */
[----:B--2---:R-:W-:-:S02]  /*13c0a0*/  IADD3 R90, P0, PT, R88, R226, RZ ;  /* 0x000000e2585a7210 */ /* 0x004fc40007f1e0ff */
[-C--:B---3--:R-:W-:Y:S02]  /*13c0b0*/  IADD3 R92, P1, PT, R86, R226.reuse, RZ ;  /* 0x000000e2565c7210 */ /* 0x088fe40007f3e0ff */
[----:B------:R-:W-:Y:S01]  /*13c0c0*/  IADD3 R91, P2, PT, R78, R226, RZ ;  /* 0x000000e24e5b7210 */ /* 0x000fe20007f5e0ff */
[----:B------:R1:W-:Y:S04]  /*13c0d0*/  STL [R1+0x30c0], R90 ;  /* 0x0030c05a01007387 */ /* 0x0003e80000100800 */
[----:B------:R-:W-:Y:S04]  /*13c0e0*/  STL [R1+0x30c8], R92 ;  /* 0x0030c85c01007387 */ /* 0x000fe80000100800 */
[----:B------:R-:W2:Y:S01]  /*13c0f0*/  LDL.LU R116, [R1+0xb90] ;  /* 0x000b900001747983 */ /* 0x000ea20000300800 */
[----:B------:R-:W-:-:S03]  /*13c100*/  IMAD.X R88, R89, 0x1, R2, P0 ;  /* 0x0000000159587824 */ /* 0x000fc600000e0602 */
[----:B------:R-:W-:Y:S01]  /*13c110*/  STL [R1+0x30d0], R91 ;  /* 0x0030d05b01007387 */ /* 0x000fe20000100800 */
[----:B-1----:R-:W-:Y:S01]  /*13c120*/  IADD3 R90, P3, PT, R76, R226, RZ ;  /* 0x000000e24c5a7210 */ /* 0x002fe20007f7e0ff */
[--C-:B------:R-:W-:Y:S02]  /*13c130*/  IMAD.X R86, R87, 0x1, R2.reuse, P1 ;  /* 0x0000000157567824 */ /* 0x100fe400008e0602 */
[----:B------:R-:W-:Y:S02]  /*13c140*/  IMAD.X R78, R79, 0x1, R2, P2 ;  /* 0x000000014f4e7824 */ /* 0x000fe400010e0602 */
[----:B------:R-:W-:Y:S04]  /*13c150*/  STL [R1+0x30d8], R90 ;  /* 0x0030d85a01007387 */ /* 0x000fe80000100800 */
[----:B------:R-:W2:Y:S04]  /*13c160*/  LDL.LU R117, [R1+0xb94] ;  /* 0x000b940001757983 */ /* 0x000ea80000300800 */
[----:B------:R-:W3:Y:S04]  /*13c170*/  LDL.LU R118, [R1+0xb98] ;  /* 0x000b980001767983 */ /* 0x000ee80000300800 */
[----:B------:R-:W3:Y:S04]  /*13c180*/  LDL.LU R119, [R1+0xb9c] ;  /* 0x000b9c0001777983 */ /* 0x000ee80000300800 */
[----:B------:R1:W-:Y:S01]  /*13c190*/  STL [R1+0x30bc], R88 ;  /* 0x0030bc5801007387 */ /* 0x0003e20000100800 */
[----:B------:R-:W-:-:S03]  /*13c1a0*/  IADD3.X R76, PT, PT, R77, R2, RZ, P3, !PT ;  /* 0x000000024d4c7210 */ /* 0x000fc60001ffe4ff */
[----:B-1----:R-:W2:Y:S04]  /*13c1b0*/  LDL.LU.64 R88, [R1+0x4a00] ;  /* 0x004a000001587983 */ /* 0x002ea80000300a00 */
[----:B------:R1:W-:Y:S04]  /*13c1c0*/  STL [R1+0x30c4], R86 ;  /* 0x0030c45601007387 */ /* 0x0003e80000100800 */
[----:B------:R1:W-:Y:S04]  /*13c1d0*/  STL [R1+0x30cc], R78 ;  /* 0x0030cc4e01007387 */ /* 0x0003e80000100800 */
[----:B-1----:R-:W3:Y:S04]  /*13c1e0*/  LDL.LU.64 R86, [R1+0x49f8] ;  /* 0x0049f80001567983 */ /* 0x002ee80000300a00 */
[----:B------:R-:W3:Y:S04]  /*13c1f0*/  LDL.LU.64 R78, [R1+0x49f0] ;  /* 0x0049f000014e7983 */ /* 0x000ee80000300a00 */
[----:B------:R1:W-:Y:S04]  /*13c200*/  STL [R1+0x30d4], R76 ;  /* 0x0030d44c01007387 */ /* 0x0003e80000100800 */
[----:B-1----:R-:W3:Y:S01]  /*13c210*/  LDL.LU.64 R76, [R1+0x49e8] ;  /* 0x0049e800014c7983 */ /* 0x002ee20000300a00 */
[----:B----4-:R-:W-:-:S02]  /*13c220*/  IADD3 R90, P0, PT, R84, R226, RZ ;  /* 0x000000e2545a7210 */ /* 0x010fc40007f1e0ff */
[-C--:B------:R-:W-:Y:S02]  /*13c230*/  IADD3 R92, P1, PT, R80, R226.reuse, RZ ;  /* 0x000000e2505c7210 */ /* 0x080fe40007f3e0ff */
[-C--:B------:R-:W-:Y:S01]  /*13c240*/  IADD3 R91, P2, PT, R74, R226.reuse, RZ ;  /* 0x000000e24a5b7210 */ /* 0x080fe20007f5e0ff */
[----:B------:R1:W-:Y:S04]  /*13c250*/  STL [R1+0x3078], R90 ;  /* 0x0030785a01007387 */ /* 0x0003e80000100800 */
[----:B------:R-:W-:Y:S04]  /*13c260*/  STL [R1+0x3080], R92 ;  /* 0x0030805c01007387 */ /* 0x000fe80000100800 */
[----:B------:R-:W4:Y:S04]  /*13c270*/  LDL.LU R176, [R1+0xb80] ;  /* 0x000b800001b07983 */ /* 0x000f280000300800 */
[----:B------:R-:W-:Y:S01]  /*13c280*/  STL [R1+0x3088], R91 ;  /* 0x0030885b01007387 */ /* 0x000fe20000100800 */
[--C-:B------:R-:W-:Y:S01]  /*13c290*/  IMAD.X R84, R85, 0x1, R2.reuse, P0 ;  /* 0x0000000155547824 */ /* 0x100fe200000e0602 */
[----:B-1----:R-:W-:Y:S01]  /*13c2a0*/  IADD3 R90, P3, PT, R72, R226, RZ ;  /* 0x000000e2485a7210 */ /* 0x002fe20007f7e0ff */
[----:B------:R-:W-:-:S02]  /*13c2b0*/  IMAD.X R80, R81, 0x1, R2, P1 ;  /* 0x0000000151507824 */ /* 0x000fc400008e0602 */
[----:B------:R-:W-:Y:S02]  /*13c2c0*/  IMAD.X R74, R75, 0x1, R2, P2 ;  /* 0x000000014b4a7824 */ /* 0x000fe400010e0602 */
[----:B------:R-:W-:Y:S04]  /*13c2d0*/  STL [R1+0x3090], R90 ;  /* 0x0030905a01007387 */ /* 0x000fe80000100800 */
[----:B------:R-:W4:Y:S04]  /*13c2e0*/  LDL.LU R177, [R1+0xb84] ;  /* 0x000b840001b17983 */ /* 0x000f280000300800 */
[----:B------:R-:W4:Y:S04]  /*13c2f0*/  LDL.LU R178, [R1+0xb88] ;  /* 0x000b880001b27983 */ /* 0x000f280000300800 */
[----:B------:R-:W4:Y:S04]  /*13c300*/  LDL.LU R179, [R1+0xb8c] ;  /* 0x000b8c0001b37983 */ /* 0x000f280000300800 */
[----:B------:R1:W-:Y:S01]  /*13c310*/  STL [R1+0x3074], R84 ;  /* 0x0030745401007387 */ /* 0x0003e20000100800 */
[----:B------:R-:W-:-:S03]  /*13c320*/  IADD3.X R72, PT, PT, R73, R2, RZ, P3, !PT ;  /* 0x0000000249487210 */ /* 0x000fc60001ffe4ff */
[----:B-1----:R-:W4:Y:S04]  /*13c330*/  LDL.LU.64 R84, [R1+0x4a20] ;  /* 0x004a200001547983 */ /* 0x002f280000300a00 */
[----:B------:R1:W-:Y:S04]  /*13c340*/  STL [R1+0x307c], R80 ;  /* 0x00307c5001007387 */ /* 0x0003e80000100800 */
[----:B------:R1:W-:Y:S04]  /*13c350*/  STL [R1+0x3084], R74 ;  /* 0x0030844a01007387 */ /* 0x0003e80000100800 */
[----:B-1----:R-:W4:Y:S04]  /*13c360*/  LDL.LU.64 R80, [R1+0x4a18] ;  /* 0x004a180001507983 */ /* 0x002f280000300a00 */
[----:B------:R-:W4:Y:S04]  /*13c370*/  LDL.LU.64 R74, [R1+0x4a10] ;  /* 0x004a1000014a7983 */ /* 0x000f280000300a00 */
[----:B------:R1:W-:Y:S04]  /*13c380*/  STL [R1+0x308c], R72 ;  /* 0x00308c4801007387 */ /* 0x0003e80000100800 */
[----:B-1----:R-:W4:Y:S01]  /*13c390*/  LDL.LU.64 R72, [R1+0x4a08] ;  /* 0x004a080001487983 */ /* 0x002f220000300a00 */
[----:B--2---:R-:W-:-:S05]  /*13c3a0*/  IADD3 R90, P0, PT, R88, R226, RZ ;  /* 0x000000e2585a7210 */ /* 0x004fca0007f1e0ff */
[----:B------:R1:W-:Y:S01]  /*13c3b0*/  STL [R1+0x3040], R90 ;  /* 0x0030405a01007387 */ /* 0x0003e20000100800 */
[-C--:B---3--:R-:W-:Y:S02]  /*13c3c0*/  IADD3 R92, P1, PT, R86, R226.reuse, RZ ;  /* 0x000000e2565c7210 */ /* 0x088fe40007f3e0ff */
[-C--:B------:R-:W-:Y:S01]  /*13c3d0*/  IADD3 R91, P2, PT, R78, R226.reuse, RZ ;  /* 0x000000e24e5b7210 */ /* 0x080fe20007f5e0ff */
[--C-:B------:R-:W-:Y:S02]  /*13c3e0*/  IMAD.X R88, R89, 0x1, R2.reuse, P0 ;  /* 0x0000000159587824 */ /* 0x100fe400000e0602 */
[----:B------:R2:W-:Y:S04]  /*13c3f0*/  STL [R1+0x3048], R92 ;  /* 0x0030485c01007387 */ /* 0x0005e80000100800 */
[----:B------:R-:W3:Y:S04]  /*13c400*/  LDL.LU R172, [R1+0xb70] ;  /* 0x000b700001ac7983 */ /* 0x000ee80000300800 */
[----:B------:R-:W-:Y:S01]  /*13c410*/  STL [R1+0x3050], R91 ;  /* 0x0030505b01007387 */ /* 0x000fe20000100800 */
[----:B-1----:R-:W-:Y:S01]  /*13c420*/  IADD3 R90, P3, PT, R76, R226, RZ ;  /* 0x000000e24c5a7210 */ /* 0x002fe20007f7e0ff */
[----:B------:R-:W-:-:S02]  /*13c430*/  IMAD.X R86, R87, 0x1, R2, P1 ;  /* 0x0000000157567824 */ /* 0x000fc400008e0602 */
[----:B------:R-:W-:Y:S02]  /*13c440*/  IMAD.X R78, R79, 0x1, R2, P2 ;  /* 0x000000014f4e7824 */ /* 0x000fe400010e0602 */
[----:B------:R1:W-:Y:S04]  /*13c450*/  STL [R1+0x3058], R90 ;  /* 0x0030585a01007387 */ /* 0x0003e80000100800 */
[----:B------:R-:W3:Y:S04]  /*13c460*/  LDL.LU R173, [R1+0xb74] ;  /* 0x000b740001ad7983 */ /* 0x000ee80000300800 */
[----:B------:R-:W3:Y:S04]  /*13c470*/  LDL.LU R174, [R1+0xb78] ;  /* 0x000b780001ae7983 */ /* 0x000ee80000300800 */
[----:B------:R-:W3:Y:S04]  /*13c480*/  LDL.LU R175, [R1+0xb7c] ;  /* 0x000b7c0001af7983 */ /* 0x000ee80000300800 */
[----:B------:R1:W-:Y:S04]  /*13c490*/  STL [R1+0x303c], R88 ;  /* 0x00303c5801007387 */ /* 0x0003e80000100800 */
[----:B--2---:R-:W2:Y:S04]  /*13c4a0*/  LDL.LU.64 R92, [R1+0x4a40] ;  /* 0x004a4000015c7983 */ /* 0x004ea80000300a00 */
[----:B------:R1:W-:Y:S01]  /*13c4b0*/  STL [R1+0x3044], R86 ;  /* 0x0030445601007387 */ /* 0x0003e20000100800 */
[----:B------:R-:W-:-:S03]  /*13c4c0*/  IADD3.X R76, PT, PT, R77, R2, RZ, P3, !PT ;  /* 0x000000024d4c7210 */ /* 0x000fc60001ffe4ff */
[----:B-1----:R-:W3:Y:S04]  /*13c4d0*/  LDL.LU.64 R90, [R1+0x4a38] ;  /* 0x004a3800015a7983 */ /* 0x002ee80000300a00 */
[----:B------:R-:W-:Y:S04]  /*13c4e0*/  STL [R1+0x304c], R78 ;  /* 0x00304c4e01007387 */ /* 0x000fe80000100800 */
[----:B------:R-:W3:Y:S04]  /*13c4f0*/  LDL.LU.64 R88, [R1+0x4a30] ;  /* 0x004a300001587983 */ /* 0x000ee80000300a00 */
[----:B------:R-:W3:Y:S04]  /*13c500*/  LDL.LU.64 R86, [R1+0x4a28] ;  /* 0x004a280001567983 */ /* 0x000ee80000300a00 */
[----:B------:R1:W-:Y:S01]  /*13c510*/  STL [R1+0x3054], R76 ;  /* 0x0030544c01007387 */ /* 0x0003e20000100800 */
[----:B----4-:R-:W-:-:S05]  /*13c520*/  IADD3 R77, P0, PT, R84, R226, RZ ;  /* 0x000000e2544d7210 */ /* 0x010fca0007f1e0ff */
[----:B------:R4:W-:Y:S01]  /*13c530*/  STL [R1+0x3018], R77 ;  /* 0x0030184d01007387 */ /* 0x0009e20000100800 */
[-C--:B-1----:R-:W-:Y:S02]  /*13c540*/  IADD3 R76, P1, PT, R80, R226.reuse, RZ ;  /* 0x000000e2504c7210 */ /* 0x082fe40007f3e0ff */
[-C--:B------:R-:W-:Y:S01]  /*13c550*/  IADD3 R78, P2, PT, R74, R226.reuse, RZ ;  /* 0x000000e24a4e7210 */ /* 0x080fe20007f5e0ff */
[--C-:B------:R-:W-:Y:S02]  /*13c560*/  IMAD.X R84, R85, 0x1, R2.reuse, P0 ;  /* 0x0000000155547824 */ /* 0x100fe400000e0602 */
[----:B------:R1:W-:Y:S01]  /*13c570*/  STL [R1+0x3020], R76 ;  /* 0x0030204c01007387 */ /* 0x0003e20000100800 */
[--C-:B------:R-:W-:Y:S01]  /*13c580*/  IMAD.X R80, R81, 0x1, R2.reuse, P1 ;  /* 0x0000000151507824 */ /* 0x100fe200008e0602 */
[----:B----4-:R-:W-:Y:S02]  /*13c590*/  IADD3 R77, P3, PT, R72, R226, RZ ;  /* 0x000000e2484d7210 */ /* 0x010fe40007f7e0ff */
[----:B-1----:R-:W4:Y:S04]  /*13c5a0*/  LDL.LU R76, [R1+0xb60] ;  /* 0x000b6000014c7983 */ /* 0x002f280000300800 */
[----:B------:R-:W-:Y:S04]  /*13c5b0*/  STL [R1+0x3028], R78 ;  /* 0x0030284e01007387 */ /* 0x000fe80000100800 */
[----:B------:R1:W-:Y:S01]  /*13c5c0*/  STL [R1+0x3030], R77 ;  /* 0x0030304d01007387 */ /* 0x0003e20000100800 */
[----:B------:R-:W-:-:S03]  /*13c5d0*/  IMAD.X R74, R75, 0x1, R2, P2 ;  /* 0x000000014b4a7824 */ /* 0x000fc600010e0602 */
[----:B-1----:R-:W4:Y:S04]  /*13c5e0*/  LDL.LU R77, [R1+0xb64] ;  /* 0x000b6400014d7983 */ /* 0x002f280000300800 */
[----:B------:R-:W4:Y:S04]  /*13c5f0*/  LDL.LU R78, [R1+0xb68] ;  /* 0x000b6800014e7983 */ /* 0x000f280000300800 */
[----:B------:R-:W4:Y:S04]  /*13c600*/  LDL.LU R79, [R1+0xb6c] ;  /* 0x000b6c00014f7983 */ /* 0x000f280000300800 */
[----:B------:R1:W-:Y:S04]  /*13c610*/  STL [R1+0x3014], R84 ;  /* 0x0030145401007387 */ /* 0x0003e80000100800 */
[----:B-1----:R-:W4:Y:S04]  /*13c620*/  LDL.LU.64 R84, [R1+0x4a60] ;  /* 0x004a600001547983 */ /* 0x002f280000300a00 */
[----:B------:R1:W-:Y:S04]  /*13c630*/  STL [R1+0x301c], R80 ;  /* 0x00301c5001007387 */ /* 0x0003e80000100800 */
[----:B------:R1:W-:Y:S04]  /*13c640*/  STL [R1+0x3024], R74 ;  /* 0x0030244a01007387 */ /* 0x0003e80000100800 */
[----:B-1----:R-:W4:Y:S04]  /*13c650*/  LDL.LU.64 R80, [R1+0x4a58] ;  /* 0x004a580001507983 */ /* 0x002f280000300a00 */
[----:B------:R-:W4:Y:S01]  /*13c660*/  LDL.LU.64 R74, [R1+0x4a50] ;  /* 0x004a5000014a7983 */ /* 0x000f220000300a00 */
[----:B------:R-:W-:-:S05]  /*13c670*/  IADD3.X R72, PT, PT, R73, R2, RZ, P3, !PT ;  /* 0x0000000249487210 */ /* 0x000fca0001ffe4ff */
[----:B------:R1:W-:Y:S04]  /*13c680*/  STL [R1+0x302c], R72 ;  /* 0x00302c4801007387 */ /* 0x0003e80000100800 */
[----:B-1----:R-:W4:Y:S01]  /*13c690*/  LDL.LU.64 R72, [R1+0x4a48] ;  /* 0x004a480001487983 */ /* 0x002f220000300a00 */
[-C--:B--2---:R-:W-:Y:S02]  /*13c6a0*/  IADD3 R94, P0, PT, R92, R226.reuse, RZ ;  /* 0x000000e25c5e7210 */ /* 0x084fe40007f1e0ff */
[----:B---3--:R-:W-:-:S03]  /*13c6b0*/  IADD3 R96, P1, PT, R90, R226, RZ ;  /* 0x000000e25a607210 */ /* 0x008fc60007f3e0ff */
[----:B------:R1:W-:Y:S01]  /*13c6c0*/  STL [R1+0x2c68], R94 ;  /* 0x002c685e01007387 */ /* 0x0003e20000100800 */
[--C-:B------:R-:W-:Y:S01]  /*13c6d0*/  IMAD.X R92, R93, 0x1, R2.reuse, P0 ;  /* 0x000000015d5c7824 */ /* 0x100fe200000e0602 */
[-C--:B------:R-:W-:Y:S01]  /*13c6e0*/  IADD3 R95, P2, PT, R88, R226.reuse, RZ ;  /* 0x000000e2585f7210 */ /* 0x080fe20007f5e0ff */
[--C-:B------:R-:W-:Y:S01]  /*13c6f0*/  IMAD.X R90, R91, 0x1, R2.reuse, P1 ;  /* 0x000000015b5a7824 */ /* 0x100fe200008e0602 */
[----:B------:R-:W-:Y:S04]  /*13c700*/  STL [R1+0x2c70], R96 ;  /* 0x002c706001007387 */ /* 0x000fe80000100800 */
[----:B------:R-:W-:Y:S01]  /*13c710*/  STL [R1+0x2c78], R95 ;  /* 0x002c785f01007387 */ /* 0x000fe20000100800 */
[----:B-1----:R-:W-:Y:S01]  /*13c720*/  IADD3 R94, P3, PT, R86, R226, RZ ;  /* 0x000000e2565e7210 */ /* 0x002fe20007f7e0ff */
[----:B------:R-:W-:-:S03]  /*13c730*/  IMAD.X R88, R89, 0x1, R2, P2 ;  /* 0x0000000159587824 */ /* 0x000fc600010e0602 */
[----:B------:R-:W-:Y:S01]  /*13c740*/  IADD3.X R86, PT, PT, R87, R2, RZ, P3, !PT ;  /* 0x0000000257567210 */ /* 0x000fe20001ffe4ff */
[----:B------:R-:W-:Y:S04]  /*13c750*/  STL [R1+0x2d34], R94 ;  /* 0x002d345e01007387 */ /* 0x000fe80000100800 */
[----:B------:R1:W-:Y:S04]  /*13c760*/  STL [R1+0x2c64], R92 ;  /* 0x002c645c01007387 */ /* 0x0003e80000100800 */
[----:B------:R2:W-:Y:S04]  /*13c770*/  STL [R1+0x2c6c], R90 ;  /* 0x002c6c5a01007387 */ /* 0x0005e80000100800 */
[----:B-1----:R-:W3:Y:S04]  /*13c780*/  LDL.LU.64 R92, [R1+0x4a80] ;  /* 0x004a8000015c7983 */ /* 0x002ee80000300a00 */
[----:B------:R1:W-:Y:S04]  /*13c790*/  STL [R1+0x2c74], R88 ;  /* 0x002c745801007387 */ /* 0x0003e80000100800 */
[----:B--2---:R-:W2:Y:S04]  /*13c7a0*/  LDL.LU.64 R90, [R1+0x4a78] ;  /* 0x004a7800015a7983 */ /* 0x004ea80000300a00 */
[----:B------:R4:W-:Y:S04]  /*13c7b0*/  STL [R1+0x2c7c], R86 ;  /* 0x002c7c5601007387 */ /* 0x0009e80000100800 */
[----:B-1----:R-:W2:Y:S04]  /*13c7c0*/  LDL.LU.64 R88, [R1+0x4a70] ;  /* 0x004a700001587983 */ /* 0x002ea80000300a00 */
[----:B------:R-:W2:Y:S04]  /*13c7d0*/  LDL.LU R180, [R1+0xb50] ;  /* 0x000b500001b47983 */ /* 0x000ea80000300800 */
[----:B------:R-:W2:Y:S04]  /*13c7e0*/  LDL.LU R181, [R1+0xb54] ;  /* 0x000b540001b57983 */ /* 0x000ea80000300800 */
[----:B------:R-:W2:Y:S04]  /*13c7f0*/  LDL.LU R182, [R1+0xb58] ;  /* 0x000b580001b67983 */ /* 0x000ea80000300800 */
[----:B------:R-:W2:Y:S01]  /*13c800*/  LDL.LU R183, [R1+0xb5c] ;  /* 0x000b5c0001b77983 */ /* 0x000ea20000300800 */
[----:B----4-:R-:W-:-:S05]  /*13c810*/  IADD3 R94, P0, PT, R84, R226, RZ ;  /* 0x000000e2545e7210 */ /* 0x010fca0007f1e0ff */
[----:B------:R-:W-:Y:S01]  /*13c820*/  STL [R1+0x2c38], R94 ;  /* 0x002c385e01007387 */ /* 0x000fe20000100800 */
[-C--:B------:R-:W-:Y:S02]  /*13c830*/  IADD3 R87, P1, PT, R80, R226.reuse, RZ ;  /* 0x000000e250577210 */ /* 0x080fe40007f3e0ff */
[----:B------:R-:W-:-:S03]  /*13c840*/  IADD3 R86, P2, PT, R74, R226, RZ ;  /* 0x000000e24a567210 */ /* 0x000fc60007f5e0ff */
[----:B------:R-:W-:Y:S04]  /*13c850*/  STL [R1+0x2c40], R87 ;  /* 0x002c405701007387 */ /* 0x000fe80000100800 */
[----:B------:R1:W-:Y:S01]  /*13c860*/  STL [R1+0x2c48], R86 ;  /* 0x002c485601007387 */ /* 0x0003e20000100800 */
[----:B------:R-:W-:-:S03]  /*13c870*/  IMAD.X R84, R85, 0x1, R2, P0 ;  /* 0x0000000155547824 */ /* 0x000fc600000e0602 */
[----:B-1----:R-:W4:Y:S01]  /*13c880*/  LDL.LU.64 R86, [R1+0x4a68] ;  /* 0x004a680001567983 */ /* 0x002f220000300a00 */
[----:B------:R-:W-:Y:S01]  /*13c890*/  IADD3 R94, P3, PT, R72, R226, RZ ;  /* 0x000000e2485e7210 */ /* 0x000fe20007f7e0ff */
[--C-:B------:R-:W-:Y:S02]  /*13c8a0*/  IMAD.X R80, R81, 0x1, R2.reuse, P1 ;  /* 0x0000000151507824 */ /* 0x100fe400008e0602 */
[----:B------:R-:W-:Y:S01]  /*13c8b0*/  IMAD.X R74, R75, 0x1, R2, P2 ;  /* 0x000000014b4a7824 */ /* 0x000fe200010e0602 */
[----:B------:R-:W-:Y:S01]  /*13c8c0*/  IADD3.X R72, PT, PT, R73, R2, RZ, P3, !PT ;  /* 0x0000000249487210 */ /* 0x000fe20001ffe4ff */
[----:B------:R-:W-:Y:S04]  /*13c8d0*/  STL [R1+0x2c50], R94 ;  /* 0x002c505e01007387 */ /* 0x000fe80000100800 */
[----:B------:R1:W-:Y:S04]  /*13c8e0*/  STL [R1+0x2c34], R84 ;  /* 0x002c345401007387 */ /* 0x0003e80000100800 */
[----:B------:R1:W-:Y:S04]  /*13c8f0*/  STL [R1+0x2c3c], R80 ;  /* 0x002c3c5001007387 */ /* 0x0003e80000100800 */
[----:B-1----:R-:W4:Y:S04]  /*13c900*/  LDL.LU.64 R84, [R1+0x4a88] ;  /* 0x004a880001547983 */ /* 0x002f280000300a00 */
[----:B------:R1:W-:Y:S04]  /*13c910*/  STL [R1+0x2c44], R74 ;  /* 0x002c444a01007387 */ /* 0x0003e80000100800 */
[----:B------:R-:W4:Y:S04]  /*13c920*/  LDL.LU.64 R80, [R1+0x4248] ;  /* 0x0042480001507983 */ /* 0x000f280000300a00 */
[----:B------:R1:W-:Y:S04]  /*13c930*/  STL [R1+0x2c4c], R72 ;  /* 0x002c4c4801007387 */ /* 0x0003e80000100800 */
[----:B-1----:R-:W4:Y:S04]  /*13c940*/  LDL.LU.64 R74, [R1+0x4240] ;  /* 0x00424000014a7983 */ /* 0x002f280000300a00 */
[----:B------:R-:W4:Y:S01]  /*13c950*/  LDL.LU.64 R72, [R1+0x4238] ;  /* 0x0042380001487983 */ /* 0x000f220000300a00 */
[----:B------:R-:W-:Y:S03]  /*13c960*/  HMMA.1688.F32.TF32 R28, R56, R76, R28 ;  /* 0x0000004c381c723c */ /* 0x000fe6000008101c */
[----:B------:R-:W4:Y:S04]  /*13c970*/  LDL.LU R112, [R1+0xb40] ;  /* 0x000b400001707983 */ /* 0x000f280000300800 */
[----:B------:R-:W4:Y:S04]  /*13c980*/  LDL.LU R113, [R1+0xb44] ;  /* 0x000b440001717983 */ /* 0x000f280000300800 */
[----:B------:R-:W4:Y:S04]  /*13c990*/  LDL.LU R114, [R1+0xb48] ;  /* 0x000b480001727983 */ /* 0x000f280000300800 */
[----:B------:R-:W4:Y:S01]  /*13c9a0*/  LDL.LU R115, [R1+0xb4c] ;  /* 0x000b4c0001737983 */ /* 0x000f220000300800 */
[----:B---3--:R-:W-:-:S02]  /*13c9b0*/  IADD3 R76, P3, PT, R92, R226, RZ ;  /* 0x000000e25c4c7210 */ /* 0x008fc40007f7e0ff */
[----:B--2---:R-:W-:-:S03]  /*13c9c0*/  IADD3 R94, P0, PT, R90, R226, RZ ;  /* 0x000000e25a5e7210 */ /* 0x004fc60007f1e0ff */
[----:B------:R-:W-:Y:S04]  /*13c9d0*/  STL [R1+0x2bf8], R76 ;  /* 0x002bf84c01007387 */ /* 0x000fe80000100800 */
[----:B------:R-:W-:Y:S04]  /*13c9e0*/  STL [R1+0x2c00], R94 ;  /* 0x002c005e01007387 */ /* 0x000fe80000100800 */
[----:B------:R-:W2:Y:S01]  /*13c9f0*/  LDL.LU R104, [R1+0xb30] ;  /* 0x000b300001687983 */ /* 0x000ea20000300800 */
[----:B------:R-:W-:Y:S01]  /*13ca00*/  IADD3 R77, P1, PT, R88, R226, RZ ;  /* 0x000000e2584d7210 */ /* 0x000fe20007f3e0ff */
[----:B------:R-:W-:-:S04]  /*13ca10*/  IMAD.X R90, R91, 0x1, R2, P0 ;  /* 0x000000015b5a7824 */ /* 0x000fc800000e0602 */
[----:B------:R1:W-:Y:S02]  /*13ca20*/  STL [R1+0x2c08], R77 ;  /* 0x002c084d01007387 */ /* 0x0003e40000100800 */
[----:B-1----:R-:W-:Y:S01]  /*13ca30*/  IMAD.X R77, R89, 0x1, R2, P1 ;  /* 0x00000001594d7824 */ /* 0x002fe200008e0602 */
[----:B----4-:R-:W-:-:S05]  /*13ca40*/  IADD3 R76, P2, PT, R86, R226, RZ ;  /* 0x000000e2564c7210 */ /* 0x010fca0007f5e0ff */
[----:B------:R1:W-:Y:S04]  /*13ca50*/  STL [R1+0x2c10], R76 ;  /* 0x002c104c01007387 */ /* 0x0003e80000100800 */
[----:B------:R-:W2:Y:S04]  /*13ca60*/  LDL.LU R105, [R1+0xb34] ;  /* 0x000b340001697983 */ /* 0x000ea80000300800 */
[----:B------:R-:W3:Y:S04]  /*13ca70*/  LDL.LU R106, [R1+0xb38] ;  /* 0x000b3800016a7983 */ /* 0x000ee80000300800 */
[----:B------:R-:W3:Y:S01]  /*13ca80*/  LDL.LU R107, [R1+0xb3c] ;  /* 0x000b3c00016b7983 */ /* 0x000ee20000300800 */
[----:B-1----:R-:W-:-:S05]  /*13ca90*/  IMAD.X R76, R93, 0x1, R2, P3 ;  /* 0x000000015d4c7824 */ /* 0x002fca00018e0602 */
[----:B------:R1:W-:Y:S04]  /*13caa0*/  STL [R1+0x2bf4], R76 ;  /* 0x002bf44c01007387 */ /* 0x0003e80000100800 */
[----:B------:R4:W-:Y:S01]  /*13cab0*/  STL [R1+0x2bfc], R90 ;  /* 0x002bfc5a01007387 */ /* 0x0009e20000100800 */
[----:B-1----:R-:W-:-:S03]  /*13cac0*/  IADD3.X R76, PT, PT, R87, R2, RZ, P2, !PT ;  /* 0x00000002574c7210 */ /* 0x002fc600017fe4ff */
[----:B----4-:R-:W4:Y:S04]  /*13cad0*/  LDL.LU.64 R90, [R1+0x4250] ;  /* 0x00425000015a7983 */ /* 0x010f280000300a00 */
[----:B------:R1:W-:Y:S04]  /*13cae0*/  STL [R1+0x2c04], R77 ;  /* 0x002c044d01007387 */ /* 0x0003e80000100800 */
[----:B------:R-:W2:Y:S04]  /*13caf0*/  LDL.LU.64 R88, [R1+0x40e8] ;  /* 0x0040e80001587983 */ /* 0x000ea80000300a00 */
[----:B------:R1:W-:Y:S04]  /*13cb00*/  STL [R1+0x2c0c], R76 ;  /* 0x002c0c4c01007387 */ /* 0x0003e80000100800 */
[----:B------:R-:W3:Y:S04]  /*13cb10*/  LDL.LU.64 R86, [R1+0x40e0] ;  /* 0x0040e00001567983 */ /* 0x000ee80000300a00 */
[----:B------:R-:W3:Y:S04]  /*13cb20*/  LDL.LU R100, [R1+0xb20] ;  /* 0x000b200001647983 */ /* 0x000ee80000300800 */
[----:B------:R-:W3:Y:S01]  /*13cb30*/  LDL.LU R101, [R1+0xb24] ;  /* 0x000b240001657983 */ /* 0x000ee20000300800 */
[----:B------:R-:W-:-:S03]  /*13cb40*/  IADD3 R92, P2, PT, R74, R226, RZ ;  /* 0x000000e24a5c7210 */ /* 0x000fc60007f5e0ff */
[----:B------:R-:W3:Y:S04]  /*13cb50*/  LDL.LU R102, [R1+0xb28] ;  /* 0x000b280001667983 */ /* 0x000ee80000300800 */
[----:B------:R-:W3:Y:S01]  /*13cb60*/  LDL.LU R103, [R1+0xb2c] ;  /* 0x000b2c0001677983 */ /* 0x000ee20000300800 */
[-C--:B-1----:R-:W-:Y:S02]  /*13cb70*/  IADD3 R77, P0, PT, R84, R226.reuse, RZ ;  /* 0x000000e2544d7210 */ /* 0x082fe40007f1e0ff */
[----:B------:R-:W-:-:S03]  /*13cb80*/  IADD3 R76, P1, PT, R80, R226, RZ ;  /* 0x000000e2504c7210 */ /* 0x000fc60007f3e0ff */
[----:B------:R1:W-:Y:S04]  /*13cb90*/  STL [R1+0x2bd8], R77 ;  /* 0x002bd84d01007387 */ /* 0x0003e80000100800 */
[----:B------:R1:W-:Y:S04]  /*13cba0*/  STL [R1+0x3274], R76 ;  /* 0x0032744c01007387 */ /* 0x0003e80000100800 */
[----:B------:R-:W-:Y:S01]  /*13cbb0*/  STL [R1+0x327c], R92 ;  /* 0x00327c5c01007387 */ /* 0x000fe20000100800 */
[----:B-1----:R-:W-:Y:S01]  /*13cbc0*/  IADD3 R77, P3, PT, R72, R226, RZ ;  /* 0x000000e2484d7210 */ /* 0x002fe20007f7e0ff */
[----:B------:R-:W-:-:S02]  /*13cbd0*/  IMAD.X R76, R85, 0x1, R2, P0 ;  /* 0x00000001554c7824 */ /* 0x000fc400000e0602 */
[----:B------:R-:W3:Y:S04]  /*13cbe0*/  LDL.LU.64 R84, [R1+0x40d8] ;  /* 0x0040d80001547983 */ /* 0x000ee80000300a00 */
[----:B------:R-:W-:Y:S04]  /*13cbf0*/  STL [R1+0x3284], R77 ;  /* 0x0032844d01007387 */ /* 0x000fe80000100800 */
[----:B------:R-:W3:Y:S04]  /*13cc00*/  LDL.LU R96, [R1+0xb10] ;  /* 0x000b100001607983 */ /* 0x000ee80000300800 */
[----:B------:R1:W-:Y:S04]  /*13cc10*/  STL [R1+0x2bd4], R76 ;  /* 0x002bd44c01007387 */ /* 0x0003e80000100800 */
[----:B------:R-:W3:Y:S04]  /*13cc20*/  LDL.LU R97, [R1+0xb14] ;  /* 0x000b140001617983 */ /* 0x000ee80000300800 */
[----:B------:R-:W3:Y:S01]  /*13cc30*/  LDL.LU R98, [R1+0xb18] ;  /* 0x000b180001627983 */ /* 0x000ee20000300800 */
[----:B------:R-:W-:-:S03]  /*13cc40*/  IMAD.X R74, R75, 0x1, R2, P2 ;  /* 0x000000014b4a7824 */ /* 0x000fc600010e0602 */
[----:B------:R-:W3:Y:S01]  /*13cc50*/  LDL.LU R99, [R1+0xb1c] ;  /* 0x000b1c0001637983 */ /* 0x000ee20000300800 */
[----:B------:R-:W-:Y:S01]  /*13cc60*/  IADD3.X R72, PT, PT, R73, R2, RZ, P3, !PT ;  /* 0x0000000249487210 */ /* 0x000fe20001ffe4ff */
[----:B-1----:R-:W-:-:S05]  /*13cc70*/  IMAD.X R76, R81, 0x1, R2, P1 ;  /* 0x00000001514c7824 */ /* 0x002fca00008e0602 */
[----:B------:R1:W-:Y:S04]  /*13cc80*/  STL [R1+0x3270], R76 ;  /* 0x0032704c01007387 */ /* 0x0003e80000100800 */
[----:B------:R-:W3:Y:S04]  /*13cc90*/  LDL.LU.64 R80, [R1+0x40f0] ;  /* 0x0040f00001507983 */ /* 0x000ee80000300a00 */
[----:B------:R-:W-:Y:S04]  /*13cca0*/  STL [R1+0x3278], R74 ;  /* 0x0032784a01007387 */ /* 0x000fe80000100800 */
[----:B-1----:R-:W3:Y:S04]  /*13ccb0*/  LDL.LU.64 R76, [R1+0x3fb0] ;  /* 0x003fb000014c7983 */ /* 0x002ee80000300a00 */
[----:B------:R1:W-:Y:S04]  /*13ccc0*/  STL [R1+0x3280], R72 ;  /* 0x0032804801007387 */ /* 0x0003e80000100800 */
[----:B-1----:R-:W3:Y:S04]  /*13ccd0*/  LDL.LU.64 R72, [R1+0x3fa8] ;  /* 0x003fa80001487983 */ /* 0x002ee80000300a00 */
[----:B------:R-:W3:Y:S01]  /*13cce0*/  LDL.LU.64 R74, [R1+0x3fa0] ;  /* 0x003fa000014a7983 */ /* 0x000ee20000300a00 */
[----:B----4-:R-:W-:-:S02]  /*13ccf0*/  IADD3 R92, P0, PT, R90, R226, RZ ;  /* 0x000000e25a5c7210 */ /* 0x010fc40007f1e0ff */
[-C--:B--2---:R-:W-:Y:S02]  /*13cd00*/  IADD3 R94, P1, PT, R88, R226.reuse, RZ ;  /* 0x000000e2585e7210 */ /* 0x084fe40007f3e0ff */
[-C--:B---3--:R-:W-:Y:S01]  /*13cd10*/  IADD3 R93, P2, PT, R86, R226.reuse, RZ ;  /* 0x000000e2565d7210 */ /* 0x088fe20007f5e0ff */
[----:B------:R1:W-:Y:S01]  /*13cd20*/  STL [R1+0x3234], R92 ;  /* 0x0032345c01007387 */ /* 0x0003e20000100800 */
[--C-:B------:R-:W-:Y:S02]  /*13cd30*/  IMAD.X R90, R91, 0x1, R2.reuse, P0 ;  /* 0x000000015b5a7824 */ /* 0x100fe400000e0602 */
[--C-:B------:R-:W-:Y:S01]  /*13cd40*/  IMAD.X R88, R89, 0x1, R2.reuse, P1 ;  /* 0x0000000159587824 */ /* 0x100fe200008e0602 */
[----:B------:R-:W-:Y:S04]  /*13cd50*/  STL [R1+0x33c4], R94 ;  /* 0x0033c45e01007387 */ /* 0x000fe80000100800 */
[----:B------:R-:W-:Y:S01]  /*13cd60*/  STL [R1+0x33cc], R93 ;  /* 0x0033cc5d01007387 */ /* 0x000fe20000100800 */
[----:B------:R-:W-:Y:S01]  /*13cd70*/  IMAD.X R86, R87, 0x1, R2, P2 ;  /* 0x0000000157567824 */ /* 0x000fe200010e0602 */
[----:B-1----:R-:W-:-:S04]  /*13cd80*/  IADD3 R92, P3, PT, R84, R226, RZ ;  /* 0x000000e2545c7210 */ /* 0x002fc80007f7e0ff */
[----:B------:R-:W-:Y:S01]  /*13cd90*/  IADD3.X R84, PT, PT, R85, R2, RZ, P3, !PT ;  /* 0x0000000255547210 */ /* 0x000fe20001ffe4ff */
[----:B------:R1:W-:Y:S04]  /*13cda0*/  STL [R1+0x33d4], R92 ;  /* 0x0033d45c01007387 */ /* 0x0003e80000100800 */
[----:B------:R2:W-:Y:S04]  /*13cdb0*/  STL [R1+0x3230], R90 ;  /* 0x0032305a01007387 */ /* 0x0005e80000100800 */
[----:B------:R3:W-:Y:S04]  /*13cdc0*/  STL [R1+0x33c0], R88 ;  /* 0x0033c05801007387 */ /* 0x0007e80000100800 */
[----:B-1----:R-:W4:Y:S04]  /*13cdd0*/  LDL.LU.64 R92, [R1+0x3fb8] ;  /* 0x003fb800015c7983 */ /* 0x002f280000300a00 */
[----:B------:R1:W-:Y:S04]  /*13cde0*/  STL [R1+0x33c8], R86 ;  /* 0x0033c85601007387 */ /* 0x0003e80000100800 */
[----:B--2---:R-:W2:Y:S04]  /*13cdf0*/  LDL.LU.64 R90, [R1+0x3288] ;  /* 0x00328800015a7983 */ /* 0x004ea80000300a00 */
[----:B------:R3:W-:Y:S04]  /*13ce00*/  STL [R1+0x33d0], R84 ;  /* 0x0033d05401007387 */ /* 0x0007e80000100800 */
[----:B---3--:R-:W3:Y:S04]  /*13ce10*/  LDL.LU.64 R88, [R1+0x3248] ;  /* 0x0032480001587983 */ /* 0x008ee80000300a00 */
[----:B-1----:R-:W3:Y:S01]  /*13ce20*/  LDL.LU.64 R86, [R1+0x3240] ;  /* 0x0032400001567983 */ /* 0x002ee20000300a00 */
[----:B------:R-:W-:-:S02]  /*13ce30*/  IADD3 R84, P0, PT, R80, R226, RZ ;  /* 0x000000e250547210 */ /* 0x000fc40007f1e0ff */
[----:B------:R-:W-:-:S03]  /*13ce40*/  IADD3 R94, P1, PT, R76, R226, RZ ;  /* 0x000000e24c5e7210 */ /* 0x000fc60007f3e0ff */
[----:B------:R1:W-:Y:S01]  /*13ce50*/  STL [R1+0x339c], R84 ;  /* 0x00339c5401007387 */ /* 0x0003e20000100800 */
[----:B------:R-:W-:-:S03]  /*13ce60*/  IMAD.X R80, R81, 0x1, R2, P0 ;  /* 0x0000000151507824 */ /* 0x000fc600000e0602 */
[----:B------:R-:W-:Y:S01]  /*13ce70*/  STL [R1+0x355c], R94 ;  /* 0x00355c5e01007387 */ /* 0x000fe20000100800 */
[-C--:B------:R-:W-:Y:S01]  /*13ce80*/  IADD3 R85, P2, PT, R72, R226.reuse, RZ ;  /* 0x000000e248557210 */ /* 0x080fe20007f5e0ff */
[----:B------:R-:W-:Y:S01]  /*13ce90*/  IMAD.X R76, R77, 0x1, R2, P1 ;  /* 0x000000014d4c7824 */ /* 0x000fe200008e0602 */
[----:B-1----:R-:W-:-:S03]  /*13cea0*/  IADD3 R84, P3, PT, R74, R226, RZ ;  /* 0x000000e24a547210 */ /* 0x002fc60007f7e0ff */
[----:B------:R-:W-:Y:S01]  /*13ceb0*/  STL [R1+0x3564], R85 ;  /* 0x0035645501007387 */ /* 0x000fe20000100800 */
[----:B------:R-:W-:-:S03]  /*13cec0*/  IMAD.X R73, R73, 0x1, R2, P2 ;  /* 0x0000000149497824 */ /* 0x000fc600010e0602 */
[----:B------:R1:W-:Y:S04]  /*13ced0*/  STL [R1+0x356c], R84 ;  /* 0x00356c5401007387 */ /* 0x0003e80000100800 */
[----:B------:R-:W-:Y:S01]  /*13cee0*/  STL [R1+0x3398], R80 ;  /* 0x0033985001007387 */ /* 0x000fe20000100800 */
[----:B------:R-:W-:-:S03]  /*13cef0*/  IADD3.X R74, PT, PT, R75, R2, RZ, P3, !PT ;  /* 0x000000024b4a7210 */ /* 0x000fc60001ffe4ff */
[----:B-1----:R-:W3:Y:S04]  /*13cf00*/  LDL.LU.64 R84, [R1+0x3290] ;  /* 0x0032900001547983 */ /* 0x002ee80000300a00 */
[----:B------:R-:W-:Y:S04]  /*13cf10*/  STL [R1+0x3558], R76 ;  /* 0x0035584c01007387 */ /* 0x000fe80000100800 */
[----:B------:R-:W3:Y:S04]  /*13cf20*/  LDL.LU R72, [R1+0xb00] ;  /* 0x000b000001487983 */ /* 0x000ee80000300800 */
[----:B------:R1:W-:Y:S04]  /*13cf30*/  STL [R1+0x3560], R73 ;  /* 0x0035604901007387 */ /* 0x0003e80000100800 */
[----:B-1----:R-:W3:Y:S04]  /*13cf40*/  LDL.LU R73, [R1+0xb04] ;  /* 0x000b040001497983 */ /* 0x002ee80000300800 */
[----:B------:R-:W3:Y:S04]  /*13cf50*/  LDL.LU.64 R80, [R1+0x4ac0] ;  /* 0x004ac00001507983 */ /* 0x000ee80000300a00 */
[----:B------:R-:W3:Y:S04]  /*13cf60*/  LDL.LU.64 R76, [R1+0x4ab8] ;  /* 0x004ab800014c7983 */ /* 0x000ee80000300a00 */
[----:B------:R1:W-:Y:S04]  /*13cf70*/  STL [R1+0x3568], R74 ;  /* 0x0035684a01007387 */ /* 0x0003e80000100800 */
[----:B-1----:R-:W3:Y:S01]  /*13cf80*/  LDL.LU.64 R74, [R1+0x4ab0] ;  /* 0x004ab000014a7983 */ /* 0x002ee20000300a00 */
[C---:B------:R-:W-:Y:S08]  /*13cf90*/  HMMA.1688.F32.TF32 R44, R56.reuse, R100, R44 ;  /* 0x00000064382c723c */ /* 0x040ff0000008102c */
[C---:B------:R-:W-:Y:S08]  /*13cfa0*/  HMMA.1688.F32.TF32 R40, R56.reuse, R104, R40 ;  /* 0x000000683828723c */ /* 0x040ff00000081028 */
[----:B------:R-:W-:Y:S01]  /*13cfb0*/  HMMA.1688.F32.TF32 R48, R56, R96, R48 ;  /* 0x000000603830723c */ /* 0x000fe20000081030 */
[----:B----4-:R-:W-:-:S02]  /*13cfc0*/  IADD3 R94, P0, PT, R92, R226, RZ ;  /* 0x000000e25c5e7210 */ /* 0x010fc40007f1e0ff */
[-C--:B--2---:R-:W-:Y:S02]  /*13cfd0*/  IADD3 R100, P1, PT, R90, R226.reuse, RZ ;  /* 0x000000e25a647210 */ /* 0x084fe40007f3e0ff */
[----:B---3--:R-:W-:Y:S01]  /*13cfe0*/  IADD3 R95, P2, PT, R88, R226, RZ ;  /* 0x000000e2585f7210 */ /* 0x008fe20007f5e0ff */
[----:B------:R1:W-:Y:S01]  /*13cff0*/  STL [R1+0x351c], R94 ;  /* 0x00351c5e01007387 */ /* 0x0003e20000100800 */
[--C-:B------:R-:W-:Y:S02]  /*13d000*/  IMAD.X R92, R93, 0x1, R2.reuse, P0 ;  /* 0x000000015d5c7824 */ /* 0x100fe400000e0602 */
[--C-:B------:R-:W-:Y:S01]  /*13d010*/  IMAD.X R90, R91, 0x1, R2.reuse, P1 ;  /* 0x000000015b5a7824 */ /* 0x100fe200008e0602 */
[----:B------:R-:W-:Y:S01]  /*13d020*/  STL [R1+0x36b0], R100 ;  /* 0x0036b06401007387 */ /* 0x000fe20000100800 */
[----:B------:R-:W-:-:S03]  /*13d030*/  IMAD.X R88, R89, 0x1, R2, P2 ;  /* 0x0000000159587824 */ /* 0x000fc600010e0602 */
[----:B------:R-:W-:Y:S01]  /*13d040*/  STL [R1+0x36b8], R95 ;  /* 0x0036b85f01007387 */ /* 0x000fe20000100800 */
[----:B-1----:R-:W-:-:S04]  /*13d050*/  IADD3 R94, P3, PT, R86, R226, RZ ;  /* 0x000000e2565e7210 */ /* 0x002fc80007f7e0ff */
[----:B------:R-:W-:Y:S01]  /*13d060*/  IADD3.X R87, PT, PT, R87, R2, RZ, P3, !PT ;  /* 0x0000000257577210 */ /* 0x000fe20001ffe4ff */
[----:B------:R-:W-:Y:S04]  /*13d070*/  STL [R1+0x36c0], R94 ;  /* 0x0036c05e01007387 */ /* 0x000fe80000100800 */
[----:B------:R1:W-:Y:S04]  /*13d080*/  STL [R1+0x3518], R92 ;  /* 0x0035185c01007387 */ /* 0x0003e80000100800 */
[----:B------:R-:W-:Y:S04]  /*13d090*/  STL [R1+0x36ac], R90 ;  /* 0x0036ac5a01007387 */ /* 0x000fe80000100800 */
[----:B------:R2:W-:Y:S04]  /*13d0a0*/  STL [R1+0x36b4], R88 ;  /* 0x0036b45801007387 */ /* 0x0005e80000100800 */
[----:B------:R3:W-:Y:S04]  /*13d0b0*/  STL [R1+0x36bc], R87 ;  /* 0x0036bc5701007387 */ /* 0x0007e80000100800 */
[----:B-1----:R-:W4:Y:S01]  /*13d0c0*/  LDL.LU R92, [R1+0xaf0] ;  /* 0x000af000015c7983 */ /* 0x002f220000300800 */
[----:B------:R-:W-:-:S05]  /*13d0d0*/  IADD3 R86, P0, PT, R84, R226, RZ ;  /* 0x000000e254567210 */ /* 0x000fca0007f1e0ff */
[----:B------:R1:W-:Y:S04]  /*13d0e0*/  STL [R1+0x3680], R86 ;  /* 0x0036805601007387 */ /* 0x0003e80000100800 */
[----:B------:R-:W4:Y:S04]  /*13d0f0*/  LDL.LU R93, [R1+0xaf4] ;  /* 0x000af400015d7983 */ /* 0x000f280000300800 */
[----:B------:R-:W4:Y:S04]  /*13d100*/  LDL.LU R94, [R1+0xaf8] ;  /* 0x000af800015e7983 */ /* 0x000f280000300800 */
[----:B------:R-:W4:Y:S01]  /*13d110*/  LDL.LU R95, [R1+0xafc] ;  /* 0x000afc00015f7983 */ /* 0x000f220000300800 */
[----:B--2---:R-:W-:-:S02]  /*13d120*/  IADD3 R88, P1, PT, R80, R226, RZ ;  /* 0x000000e250587210 */ /* 0x004fc40007f3e0ff */
[----:B---3--:R-:W-:-:S03]  /*13d130*/  IADD3 R87, P2, PT, R76, R226, RZ ;  /* 0x000000e24c577210 */ /* 0x008fc60007f5e0ff */
[----:B------:R2:W-:Y:S04]  /*13d140*/  STL [R1+0xcf8], R88 ;  /* 0x000cf85801007387 */ /* 0x0005e80000100800 */
[----:B------:R-:W3:Y:S04]  /*13d150*/  LDL.LU.64 R104, [R1+0x4b30] ;  /* 0x004b300001687983 */ /* 0x000ee80000300a00 */
[----:B------:R-:W-:Y:S04]  /*13d160*/  STL [R1+0xd00], R87 ;  /* 0x000d005701007387 */ /* 0x000fe80000100800 */
[----:B------:R-:W4:Y:S01]  /*13d170*/  LDL.LU.64 R100, [R1+0x42d8] ;  /* 0x0042d80001647983 */ /* 0x000f220000300a00 */
[----:B-1----:R-:W-:-:S05]  /*13d180*/  IADD3 R86, P3, PT, R74, R226, RZ ;  /* 0x000000e24a567210 */ /* 0x002fca0007f7e0ff */
[----:B------:R-:W-:Y:S04]  /*13d190*/  STL [R1+0xd08], R86 ;  /* 0x000d085601007387 */ /* 0x000fe80000100800 */
[----:B------:R-:W4:Y:S01]  /*13d1a0*/  LDL.LU.64 R96, [R1+0x42d0] ;  /* 0x0042d00001607983 */ /* 0x000f220000300a00 */
[--C-:B------:R-:W-:Y:S02]  /*13d1b0*/  IMAD.X R84, R85, 0x1, R2.reuse, P0 ;  /* 0x0000000155547824 */ /* 0x100fe400000e0602 */
[--C-:B------:R-:W-:Y:S02]  /*13d1c0*/  IMAD.X R80, R81, 0x1, R2.reuse, P1 ;  /* 0x0000000151507824 */ /* 0x100fe400008e0602 */
[----:B------:R-:W-:Y:S01]  /*13d1d0*/  IMAD.X R76, R77, 0x1, R2, P2 ;  /* 0x000000014d4c7824 */ /* 0x000fe200010e0602 */
[----:B------:R-:W-:Y:S04]  /*13d1e0*/  STL [R1+0x367c], R84 ;  /* 0x00367c5401007387 */ /* 0x000fe80000100800 */
[----:B--2---:R-:W2:Y:S04]  /*13d1f0*/  LDL.LU R88, [R1+0xae0] ;  /* 0x000ae00001587983 */ /* 0x004ea80000300800 */
[----:B------:R1:W-:Y:S04]  /*13d200*/  STL [R1+0xcf4], R80 ;  /* 0x000cf45001007387 */ /* 0x0003e80000100800 */
[----:B------:R-:W2:Y:S01]  /*13d210*/  LDL.LU R89, [R1+0xae4] ;  /* 0x000ae40001597983 */ /* 0x000ea20000300800 */
[----:B------:R-:W-:-:S03]  /*13d220*/  IADD3.X R74, PT, PT, R75, R2, RZ, P3, !PT ;  /* 0x000000024b4a7210 */ /* 0x000fc60001ffe4ff */
[----:B------:R-:W2:Y:S04]  /*13d230*/  LDL.LU R90, [R1+0xae8] ;  /* 0x000ae800015a7983 */ /* 0x000ea80000300800 */
[----:B------:R-:W2:Y:S01]  /*13d240*/  LDL.LU R91, [R1+0xaec] ;  /* 0x000aec00015b7983 */ /* 0x000ea20000300800 */
[C---:B------:R-:W-:Y:S03]  /*13d250*/  HMMA.1688.F32.TF32 R16, R56.reuse, R116, R16 ;  /* 0x000000743810723c */ /* 0x040fe60000081010 */
[----:B------:R1:W-:Y:S04]  /*13d260*/  STL [R1+0xcfc], R76 ;  /* 0x000cfc4c01007387 */ /* 0x0003e80000100800 */
[----:B------:R-:W2:Y:S01]  /*13d270*/  LDL.LU.64 R116, [R1+0x42e8] ;  /* 0x0042e80001747983 */ /* 0x000ea20000300a00 */
[C---:B------:R-:W-:Y:S03]  /*13d280*/  HMMA.1688.F32.TF32 R36, R56.reuse, R112, R36 ;  /* 0x000000703824723c */ /* 0x040fe60000081024 */
[----:B------:R-:W-:Y:S05]  /*13d290*/  STL [R1+0xd04], R74 ;  /* 0x000d044a01007387 */ /* 0x000fea0000100800 */
[C---:B------:R-:W-:Y:S01]  /*13d2a0*/  HMMA.1688.F32.TF32 R52, R56.reuse, R72, R52 ;  /* 0x000000483834723c */ /* 0x040fe20000081034 */
[----:B------:R-:W2:Y:S04]  /*13d2b0*/  LDL.LU.64 R112, [R1+0x42e0] ;  /* 0x0042e00001707983 */ /* 0x000ea80000300a00 */
[----:B-1----:R-:W2:Y:S03]  /*13d2c0*/  LDL.LU.64 R80, [R1+0x4140] ;  /* 0x0041400001507983 */ /* 0x002ea60000300a00 */
[C---:B------:R-:W-:Y:S08]  /*13d2d0*/  HMMA.1688.F32.TF32 R12, R56.reuse, R120, R12 ;  /* 0x00000078380c723c */ /* 0x040ff0000008100c */
[C---:B------:R-:W-:Y:S08]  /*13d2e0*/  HMMA.1688.F32.TF32 R4, R56.reuse, R184, R4 ;  /* 0x000000b83804723c */ /* 0x040ff00000081004 */
[C---:B------:R-:W-:Y:S01]  /*13d2f0*/  HMMA.1688.F32.TF32 R20, R56.reuse, R176, R20 ;  /* 0x000000b03814723c */ /* 0x040fe20000081014 */
[----:B------:R-:W2:Y:S04]  /*13d300*/  LDL.LU.64 R76, [R1+0x4138] ;  /* 0x00413800014c7983 */ /* 0x000ea80000300a00 */
[----:B------:R-:W2:Y:S03]  /*13d310*/  LDL.LU R84, [R1+0xad0] ;  /* 0x000ad00001547983 */ /* 0x000ea60000300800 */
[C---:B------:R-:W-:Y:S08]  /*13d320*/  HMMA.1688.F32.TF32 R24, R56.reuse, R172, R24 ;  /* 0x000000ac3818723c */ /* 0x040ff00000081018 */
[----:B------:R-:W-:Y:S01]  /*13d330*/  HMMA.1688.F32.TF32 R32, R56, R180, R32 ;  /* 0x000000b43820723c */ /* 0x000fe20000081020 */
[----:B------:R-:W-:Y:S04]  /*13d340*/  LDS R74, [R209+UR10+0x36780] ;  /* 0x0367800ad14a7984 */ /* 0x000fe80008000800 */
[----:B------:R-:W-:Y:S01]  /*13d350*/  LDS R75, [R210+UR10+0x36780] ;  /* 0x0367800ad24b7984 */ /* 0x000fe20008000800 */
[----:B---3--:R-:W-:-:S02]  /*13d360*/  IADD3 R73, P0, PT, R104, R226, RZ ;  /* 0x000000e268497210 */ /* 0x008fc40007f1e0ff */
[----:B----4-:R-:W-:-:S03]  /*13d370*/  IADD3 R72, P1, PT, R100, R226, RZ ;  /* 0x000000e264487210 */ /* 0x010fc60007f3e0ff */
[----:B------:R-:W-:Y:S04]  /*13d380*/  STL [R1+0xce0], R73 ;  /* 0x000ce04901007387 */ /* 0x000fe80000100800 */
[----:B------:R1:W-:Y:S04]  /*13d390*/  STL [R1+0x30fc], R72 ;  /* 0x0030fc4801007387 */ /* 0x0003e80000100800 */
[----:B------:R-:W3:Y:S04]  /*13d3a0*/  LDL.LU R85, [R1+0xad4] ;  /* 0x000ad40001557983 */ /* 0x000ee80000300800 */
[----:B------:R-:W4:Y:S04]  /*13d3b0*/  LDL.LU R86, [R1+0xad8] ;  /* 0x000ad80001567983 */ /* 0x000f280000300800 */
[----:B------:R-:W4:Y:S04]  /*13d3c0*/  LDL.LU R87, [R1+0xadc] ;  /* 0x000adc0001577983 */ /* 0x000f280000300800 */
[----:B------:R-:W3:Y:S01]  /*13d3d0*/  LDL.LU R164, [R1+0xac0] ;  /* 0x000ac00001a47983 */ /* 0x000ee20000300800 */
[----:B------:R-:W-:-:S02]  /*13d3e0*/  IMAD.X R104, R105, 0x1, R2, P0 ;  /* 0x0000000169687824 */ /* 0x000fc400000e0602 */
[----:B------:R-:W-:Y:S01]  /*13d3f0*/  IMAD.X R100, R101, 0x1, R2, P1 ;  /* 0x0000000165647824 */ /* 0x000fe200008e0602 */
[----:B------:R-:W-:Y:S01]  /*13d400*/  HMMA.1688.F32.TF32 R60, R56, R92, R60 ;  /* 0x0000005c383c723c */ /* 0x000fe2000008103c */
[----:B------:R-:W-:Y:S01]  /*13d410*/  LDS R73, [R210+UR10+0x34780] ;  /* 0x0347800ad2497984 */ /* 0x000fe20008000800 */
[----:B-1----:R-:W-:-:S05]  /*13d420*/  IADD3 R72, P2, PT, R96, R226, RZ ;  /* 0x000000e260487210 */ /* 0x002fca0007f5e0ff */
[----:B------:R-:W-:Y:S04]  /*13d430*/  STL [R1+0x3104], R72 ;  /* 0x0031044801007387 */ /* 0x000fe80000100800 */
[----:B------:R-:W3:Y:S04]  /*13d440*/  LDL.LU R165, [R1+0xac4] ;  /* 0x000ac40001a57983 */ /* 0x000ee80000300800 */
[----:B------:R-:W3:Y:S04]  /*13d450*/  LDL.LU R166, [R1+0xac8] ;  /* 0x000ac80001a67983 */ /* 0x000ee80000300800 */
[----:B------:R-:W3:Y:S04]  /*13d460*/  LDL.LU R167, [R1+0xacc] ;  /* 0x000acc0001a77983 */ /* 0x000ee80000300800 */
[----:B------:R1:W-:Y:S01]  /*13d470*/  STL [R1+0xcdc], R104 ;  /* 0x000cdc6801007387 */ /* 0x0003e20000100800 */
[----:B------:R-:W-:-:S03]  /*13d480*/  IMAD.X R96, R97, 0x1, R2, P2 ;  /* 0x0000000161607824 */ /* 0x000fc600010e0602 */
[----:B------:R-:W3:Y:S04]  /*13d490*/  LDL.LU.64 R120, [R1+0x4150] ;  /* 0x0041500001787983 */ /* 0x000ee80000300a00 */
[----:B------:R2:W-:Y:S02]  /*13d4a0*/  STL [R1+0x30f8], R100 ;  /* 0x0030f86401007387 */ /* 0x0005e40000100800 */
[-C--:B--2---:R-:W-:Y:S01]  /*13d4b0*/  IADD3 R111, P0, PT, R116, R226.reuse, RZ ;  /* 0x000000e2746f7210 */ /* 0x084fe20007f1e0ff */
[----:B------:R-:W-:Y:S01]  /*13d4c0*/  HMMA.1688.F32.TF32 R64, R56, R88, R64 ;  /* 0x000000583840723c */ /* 0x000fe20000081040 */
[-C--:B------:R-:W-:Y:S01]  /*13d4d0*/  IADD3 R93, P1, PT, R112, R226.reuse, RZ ;  /* 0x000000e2705d7210 */ /* 0x080fe20007f3e0ff */
[----:B------:R-:W2:Y:S04]  /*13d4e0*/  LDS R72, [R209+UR10+0x34780] ;  /* 0x0347800ad1487984 */ /* 0x000ea80008000800 */
[----:B-1----:R-:W2:Y:S04]  /*13d4f0*/  LDL.LU.64 R104, [R1+0x4148] ;  /* 0x0041480001687983 */ /* 0x002ea80000300a00 */
[----:B------:R1:W-:Y:S04]  /*13d500*/  STL [R1+0x3100], R96 ;  /* 0x0031006001007387 */ /* 0x0003e80000100800 */
[----:B------:R-:W4:Y:S04]  /*13d510*/  LDL.LU.64 R100, [R1+0x3fe8] ;  /* 0x003fe80001647983 */ /* 0x000f280000300a00 */
[----:B-1----:R-:W4:Y:S01]  /*13d520*/  LDL.LU.64 R96, [R1+0x3fe0] ;  /* 0x003fe00001607983 */ /* 0x002f220000300a00 */
[----:B------:R-:W-:-:S03]  /*13d530*/  IADD3 R92, P2, PT, R80, R226, RZ ;  /* 0x000000e2505c7210 */ /* 0x000fc60007f5e0ff */
[----:B------:R1:W-:Y:S04]  /*13d540*/  STL [R1+0x30a0], R111 ;  /* 0x0030a06f01007387 */ /* 0x0003e80000100800 */
[----:B------:R1:W-:Y:S04]  /*13d550*/  STL [R1+0x30a8], R93 ;  /* 0x0030a85d01007387 */ /* 0x0003e80000100800 */
[----:B------:R1:W-:Y:S01]  /*13d560*/  STL [R1+0x328c], R92 ;  /* 0x00328c5c01007387 */ /* 0x0003e20000100800 */
[----:B------:R-:W-:Y:S01]  /*13d570*/  IMAD.X R80, R81, 0x1, R2, P2 ;  /* 0x0000000151507824 */ /* 0x000fe200010e0602 */
[----:B-1----:R-:W-:-:S02]  /*13d580*/  IADD3 R111, P3, PT, R76, R226, RZ ;  /* 0x000000e24c6f7210 */ /* 0x002fc40007f7e0ff */
[----:B------:R-:W-:Y:S01]  /*13d590*/  IADD3.X R93, PT, PT, R117, R2, RZ, P0, !PT ;  /* 0x00000002755d7210 */ /* 0x000fe200007fe4ff */
[--C-:B------:R-:W-:Y:S02]  /*13d5a0*/  IMAD.X R92, R113, 0x1, R2.reuse, P1 ;  /* 0x00000001715c7824 */ /* 0x100fe400008e0602 */
[----:B------:R-:W-:Y:S04]  /*13d5b0*/  STL [R1+0x3294], R111 ;  /* 0x0032946f01007387 */ /* 0x000fe80000100800 */
[----:B------:R-:W-:Y:S01]  /*13d5c0*/  STL [R1+0x309c], R93 ;  /* 0x00309c5d01007387 */ /* 0x000fe20000100800 */
[----:B------:R-:W-:-:S03]  /*13d5d0*/  IMAD.X R76, R77, 0x1, R2, P3 ;  /* 0x000000014d4c7824 */ /* 0x000fc600018e0602 */
[----:B------:R-:W-:Y:S04]  /*13d5e0*/  STL [R1+0x30a4], R92 ;  /* 0x0030a45c01007387 */ /* 0x000fe80000100800 */
[----:B------:R-:W4:Y:S04]  /*13d5f0*/  LDL.LU.64 R116, [R1+0x3ff8] ;  /* 0x003ff80001747983 */ /* 0x000f280000300a00 */
[----:B------:R1:W-:Y:S04]  /*13d600*/  STL [R1+0x3288], R80 ;  /* 0x0032885001007387 */ /* 0x0003e80000100800 */
[----:B------:R-:W4:Y:S04]  /*13d610*/  LDL.LU.64 R112, [R1+0x3ff0] ;  /* 0x003ff00001707983 */ /* 0x000f280000300a00 */
[----:B------:R1:W-:Y:S04]  /*13d620*/  STL [R1+0x3290], R76 ;  /* 0x0032904c01007387 */ /* 0x0003e80000100800 */
[----:B-1----:R-:W4:Y:S04]  /*13d630*/  LDL.LU.64 R80, [R1+0x32c0] ;  /* 0x0032c00001507983 */ /* 0x002f280000300a00 */
[----:B------:R-:W4:Y:S01]  /*13d640*/  LDL.LU.64 R76, [R1+0x32b8] ;  /* 0x0032b800014c7983 */ /* 0x000f220000300a00 */
[----:B---3--:R-:W-:-:S02]  /*13d650*/  IADD3 R89, P0, PT, R120, R226, RZ ;  /* 0x000000e278597210 */ /* 0x008fc40007f1e0ff */
[----:B--2---:R-:W-:-:S03]  /*13d660*/  IADD3 R92, P1, PT, R104, R226, RZ ;  /* 0x000000e2685c7210 */ /* 0x004fc60007f3e0ff */
[----:B------:R1:W-:Y:S01]  /*13d670*/  STL [R1+0x3244], R89 ;  /* 0x0032445901007387 */ /* 0x0003e20000100800 */
[----:B----4-:R-:W-:-:S03]  /*13d680*/  IADD3 R88, P2, PT, R100, R226, RZ ;  /* 0x000000e264587210 */ /* 0x010fc60007f5e0ff */
[----:B------:R2:W-:Y:S01]  /*13d690*/  STL [R1+0x324c], R92 ;  /* 0x00324c5c01007387 */ /* 0x0005e20000100800 */
[----:B-1----:R-:W-:-:S03]  /*13d6a0*/  IADD3 R89, P3, PT, R96, R226, RZ ;  /* 0x000000e260597210 */ /* 0x002fc60007f7e0ff */
[----:B------:R1:W-:Y:S01]  /*13d6b0*/  STL [R1+0x348c], R88 ;  /* 0x00348c5801007387 */ /* 0x0003e20000100800 */
[----:B--2---:R-:W-:-:S03]  /*13d6c0*/  IADD3.X R92, PT, PT, R121, R2, RZ, P0, !PT ;  /* 0x00000002795c7210 */ /* 0x004fc600007fe4ff */
[----:B------:R2:W-:Y:S04]  /*13d6d0*/  STL [R1+0x3494], R89 ;  /* 0x0034945901007387 */ /* 0x0005e80000100800 */
[----:B------:R-:W-:Y:S01]  /*13d6e0*/  STL [R1+0x3240], R92 ;  /* 0x0032405c01007387 */ /* 0x000fe20000100800 */
[----:B-1----:R-:W-:-:S03]  /*13d6f0*/  IMAD.X R88, R105, 0x1, R2, P1 ;  /* 0x0000000169587824 */ /* 0x002fc600008e0602 */
[----:B------:R-:W3:Y:S01]  /*13d700*/  LDL.LU.64 R104, [R1+0x32f0] ;  /* 0x0032f00001687983 */ /* 0x000ee20000300a00 */
[----:B--2---:R-:W-:-:S03]  /*13d710*/  IMAD.X R89, R101, 0x1, R2, P2 ;  /* 0x0000000165597824 */ /* 0x004fc600010e0602 */
[----:B------:R1:W-:Y:S04]  /*13d720*/  STL [R1+0x3248], R88 ;  /* 0x0032485801007387 */ /* 0x0003e80000100800 */
[----:B------:R-:W-:Y:S04]  /*13d730*/  STL [R1+0x3488], R89 ;  /* 0x0034885901007387 */ /* 0x000fe80000100800 */
[----:B------:R-:W2:Y:S01]  /*13d740*/  LDL.LU.64 R100, [R1+0x32e8] ;  /* 0x0032e80001647983 */ /* 0x000ea20000300a00 */
[----:B-1----:R-:W-:-:S03]  /*13d750*/  IMAD.X R88, R97, 0x1, R2, P3 ;  /* 0x0000000161587824 */ /* 0x002fc600018e0602 */
[----:B------:R-:W4:Y:S04]  /*13d760*/  LDL.LU.64 R96, [R1+0x4b40] ;  /* 0x004b400001607983 */ /* 0x000f280000300a00 */
[----:B------:R1:W-:Y:S04]  /*13d770*/  STL [R1+0x3490], R88 ;  /* 0x0034905801007387 */ /* 0x0003e80000100800 */
[----:B------:R-:W4:Y:S01]  /*13d780*/  LDL.LU.64 R92, [R1+0x4b38] ;  /* 0x004b3800015c7983 */ /* 0x000f220000300a00 */
[----:B------:R-:W-:Y:S01]  /*13d790*/  HMMA.1688.F32.TF32 R68, R56, R84, R68 ;  /* 0x000000543844723c */ /* 0x000fe20000081044 */
[----:B------:R-:W-:-:S02]  /*13d7a0*/  IADD3 R85, P1, PT, R112, R226, RZ ;  /* 0x000000e270557210 */ /* 0x000fc40007f3e0ff */
[-C--:B------:R-:W-:Y:S02]  /*13d7b0*/  IADD3 R84, P2, PT, R80, R226.reuse, RZ ;  /* 0x000000e250547210 */ /* 0x080fe40007f5e0ff */
[----:B-1----:R-:W-:-:S05]  /*13d7c0*/  IADD3 R88, P0, PT, R116, R226, RZ ;  /* 0x000000e274587210 */ /* 0x002fca0007f1e0ff */
[----:B------:R1:W-:Y:S04]  /*13d7d0*/  STL [R1+0x343c], R88 ;  /* 0x00343c5801007387 */ /* 0x0003e80000100800 */
[----:B------:R1:W-:Y:S04]  /*13d7e0*/  STL [R1+0x3444], R85 ;  /* 0x0034445501007387 */ /* 0x0003e80000100800 */
[----:B------:R1:W-:Y:S02]  /*13d7f0*/  STL [R1+0x35c8], R84 ;  /* 0x0035c85401007387 */ /* 0x0003e40000100800 */
[----:B-1----:R-:W-:-:S02]  /*13d800*/  IADD3 R88, P3, PT, R76, R226, RZ ;  /* 0x000000e24c587210 */ /* 0x002fc40007f7e0ff */
[----:B------:R-:W-:Y:S01]  /*13d810*/  IADD3.X R85, PT, PT, R117, R2, RZ, P0, !PT ;  /* 0x0000000275557210 */ /* 0x000fe200007fe4ff */
[--C-:B------:R-:W-:Y:S02]  /*13d820*/  IMAD.X R84, R113, 0x1, R2.reuse, P1 ;  /* 0x0000000171547824 */ /* 0x100fe400008e0602 */
[----:B------:R1:W-:Y:S04]  /*13d830*/  STL [R1+0x35d0], R88 ;  /* 0x0035d05801007387 */ /* 0x0003e80000100800 */
[----:B------:R-:W-:Y:S01]  /*13d840*/  STL [R1+0x3438], R85 ;  /* 0x0034385501007387 */ /* 0x000fe20000100800 */
[--C-:B------:R-:W-:Y:S02]  /*13d850*/  IMAD.X R80, R81, 0x1, R2.reuse, P2 ;  /* 0x0000000151507824 */ /* 0x100fe400010e0602 */
[----:B------:R-:W-:Y:S01]  /*13d860*/  IMAD.X R76, R77, 0x1, R2, P3 ;  /* 0x000000014d4c7824 */ /* 0x000fe200018e0602 */
[----:B------:R-:W-:Y:S01]  /*13d870*/  HMMA.1688.F32.TF32 R8, R56, R164, R8 ;  /* 0x000000a43808723c */ /* 0x000fe20000081008 */
[----:B-1----:R-:W4:Y:S04]  /*13d880*/  LDL.LU.64 R88, [R1+0x4b50] ;  /* 0x004b500001587983 */ /* 0x002f280000300a00 */
[----:B------:R-:W-:Y:S04]  /*13d890*/  STL [R1+0x3440], R84 ;  /* 0x0034405401007387 */ /* 0x000fe80000100800 */
[----:B------:R1:W-:Y:S04]  /*13d8a0*/  STL [R1+0x35c4], R80 ;  /* 0x0035c45001007387 */ /* 0x0003e80000100800 */
[----:B------:R1:W-:Y:S04]  /*13d8b0*/  STL [R1+0x35cc], R76 ;  /* 0x0035cc4c01007387 */ /* 0x0003e80000100800 */
[----:B-1----:R-:W4:Y:S04]  /*13d8c0*/  LDL.LU.64 R80, [R1+0x4b48] ;  /* 0x004b480001507983 */ /* 0x002f280000300a00 */
[----:B------:R-:W4:Y:S01]  /*13d8d0*/  LDL.LU.64 R76, [R1+0x4320] ;  /* 0x00432000014c7983 */ /* 0x000f220000300a00 */
[----:B---3--:R-:W-:-:S05]  /*13d8e0*/  IADD3 R56, P0, PT, R104, R226, RZ ;  /* 0x000000e268387210 */ /* 0x008fca0007f1e0ff */
[----:B------:R1:W-:Y:S01]  /*13d8f0*/  STL [R1+0x3580], R56 ;  /* 0x0035803801007387 */ /* 0x0003e20000100800 */
[----:B--2---:R-:W-:-:S03]  /*13d900*/  IADD3 R84, P1, PT, R100, R226, RZ ;  /* 0x000000e264547210 */ /* 0x004fc60007f3e0ff */
[----:B-1----:R-:W2:Y:S04]  /*13d910*/  LDL.LU.64 R56, [R1+0x4318] ;  /* 0x0043180001387983 */ /* 0x002ea80000300a00 */
[----:B------:R1:W-:Y:S01]  /*13d920*/  STL [R1+0x3588], R84 ;  /* 0x0035885401007387 */ /* 0x0003e20000100800 */
[-C--:B----4-:R-:W-:Y:S02]  /*13d930*/  IADD3 R58, P2, PT, R96, R226.reuse, RZ ;  /* 0x000000e2603a7210 */ /* 0x090fe40007f5e0ff */
[----:B------:R-:W-:-:S03]  /*13d940*/  IADD3 R59, P3, PT, R92, R226, RZ ;  /* 0x000000e25c3b7210 */ /* 0x000fc60007f7e0ff */
[----:B------:R-:W-:Y:S01]  /*13d950*/  STL [R1+0xc50], R58 ;  /* 0x000c503a01007387 */ /* 0x000fe20000100800 */
[----:B-1----:R-:W-:-:S03]  /*13d960*/  IADD3.X R84, PT, PT, R105, R2, RZ, P0, !PT ;  /* 0x0000000269547210 */ /* 0x002fc600007fe4ff */
[----:B------:R1:W-:Y:S04]  /*13d970*/  STL [R1+0xc58], R59 ;  /* 0x000c583b01007387 */ /* 0x0003e80000100800 */
[----:B------:R-:W-:Y:S01]  /*13d980*/  STL [R1+0x357c], R84 ;  /* 0x00357c5401007387 */ /* 0x000fe20000100800 */
[----:B-1----:R-:W-:-:S03]  /*13d990*/  IMAD.X R59, R97, 0x1, R2, P2 ;  /* 0x00000001613b7824 */ /* 0x002fc600010e0602 */
[----:B------:R-:W3:Y:S01]  /*13d9a0*/  LDL.LU.64 R96, [R1+0x4330] ;  /* 0x0043300001607983 */ /* 0x000ee20000300a00 */
[----:B------:R-:W-:-:S05]  /*13d9b0*/  IMAD.X R58, R101, 0x1, R2, P1 ;  /* 0x00000001653a7824 */ /* 0x000fca00008e0602 */
[----:B------:R1:W-:Y:S04]  /*13d9c0*/  STL [R1+0x3584], R58 ;  /* 0x0035843a01007387 */ /* 0x0003e80000100800 */
[----:B------:R-:W-:Y:S04]  /*13d9d0*/  STL [R1+0xc4c], R59 ;  /* 0x000c4c3b01007387 */ /* 0x000fe80000100800 */
[----:B------:R-:W4:Y:S01]  /*13d9e0*/  LDL.LU.64 R184, [R1+0xa248] ;  /* 0x00a2480001b87983 */ /* 0x000f220000300a00 */
[----:B-1----:R-:W-:-:S05]  /*13d9f0*/  IMAD.X R58, R93, 0x1, R2, P3 ;  /* 0x000000015d3a7824 */ /* 0x002fca00018e0602 */
[----:B------:R1:W-:Y:S04]  /*13da00*/  STL [R1+0xc54], R58 ;  /* 0x000c543a01007387 */ /* 0x0003e80000100800 */
[----:B------:R-:W4:Y:S04]  /*13da10*/  LDL.LU.64 R92, [R1+0x4328] ;  /* 0x00432800015c7983 */ /* 0x000f280000300a00 */
[----:B------:R-:W4:Y:S01]  /*13da20*/  LDL.LU.64 R84, [R1+0x4160] ;  /* 0x0041600001547983 */ /* 0x000f220000300a00 */
[-C--:B-1----:R-:W-:Y:S02]  /*13da30*/  IADD3 R58, P0, PT, R88, R226.reuse, RZ ;  /* 0x000000e2583a7210 */ /* 0x082fe40007f1e0ff */
[----:B------:R-:W-:-:S03]  /*13da40*/  IADD3 R104, P1, PT, R80, R226, RZ ;  /* 0x000000e250687210 */ /* 0x000fc60007f3e0ff */
[----:B------:R1:W-:Y:S01]  /*13da50*/  STL [R1+0xc40], R58 ;  /* 0x000c403a01007387 */ /* 0x0003e20000100800 */
[----:B------:R-:W-:Y:S02]  /*13da60*/  IADD3 R101, P2, PT, R76, R226, RZ ;  /* 0x000000e24c657210 */ /* 0x000fe40007f5e0ff */
[----:B------:R-:W-:Y:S01]  /*13da70*/  IADD3.X R88, PT, PT, R89, R2, RZ, P0, !PT ;  /* 0x0000000259587210 */ /* 0x000fe200007fe4ff */
[----:B-1----:R-:W4:Y:S04]  /*13da80*/  LDL.LU.64 R58, [R1+0x4158] ;  /* 0x00415800013a7983 */ /* 0x002f280000300a00 */
[----:B------:R-:W-:Y:S04]  /*13da90*/  STL [R1+0xc48], R104 ;  /* 0x000c486801007387 */ /* 0x000fe80000100800 */
[----:B------:R-:W-:Y:S01]  /*13daa0*/  STL [R1+0x2c28], R101 ;  /* 0x002c286501007387 */ /* 0x000fe20000100800 */
[----:B------:R-:W-:-:S02]  /*13dab0*/  IMAD.X R80, R81, 0x1, R2, P1 ;  /* 0x0000000151507824 */ /* 0x000fc400008e0602 */
[----:B------:R-:W-:Y:S01]  /*13dac0*/  IMAD.X R76, R77, 0x1, R2, P2 ;  /* 0x000000014d4c7824 */ /* 0x000fe200010e0602 */
[----:B------:R-:W-:Y:S01]  /*13dad0*/  HMMA.1688.F32.TF32 R12, R72, R122, R12 ;  /* 0x0000007a480c723c */ /* 0x000fe2000008100c */
[----:B--2---:R-:W-:-:S05]  /*13dae0*/  IADD3 R100, P3, PT, R56, R226, RZ ;  /* 0x000000e238647210 */ /* 0x004fca0007f7e0ff */
[----:B------:R-:W-:Y:S04]  /*13daf0*/  STL [R1+0x2c30], R100 ;  /* 0x002c306401007387 */ /* 0x000fe80000100800 */
[----:B------:R1:W-:Y:S01]  /*13db00*/  STL [R1+0xbbc], R88 ;  /* 0x000bbc5801007387 */ /* 0x0003e20000100800 */
[----:B------:R-:W-:-:S03]  /*13db10*/  IMAD.X R56, R57, 0x1, R2, P3 ;  /* 0x0000000139387824 */ /* 0x000fc600018e0602 */
[----:B-1----:R-:W2:Y:S04]  /*13db20*/  LDL.LU.64 R88, [R1+0x4178] ;  /* 0x0041780001587983 */ /* 0x002ea80000300a00 */
[----:B------:R1:W-:Y:S04]  /*13db30*/  STL [R1+0xc44], R80 ;  /* 0x000c445001007387 */ /* 0x0003e80000100800 */
[----:B------:R1:W-:Y:S04]  /*13db40*/  STL [R1+0x2c24], R76 ;  /* 0x002c244c01007387 */ /* 0x0003e80000100800 */
[----:B------:R-:W2:Y:S04]  /*13db50*/  LDL.LU.64 R122, [R1+0xa240] ;  /* 0x00a24000017a7983 */ /* 0x000ea80000300a00 */
[----:B------:R3:W-:Y:S04]  /*13db60*/  STL [R1+0x2c2c], R56 ;  /* 0x002c2c3801007387 */ /* 0x0007e80000100800 */
[----:B------:R-:W2:Y:S04]  /*13db70*/  LDL.LU.64 R120, [R1+0xa238] ;  /* 0x00a2380001787983 */ /* 0x000ea80000300a00 */
[----:B-1----:R-:W2:Y:S04]  /*13db80*/  LDL.LU.64 R80, [R1+0x4170] ;  /* 0x0041700001507983 */ /* 0x002ea80000300a00 */
[----:B------:R-:W2:Y:S01]  /*13db90*/  LDL.LU.64 R76, [R1+0x4080] ;  /* 0x00408000014c7983 */ /* 0x000ea20000300a00 */
[----:B---3--:R-:W-:-:S05]  /*13dba0*/  IADD3 R56, P0, PT, R96, R226, RZ ;  /* 0x000000e260387210 */ /* 0x008fca0007f1e0ff */
[----:B------:R1:W-:Y:S04]  /*13dbb0*/  STL [R1+0x2be0], R56 ;  /* 0x002be03801007387 */ /* 0x0003e80000100800 */
[----:B-1----:R-:W3:Y:S01]  /*13dbc0*/  LDL.LU.64 R56, [R1+0x4078] ;  /* 0x0040780001387983 */ /* 0x002ee20000300a00 */
[-C--:B----4-:R-:W-:Y:S02]  /*13dbd0*/  IADD3 R104, P1, PT, R92, R226.reuse, RZ ;  /* 0x000000e25c687210 */ /* 0x090fe40007f3e0ff */
[----:B------:R-:W-:Y:S02]  /*13dbe0*/  IADD3 R101, P2, PT, R84, R226, RZ ;  /* 0x000000e254657210 */ /* 0x000fe40007f5e0ff */
[----:B------:R-:W-:Y:S01]  /*13dbf0*/  IADD3.X R96, PT, PT, R97, R2, RZ, P0, !PT ;  /* 0x0000000261607210 */ /* 0x000fe200007fe4ff */
[----:B------:R-:W-:Y:S01]  /*13dc00*/  STL [R1+0x2be8], R104 ;  /* 0x002be86801007387 */ /* 0x000fe20000100800 */
[----:B------:R-:W-:-:S03]  /*13dc10*/  IMAD.X R92, R93, 0x1, R2, P1 ;  /* 0x000000015d5c7824 */ /* 0x000fc600008e0602 */
[----:B------:R-:W-:Y:S01]  /*13dc20*/  STL [R1+0x310c], R101 ;  /* 0x00310c6501007387 */ /* 0x000fe20000100800 */
[----:B------:R-:W-:Y:S01]  /*13dc30*/  IMAD.X R84, R85, 0x1, R2, P2 ;  /* 0x0000000155547824 */ /* 0x000fe200010e0602 */
[----:B------:R-:W-:Y:S01]  /*13dc40*/  HMMA.1688.F32.TF32 R16, R72, R118, R16 ;  /* 0x000000764810723c */ /* 0x000fe20000081010 */
[----:B------:R-:W-:-:S05]  /*13dc50*/  IADD3 R100, P3, PT, R58, R226, RZ ;  /* 0x000000e23a647210 */ /* 0x000fca0007f7e0ff */
[----:B------:R-:W-:Y:S04]  /*13dc60*/  STL [R1+0x3114], R100 ;  /* 0x0031146401007387 */ /* 0x000fe80000100800 */
[----:B------:R1:W-:Y:S01]  /*13dc70*/  STL [R1+0x2bdc], R96 ;  /* 0x002bdc6001007387 */ /* 0x0003e20000100800 */
[----:B------:R-:W-:-:S03]  /*13dc80*/  IMAD.X R58, R59, 0x1, R2, P3 ;  /* 0x000000013b3a7824 */ /* 0x000fc600018e0602 */
[----:B-1----:R-:W4:Y:S04]  /*13dc90*/  LDL.LU.64 R96, [R1+0x4090] ;  /* 0x0040900001607983 */ /* 0x002f280000300a00 */
[----:B------:R1:W-:Y:S04]  /*13dca0*/  STL [R1+0x2be4], R92 ;  /* 0x002be45c01007387 */ /* 0x0003e80000100800 */
[----:B------:R1:W-:Y:S04]  /*13dcb0*/  STL [R1+0x3108], R84 ;  /* 0x0031085401007387 */ /* 0x0003e80000100800 */
[----:B------:R-:W4:Y:S04]  /*13dcc0*/  LDL.LU.64 R118, [R1+0xa230] ;  /* 0x00a2300001767983 */ /* 0x000f280000300a00 */
[----:B------:R2:W-:Y:S04]  /*13dcd0*/  STL [R1+0x3110], R58 ;  /* 0x0031103a01007387 */ /* 0x0005e80000100800 */
[----:B------:R-:W4:Y:S04]  /*13dce0*/  LDL.LU.64 R116, [R1+0xa228] ;  /* 0x00a2280001747983 */ /* 0x000f280000300a00 */
[----:B-1----:R-:W4:Y:S04]  /*13dcf0*/  LDL.LU.64 R92, [R1+0x4088] ;  /* 0x00408800015c7983 */ /* 0x002f280000300a00 */
[----:B------:R-:W4:Y:S01]  /*13dd00*/  LDL.LU.64 R84, [R1+0x3f38] ;  /* 0x003f380001547983 */ /* 0x000f220000300a00 */
[----:B--2---:R-:W-:-:S05]  /*13dd10*/  IADD3 R58, P0, PT, R88, R226, RZ ;  /* 0x000000e2583a7210 */ /* 0x004fca0007f1e0ff */
[----:B------:R1:W-:Y:S01]  /*13dd20*/  STL [R1+0x30b0], R58 ;  /* 0x0030b03a01007387 */ /* 0x0003e20000100800 */
[----:B------:R-:W-:-:S03]  /*13dd30*/  IADD3.X R88, PT, PT, R89, R2, RZ, P0, !PT ;  /* 0x0000000259587210 */ /* 0x000fc600007fe4ff */
[----:B-1----:R-:W2:Y:S01]  /*13dd40*/  LDL.LU.64 R58, [R1+0x3f30] ;  /* 0x003f3000013a7983 */ /* 0x002ea20000300a00 */
[-C--:B------:R-:W-:Y:S02]  /*13dd50*/  IADD3 R104, P1, PT, R80, R226.reuse, RZ ;  /* 0x000000e250687210 */ /* 0x080fe40007f3e0ff */
[----:B------:R-:W-:-:S03]  /*13dd60*/  IADD3 R101, P2, PT, R76, R226, RZ ;  /* 0x000000e24c657210 */ /* 0x000fc60007f5e0ff */
[----:B------:R-:W-:Y:S04]  /*13dd70*/  STL [R1+0x30b8], R104 ;  /* 0x0030b86801007387 */ /* 0x000fe80000100800 */
[----:B------:R-:W-:Y:S01]  /*13dd80*/  STL [R1+0x32ec], R101 ;  /* 0x0032ec6501007387 */ /* 0x000fe20000100800 */
[----:B---3--:R-:W-:-:S05]  /*13dd90*/  IADD3 R100, P3, PT, R56, R226, RZ ;  /* 0x000000e238647210 */ /* 0x008fca0007f7e0ff */
[----:B------:R-:W-:Y:S04]  /*13dda0*/  STL [R1+0x32f4], R100 ;  /* 0x0032f46401007387 */ /* 0x000fe80000100800 */
[----:B------:R1:W-:Y:S04]  /*13ddb0*/  STL [R1+0x30ac], R88 ;  /* 0x0030ac5801007387 */ /* 0x0003e80000100800 */
[----:B-1----:R-:W3:Y:S01]  /*13ddc0*/  LDL.LU.64 R88, [R1+0x3f48] ;  /* 0x003f480001587983 */ /* 0x002ee20000300a00 */
[--C-:B------:R-:W-:Y:S02]  /*13ddd0*/  IMAD.X R80, R81, 0x1, R2.reuse, P1 ;  /* 0x0000000151507824 */ /* 0x100fe400008e0602 */
[----:B------:R-:W-:-:S02]  /*13dde0*/  IMAD.X R76, R77, 0x1, R2, P2 ;  /* 0x000000014d4c7824 */ /* 0x000fc400010e0602 */
[----:B------:R-:W-:Y:S01]  /*13ddf0*/  IMAD.X R56, R57, 0x1, R2, P3 ;  /* 0x0000000139387824 */ /* 0x000fe200018e0602 */
[----:B------:R-:W-:Y:S01]  /*13de00*/  HMMA.1688.F32.TF32 R20, R72, R178, R20 ;  /* 0x000000b24814723c */ /* 0x000fe20000081014 */
[----:B------:R1:W-:Y:S04]  /*13de10*/  STL [R1+0x30b4], R80 ;  /* 0x0030b45001007387 */ /* 0x0003e80000100800 */
[----:B------:R1:W-:Y:S04]  /*13de20*/  STL [R1+0x32e8], R76 ;  /* 0x0032e84c01007387 */ /* 0x0003e80000100800 */
[----:B------:R-:W3:Y:S04]  /*13de30*/  LDL.LU.64 R178, [R1+0xa220] ;  /* 0x00a2200001b27983 */ /* 0x000ee80000300a00 */
[----:B------:R4:W-:Y:S04]  /*13de40*/  STL [R1+0x32f0], R56 ;  /* 0x0032f03801007387 */ /* 0x0009e80000100800 */
[----:B------:R-:W3:Y:S04]  /*13de50*/  LDL.LU.64 R176, [R1+0xa218] ;  /* 0x00a2180001b07983 */ /* 0x000ee80000300a00 */
[----:B-1----:R-:W3:Y:S04]  /*13de60*/  LDL.LU.64 R80, [R1+0x3f40] ;  /* 0x003f400001507983 */ /* 0x002ee80000300a00 */
[----:B------:R-:W3:Y:S01]  /*13de70*/  LDL.LU.64 R76, [R1+0x4b80] ;  /* 0x004b8000014c7983 */ /* 0x000ee20000300a00 */
[----:B----4-:R-:W-:-:S05]  /*13de80*/  IADD3 R56, P0, PT, R96, R226, RZ ;  /* 0x000000e260387210 */ /* 0x010fca0007f1e0ff */
[----:B------:R1:W-:Y:S01]  /*13de90*/  STL [R1+0x32bc], R56 ;  /* 0x0032bc3801007387 */ /* 0x0003e20000100800 */
[----:B------:R-:W-:Y:S02]  /*13dea0*/  IADD3.X R96, PT, PT, R97, R2, RZ, P0, !PT ;  /* 0x0000000261607210 */ /* 0x000fe400007fe4ff */
[-C--:B------:R-:W-:Y:S01]  /*13deb0*/  IADD3 R104, P1, PT, R92, R226.reuse, RZ ;  /* 0x000000e25c687210 */ /* 0x080fe20007f3e0ff */
[----:B-1----:R-:W4:Y:S01]  /*13dec0*/  LDL.LU.64 R56, [R1+0x4b78] ;  /* 0x004b780001387983 */ /* 0x002f220000300a00 */
[----:B------:R-:W-:-:S03]  /*13ded0*/  IADD3 R101, P2, PT, R84, R226, RZ ;  /* 0x000000e254657210 */ /* 0x000fc60007f5e0ff */
[----:B------:R-:W-:Y:S01]  /*13dee0*/  STL [R1+0x32c4], R104 ;  /* 0x0032c46801007387 */ /* 0x000fe20000100800 */
[----:B------:R-:W-:-:S03]  /*13def0*/  IMAD.X R92, R93, 0x1, R2, P1 ;  /* 0x000000015d5c7824 */ /* 0x000fc600008e0602 */
[----:B------:R-:W-:Y:S01]  /*13df00*/  STL [R1+0x34cc], R101 ;  /* 0x0034cc6501007387 */ /* 0x000fe20000100800 */
        /* <DEDUP_REMOVED lines=17> */
[-C--:B------:R-:W-:Y:S02]  /*13e020*/  IADD3 R104, P1, PT, R80, R226.reuse, RZ ;  /* 0x000000e250687210 */ /* 0x080fe40007f3e0ff */
[----:B------:R-:W-:Y:S02]  /*13e030*/  IADD3 R101, P2, PT, R76, R226, RZ ;  /* 0x000000e24c657210 */ /* 0x000fe40007f5e0ff */
[----:B------:R-:W-:Y:S01]  /*13e040*/  IADD3.X R88, PT, PT, R89, R2, RZ, P0, !PT ;  /* 0x0000000259587210 */ /* 0x000fe200007fe4ff */
[--C-:B------:R-:W-:Y:S01]  /*13e050*/  IMAD.X R80, R81, 0x1, R2.reuse, P1 ;  /* 0x0000000151507824 */ /* 0x100fe200008e0602 */
[----:B------:R-:W-:Y:S01]  /*13e060*/  STL [R1+0x34a4], R104 ;  /* 0x0034a46801007387 */ /* 0x000fe20000100800 */
[----:B------:R-:W-:-:S03]  /*13e070*/  IMAD.X R76, R77, 0x1, R2, P2 ;  /* 0x000000014d4c7824 */ /* 0x000fc600010e0602 */
[----:B------:R-:W-:Y:S01]  /*13e080*/  STL [R1+0xb50], R101 ;  /* 0x000b506501007387 */ /* 0x000fe20000100800 */
[----:B------:R-:W-:Y:S01]  /*13e090*/  HMMA.1688.F32.TF32 R28, R72, R78, R28 ;  /* 0x0000004e481c723c */ /* 0x000fe2000008101c */
[----:B----4-:R-:W-:-:S05]  /*13e0a0*/  IADD3 R100, P3, PT, R56, R226, RZ ;  /* 0x000000e238647210 */ /* 0x010fca0007f7e0ff */
[----:B------:R-:W-:Y:S01]  /*13e0b0*/  STL [R1+0xb60], R100 ;  /* 0x000b606401007387 */ /* 0x000fe20000100800 */
[----:B------:R-:W-:-:S03]  /*13e0c0*/  IMAD.X R56, R57, 0x1, R2, P3 ;  /* 0x0000000139387824 */ /* 0x000fc600018e0602 */
[----:B------:R-:W-:Y:S04]  /*13e0d0*/  STL [R1+0x3498], R88 ;  /* 0x0034985801007387 */ /* 0x000fe80000100800 */
[----:B------:R-:W-:Y:S04]  /*13e0e0*/  STL [R1+0x34a0], R80 ;  /* 0x0034a05001007387 */ /* 0x000fe80000100800 */
[----:B------:R1:W-:Y:S04]  /*13e0f0*/  STL [R1+0xb44], R76 ;  /* 0x000b444c01007387 */ /* 0x0003e80000100800 */
[----:B------:R-:W4:Y:S04]  /*13e100*/  LDL.LU.64 R78, [R1+0xa200] ;  /* 0x00a20000014e7983 */ /* 0x000f280000300a00 */
[----:B------:R2:W-:Y:S04]  /*13e110*/  STL [R1+0xb54], R56 ;  /* 0x000b543801007387 */ /* 0x0005e80000100800 */
[----:B-1----:R-:W4:Y:S04]  /*13e120*/  LDL.LU.64 R76, [R1+0xa1f8] ;  /* 0x00a1f800014c7983 */ /* 0x002f280000300a00 */
[----:B------:R-:W4:Y:S04]  /*13e130*/  LDL.LU.64 R100, [R1+0x4370] ;  /* 0x0043700001647983 */ /* 0x000f280000300a00 */
[----:B------:R-:W4:Y:S04]  /*13e140*/  LDL.LU.64 R88, [R1+0x4368] ;  /* 0x0043680001587983 */ /* 0x000f280000300a00 */
[----:B------:R-:W4:Y:S01]  /*13e150*/  LDL.LU.64 R80, [R1+0x41c0] ;  /* 0x0041c00001507983 */ /* 0x000f220000300a00 */
[----:B--2---:R-:W-:-:S05]  /*13e160*/  IADD3 R56, P0, PT, R96, R226, RZ ;  /* 0x000000e260387210 */ /* 0x004fca0007f1e0ff */
[----:B------:R1:W-:Y:S01]  /*13e170*/  STL [R1+0xb24], R56 ;  /* 0x000b243801007387 */ /* 0x0003e20000100800 */
[----:B------:R-:W-:-:S03]  /*13e180*/  IADD3.X R96, PT, PT, R97, R2, RZ, P0, !PT ;  /* 0x0000000261607210 */ /* 0x000fc600007fe4ff */
[----:B-1----:R-:W2:Y:S01]  /*13e190*/  LDL.LU.64 R56, [R1+0x41b8] ;  /* 0x0041b80001387983 */ /* 0x002ea20000300a00 */
[-C--:B------:R-:W-:Y:S02]  /*13e1a0*/  IADD3 R111, P1, PT, R92, R226.reuse, RZ ;  /* 0x000000e25c6f7210 */ /* 0x080fe40007f3e0ff */
[----:B------:R-:W-:-:S03]  /*13e1b0*/  IADD3 R105, P2, PT, R84, R226, RZ ;  /* 0x000000e254697210 */ /* 0x000fc60007f5e0ff */
[----:B------:R-:W-:Y:S01]  /*13e1c0*/  STL [R1+0xb34], R111 ;  /* 0x000b346f01007387 */ /* 0x000fe20000100800 */
[----:B------:R-:W-:-:S03]  /*13e1d0*/  IMAD.X R92, R93, 0x1, R2, P1 ;  /* 0x000000015d5c7824 */ /* 0x000fc600008e0602 */
[----:B------:R-:W-:Y:S01]  /*13e1e0*/  STL [R1+0x2b88], R105 ;  /* 0x002b886901007387 */ /* 0x000fe20000100800 */
[----:B------:R-:W-:Y:S01]  /*13e1f0*/  IMAD.X R84, R85, 0x1, R2, P2 ;  /* 0x0000000155547824 */ /* 0x000fe200010e0602 */
[----:B---3--:R-:W-:-:S05]  /*13e200*/  IADD3 R104, P3, PT, R58, R226, RZ ;  /* 0x000000e23a687210 */ /* 0x008fca0007f7e0ff */
[----:B------:R-:W-:Y:S04]  /*13e210*/  STL [R1+0x2b90], R104 ;  /* 0x002b906801007387 */ /* 0x000fe80000100800 */
[----:B------:R1:W-:Y:S04]  /*13e220*/  STL [R1+0xb20], R96 ;  /* 0x000b206001007387 */ /* 0x0003e80000100800 */
[----:B-1----:R-:W3:Y:S04]  /*13e230*/  LDL.LU.64 R96, [R1+0x41d0] ;  /* 0x0041d00001607983 */ /* 0x002ee80000300a00 */
[----:B------:R1:W-:Y:S04]  /*13e240*/  STL [R1+0xb30], R92 ;  /* 0x000b305c01007387 */ /* 0x0003e80000100800 */
[----:B-1----:R-:W3:Y:S04]  /*13e250*/  LDL.LU.64 R92, [R1+0x41c8] ;  /* 0x0041c800015c7983 */ /* 0x002ee80000300a00 */
[----:B------:R1:W-:Y:S04]  /*13e260*/  STL [R1+0x2b84], R84 ;  /* 0x002b845401007387 */ /* 0x0003e80000100800 */
[----:B-1----:R-:W3:Y:S01]  /*13e270*/  LDL.LU.64 R84, [R1+0x40c0] ;  /* 0x0040c00001547983 */ /* 0x002ee20000300a00 */
[----:B------:R-:W-:-:S03]  /*13e280*/  IMAD.X R58, R59, 0x1, R2, P3 ;  /* 0x000000013b3a7824 */ /* 0x000fc600018e0602 */
[----:B------:R-:W3:Y:S04]  /*13e290*/  LDL.LU.64 R180, [R1+0xa1f0] ;  /* 0x00a1f00001b47983 */ /* 0x000ee80000300a00 */
[----:B------:R1:W-:Y:S01]  /*13e2a0*/  STL [R1+0x2b8c], R58 ;  /* 0x002b8c3a01007387 */ /* 0x0003e20000100800 */
[-C--:B----4-:R-:W-:Y:S02]  /*13e2b0*/  IADD3 R104, P0, PT, R100, R226.reuse, RZ ;  /* 0x000000e264687210 */ /* 0x090fe40007f1e0ff */
[-C--:B------:R-:W-:Y:S02]  /*13e2c0*/  IADD3 R111, P1, PT, R88, R226.reuse, RZ ;  /* 0x000000e2586f7210 */ /* 0x080fe40007f3e0ff */
[----:B------:R-:W-:Y:S01]  /*13e2d0*/  IADD3 R105, P2, PT, R80, R226, RZ ;  /* 0x000000e250697210 */ /* 0x000fe20007f5e0ff */
[----:B-1----:R-:W4:Y:S04]  /*13e2e0*/  LDL.LU.64 R58, [R1+0x40b8] ;  /* 0x0040b800013a7983 */ /* 0x002f280000300a00 */
[----:B------:R2:W-:Y:S01]  /*13e2f0*/  STL [R1+0xce8], R104 ;  /* 0x000ce86801007387 */ /* 0x0005e20000100800 */
[----:B------:R-:W-:Y:S01]  /*13e300*/  IADD3.X R100, PT, PT, R101, R2, RZ, P0, !PT ;  /* 0x0000000265647210 */ /* 0x000fe200007fe4ff */
[----:B------:R-:W-:-:S02]  /*13e310*/  IMAD.X R88, R89, 0x1, R2, P1 ;  /* 0x0000000159587824 */ /* 0x000fc400008e0602 */
[----:B------:R-:W-:Y:S04]  /*13e320*/  STL [R1+0xcf0], R111 ;  /* 0x000cf06f01007387 */ /* 0x000fe80000100800 */
[----:B------:R-:W-:Y:S01]  /*13e330*/  STL [R1+0x2c58], R105 ;  /* 0x002c586901007387 */ /* 0x000fe20000100800 */
[----:B------:R-:W-:Y:S01]  /*13e340*/  IMAD.X R80, R81, 0x1, R2, P2 ;  /* 0x0000000151507824 */ /* 0x000fe200010e0602 */
[----:B------:R-:W-:Y:S01]  /*13e350*/  HMMA.1688.F32.TF32 R36, R72, R114, R36 ;  /* 0x000000724824723c */ /* 0x000fe20000081024 */
[----:B--2---:R-:W-:-:S05]  /*13e360*/  IADD3 R104, P3, PT, R56, R226, RZ ;  /* 0x000000e238687210 */ /* 0x004fca0007f7e0ff */
[----:B------:R-:W-:Y:S04]  /*13e370*/  STL [R1+0x2c60], R104 ;  /* 0x002c606801007387 */ /* 0x000fe80000100800 */
[----:B------:R1:W-:Y:S04]  /*13e380*/  STL [R1+0xce4], R100 ;  /* 0x000ce46401007387 */ /* 0x0003e80000100800 */
[----:B------:R-:W-:Y:S01]  /*13e390*/  STL [R1+0xcec], R88 ;  /* 0x000cec5801007387 */ /* 0x000fe20000100800 */
[----:B------:R-:W-:-:S03]  /*13e3a0*/  IMAD.X R56, R57, 0x1, R2, P3 ;  /* 0x0000000139387824 */ /* 0x000fc600018e0602 */
[----:B-1----:R-:W2:Y:S04]  /*13e3b0*/  LDL.LU.64 R100, [R1+0x40d0] ;  /* 0x0040d00001647983 */ /* 0x002ea80000300a00 */
[----:B------:R3:W-:Y:S04]  /*13e3c0*/  STL [R1+0x2c54], R80 ;  /* 0x002c545001007387 */ /* 0x0007e80000100800 */
[----:B------:R-:W-:Y:S04]  /*13e3d0*/  STL [R1+0x2c5c], R56 ;  /* 0x002c5c3801007387 */ /* 0x000fe80000100800 */
[----:B------:R-:W2:Y:S04]  /*13e3e0*/  LDL.LU.64 R114, [R1+0xa1e8] ;  /* 0x00a1e80001727983 */ /* 0x000ea80000300a00 */
[----:B------:R-:W2:Y:S01]  /*13e3f0*/  LDL.LU.64 R112, [R1+0xa1e0] ;  /* 0x00a1e00001707983 */ /* 0x000ea20000300a00 */
[----:B---3--:R-:W-:-:S05]  /*13e400*/  IADD3 R80, P0, PT, R96, R226, RZ ;  /* 0x000000e260507210 */ /* 0x008fca0007f1e0ff */
[----:B------:R1:W-:Y:S04]  /*13e410*/  STL [R1+0x2c18], R80 ;  /* 0x002c185001007387 */ /* 0x0003e80000100800 */
[----:B------:R-:W3:Y:S01]  /*13e420*/  LDL.LU.64 R88, [R1+0x40c8] ;  /* 0x0040c80001587983 */ /* 0x000ee20000300a00 */
[----:B------:R-:W-:-:S05]  /*13e430*/  IADD3 R57, P1, PT, R92, R226, RZ ;  /* 0x000000e25c397210 */ /* 0x000fca0007f3e0ff */
[----:B------:R-:W-:Y:S04]  /*13e440*/  STL [R1+0x2c20], R57 ;  /* 0x002c203901007387 */ /* 0x000fe80000100800 */
[----:B-1----:R-:W3:Y:S01]  /*13e450*/  LDL.LU.64 R80, [R1+0x3fc8] ;  /* 0x003fc80001507983 */ /* 0x002ee20000300a00 */
[----:B------:R-:W-:-:S05]  /*13e460*/  IADD3 R56, P2, PT, R84, R226, RZ ;  /* 0x000000e254387210 */ /* 0x000fca0007f5e0ff */
[----:B------:R1:W-:Y:S04]  /*13e470*/  STL [R1+0x31b0], R56 ;  /* 0x0031b03801007387 */ /* 0x0003e80000100800 */
[----:B-1----:R-:W3:Y:S01]  /*13e480*/  LDL.LU.64 R56, [R1+0x3fc0] ;  /* 0x003fc00001387983 */ /* 0x002ee20000300a00 */
[----:B----4-:R-:W-:Y:S02]  /*13e490*/  IADD3 R104, P3, PT, R58, R226, RZ ;  /* 0x000000e23a687210 */ /* 0x010fe40007f7e0ff */
[----:B------:R-:W-:Y:S01]  /*13e4a0*/  IADD3.X R96, PT, PT, R97, R2, RZ, P0, !PT ;  /* 0x0000000261607210 */ /* 0x000fe200007fe4ff */
[--C-:B------:R-:W-:Y:S02]  /*13e4b0*/  IMAD.X R92, R93, 0x1, R2.reuse, P1 ;  /* 0x000000015d5c7824 */ /* 0x100fe400008e0602 */
[--C-:B------:R-:W-:Y:S01]  /*13e4c0*/  IMAD.X R84, R85, 0x1, R2.reuse, P2 ;  /* 0x0000000155547824 */ /* 0x100fe200010e0602 */
[----:B------:R-:W-:Y:S01]  /*13e4d0*/  STL [R1+0x31b8], R104 ;  /* 0x0031b86801007387 */ /* 0x000fe20000100800 */
[----:B------:R-:W-:-:S03]  /*13e4e0*/  IMAD.X R59, R59, 0x1, R2, P3 ;  /* 0x000000013b3b7824 */ /* 0x000fc600018e0602 */
[----:B------:R-:W-:Y:S04]  /*13e4f0*/  STL [R1+0x2c14], R96 ;  /* 0x002c146001007387 */ /* 0x000fe80000100800 */
[----:B------:R-:W-:Y:S04]  /*13e500*/  STL [R1+0x2c1c], R92 ;  /* 0x002c1c5c01007387 */ /* 0x000fe80000100800 */
[----:B------:R-:W4:Y:S04]  /*13e510*/  LDL.LU R58, [R1+0xb08] ;  /* 0x000b0800013a7983 */ /* 0x000f280000300800 */
[----:B------:R-:W-:Y:S04]  /*13e520*/  STL [R1+0x31ac], R84 ;  /* 0x0031ac5401007387 */ /* 0x000fe80000100800 */
[----:B------:R1:W-:Y:S01]  /*13e530*/  STL [R1+0x31b4], R59 ;  /* 0x0031b43b01007387 */ /* 0x0003e20000100800 */
[C---:B------:R-:W-:Y:S08]  /*13e540*/  HMMA.1688.F32.TF32 R40, R72.reuse, R106, R40 ;  /* 0x0000006a4828723c */ /* 0x040ff00000081028 */
[C---:B------:R-:W-:Y:S01]  /*13e550*/  HMMA.1688.F32.TF32 R4, R72.reuse, R186, R4 ;  /* 0x000000ba4804723c */ /* 0x040fe20000081004 */
[----:B-1----:R-:W4:Y:S04]  /*13e560*/  LDL.LU R59, [R1+0xb0c] ;  /* 0x000b0c00013b7983 */ /* 0x002f280000300800 */
[----:B------:R-:W4:Y:S04]  /*13e570*/  LDL.LU.64 R106, [R1+0xa1d8] ;  /* 0x00a1d800016a7983 */ /* 0x000f280000300a00 */
[----:B------:R-:W4:Y:S04]  /*13e580*/  LDL.LU.64 R104, [R1+0xa1d0] ;  /* 0x00a1d00001687983 */ /* 0x000f280000300a00 */
[----:B------:R-:W4:Y:S04]  /*13e590*/  LDL.LU.64 R92, [R1+0x3fd8] ;  /* 0x003fd800015c7983 */ /* 0x000f280000300a00 */
[----:B------:R-:W4:Y:S01]  /*13e5a0*/  LDL.LU.64 R84, [R1+0x3fd0] ;  /* 0x003fd00001547983 */ /* 0x000f220000300a00 */
[----:B------:R-:W-:Y:S01]  /*13e5b0*/  HMMA.1688.F32.TF32 R44, R72, R102, R44 ;  /* 0x00000066482c723c */ /* 0x000fe2000008102c */
[----:B--2---:R-:W-:-:S05]  /*13e5c0*/  IADD3 R96, P0, PT, R100, R226, RZ ;  /* 0x000000e264607210 */ /* 0x004fca0007f1e0ff */
[----:B------:R1:W-:Y:S04]  /*13e5d0*/  STL [R1+0x3174], R96 ;  /* 0x0031746001007387 */ /* 0x0003e80000100800 */
[----:B------:R-:W2:Y:S04]  /*13e5e0*/  LDL.LU.64 R186, [R1+0x4be0] ;  /* 0x004be00001ba7983 */ /* 0x000ea80000300a00 */
[----:B-1----:R-:W2:Y:S01]  /*13e5f0*/  LDL.LU.64 R96, [R1+0x4bd8] ;  /* 0x004bd80001607983 */ /* 0x002ea20000300a00 */
[----:B------:R-:W-:Y:S02]  /*13e600*/  IADD3.X R100, PT, PT, R101, R2, RZ, P0, !PT ;  /* 0x0000000265647210 */ /* 0x000fe400007fe4ff */
[----:B---3--:R-:W-:-:S05]  /*13e610*/  IADD3 R165, P1, PT, R88, R226, RZ ;  /* 0x000000e258a57210 */ /* 0x008fca0007f3e0ff */
[----:B------:R-:W-:Y:S01]  /*13e620*/  IMAD.X R88, R89, 0x1, R2, P1 ;  /* 0x0000000159587824 */ /* 0x000fe200008e0602 */
[----:B------:R-:W-:Y:S01]  /*13e630*/  STL [R1+0x317c], R165 ;  /* 0x00317ca501007387 */ /* 0x000fe20000100800 */
[----:B------:R-:W-:-:S05]  /*13e640*/  IADD3 R164, P2, PT, R80, R226, RZ ;  /* 0x000000e250a47210 */ /* 0x000fca0007f5e0ff */
[----:B------:R-:W-:Y:S01]  /*13e650*/  IMAD.X R80, R81, 0x1, R2, P2 ;  /* 0x0000000151507824 */ /* 0x000fe200010e0602 */
[----:B------:R-:W-:Y:S01]  /*13e660*/  STL [R1+0x3360], R164 ;  /* 0x003360a401007387 */ /* 0x000fe20000100800 */
[----:B------:R-:W-:-:S05]  /*13e670*/  IADD3 R111, P3, PT, R56, R226, RZ ;  /* 0x000000e2386f7210 */ /* 0x000fca0007f7e0ff */
[----:B------:R-:W-:Y:S01]  /*13e680*/  STL [R1+0x3368], R111 ;  /* 0x0033686f01007387 */ /* 0x000fe20000100800 */
[----:B------:R-:W-:-:S03]  /*13e690*/  IMAD.X R56, R57, 0x1, R2, P3 ;  /* 0x0000000139387824 */ /* 0x000fc600018e0602 */
[----:B------:R1:W-:Y:S04]  /*13e6a0*/  STL [R1+0x3170], R100 ;  /* 0x0031706401007387 */ /* 0x0003e80000100800 */
[----:B------:R3:W-:Y:S04]  /*13e6b0*/  STL [R1+0x3178], R88 ;  /* 0x0031785801007387 */ /* 0x0007e80000100800 */
[----:B------:R1:W-:Y:S04]  /*13e6c0*/  STL [R1+0x335c], R80 ;  /* 0x00335c5001007387 */ /* 0x0003e80000100800 */
[----:B------:R-:W2:Y:S04]  /*13e6d0*/  LDL.LU.64 R102, [R1+0xa1c8] ;  /* 0x00a1c80001667983 */ /* 0x000ea80000300a00 */
[----:B------:R3:W-:Y:S04]  /*13e6e0*/  STL [R1+0x3364], R56 ;  /* 0x0033643801007387 */ /* 0x0007e80000100800 */
[----:B-1----:R-:W2:Y:S04]  /*13e6f0*/  LDL.LU.64 R100, [R1+0xa1c0] ;  /* 0x00a1c00001647983 */ /* 0x002ea80000300a00 */
[----:B------:R-:W2:Y:S04]  /*13e700*/  LDL.LU.64 R164, [R1+0x4bf0] ;  /* 0x004bf00001a47983 */ /* 0x000ea80000300a00 */
[----:B---3--:R-:W3:Y:S04]  /*13e710*/  LDL.LU.64 R88, [R1+0x4be8] ;  /* 0x004be80001587983 */ /* 0x008ee80000300a00 */
[----:B------:R-:W3:Y:S04]  /*13e720*/  LDL.LU.64 R80, [R1+0x43c0] ;  /* 0x0043c00001507983 */ /* 0x000ee80000300a00 */
[----:B------:R-:W3:Y:S01]  /*13e730*/  LDL.LU.64 R56, [R1+0x43b8] ;  /* 0x0043b80001387983 */ /* 0x000ee20000300a00 */
[----:B------:R-:W-:Y:S01]  /*13e740*/  HMMA.1688.F32.TF32 R32, R72, R182, R32 ;  /* 0x000000b64820723c */ /* 0x000fe20000081020 */
[----:B----4-:R-:W-:-:S02]  /*13e750*/  IADD3 R111, P0, PT, R92, R226, RZ ;  /* 0x000000e25c6f7210 */ /* 0x010fc40007f1e0ff */
[----:B------:R-:W-:-:S03]  /*13e760*/  IADD3 R183, P1, PT, R84, R226, RZ ;  /* 0x000000e254b77210 */ /* 0x000fc60007f3e0ff */
[----:B------:R1:W-:Y:S01]  /*13e770*/  STL [R1+0x331c], R111 ;  /* 0x00331c6f01007387 */ /* 0x0003e20000100800 */
[----:B------:R-:W-:-:S03]  /*13e780*/  IADD3.X R92, PT, PT, R93, R2, RZ, P0, !PT ;  /* 0x000000025d5c7210 */ /* 0x000fc600007fe4ff */
[----:B------:R-:W-:Y:S01]  /*13e790*/  STL [R1+0x3324], R183 ;  /* 0x003324b701007387 */ /* 0x000fe20000100800 */
[----:B------:R-:W-:Y:S01]  /*13e7a0*/  IMAD.X R84, R85, 0x1, R2, P1 ;  /* 0x0000000155547824 */ /* 0x000fe200008e0602 */
[----:B------:R-:W-:Y:S01]  /*13e7b0*/  HMMA.1688.F32.TF32 R48, R72, R98, R48 ;  /* 0x000000624830723c */ /* 0x000fe20000081030 */
[----:B--2---:R-:W-:-:S05]  /*13e7c0*/  IADD3 R182, P2, PT, R186, R226, RZ ;  /* 0x000000e2bab67210 */ /* 0x004fca0007f5e0ff */
[----:B------:R2:W-:Y:S01]  /*13e7d0*/  STL [R1+0xad0], R182 ;  /* 0x000ad0b601007387 */ /* 0x0005e20000100800 */
[----:B-1----:R-:W-:-:S05]  /*13e7e0*/  IADD3 R111, P3, PT, R96, R226, RZ ;  /* 0x000000e2606f7210 */ /* 0x002fca0007f7e0ff */
[----:B------:R-:W-:Y:S04]  /*13e7f0*/  STL [R1+0xae0], R111 ;  /* 0x000ae06f01007387 */ /* 0x000fe80000100800 */
[----:B--2---:R-:W2:Y:S04]  /*13e800*/  LDL.LU.64 R182, [R1+0x43d0] ;  /* 0x0043d00001b67983 */ /* 0x004ea80000300a00 */
[----:B------:R1:W-:Y:S04]  /*13e810*/  STL [R1+0x3318], R92 ;  /* 0x0033185c01007387 */ /* 0x0003e80000100800 */
[----:B-1----:R-:W4:Y:S04]  /*13e820*/  LDL.LU.64 R92, [R1+0x43c8] ;  /* 0x0043c800015c7983 */ /* 0x002f280000300a00 */
[----:B------:R1:W-:Y:S01]  /*13e830*/  STL [R1+0x3320], R84 ;  /* 0x0033205401007387 */ /* 0x0003e20000100800 */
[----:B------:R-:W-:-:S03]  /*13e840*/  IMAD.X R111, R187, 0x1, R2, P2 ;  /* 0x00000001bb6f7824 */ /* 0x000fc600010e0602 */
[----:B-1----:R-:W4:Y:S01]  /*13e850*/  LDL.LU.64 R84, [R1+0x4218] ;  /* 0x0042180001547983 */ /* 0x002f220000300a00 */
[----:B------:R-:W-:-:S03]  /*13e860*/  IMAD.X R96, R97, 0x1, R2, P3 ;  /* 0x0000000161607824 */ /* 0x000fc600018e0602 */
[----:B------:R-:W-:Y:S04]  /*13e870*/  STL [R1+0xac4], R111 ;  /* 0x000ac46f01007387 */ /* 0x000fe80000100800 */
[----:B------:R-:W4:Y:S04]  /*13e880*/  LDL.LU.64 R98, [R1+0xa1b8] ;  /* 0x00a1b80001627983 */ /* 0x000f280000300a00 */
[----:B------:R1:W-:Y:S04]  /*13e890*/  STL [R1+0xad4], R96 ;  /* 0x000ad46001007387 */ /* 0x0003e80000100800 */
[----:B-1----:R-:W4:Y:S01]  /*13e8a0*/  LDL.LU.64 R96, [R1+0xa1b0] ;  /* 0x00a1b00001607983 */ /* 0x002f220000300a00 */
[----:B------:R-:W-:-:S02]  /*13e8b0*/  IADD3 R186, P0, PT, R164, R226, RZ ;  /* 0x000000e2a4ba7210 */ /* 0x000fc40007f1e0ff */
[-C--:B---3--:R-:W-:Y:S02]  /*13e8c0*/  IADD3 R111, P1, PT, R88, R226.reuse, RZ ;  /* 0x000000e2586f7210 */ /* 0x088fe40007f3e0ff */
[-C--:B------:R-:W-:Y:S01]  /*13e8d0*/  IADD3 R187, P2, PT, R80, R226.reuse, RZ ;  /* 0x000000e250bb7210 */ /* 0x080fe20007f5e0ff */
[----:B------:R1:W-:Y:S04]  /*13e8e0*/  STL [R1+0xa98], R186 ;  /* 0x000a98ba01007387 */ /* 0x0003e80000100800 */
[----:B------:R3:W-:Y:S01]  /*13e8f0*/  STL [R1+0xab8], R111 ;  /* 0x000ab86f01007387 */ /* 0x0007e20000100800 */
[--C-:B------:R-:W-:Y:S02]  /*13e900*/  IMAD.X R88, R89, 0x1, R2.reuse, P1 ;  /* 0x0000000159587824 */ /* 0x100fe400008e0602 */
[----:B------:R-:W-:Y:S01]  /*13e910*/  IMAD.X R80, R81, 0x1, R2, P2 ;  /* 0x0000000151507824 */ /* 0x000fe200010e0602 */
[----:B------:R-:W-:Y:S01]  /*13e920*/  STL [R1+0xc88], R187 ;  /* 0x000c88bb01007387 */ /* 0x000fe20000100800 */
[----:B-1----:R-:W-:-:S02]  /*13e930*/  IADD3 R186, P3, PT, R56, R226, RZ ;  /* 0x000000e238ba7210 */ /* 0x002fc40007f7e0ff */
[----:B---3--:R-:W-:-:S03]  /*13e940*/  IADD3.X R111, PT, PT, R165, R2, RZ, P0, !PT ;  /* 0x00000002a56f7210 */ /* 0x008fc600007fe4ff */
[----:B------:R1:W-:Y:S04]  /*13e950*/  STL [R1+0xc90], R186 ;  /* 0x000c90ba01007387 */ /* 0x0003e80000100800 */
[----:B------:R-:W-:Y:S04]  /*13e960*/  STL [R1+0xa7c], R111 ;  /* 0x000a7c6f01007387 */ /* 0x000fe80000100800 */
[----:B------:R-:W-:Y:S04]  /*13e970*/  STL [R1+0xa9c], R88 ;  /* 0x000a9c5801007387 */ /* 0x000fe80000100800 */
[----:B------:R-:W-:Y:S04]  /*13e980*/  STL [R1+0xc84], R80 ;  /* 0x000c845001007387 */ /* 0x000fe80000100800 */
[----:B-1----:R-:W3:Y:S01]  /*13e990*/  LDL.LU.64 R186, [R1+0x4230] ;  /* 0x0042300001ba7983 */ /* 0x002ee20000300a00 */
[----:B------:R-:W-:Y:S01]  /*13e9a0*/  IMAD.X R56, R57, 0x1, R2, P3 ;  /* 0x0000000139387824 */ /* 0x000fe200018e0602 */
[----:B------:R-:W-:Y:S01]  /*13e9b0*/  HMMA.1688.F32.TF32 R52, R72, R58, R52 ;  /* 0x0000003a4834723c */ /* 0x000fe20000081034 */
[----:B------:R-:W-:Y:S01]  /*13e9c0*/  MOV R227, R198 ;  /* 0x000000c600e37202 */ /* 0x000fe20000000f00 */
[----:B------:R-:W-:-:S06]  /*13e9d0*/  IMAD.MOV.U32 R225, RZ, RZ, R199 ;  /* 0x000000ffffe17224 */ /* 0x000fcc00078e00c7 */
[C---:B------:R-:W-:Y:S01]  /*13e9e0*/  HMMA.1688.F32.TF32 R60, R72.reuse, R94, R60 ;  /* 0x0000005e483c723c */ /* 0x040fe2000008103c */
[----:B------:R1:W-:Y:S01]  /*13e9f0*/  STL [R1+0xc8c], R56 ;  /* 0x000c8c3801007387 */ /* 0x0003e20000100800 */
[----:B------:R-:W-:Y:S02]  /*13ea00*/  IMAD.MOV.U32 R108, RZ, RZ, R190 ;  /* 0x000000ffff6c7224 */ /* 0x000fe400078e00be */
[----:B------:R-:W-:Y:S01]  /*13ea10*/  IMAD.MOV.U32 R83, RZ, RZ, R191 ;  /* 0x000000ffff537224 */ /* 0x000fe200078e00bf */
[----:B------:R-:W-:Y:S01]  /*13ea20*/  MOV R240, R195 ;  /* 0x000000c300f07202 */ /* 0x000fe20000000f00 */
[----:B------:R-:W-:Y:S02]  /*13ea30*/  IMAD.MOV.U32 R239, RZ, RZ, R194 ;  /* 0x000000ffffef7224 */ /* 0x000fe400078e00c2 */
[----:B------:R-:W-:Y:S01]  /*13ea40*/  HMMA.1688.F32.TF32 R64, R72, R90, R64 ;  /* 0x0000005a4840723c */ /* 0x000fe20000081040 */
[----:B------:R-:W-:Y:S01]  /*13ea50*/  IMAD.MOV.U32 R217, RZ, RZ, R203 ;  /* 0x000000ffffd97224 */ /* 0x000fe200078e00cb */
[----:B------:R-:W-:-:S06]  /*13ea60*/  MOV R218, R202 ;  /* 0x000000ca00da7202 */ /* 0x000fcc0000000f00 */
[----:B------:R-:W-:Y:S01]  /*13ea70*/  HMMA.1688.F32.TF32 R68, R72, R86, R68 ;  /* 0x000000564844723c */ /* 0x000fe20000081044 */
[----:B------:R-:W-:Y:S02]  /*13ea80*/  IMAD.MOV.U32 R250, RZ, RZ, R207 ;  /* 0x000000fffffa7224 */ /* 0x000fe400078e00cf */
[----:B------:R-:W-:-:S05]  /*13ea90*/  IMAD.MOV.U32 R249, RZ, RZ, R206 ;  /* 0x000000fffff97224 */ /* 0x000fca00078e00ce */
[----:B------:R-:W-:Y:S01]  /*13eaa0*/  HMMA.1688.F32.TF32 R8, R72, R166, R8 ;  /* 0x000000a64808723c */ /* 0x000fe20000081008 */
[----:B------:R-:W-:Y:S01]  /*13eab0*/  LDS R59, [R210+UR10+0x3a780] ;  /* 0x03a7800ad23b7984 */ /* 0x000fe20008000800 */
[----:B--2---:R-:W-:-:S05]  /*13eac0*/  IADD3 R58, P0, PT, R182, R226, RZ ;  /* 0x000000e2b63a7210 */ /* 0x004fca0007f1e0ff */
[----:B------:R-:W-:Y:S04]  /*13ead0*/  STL [R1+0xc60], R58 ;  /* 0x000c603a01007387 */ /* 0x000fe80000100800 */
[----:B------:R-:W2:Y:S01]  /*13eae0*/  LDL.LU.64 R164, [R1+0x4228] ;  /* 0x0042280001a47983 */ /* 0x000ea20000300a00 */
[-C--:B----4-:R-:W-:Y:S02]  /*13eaf0*/  IADD3 R57, P1, PT, R92, R226.reuse, RZ ;  /* 0x000000e25c397210 */ /* 0x090fe40007f3e0ff */
[----:B-1----:R-:W-:-:S03]  /*13eb00*/  IADD3 R56, P2, PT, R84, R226, RZ ;  /* 0x000000e254387210 */ /* 0x002fc60007f5e0ff */
[----:B------:R-:W-:Y:S04]  /*13eb10*/  STL [R1+0xc68], R57 ;  /* 0x000c683901007387 */ /* 0x000fe80000100800 */
[----:B------:R-:W4:Y:S01]  /*13eb20*/  LDL.LU.64 R88, [R1+0x4220] ;  /* 0x0042200001587983 */ /* 0x000f220000300a00 */
[----:B------:R-:W-:Y:S01]  /*13eb30*/  IADD3.X R111, PT, PT, R183, R2, RZ, P0, !PT ;  /* 0x00000002b76f7210 */ /* 0x000fe200007fe4ff */
[--C-:B------:R-:W-:Y:S02]  /*13eb40*/  IMAD.X R92, R93, 0x1, R2.reuse, P1 ;  /* 0x000000015d5c7824 */ /* 0x100fe400008e0602 */
[----:B------:R-:W-:Y:S04]  /*13eb50*/  STL [R1+0x2b98], R56 ;  /* 0x002b983801007387 */ /* 0x000fe80000100800 */
[----:B------:R-:W4:Y:S01]  /*13eb60*/  LDL.LU.64 R80, [R1+0x4118] ;  /* 0x0041180001507983 */ /* 0x000f220000300a00 */
[----:B------:R-:W-:-:S03]  /*13eb70*/  IMAD.X R84, R85, 0x1, R2, P2 ;  /* 0x0000000155547824 */ /* 0x000fc600010e0602 */
[----:B------:R-:W4:Y:S04]  /*13eb80*/  LDL.LU.64 R198, [R1+0x4130] ;  /* 0x0041300001c67983 */ /* 0x000f280000300a00 */
[----:B------:R-:W-:Y:S04]  /*13eb90*/  STL [R1+0xc5c], R111 ;  /* 0x000c5c6f01007387 */ /* 0x000fe80000100800 */
[----:B------:R1:W-:Y:S04]  /*13eba0*/  STL [R1+0xc64], R92 ;  /* 0x000c645c01007387 */ /* 0x0003e80000100800 */
[----:B------:R-:W4:Y:S04]  /*13ebb0*/  LDL.LU.64 R94, [R1+0xa1a8] ;  /* 0x00a1a800015e7983 */ /* 0x000f280000300a00 */
[----:B------:R3:W-:Y:S04]  /*13ebc0*/  STL [R1+0x2b94], R84 ;  /* 0x002b945401007387 */ /* 0x0007e80000100800 */
[----:B------:R-:W-:Y:S04]  /*13ebd0*/  LDS R56, [R209+UR10+0x38780] ;  /* 0x0387800ad1387984 */ /* 0x000fe80008000800 */
[----:B------:R-:W-:Y:S04]  /*13ebe0*/  LDS R58, [R209+UR10+0x3a780] ;  /* 0x03a7800ad13a7984 */ /* 0x000fe80008000800 */
[----:B------:R-:W2:Y:S04]  /*13ebf0*/  LDS R57, [R210+UR10+0x38780] ;  /* 0x0387800ad2397984 */ /* 0x000ea80008000800 */
[----:B-1----:R-:W4:Y:S04]  /*13ec00*/  LDL.LU.64 R92, [R1+0xa1a0] ;  /* 0x00a1a000015c7983 */ /* 0x002f280000300a00 */
[----:B------:R-:W4:Y:S04]  /*13ec10*/  LDL.LU.64 R190, [R1+0x4128] ;  /* 0x0041280001be7983 */ /* 0x000f280000300a00 */
[----:B------:R-:W4:Y:S01]  /*13ec20*/  LDL.LU.64 R182, [R1+0x4120] ;  /* 0x0041200001b67983 */ /* 0x000f220000300a00 */
[----:B---3--:R-:W-:-:S05]  /*13ec30*/  IADD3 R84, P0, PT, R186, R226, RZ ;  /* 0x000000e2ba547210 */ /* 0x008fca0007f1e0ff */
[----:B------:R1:W-:Y:S04]  /*13ec40*/  STL [R1+0xd10], R84 ;  /* 0x000d105401007387 */ /* 0x0003e80000100800 */
[----:B-1----:R-:W3:Y:S01]  /*13ec50*/  LDL.LU.64 R84, [R1+0x4000] ;  /* 0x0040000001547983 */ /* 0x002ee20000300a00 */
[----:B------:R-:W-:Y:S01]  /*13ec60*/  IMAD.X R186, R187, 0x1, R2, P0 ;  /* 0x00000001bbba7824 */ /* 0x000fe200000e0602 */
[----:B--2---:R-:W-:-:S05]  /*13ec70*/  IADD3 R195, P1, PT, R164, R226, RZ ;  /* 0x000000e2a4c37210 */ /* 0x004fca0007f3e0ff */
[----:B------:R-:W-:Y:S01]  /*13ec80*/  STL [R1+0xd18], R195 ;  /* 0x000d18c301007387 */ /* 0x000fe20000100800 */
[-C--:B----4-:R-:W-:Y:S02]  /*13ec90*/  IADD3 R111, P2, PT, R88, R226.reuse, RZ ;  /* 0x000000e2586f7210 */ /* 0x090fe40007f5e0ff */
[----:B------:R-:W-:-:S03]  /*13eca0*/  IADD3 R194, P3, PT, R80, R226, RZ ;  /* 0x000000e250c27210 */ /* 0x000fc60007f7e0ff */
[----:B------:R1:W-:Y:S01]  /*13ecb0*/  STL [R1+0x2b80], R111 ;  /* 0x002b806f01007387 */ /* 0x0003e20000100800 */
[----:B------:R-:W-:-:S03]  /*13ecc0*/  IMAD.X R88, R89, 0x1, R2, P2 ;  /* 0x0000000159587824 */ /* 0x000fc600010e0602 */
[----:B------:R2:W-:Y:S04]  /*13ecd0*/  STL [R1+0x3038], R194 ;  /* 0x003038c201007387 */ /* 0x0005e80000100800 */
[----:B------:R-:W-:Y:S01]  /*13ece0*/  STL [R1+0xd0c], R186 ;  /* 0x000d0cba01007387 */ /* 0x000fe20000100800 */
[----:B------:R-:W-:Y:S01]  /*13ecf0*/  IMAD.X R80, R81, 0x1, R2, P3 ;  /* 0x0000000151507824 */ /* 0x000fe200018e0602 */
[----:B-1----:R-:W-:Y:S02]  /*13ed00*/  IADD3.X R111, PT, PT, R165, R2, RZ, P1, !PT ;  /* 0x00000002a56f7210 */ /* 0x002fe40000ffe4ff */
[----:B--2---:R-:W2:Y:S04]  /*13ed10*/  LDL.LU.64 R194, [R1+0x4018] ;  /* 0x0040180001c27983 */ /* 0x004ea80000300a00 */
[----:B------:R-:W-:Y:S04]  /*13ed20*/  STL [R1+0xd14], R111 ;  /* 0x000d146f01007387 */ /* 0x000fe80000100800 */
[----:B------:R1:W-:Y:S04]  /*13ed30*/  STL [R1+0xd1c], R88 ;  /* 0x000d1c5801007387 */ /* 0x0003e80000100800 */
[----:B------:R-:W4:Y:S04]  /*13ed40*/  LDL.LU.64 R90, [R1+0xa198] ;  /* 0x00a19800015a7983 */ /* 0x000f280000300a00 */
[----:B------:R1:W-:Y:S01]  /*13ed50*/  STL [R1+0x3034], R80 ;  /* 0x0030345001007387 */ /* 0x0003e20000100800 */
[----:B------:R-:W-:-:S03]  /*13ed60*/  IADD3 R203, P1, PT, R190, R226, RZ ;  /* 0x000000e2becb7210 */ /* 0x000fc60007f3e0ff */
[----:B-1----:R-:W4:Y:S04]  /*13ed70*/  LDL.LU.64 R88, [R1+0xa190] ;  /* 0x00a1900001587983 */ /* 0x002f280000300a00 */
[----:B------:R-:W4:Y:S01]  /*13ed80*/  LDL.LU.64 R186, [R1+0x4010] ;  /* 0x0040100001ba7983 */ /* 0x000f220000300a00 */
[----:B------:R-:W-:-:S03]  /*13ed90*/  IADD3 R80, P0, PT, R198, R226, RZ ;  /* 0x000000e2c6507210 */ /* 0x000fc60007f1e0ff */
[----:B------:R-:W4:Y:S04]  /*13eda0*/  LDL.LU.64 R164, [R1+0x4008] ;  /* 0x0040080001a47983 */ /* 0x000f280000300a00 */
[----:B------:R1:W-:Y:S01]  /*13edb0*/  STL [R1+0x3000], R80 ;  /* 0x0030005001007387 */ /* 0x0003e20000100800 */
[-C--:B------:R-:W-:Y:S01]  /*13edc0*/  IADD3 R202, P2, PT, R182, R226.reuse, RZ ;  /* 0x000000e2b6ca7210 */ /* 0x080fe20007f5e0ff */
[----:B------:R-:W-:Y:S02]  /*13edd0*/  IMAD.X R198, R199, 0x1, R2, P0 ;  /* 0x00000001c7c67824 */ /* 0x000fe400000e0602 */
[----:B-1----:R-:W4:Y:S04]  /*13ede0*/  LDL.LU.64 R80, [R1+0x4c78] ;  /* 0x004c780001507983 */ /* 0x002f280000300a00 */
[----:B------:R-:W-:Y:S04]  /*13edf0*/  STL [R1+0x3008], R203 ;  /* 0x003008cb01007387 */ /* 0x000fe80000100800 */
[----:B------:R1:W-:Y:S01]  /*13ee00*/  STL [R1+0x3010], R202 ;  /* 0x003010ca01007387 */ /* 0x0003e20000100800 */
[----:B---3--:R-:W-:-:S05]  /*13ee10*/  IADD3 R111, P3, PT, R84, R226, RZ ;  /* 0x000000e2546f7210 */ /* 0x008fca0007f7e0ff */
[----:B------:R3:W-:Y:S04]  /*13ee20*/  STL [R1+0x323c], R111 ;  /* 0x00323c6f01007387 */ /* 0x0007e80000100800 */
[----:B------:R-:W-:Y:S04]  /*13ee30*/  STL [R1+0x2ffc], R198 ;  /* 0x002ffcc601007387 */ /* 0x000fe80000100800 */
[----:B-1----:R-:W4:Y:S01]  /*13ee40*/  LDL.LU.64 R202, [R1+0x4c90] ;  /* 0x004c900001ca7983 */ /* 0x002f220000300a00 */
[----:B------:R-:W-:Y:S01]  /*13ee50*/  IADD3.X R190, PT, PT, R191, R2, RZ, P1, !PT ;  /* 0x00000002bfbe7210 */ /* 0x000fe20000ffe4ff */
[----:B------:R-:W-:-:S02]  /*13ee60*/  IMAD.X R84, R85, 0x1, R2, P3 ;  /* 0x0000000155547824 */ /* 0x000fc400018e0602 */
[----:B---3--:R-:W-:Y:S02]  /*13ee70*/  IMAD.X R111, R183, 0x1, R2, P2 ;  /* 0x00000001b76f7824 */ /* 0x008fe400010e0602 */
[----:B------:R-:W-:Y:S04]  /*13ee80*/  STL [R1+0x3004], R190 ;  /* 0x003004be01007387 */ /* 0x000fe80000100800 */
[----:B------:R-:W-:Y:S04]  /*13ee90*/  STL [R1+0x300c], R111 ;  /* 0x00300c6f01007387 */ /* 0x000fe80000100800 */
[----:B------:R-:W3:Y:S04]  /*13eea0*/  LDL.LU.64 R86, [R1+0xa188] ;  /* 0x00a1880001567983 */ /* 0x000ee80000300a00 */
[----:B------:R1:W-:Y:S04]  /*13eeb0*/  STL [R1+0x3238], R84 ;  /* 0x0032385401007387 */ /* 0x0003e80000100800 */
[----:B-1----:R-:W3:Y:S04]  /*13eec0*/  LDL.LU.64 R84, [R1+0xa180] ;  /* 0x00a1800001547983 */ /* 0x002ee80000300a00 */
[----:B------:R-:W3:Y:S04]  /*13eed0*/  LDL.LU.64 R198, [R1+0x4c88] ;  /* 0x004c880001c67983 */ /* 0x000ee80000300a00 */
[----:B------:R-:W3:Y:S01]  /*13eee0*/  LDL.LU.64 R190, [R1+0x4c80] ;  /* 0x004c800001be7983 */ /* 0x000ee20000300a00 */
[----:B--2---:R-:W-:-:S05]  /*13eef0*/  IADD3 R111, P0, PT, R194, R226, RZ ;  /* 0x000000e2c26f7210 */ /* 0x004fca0007f1e0ff */
[----:B------:R1:W-:Y:S04]  /*13ef00*/  STL [R1+0x3200], R111 ;  /* 0x0032006f01007387 */ /* 0x0003e80000100800 */
[----:B------:R-:W2:Y:S01]  /*13ef10*/  LDL.LU.64 R182, [R1+0x47f0] ;  /* 0x0047f00001b67983 */ /* 0x000ea20000300a00 */
[----:B------:R-:W-:Y:S01]  /*13ef20*/  IMAD.X R194, R195, 0x1, R2, P0 ;  /* 0x00000001c3c27824 */ /* 0x000fe200000e0602 */
[-C--:B----4-:R-:W-:Y:S02]  /*13ef30*/  IADD3 R207, P1, PT, R186, R226.reuse, RZ ;  /* 0x000000e2bacf7210 */ /* 0x090fe40007f3e0ff */
[----:B------:R-:W-:-:S03]  /*13ef40*/  IADD3 R206, P2, PT, R164, R226, RZ ;  /* 0x000000e2a4ce7210 */ /* 0x000fc60007f5e0ff */
[----:B------:R-:W-:Y:S04]  /*13ef50*/  STL [R1+0x3208], R207 ;  /* 0x003208cf01007387 */ /* 0x000fe80000100800 */
[----:B------:R-:W-:Y:S01]  /*13ef60*/  STL [R1+0x3214], R206 ;  /* 0x003214ce01007387 */ /* 0x000fe20000100800 */
[----:B------:R-:W-:Y:S02]  /*13ef70*/  IADD3.X R186, PT, PT, R187, R2, RZ, P1, !PT ;  /* 0x00000002bbba7210 */ /* 0x000fe40000ffe4ff */
[----:B-1----:R-:W-:-:S05]  /*13ef80*/  IADD3 R111, P3, PT, R80, R226, RZ ;  /* 0x000000e2506f7210 */ /* 0x002fca0007f7e0ff */
[----:B------:R1:W-:Y:S04]  /*13ef90*/  STL [R1+0xa78], R111 ;  /* 0x000a786f01007387 */ /* 0x0003e80000100800 */
[----:B------:R4:W-:Y:S01]  /*13efa0*/  STL [R1+0x31fc], R194 ;  /* 0x0031fcc201007387 */ /* 0x0009e20000100800 */
[--C-:B------:R-:W-:Y:S02]  /*13efb0*/  IMAD.X R80, R81, 0x1, R2.reuse, P3 ;  /* 0x0000000151507824 */ /* 0x100fe400018e0602 */
[----:B-1----:R-:W-:Y:S01]  /*13efc0*/  IMAD.X R111, R165, 0x1, R2, P2 ;  /* 0x00000001a56f7824 */ /* 0x002fe200010e0602 */
[----:B----4-:R-:W4:Y:S04]  /*13efd0*/  LDL.LU.64 R194, [R1+0x4848] ;  /* 0x0048480001c27983 */ /* 0x010f280000300a00 */
[----:B------:R1:W-:Y:S04]  /*13efe0*/  STL [R1+0x3204], R186 ;  /* 0x003204ba01007387 */ /* 0x0003e80000100800 */
[----:B------:R-:W-:Y:S04]  /*13eff0*/  STL [R1+0x320c], R111 ;  /* 0x00320c6f01007387 */ /* 0x000fe80000100800 */
[----:B------:R-:W4:Y:S04]  /*13f000*/  LDL.LU.64 R166, [R1+0xa178] ;  /* 0x00a1780001a67983 */ /* 0x000f280000300a00 */
[----:B------:R1:W-:Y:S04]  /*13f010*/  STL [R1+0xa5c], R80 ;  /* 0x000a5c5001007387 */ /* 0x0003e80000100800 */
[----:B------:R-:W4:Y:S04]  /*13f020*/  LDL.LU.64 R164, [R1+0xa170] ;  /* 0x00a1700001a47983 */ /* 0x000f280000300a00 */
[----:B-1----:R-:W4:Y:S01]  /*13f030*/  LDL.LU.64 R186, [R1+0x4840] ;  /* 0x0048400001ba7983 */ /* 0x002f220000300a00 */
[----:B------:R-:W-:-:S03]  /*13f040*/  IADD3 R72, P0, PT, R202, R226, RZ ;  /* 0x000000e2ca487210 */ /* 0x000fc60007f1e0ff */
[----:B------:R-:W4:Y:S04]  /*13f050*/  LDL.LU.64 R80, [R1+0x4838] ;  /* 0x0048380001507983 */ /* 0x000f280000300a00 */
[----:B------:R1:W-:Y:S04]  /*13f060*/  STL [R1+0x9d8], R72 ;  /* 0x0009d84801007387 */ /* 0x0003e80000100800 */
[----:B------:R-:W4:Y:S01]  /*13f070*/  LDL.LU.64 R74, [R1+0x4298] ;  /* 0x00429800014a7983 */ /* 0x000f220000300a00 */
[----:B------:R-:W-:Y:S01]  /*13f080*/  HMMA.1688.F32.TF32 R4, R56, R180, R4 ;  /* 0x000000b43804723c */ /* 0x000fe20000081004 */
[----:B---3--:R-:W-:-:S02]  /*13f090*/  IADD3 R111, P1, PT, R198, R226, RZ ;  /* 0x000000e2c66f7210 */ /* 0x008fc40007f3e0ff */
[----:B-1----:R-:W-:-:S03]  /*13f0a0*/  IADD3 R72, P2, PT, R190, R226, RZ ;  /* 0x000000e2be487210 */ /* 0x002fc60007f5e0ff */
[----:B------:R1:W-:Y:S04]  /*13f0b0*/  STL [R1+0x9f8], R111 ;  /* 0x0009f86f01007387 */ /* 0x0003e80000100800 */
[----:B------:R3:W-:Y:S01]  /*13f0c0*/  STL [R1+0xa18], R72 ;  /* 0x000a184801007387 */ /* 0x0007e20000100800 */
[----:B-1----:R-:W-:Y:S01]  /*13f0d0*/  IMAD.X R111, R203, 0x1, R2, P0 ;  /* 0x00000001cb6f7824 */ /* 0x002fe200000e0602 */
[----:B---3--:R-:W-:Y:S02]  /*13f0e0*/  IADD3.X R72, PT, PT, R199, R2, RZ, P1, !PT ;  /* 0x00000002c7487210 */ /* 0x008fe40000ffe4ff */
[----:B--2---:R-:W-:-:S05]  /*13f0f0*/  IADD3 R73, P3, PT, R182, R226, RZ ;  /* 0x000000e2b6497210 */ /* 0x004fca0007f7e0ff */
[----:B------:R1:W-:Y:S04]  /*13f100*/  STL [R1+0xb70], R73 ;  /* 0x000b704901007387 */ /* 0x0003e80000100800 */
[----:B------:R-:W-:Y:S04]  /*13f110*/  STL [R1+0x9bc], R111 ;  /* 0x0009bc6f01007387 */ /* 0x000fe80000100800 */
[----:B------:R-:W2:Y:S04]  /*13f120*/  LDL.LU.64 R202, [R1+0x42b0] ;  /* 0x0042b00001ca7983 */ /* 0x000ea80000300a00 */
[----:B------:R3:W-:Y:S01]  /*13f130*/  STL [R1+0x9dc], R72 ;  /* 0x0009dc4801007387 */ /* 0x0007e20000100800 */
[----:B-1----:R-:W-:-:S02]  /*13f140*/  IMAD.X R73, R191, 0x1, R2, P2 ;  /* 0x00000001bf497824 */ /* 0x002fc400010e0602 */
[----:B---3--:R-:W-:-:S03]  /*13f150*/  IMAD.X R72, R183, 0x1, R2, P3 ;  /* 0x00000001b7487824 */ /* 0x008fc600018e0602 */
[----:B------:R-:W-:Y:S04]  /*13f160*/  STL [R1+0x9fc], R73 ;  /* 0x0009fc4901007387 */ /* 0x000fe80000100800 */
[----:B------:R-:W3:Y:S04]  /*13f170*/  LDL.LU.64 R182, [R1+0xa168] ;  /* 0x00a1680001b67983 */ /* 0x000ee80000300a00 */
[----:B------:R4:W-:Y:S04]  /*13f180*/  STL [R1+0xb6c], R72 ;  /* 0x000b6c4801007387 */ /* 0x0009e80000100800 */
[----:B------:R-:W3:Y:S04]  /*13f190*/  LDL.LU.64 R180, [R1+0xa160] ;  /* 0x00a1600001b47983 */ /* 0x000ee80000300a00 */
[----:B------:R-:W3:Y:S04]  /*13f1a0*/  LDL.LU.64 R198, [R1+0x42a8] ;  /* 0x0042a80001c67983 */ /* 0x000ee80000300a00 */
[----:B------:R-:W3:Y:S01]  /*13f1b0*/  LDL.LU.64 R190, [R1+0x42a0] ;  /* 0x0042a00001be7983 */ /* 0x000ee20000300a00 */
[----:B----4-:R-:W-:-:S05]  /*13f1c0*/  IADD3 R72, P0, PT, R194, R226, RZ ;  /* 0x000000e2c2487210 */ /* 0x010fca0007f1e0ff */
[----:B------:R1:W-:Y:S01]  /*13f1d0*/  STL [R1+0xb28], R72 ;  /* 0x000b284801007387 */ /* 0x0003e20000100800 */
[--C-:B------:R-:W-:Y:S01]  /*13f1e0*/  IMAD.X R194, R195, 0x1, R2.reuse, P0 ;  /* 0x00000001c3c27824 */ /* 0x100fe200000e0602 */
[-C--:B------:R-:W-:Y:S02]  /*13f1f0*/  IADD3 R207, P1, PT, R186, R226.reuse, RZ ;  /* 0x000000e2bacf7210 */ /* 0x080fe40007f3e0ff */
[----:B-1----:R-:W4:Y:S01]  /*13f200*/  LDL.LU.64 R72, [R1+0x4168] ;  /* 0x0041680001487983 */ /* 0x002f220000300a00 */
[-C--:B------:R-:W-:Y:S02]  /*13f210*/  IADD3 R111, P2, PT, R80, R226.reuse, RZ ;  /* 0x000000e2506f7210 */ /* 0x080fe40007f5e0ff */
[----:B------:R-:W-:Y:S01]  /*13f220*/  IADD3 R206, P3, PT, R74, R226, RZ ;  /* 0x000000e24ace7210 */ /* 0x000fe20007f7e0ff */
[----:B------:R-:W-:Y:S04]  /*13f230*/  STL [R1+0xb38], R207 ;  /* 0x000b38cf01007387 */ /* 0x000fe80000100800 */
[----:B------:R-:W-:Y:S04]  /*13f240*/  STL [R1+0xb40], R111 ;  /* 0x000b406f01007387 */ /* 0x000fe80000100800 */
[----:B------:R-:W-:Y:S04]  /*13f250*/  STL [R1+0xc98], R206 ;  /* 0x000c98ce01007387 */ /* 0x000fe80000100800 */
[----:B------:R1:W-:Y:S04]  /*13f260*/  STL [R1+0xb1c], R194 ;  /* 0x000b1cc201007387 */ /* 0x0003e80000100800 */
[----:B-1----:R-:W4:Y:S01]  /*13f270*/  LDL.LU.64 R194, [R1+0x4190] ;  /* 0x0041900001c27983 */ /* 0x002f220000300a00 */
[----:B------:R-:W-:Y:S01]  /*13f280*/  IADD3.X R111, PT, PT, R187, R2, RZ, P1, !PT ;  /* 0x00000002bb6f7210 */ /* 0x000fe20000ffe4ff */
[----:B------:R-:W-:-:S02]  /*13f290*/  IMAD.X R80, R81, 0x1, R2, P2 ;  /* 0x0000000151507824 */ /* 0x000fc400010e0602 */
[----:B------:R-:W-:Y:S02]  /*13f2a0*/  IMAD.X R75, R75, 0x1, R2, P3 ;  /* 0x000000014b4b7824 */ /* 0x000fe400018e0602 */
[----:B------:R-:W-:Y:S04]  /*13f2b0*/  STL [R1+0xb2c], R111 ;  /* 0x000b2c6f01007387 */ /* 0x000fe80000100800 */
[----:B------:R1:W-:Y:S04]  /*13f2c0*/  STL [R1+0xb3c], R80 ;  /* 0x000b3c5001007387 */ /* 0x0003e80000100800 */
[----:B------:R-:W-:Y:S04]  /*13f2d0*/  STL [R1+0xc94], R75 ;  /* 0x000c944b01007387 */ /* 0x000fe80000100800 */
[----:B------:R-:W4:Y:S01]  /*13f2e0*/  LDL.LU.64 R186, [R1+0x4188] ;  /* 0x0041880001ba7983 */ /* 0x000f220000300a00 */
[C---:B------:R-:W-:Y:S03]  /*13f2f0*/  HMMA.1688.F32.TF32 R12, R56.reuse, R76, R12 ;  /* 0x0000004c380c723c */ /* 0x040fe6000008100c */
[----:B-1----:R-:W4:Y:S05]  /*13f300*/  LDL.LU.64 R80, [R1+0x4180] ;  /* 0x0041800001507983 */ /* 0x002f2a0000300a00 */
[----:B------:R-:W-:Y:S01]  /*13f310*/  HMMA.1688.F32.TF32 R16, R56, R176, R16 ;  /* 0x000000b03810723c */ /* 0x000fe20000081010 */
[----:B--2---:R-:W-:-:S05]  /*13f320*/  IADD3 R74, P0, PT, R202, R226, RZ ;  /* 0x000000e2ca4a7210 */ /* 0x004fca0007f1e0ff */
[----:B------:R1:W-:Y:S04]  /*13f330*/  STL [R1+0xc70], R74 ;  /* 0x000c704a01007387 */ /* 0x0003e80000100800 */
[----:B-1----:R-:W2:Y:S01]  /*13f340*/  LDL.LU.64 R74, [R1+0x4098] ;  /* 0x00409800014a7983 */ /* 0x002ea20000300a00 */
[-C--:B---3--:R-:W-:Y:S02]  /*13f350*/  IADD3 R111, P1, PT, R198, R226.reuse, RZ ;  /* 0x000000e2c66f7210 */ /* 0x088fe40007f3e0ff */
[----:B------:R-:W-:-:S03]  /*13f360*/  IADD3 R77, P2, PT, R190, R226, RZ ;  /* 0x000000e2be4d7210 */ /* 0x000fc60007f5e0ff */
[----:B------:R1:W-:Y:S04]  /*13f370*/  STL [R1+0xc78], R111 ;  /* 0x000c786f01007387 */ /* 0x0003e80000100800 */
[----:B------:R3:W-:Y:S01]  /*13f380*/  STL [R1+0xc80], R77 ;  /* 0x000c804d01007387 */ /* 0x0007e20000100800 */
[----:B-1----:R-:W-:Y:S01]  /*13f390*/  IMAD.X R111, R203, 0x1, R2, P0 ;  /* 0x00000001cb6f7824 */ /* 0x002fe200000e0602 */
[----:B---3--:R-:W-:Y:S02]  /*13f3a0*/  IADD3.X R77, PT, PT, R199, R2, RZ, P1, !PT ;  /* 0x00000002c74d7210 */ /* 0x008fe40000ffe4ff */
[----:B----4-:R-:W-:-:S05]  /*13f3b0*/  IADD3 R76, P3, PT, R72, R226, RZ ;  /* 0x000000e2484c7210 */ /* 0x010fca0007f7e0ff */
[----:B------:R1:W-:Y:S04]  /*13f3c0*/  STL [R1+0x2bb8], R76 ;  /* 0x002bb84c01007387 */ /* 0x0003e80000100800 */
[----:B------:R-:W-:Y:S01]  /*13f3d0*/  STL [R1+0xc6c], R111 ;  /* 0x000c6c6f01007387 */ /* 0x000fe20000100800 */
[--C-:B------:R-:W-:Y:S02]  /*13f3e0*/  IMAD.X R73, R73, 0x1, R2.reuse, P3 ;  /* 0x0000000149497824 */ /* 0x100fe400018e0602 */
[----:B-1----:R-:W-:Y:S02]  /*13f3f0*/  IMAD.X R76, R191, 0x1, R2, P2 ;  /* 0x00000001bf4c7824 */ /* 0x002fe400010e0602 */
[----:B------:R-:W3:Y:S04]  /*13f400*/  LDL.LU.64 R190, [R1+0x40b0] ;  /* 0x0040b00001be7983 */ /* 0x000ee80000300a00 */
[----:B------:R-:W-:Y:S01]  /*13f410*/  STL [R1+0xc74], R77 ;  /* 0x000c744d01007387 */ /* 0x000fe20000100800 */
[----:B------:R-:W-:-:S03]  /*13f420*/  IADD3 R72, P0, PT, R194, R226, RZ ;  /* 0x000000e2c2487210 */ /* 0x000fc60007f1e0ff */
[----:B------:R1:W-:Y:S04]  /*13f430*/  STL [R1+0xc7c], R76 ;  /* 0x000c7c4c01007387 */ /* 0x0003e80000100800 */
[----:B------:R-:W-:Y:S04]  /*13f440*/  STL [R1+0x2bb4], R73 ;  /* 0x002bb44901007387 */ /* 0x000fe80000100800 */
[----:B------:R-:W4:Y:S04]  /*13f450*/  LDL.LU.64 R176, [R1+0x40a8] ;  /* 0x0040a80001b07983 */ /* 0x000f280000300a00 */
[----:B-1----:R-:W4:Y:S04]  /*13f460*/  LDL.LU.64 R76, [R1+0x40a0] ;  /* 0x0040a000014c7983 */ /* 0x002f280000300a00 */
[----:B------:R1:W-:Y:S04]  /*13f470*/  STL [R1+0x2ba0], R72 ;  /* 0x002ba04801007387 */ /* 0x0003e80000100800 */
[----:B-1----:R-:W4:Y:S01]  /*13f480*/  LDL.LU.64 R72, [R1+0x4c98] ;  /* 0x004c980001487983 */ /* 0x002f220000300a00 */
[----:B------:R-:W-:-:S02]  /*13f490*/  IADD3 R199, P1, PT, R186, R226, RZ ;  /* 0x000000e2bac77210 */ /* 0x000fc40007f3e0ff */
[----:B------:R-:W-:Y:S01]  /*13f4a0*/  IADD3 R111, P2, PT, R80, R226, RZ ;  /* 0x000000e2506f7210 */ /* 0x000fe20007f5e0ff */
[--C-:B------:R-:W-:Y:S02]  /*13f4b0*/  IMAD.X R194, R195, 0x1, R2.reuse, P0 ;  /* 0x00000001c3c27824 */ /* 0x100fe400000e0602 */
[----:B------:R-:W-:Y:S04]  /*13f4c0*/  STL [R1+0x2ba8], R199 ;  /* 0x002ba8c701007387 */ /* 0x000fe80000100800 */
[----:B------:R1:W-:Y:S01]  /*13f4d0*/  STL [R1+0x2bb0], R111 ;  /* 0x002bb06f01007387 */ /* 0x0003e20000100800 */
[----:B------:R-:W-:Y:S01]  /*13f4e0*/  IMAD.X R80, R81, 0x1, R2, P2 ;  /* 0x0000000151507824 */ /* 0x000fe200010e0602 */
[----:B------:R-:W-:Y:S01]  /*13f4f0*/  HMMA.1688.F32.TF32 R20, R56, R184, R20 ;  /* 0x000000b83814723c */ /* 0x000fe20000081014 */
[----:B-1----:R-:W-:-:S02]  /*13f500*/  IADD3.X R111, PT, PT, R187, R2, RZ, P1, !PT ;  /* 0x00000002bb6f7210 */ /* 0x002fc40000ffe4ff */
[----:B--2---:R-:W-:-:S05]  /*13f510*/  IADD3 R198, P3, PT, R74, R226, RZ ;  /* 0x000000e24ac67210 */ /* 0x004fca0007f7e0ff */
[----:B------:R1:W-:Y:S04]  /*13f520*/  STL [R1+0x3098], R198 ;  /* 0x003098c601007387 */ /* 0x0003e80000100800 */
[----:B------:R-:W-:Y:S01]  /*13f530*/  STL [R1+0x2b9c], R194 ;  /* 0x002b9cc201007387 */ /* 0x000fe20000100800 */
[----:B------:R-:W-:-:S03]  /*13f540*/  IMAD.X R74, R75, 0x1, R2, P3 ;  /* 0x000000014b4a7824 */ /* 0x000fc600018e0602 */
[----:B------:R-:W2:Y:S04]  /*13f550*/  LDL.LU.64 R202, [R1+0x4cb0] ;  /* 0x004cb00001ca7983 */ /* 0x000ea80000300a00 */
[----:B------:R-:W-:Y:S04]  /*13f560*/  STL [R1+0x2ba4], R111 ;  /* 0x002ba46f01007387 */ /* 0x000fe80000100800 */
[----:B------:R1:W-:Y:S04]  /*13f570*/  STL [R1+0x2bac], R80 ;  /* 0x002bac5001007387 */ /* 0x0003e80000100800 */
[----:B------:R-:W2:Y:S04]  /*13f580*/  LDL.LU.64 R186, [R1+0xa158] ;  /* 0x00a1580001ba7983 */ /* 0x000ea80000300a00 */
[----:B------:R3:W-:Y:S04]  /*13f590*/  STL [R1+0x3094], R74 ;  /* 0x0030944a01007387 */ /* 0x0007e80000100800 */
[----:B------:R-:W2:Y:S04]  /*13f5a0*/  LDL.LU.64 R184, [R1+0xa150] ;  /* 0x00a1500001b87983 */ /* 0x000ea80000300a00 */
[----:B-1----:R-:W2:Y:S04]  /*13f5b0*/  LDL.LU.64 R198, [R1+0x4ca8] ;  /* 0x004ca80001c67983 */ /* 0x002ea80000300a00 */
[----:B------:R-:W2:Y:S01]  /*13f5c0*/  LDL.LU.64 R80, [R1+0x4ca0] ;  /* 0x004ca00001507983 */ /* 0x000ea20000300a00 */
[----:B---3--:R-:W-:-:S05]  /*13f5d0*/  IADD3 R74, P0, PT, R190, R226, RZ ;  /* 0x000000e2be4a7210 */ /* 0x008fca0007f1e0ff */
[----:B------:R1:W-:Y:S01]  /*13f5e0*/  STL [R1+0x3060], R74 ;  /* 0x0030604a01007387 */ /* 0x0003e20000100800 */
[-C--:B----4-:R-:W-:Y:S01]  /*13f5f0*/  IADD3 R195, P1, PT, R176, R226.reuse, RZ ;  /* 0x000000e2b0c37210 */ /* 0x090fe20007f3e0ff */
[----:B------:R-:W-:Y:S02]  /*13f600*/  IMAD.X R190, R191, 0x1, R2, P0 ;  /* 0x00000001bfbe7824 */ /* 0x000fe400000e0602 */
[----:B-1----:R-:W3:Y:S01]  /*13f610*/  LDL.LU.64 R74, [R1+0x4968] ;  /* 0x00496800014a7983 */ /* 0x002ee20000300a00 */
[----:B------:R-:W-:-:S03]  /*13f620*/  IADD3 R111, P2, PT, R76, R226, RZ ;  /* 0x000000e24c6f7210 */ /* 0x000fc60007f5e0ff */
[----:B------:R-:W-:Y:S01]  /*13f630*/  STL [R1+0x3068], R195 ;  /* 0x003068c301007387 */ /* 0x000fe20000100800 */
[----:B------:R-:W-:-:S03]  /*13f640*/  IADD3 R194, P3, PT, R72, R226, RZ ;  /* 0x000000e248c27210 */ /* 0x000fc60007f7e0ff */
[----:B------:R-:W-:Y:S04]  /*13f650*/  STL [R1+0x3070], R111 ;  /* 0x0030706f01007387 */ /* 0x000fe80000100800 */
[----:B------:R1:W-:Y:S04]  /*13f660*/  STL [R1+0x97c], R194 ;  /* 0x00097cc201007387 */ /* 0x0003e80000100800 */
[----:B------:R4:W-:Y:S04]  /*13f670*/  STL [R1+0x305c], R190 ;  /* 0x00305cbe01007387 */ /* 0x0009e80000100800 */
[----:B-1----:R-:W3:Y:S01]  /*13f680*/  LDL.LU.64 R194, [R1+0x49a0] ;  /* 0x0049a00001c27983 */ /* 0x002ee20000300a00 */
[----:B------:R-:W-:Y:S01]  /*13f690*/  IADD3.X R111, PT, PT, R177, R2, RZ, P1, !PT ;  /* 0x00000002b16f7210 */ /* 0x000fe20000ffe4ff */
[----:B------:R-:W-:-:S02]  /*13f6a0*/  IMAD.X R76, R77, 0x1, R2, P2 ;  /* 0x000000014d4c7824 */ /* 0x000fc400010e0602 */
[----:B------:R-:W-:Y:S02]  /*13f6b0*/  IMAD.X R72, R73, 0x1, R2, P3 ;  /* 0x0000000149487824 */ /* 0x000fe400018e0602 */
[----:B------:R-:W-:Y:S04]  /*13f6c0*/  STL [R1+0x3064], R111 ;  /* 0x0030646f01007387 */ /* 0x000fe80000100800 */
[----:B------:R1:W-:Y:S04]  /*13f6d0*/  STL [R1+0x306c], R76 ;  /* 0x00306c4c01007387 */ /* 0x0003e80000100800 */
[----:B----4-:R-:W4:Y:S04]  /*13f6e0*/  LDL.LU.64 R190, [R1+0xa148] ;  /* 0x00a1480001be7983 */ /* 0x010f280000300a00 */
[----:B------:R2:W-:Y:S01]  /*13f6f0*/  STL [R1+0x978], R72 ;  /* 0x0009784801007387 */ /* 0x0005e20000100800 */
[C---:B------:R-:W-:Y:S03]  /*13f700*/  HMMA.1688.F32.TF32 R24, R56.reuse, R188, R24 ;  /* 0x000000bc3818723c */ /* 0x040fe60000081018 */
[----:B------:R-:W4:Y:S04]  /*13f710*/  LDL.LU.64 R188, [R1+0xa140] ;  /* 0x00a1400001bc7983 */ /* 0x000f280000300a00 */
[----:B------:R-:W4:Y:S04]  /*13f720*/  LDL.LU.64 R176, [R1+0x4998] ;  /* 0x0049980001b07983 */ /* 0x000f280000300a00 */
[----:B-1----:R-:W4:Y:S01]  /*13f730*/  LDL.LU.64 R76, [R1+0x4990] ;  /* 0x00499000014c7983 */ /* 0x002f220000300a00 */
[----:B------:R-:W-:Y:S01]  /*13f740*/  HMMA.1688.F32.TF32 R28, R56, R168, R28 ;  /* 0x000000a8381c723c */ /* 0x000fe2000008101c */
[----:B--2---:R-:W-:-:S05]  /*13f750*/  IADD3 R72, P0, PT, R202, R226, RZ ;  /* 0x000000e2ca487210 */ /* 0x004fca0007f1e0ff */
[----:B------:R1:W-:Y:S01]  /*13f760*/  STL [R1+0x91c], R72 ;  /* 0x00091c4801007387 */ /* 0x0003e20000100800 */
[-C--:B------:R-:W-:Y:S01]  /*13f770*/  IADD3 R207, P1, PT, R198, R226.reuse, RZ ;  /* 0x000000e2c6cf7210 */ /* 0x080fe20007f3e0ff */
[--C-:B------:R-:W-:Y:S01]  /*13f780*/  IMAD.X R202, R203, 0x1, R2.reuse, P0 ;  /* 0x00000001cbca7824 */ /* 0x100fe200000e0602 */
[----:B------:R-:W-:Y:S01]  /*13f790*/  IADD3 R111, P2, PT, R80, R226, RZ ;  /* 0x000000e2506f7210 */ /* 0x000fe20007f5e0ff */
[----:B-1----:R-:W2:Y:S04]  /*13f7a0*/  LDL.LU.64 R72, [R1+0x4338] ;  /* 0x0043380001487983 */ /* 0x002ea80000300a00 */
[----:B------:R-:W-:Y:S04]  /*13f7b0*/  STL [R1+0x93c], R207 ;  /* 0x00093ccf01007387 */ /* 0x000fe80000100800 */
[----:B------:R1:W-:Y:S01]  /*13f7c0*/  STL [R1+0x95c], R111 ;  /* 0x00095c6f01007387 */ /* 0x0003e20000100800 */
[----:B------:R-:W-:Y:S01]  /*13f7d0*/  IMAD.X R80, R81, 0x1, R2, P2 ;  /* 0x0000000151507824 */ /* 0x000fe200010e0602 */
[----:B-1----:R-:W-:-:S02]  /*13f7e0*/  IADD3.X R111, PT, PT, R199, R2, RZ, P1, !PT ;  /* 0x00000002c76f7210 */ /* 0x002fc40000ffe4ff */
[----:B---3--:R-:W-:-:S05]  /*13f7f0*/  IADD3 R206, P3, PT, R74, R226, RZ ;  /* 0x000000e24ace7210 */ /* 0x008fca0007f7e0ff */
[----:B------:R-:W-:Y:S04]  /*13f800*/  STL [R1+0xaf0], R206 ;  /* 0x000af0ce01007387 */ /* 0x000fe80000100800 */
[----:B------:R-:W-:Y:S01]  /*13f810*/  STL [R1+0x918], R202 ;  /* 0x000918ca01007387 */ /* 0x000fe20000100800 */
[----:B------:R-:W-:-:S03]  /*13f820*/  IMAD.X R74, R75, 0x1, R2, P3 ;  /* 0x000000014b4a7824 */ /* 0x000fc600018e0602 */
[----:B------:R-:W-:Y:S04]  /*13f830*/  STL [R1+0x938], R111 ;  /* 0x0009386f01007387 */ /* 0x000fe80000100800 */
[----:B------:R-:W3:Y:S04]  /*13f840*/  LDL.LU.64 R198, [R1+0x4350] ;  /* 0x0043500001c67983 */ /* 0x000ee80000300a00 */
[----:B------:R1:W-:Y:S04]  /*13f850*/  STL [R1+0x958], R80 ;  /* 0x0009585001007387 */ /* 0x0003e80000100800 */
[----:B------:R1:W-:Y:S04]  /*13f860*/  STL [R1+0xaec], R74 ;  /* 0x000aec4a01007387 */ /* 0x0003e80000100800 */
[----:B------:R-:W3:Y:S04]  /*13f870*/  LDL.LU.64 R168, [R1+0x4348] ;  /* 0x0043480001a87983 */ /* 0x000ee80000300a00 */
[----:B-1----:R-:W3:Y:S01]  /*13f880*/  LDL.LU.64 R80, [R1+0x4340] ;  /* 0x0043400001507983 */ /* 0x002ee20000300a00 */
[----:B------:R-:W-:-:S05]  /*13f890*/  IADD3 R74, P0, PT, R194, R226, RZ ;  /* 0x000000e2c24a7210 */ /* 0x000fca0007f1e0ff */
[----:B------:R1:W-:Y:S04]  /*13f8a0*/  STL [R1+0xa84], R74 ;  /* 0x000a844a01007387 */ /* 0x0003e80000100800 */
[----:B-1----:R-:W3:Y:S01]  /*13f8b0*/  LDL.LU.64 R74, [R1+0x41d8] ;  /* 0x0041d800014a7983 */ /* 0x002ee20000300a00 */
[-C--:B----4-:R-:W-:Y:S02]  /*13f8c0*/  IADD3 R203, P1, PT, R176, R226.reuse, RZ ;  /* 0x000000e2b0cb7210 */ /* 0x090fe40007f3e0ff */
[----:B------:R-:W-:Y:S01]  /*13f8d0*/  IADD3 R111, P2, PT, R76, R226, RZ ;  /* 0x000000e24c6f7210 */ /* 0x000fe20007f5e0ff */
[--C-:B------:R-:W-:Y:S02]  /*13f8e0*/  IMAD.X R194, R195, 0x1, R2.reuse, P0 ;  /* 0x00000001c3c27824 */ /* 0x100fe400000e0602 */
[----:B------:R-:W-:Y:S04]  /*13f8f0*/  STL [R1+0xaa4], R203 ;  /* 0x000aa4cb01007387 */ /* 0x000fe80000100800 */
[----:B------:R1:W-:Y:S01]  /*13f900*/  STL [R1+0xac0], R111 ;  /* 0x000ac06f01007387 */ /* 0x0003e20000100800 */
[----:B------:R-:W-:Y:S01]  /*13f910*/  IMAD.X R76, R77, 0x1, R2, P2 ;  /* 0x000000014d4c7824 */ /* 0x000fe200010e0602 */
[----:B-1----:R-:W-:Y:S01]  /*13f920*/  IADD3.X R111, PT, PT, R177, R2, RZ, P1, !PT ;  /* 0x00000002b16f7210 */ /* 0x002fe20000ffe4ff */
[----:B------:R-:W-:Y:S01]  /*13f930*/  HMMA.1688.F32.TF32 R32, R56, R192, R32 ;  /* 0x000000c03820723c */ /* 0x000fe20000081020 */
[----:B--2---:R-:W-:-:S05]  /*13f940*/  IADD3 R202, P3, PT, R72, R226, RZ ;  /* 0x000000e248ca7210 */ /* 0x004fca0007f7e0ff */
[----:B------:R1:W-:Y:S04]  /*13f950*/  STL [R1+0xb78], R202 ;  /* 0x000b78ca01007387 */ /* 0x0003e80000100800 */
[----:B------:R-:W-:Y:S01]  /*13f960*/  STL [R1+0xa80], R194 ;  /* 0x000a80c201007387 */ /* 0x000fe20000100800 */
[----:B------:R-:W-:-:S03]  /*13f970*/  IMAD.X R72, R73, 0x1, R2, P3 ;  /* 0x0000000149487824 */ /* 0x000fc600018e0602 */
[----:B-1----:R-:W2:Y:S04]  /*13f980*/  LDL.LU.64 R202, [R1+0x41f0] ;  /* 0x0041f00001ca7983 */ /* 0x002ea80000300a00 */
[----:B------:R-:W-:Y:S04]  /*13f990*/  STL [R1+0xaa0], R111 ;  /* 0x000aa06f01007387 */ /* 0x000fe80000100800 */
[----:B------:R-:W4:Y:S04]  /*13f9a0*/  LDL.LU.64 R176, [R1+0x41e8] ;  /* 0x0041e80001b07983 */ /* 0x000f280000300a00 */
[----:B------:R1:W-:Y:S04]  /*13f9b0*/  STL [R1+0xabc], R76 ;  /* 0x000abc4c01007387 */ /* 0x0003e80000100800 */
[----:B-1----:R-:W4:Y:S04]  /*13f9c0*/  LDL.LU.64 R76, [R1+0x41e0] ;  /* 0x0041e000014c7983 */ /* 0x002f280000300a00 */
[----:B------:R-:W4:Y:S04]  /*13f9d0*/  LDL.LU.64 R194, [R1+0xa138] ;  /* 0x00a1380001c27983 */ /* 0x000f280000300a00 */
[----:B------:R1:W-:Y:S04]  /*13f9e0*/  STL [R1+0xb74], R72 ;  /* 0x000b744801007387 */ /* 0x0003e80000100800 */
[----:B------:R-:W4:Y:S04]  /*13f9f0*/  LDL.LU.64 R192, [R1+0xa130] ;  /* 0x00a1300001c07983 */ /* 0x000f280000300a00 */
[----:B-1----:R-:W4:Y:S01]  /*13fa00*/  LDL.LU.64 R72, [R1+0x40f8] ;  /* 0x0040f80001487983 */ /* 0x002f220000300a00 */
[----:B---3--:R-:W-:-:S02]  /*13fa10*/  IADD3 R111, P0, PT, R198, R226, RZ ;  /* 0x000000e2c66f7210 */ /* 0x008fc40007f1e0ff */
[----:B------:R-:W-:-:S03]  /*13fa20*/  IADD3 R207, P1, PT, R168, R226, RZ ;  /* 0x000000e2a8cf7210 */ /* 0x000fc60007f3e0ff */
[----:B------:R1:W-:Y:S04]  /*13fa30*/  STL [R1+0xb4c], R111 ;  /* 0x000b4c6f01007387 */ /* 0x0003e80000100800 */
[----:B------:R-:W-:Y:S01]  /*13fa40*/  STL [R1+0xb5c], R207 ;  /* 0x000b5ccf01007387 */ /* 0x000fe20000100800 */
[----:B------:R-:W-:Y:S01]  /*13fa50*/  IMAD.X R198, R199, 0x1, R2, P0 ;  /* 0x00000001c7c67824 */ /* 0x000fe200000e0602 */
[----:B-1----:R-:W-:-:S05]  /*13fa60*/  IADD3 R111, P2, PT, R80, R226, RZ ;  /* 0x000000e2506f7210 */ /* 0x002fca0007f5e0ff */
[----:B------:R1:W-:Y:S01]  /*13fa70*/  STL [R1+0xb68], R111 ;  /* 0x000b686f01007387 */ /* 0x0003e20000100800 */
[----:B------:R-:W-:Y:S02]  /*13fa80*/  IADD3 R206, P3, PT, R74, R226, RZ ;  /* 0x000000e24ace7210 */ /* 0x000fe40007f7e0ff */
[----:B-1----:R-:W-:-:S03]  /*13fa90*/  IADD3.X R111, PT, PT, R169, R2, RZ, P1, !PT ;  /* 0x00000002a96f7210 */ /* 0x002fc60000ffe4ff */
[----:B------:R1:W-:Y:S04]  /*13faa0*/  STL [R1+0xcb8], R206 ;  /* 0x000cb8ce01007387 */ /* 0x0003e80000100800 */
[----:B------:R3:W-:Y:S04]  /*13fab0*/  STL [R1+0xb48], R198 ;  /* 0x000b48c601007387 */ /* 0x0007e80000100800 */
[----:B------:R-:W-:Y:S04]  /*13fac0*/  STL [R1+0xb58], R111 ;  /* 0x000b586f01007387 */ /* 0x000fe80000100800 */
[----:B-1----:R-:W4:Y:S01]  /*13fad0*/  LDL.LU.64 R206, [R1+0x4110] ;  /* 0x0041100001ce7983 */ /* 0x002f220000300a00 */
[----:B------:R-:W-:-:S02]  /*13fae0*/  IMAD.X R80, R81, 0x1, R2, P2 ;  /* 0x0000000151507824 */ /* 0x000fc400010e0602 */
[----:B------:R-:W-:-:S03]  /*13faf0*/  IMAD.X R74, R75, 0x1, R2, P3 ;  /* 0x000000014b4a7824 */ /* 0x000fc600018e0602 */
[----:B------:R2:W-:Y:S04]  /*13fb00*/  STL [R1+0xb64], R80 ;  /* 0x000b645001007387 */ /* 0x0005e80000100800 */
[----:B------:R1:W-:Y:S01]  /*13fb10*/  STL [R1+0xcb4], R74 ;  /* 0x000cb44a01007387 */ /* 0x0003e20000100800 */
[----:B------:R-:W-:Y:S03]  /*13fb20*/  HMMA.1688.F32.TF32 R36, R56, R196, R36 ;  /* 0x000000c43824723c */ /* 0x000fe60000081024 */
[----:B---3--:R-:W3:Y:S04]  /*13fb30*/  LDL.LU.64 R198, [R1+0xa128] ;  /* 0x00a1280001c67983 */ /* 0x008ee80000300a00 */
[----:B------:R-:W3:Y:S01]  /*13fb40*/  LDL.LU.64 R196, [R1+0xa120] ;  /* 0x00a1200001c47983 */ /* 0x000ee20000300a00 */
[----:B------:R-:W-:Y:S01]  /*13fb50*/  MOV R251, R234 ;  /* 0x000000ea00fb7202 */ /* 0x000fe20000000f00 */
[----:B------:R-:W-:Y:S01]  /*13fb60*/  IMAD.MOV.U32 R3, RZ, RZ, R235 ;  /* 0x000000ffff037224 */ /* 0x000fe200078e00eb */
[----:B--2---:R-:W-:-:S02]  /*13fb70*/  IADD3 R80, P0, PT, R202, R226, RZ ;  /* 0x000000e2ca507210 */ /* 0x004fc40007f1e0ff */
[----:B----4-:R-:W-:-:S03]  /*13fb80*/  IADD3 R75, P1, PT, R176, R226, RZ ;  /* 0x000000e2b04b7210 */ /* 0x010fc60007f3e0ff */
[----:B------:R2:W-:Y:S04]  /*13fb90*/  STL [R1+0xca0], R80 ;  /* 0x000ca05001007387 */ /* 0x0005e80000100800 */
[----:B------:R-:W4:Y:S04]  /*13fba0*/  LDL.LU.64 R168, [R1+0x4108] ;  /* 0x0041080001a87983 */ /* 0x000f280000300a00 */
[----:B------:R-:W-:Y:S01]  /*13fbb0*/  STL [R1+0xca8], R75 ;  /* 0x000ca84b01007387 */ /* 0x000fe20000100800 */
[----:B-1----:R-:W-:-:S03]  /*13fbc0*/  IADD3 R74, P2, PT, R76, R226, RZ ;  /* 0x000000e24c4a7210 */ /* 0x002fc60007f5e0ff */
[----:B--2---:R-:W2:Y:S04]  /*13fbd0*/  LDL.LU.64 R80, [R1+0x4100] ;  /* 0x0041000001507983 */ /* 0x004ea80000300a00 */
[----:B------:R1:W-:Y:S01]  /*13fbe0*/  STL [R1+0xcb0], R74 ;  /* 0x000cb04a01007387 */ /* 0x0003e20000100800 */
[--C-:B------:R-:W-:Y:S01]  /*13fbf0*/  IMAD.X R202, R203, 0x1, R2.reuse, P0 ;  /* 0x00000001cbca7824 */ /* 0x100fe200000e0602 */
[----:B------:R-:W-:Y:S01]  /*13fc00*/  IADD3.X R111, PT, PT, R177, R2, RZ, P1, !PT ;  /* 0x00000002b16f7210 */ /* 0x000fe20000ffe4ff */
[--C-:B------:R-:W-:Y:S01]  /*13fc10*/  IMAD.X R76, R77, 0x1, R2.reuse, P2 ;  /* 0x000000014d4c7824 */ /* 0x100fe200010e0602 */
[----:B------:R-:W-:Y:S01]  /*13fc20*/  IADD3 R208, P3, PT, R72, R226, RZ ;  /* 0x000000e248d07210 */ /* 0x000fe20007f7e0ff */
[----:B-1----:R-:W3:Y:S04]  /*13fc30*/  LDL.LU.64 R74, [R1+0x4cb8] ;  /* 0x004cb800014a7983 */ /* 0x002ee80000300a00 */
[----:B------:R-:W-:Y:S01]  /*13fc40*/  STL [R1+0x2bf0], R208 ;  /* 0x002bf0d001007387 */ /* 0x000fe20000100800 */
[----:B------:R-:W-:-:S03]  /*13fc50*/  IMAD.X R73, R73, 0x1, R2, P3 ;  /* 0x0000000149497824 */ /* 0x000fc600018e0602 */
[----:B------:R-:W-:Y:S04]  /*13fc60*/  STL [R1+0xc9c], R202 ;  /* 0x000c9cca01007387 */ /* 0x000fe80000100800 */
[----:B------:R-:W-:Y:S04]  /*13fc70*/  STL [R1+0xca4], R111 ;  /* 0x000ca46f01007387 */ /* 0x000fe80000100800 */
[----:B------:R-:W-:Y:S04]  /*13fc80*/  STL [R1+0xcac], R76 ;  /* 0x000cac4c01007387 */ /* 0x000fe80000100800 */
[----:B------:R-:W3:Y:S04]  /*13fc90*/  LDL.LU R72, [R1+0x940] ;  /* 0x0009400001487983 */ /* 0x000ee80000300800 */
[----:B------:R1:W-:Y:S04]  /*13fca0*/  STL [R1+0x2bec], R73 ;  /* 0x002bec4901007387 */ /* 0x0003e80000100800 */
[----:B-1----:R-:W3:Y:S04]  /*13fcb0*/  LDL.LU R73, [R1+0x944] ;  /* 0x0009440001497983 */ /* 0x002ee80000300800 */
[----:B------:R-:W3:Y:S04]  /*13fcc0*/  LDL.LU.64 R176, [R1+0x4cd0] ;  /* 0x004cd00001b07983 */ /* 0x000ee80000300a00 */
[----:B------:R-:W3:Y:S01]  /*13fcd0*/  LDL.LU.64 R76, [R1+0x4cc8] ;  /* 0x004cc800014c7983 */ /* 0x000ee20000300a00 */
[----:B------:R-:W-:-:S05]  /*13fce0*/  IADD3 R111, P0, PT, R206, R226, RZ ;  /* 0x000000e2ce6f7210 */ /* 0x000fca0007f1e0ff */
[----:B------:R2:W-:Y:S04]  /*13fcf0*/  STL [R1+0x2bc0], R111 ;  /* 0x002bc06f01007387 */ /* 0x0005e80000100800 */
[----:B------:R-:W3:Y:S04]  /*13fd00*/  LDL.LU.64 R234, [R1+0x4cc0] ;  /* 0x004cc00001ea7983 */ /* 0x000ee80000300a00 */
[----:B------:R-:W3:Y:S01]  /*13fd10*/  LDL.LU.64 R202, [R1+0x4a90] ;  /* 0x004a900001ca7983 */ /* 0x000ee20000300a00 */
[----:B------:R-:W-:Y:S01]  /*13fd20*/  IMAD.X R206, R207, 0x1, R2, P0 ;  /* 0x00000001cfce7824 */ /* 0x000fe200000e0602 */
[----:B------:R-:W-:Y:S01]  /*13fd30*/  MOV R243, R230 ;  /* 0x000000e600f37202 */ /* 0x000fe20000000f00 */
[----:B------:R-:W-:Y:S01]  /*13fd40*/  IMAD.MOV.U32 R248, RZ, RZ, R231 ;  /* 0x000000fffff87224 */ /* 0x000fe200078e00e7 */
[----:B------:R-:W-:Y:S01]  /*13fd50*/  HMMA.1688.F32.TF32 R40, R56, R220, R40 ;  /* 0x000000dc3828723c */ /* 0x000fe20000081028 */
[----:B------:R-:W-:Y:S01]  /*13fd60*/  IMAD.MOV.U32 R241, RZ, RZ, R222 ;  /* 0x000000fffff17224 */ /* 0x000fe200078e00de */
[----:B----4-:R-:W-:-:S05]  /*13fd70*/  IADD3 R219, P1, PT, R168, R226, RZ ;  /* 0x000000e2a8db7210 */ /* 0x010fca0007f3e0ff */
[----:B------:R-:W-:Y:S01]  /*13fd80*/  STL [R1+0x2bc8], R219 ;  /* 0x002bc8db01007387 */ /* 0x000fe20000100800 */
[----:B--2---:R-:W-:-:S05]  /*13fd90*/  IADD3 R111, P2, PT, R80, R226, RZ ;  /* 0x000000e2506f7210 */ /* 0x004fca0007f5e0ff */
[----:B------:R1:W-:Y:S01]  /*13fda0*/  STL [R1+0x2bd0], R111 ;  /* 0x002bd06f01007387 */ /* 0x0003e20000100800 */
[----:B------:R-:W-:Y:S01]  /*13fdb0*/  IMAD.X R80, R81, 0x1, R2, P2 ;  /* 0x0000000151507824 */ /* 0x000fe200010e0602 */
[----:B---3--:R-:W-:Y:S02]  /*13fdc0*/  IADD3 R208, P3, PT, R74, R226, RZ ;  /* 0x000000e24ad07210 */ /* 0x008fe40007f7e0ff */
[----:B-1----:R-:W-:-:S03]  /*13fdd0*/  IADD3.X R111, PT, PT, R169, R2, RZ, P1, !PT ;  /* 0x00000002a96f7210 */ /* 0x002fc60000ffe4ff */
[----:B------:R-:W-:Y:S04]  /*13fde0*/  STL [R1+0x8fc], R208 ;  /* 0x0008fcd001007387 */ /* 0x000fe80000100800 */
[----:B------:R-:W-:Y:S01]  /*13fdf0*/  STL [R1+0x2bbc], R206 ;  /* 0x002bbcce01007387 */ /* 0x000fe20000100800 */
[----:B------:R-:W-:-:S03]  /*13fe00*/  IMAD.X R74, R75, 0x1, R2, P3 ;  /* 0x000000014b4a7824 */ /* 0x000fc600018e0602 */
[----:B------:R-:W-:Y:S04]  /*13fe10*/  STL [R1+0x2bc4], R111 ;  /* 0x002bc46f01007387 */ /* 0x000fe80000100800 */
[----:B------:R-:W2:Y:S04]  /*13fe20*/  LDL.LU.64 R230, [R1+0x4aa8] ;  /* 0x004aa80001e67983 */ /* 0x000ea80000300a00 */
[----:B------:R1:W-:Y:S04]  /*13fe30*/  STL [R1+0x2bcc], R80 ;  /* 0x002bcc5001007387 */ /* 0x0003e80000100800 */
[----:B------:R-:W3:Y:S04]  /*13fe40*/  LDL.LU.64 R168, [R1+0x4aa0] ;  /* 0x004aa00001a87983 */ /* 0x000ee80000300a00 */
[----:B------:R4:W-:Y:S04]  /*13fe50*/  STL [R1+0x8f8], R74 ;  /* 0x0008f84a01007387 */ /* 0x0009e80000100800 */
[----:B-1----:R-:W3:Y:S04]  /*13fe60*/  LDL.LU.64 R80, [R1+0x4a98] ;  /* 0x004a980001507983 */ /* 0x002ee80000300a00 */
[----:B----4-:R-:W4:Y:S01]  /*13fe70*/  LDL.LU.64 R74, [R1+0x4398] ;  /* 0x00439800014a7983 */ /* 0x010f220000300a00 */
[----:B------:R-:W-:-:S02]  /*13fe80*/  IADD3 R220, P0, PT, R176, R226, RZ ;  /* 0x000000e2b0dc7210 */ /* 0x000fc40007f1e0ff */
[----:B------:R-:W-:-:S03]  /*13fe90*/  IADD3 R222, P1, PT, R76, R226, RZ ;  /* 0x000000e24cde7210 */ /* 0x000fc60007f3e0ff */
[----:B------:R-:W-:Y:S01]  /*13fea0*/  IMAD.X R219, R177, 0x1, R2, P0 ;  /* 0x00000001b1db7824 */ /* 0x000fe200000e0602 */
[----:B------:R-:W-:Y:S02]  /*13feb0*/  IADD3.X R221, PT, PT, R77, R2, RZ, P1, !PT ;  /* 0x000000024ddd7210 */ /* 0x000fe40000ffe4ff */
[----:B------:R-:W-:-:S05]  /*13fec0*/  IADD3 R111, P3, PT, R202, R226, RZ ;  /* 0x000000e2ca6f7210 */ /* 0x000fca0007f7e0ff */
[----:B------:R1:W-:Y:S04]  /*13fed0*/  STL [R1+0xa64], R111 ;  /* 0x000a646f01007387 */ /* 0x0003e80000100800 */
[----:B------:R-:W4:Y:S04]  /*13fee0*/  LDL.LU.64 R206, [R1+0x43b0] ;  /* 0x0043b00001ce7983 */ /* 0x000f280000300a00 */
[----:B------:R-:W4:Y:S04]  /*13fef0*/  LDL.LU.64 R176, [R1+0x43a8] ;  /* 0x0043a80001b07983 */ /* 0x000f280000300a00 */
[----:B------:R-:W4:Y:S01]  /*13ff00*/  LDL.LU.64 R76, [R1+0x43a0] ;  /* 0x0043a000014c7983 */ /* 0x000f220000300a00 */
[----:B------:R-:W-:Y:S01]  /*13ff10*/  IADD3 R224, P2, PT, R234, R226, RZ ;  /* 0x000000e2eae07210 */ /* 0x000fe20007f5e0ff */
[----:B------:R-:W-:Y:S01]  /*13ff20*/  HMMA.1688.F32.TF32 R44, R56, R212, R44 ;  /* 0x000000d4382c723c */ /* 0x000fe2000008102c */
[----:B------:R-:W-:-:S02]  /*13ff30*/  IMAD.MOV.U32 R242, RZ, RZ, R223 ;  /* 0x000000fffff27224 */ /* 0x000fc400078e00df */
[--C-:B-1----:R-:W-:Y:S02]  /*13ff40*/  IMAD.X R111, R203, 0x1, R2.reuse, P3 ;  /* 0x00000001cb6f7824 */ /* 0x102fe400018e0602 */
[----:B------:R-:W-:Y:S01]  /*13ff50*/  IMAD.X R223, R235, 0x1, R2, P2 ;  /* 0x00000001ebdf7824 */ /* 0x000fe200010e0602 */
[----:B------:R-:W4:Y:S04]  /*13ff60*/  LDL.LU.64 R202, [R1+0xa118] ;  /* 0x00a1180001ca7983 */ /* 0x000f280000300a00 */
[----:B------:R1:W-:Y:S01]  /*13ff70*/  STL [R1+0xa60], R111 ;  /* 0x000a606f01007387 */ /* 0x0003e20000100800 */
[----:B------:R-:W-:Y:S03]  /*13ff80*/  HMMA.1688.F32.TF32 R48, R56, R200, R48 ;  /* 0x000000c83830723c */ /* 0x000fe60000081030 */
[----:B------:R-:W4:Y:S01]  /*13ff90*/  LDL.LU.64 R200, [R1+0xa110] ;  /* 0x00a1100001c87983 */ /* 0x000f220000300a00 */
[----:B--2---:R-:W-:-:S02]  /*13ffa0*/  IADD3 R212, P0, PT, R230, R226, RZ ;  /* 0x000000e2e6d47210 */ /* 0x004fc40007f1e0ff */
[----:B---3--:R-:W-:-:S03]  /*13ffb0*/  IADD3 R208, P1, PT, R168, R226, RZ ;  /* 0x000000e2a8d07210 */ /* 0x008fc60007f3e0ff */
[----:B------:R4:W-:Y:S04]  /*13ffc0*/  STL [R1+0xa38], R212 ;  /* 0x000a38d401007387 */ /* 0x0009e80000100800 */
[----:B------:R2:W-:Y:S01]  /*13ffd0*/  STL [R1+0xa40], R208 ;  /* 0x000a40d001007387 */ /* 0x0005e20000100800 */
[-C--:B-1----:R-:W-:Y:S02]  /*13ffe0*/  IADD3 R111, P2, PT, R80, R226.reuse, RZ ;  /* 0x000000e2506f7210 */ /* 0x082fe40007f5e0ff */
[----:B----4-:R-:W-:Y:S01]  /*13fff0*/  IADD3 R212, P3, PT, R74, R226, RZ ;  /* 0x000000e24ad47210 */ /* 0x010fe20007f7e0ff */
[--C-:B--2---:R-:W-:Y:S02]  /*140000*/  IMAD.X R208, R231, 0x1, R2.reuse, P0 ;  /* 0x00000001e7d07824 */ /* 0x104fe400000e0602 */
[----:B------:R1:W-:Y:S01]  /*140010*/  STL [R1+0xa58], R111 ;  /* 0x000a586f01007387 */ /* 0x0003e20000100800 */
[----:B------:R-:W-:-:S03]  /*140020*/  IMAD.X R81, R81, 0x1, R2, P2 ;  /* 0x0000000151517824 */ /* 0x000fc600010e0602 */
[----:B------:R2:W-:Y:S01]  /*140030*/  STL [R1+0xaf8], R212 ;  /* 0x000af8d401007387 */ /* 0x0005e20000100800 */
[----:B------:R-:W-:-:S03]  /*140040*/  IMAD.X R80, R75, 0x1, R2, P3 ;  /* 0x000000014b507824 */ /* 0x000fc600018e0602 */
[----:B------:R-:W-:Y:S01]  /*140050*/  STL [R1+0xa24], R208 ;  /* 0x000a24d001007387 */ /* 0x000fe20000100800 */
[----:B------:R-:W-:Y:S03]  /*140060*/  HMMA.1688.F32.TF32 R72, R56, R72, R52 ;  /* 0x000000483848723c */ /* 0x000fe60000081034 */
[----:B------:R-:W-:Y:S01]  /*140070*/  LDS R55, [R210+UR10+0x3e780] ;  /* 0x03e7800ad2377984 */ /* 0x000fe20008000800 */
[----:B-1----:R-:W-:-:S05]  /*140080*/  IADD3.X R111, PT, PT, R169, R2, RZ, P1, !PT ;  /* 0x00000002a96f7210 */ /* 0x002fca0000ffe4ff */
[----:B------:R-:W-:Y:S04]  /*140090*/  STL [R1+0xa3c], R111 ;  /* 0x000a3c6f01007387 */ /* 0x000fe80000100800 */
[----:B------:R-:W3:Y:S04]  /*1400a0*/  LDL.LU.64 R230, [R1+0x4270] ;  /* 0x0042700001e67983 */ /* 0x000ee80000300a00 */
[----:B------:R-:W-:Y:S04]  /*1400b0*/  STL [R1+0xa44], R81 ;  /* 0x000a445101007387 */ /* 0x000fe80000100800 */
[----:B------:R1:W-:Y:S01]  /*1400c0*/  STL [R1+0xaf4], R80 ;  /* 0x000af45001007387 */ /* 0x0003e20000100800 */
[----:B------:R-:W-:-:S02]  /*1400d0*/  IADD3 R54, P0, PT, R206, R226, RZ ;  /* 0x000000e2ce367210 */ /* 0x000fc40007f1e0ff */
[-C--:B------:R-:W-:Y:S02]  /*1400e0*/  IADD3 R53, P1, PT, R176, R226.reuse, RZ ;  /* 0x000000e2b0357210 */ /* 0x080fe40007f3e0ff */
[----:B------:R-:W-:Y:S01]  /*1400f0*/  IADD3 R52, P2, PT, R76, R226, RZ ;  /* 0x000000e24c347210 */ /* 0x000fe20007f5e0ff */
[----:B------:R-:W-:Y:S04]  /*140100*/  STL [R1+0xadc], R54 ;  /* 0x000adc3601007387 */ /* 0x000fe80000100800 */
[----:B--2---:R-:W2:Y:S04]  /*140110*/  LDL.LU.64 R212, [R1+0x4268] ;  /* 0x0042680001d47983 */ /* 0x004ea80000300a00 */
[----:B------:R-:W-:Y:S04]  /*140120*/  STL [R1+0xae4], R53 ;  /* 0x000ae43501007387 */ /* 0x000fe80000100800 */
[----:B------:R-:W4:Y:S04]  /*140130*/  LDL.LU.64 R168, [R1+0x4260] ;  /* 0x0042600001a87983 */ /* 0x000f280000300a00 */
[----:B------:R-:W-:Y:S04]  /*140140*/  STL [R1+0xae8], R52 ;  /* 0x000ae83401007387 */ /* 0x000fe80000100800 */
[----:B-1----:R-:W4:Y:S01]  /*140150*/  LDL.LU.64 R80, [R1+0x4258] ;  /* 0x0042580001507983 */ /* 0x002f220000300a00 */
[--C-:B------:R-:W-:Y:S01]  /*140160*/  IMAD.X R206, R207, 0x1, R2.reuse, P0 ;  /* 0x00000001cfce7824 */ /* 0x100fe200000e0602 */
[----:B------:R-:W-:Y:S01]  /*140170*/  IADD3.X R111, PT, PT, R177, R2, RZ, P1, !PT ;  /* 0x00000002b16f7210 */ /* 0x000fe20000ffe4ff */
[----:B------:R-:W-:Y:S01]  /*140180*/  IMAD.X R77, R77, 0x1, R2, P2 ;  /* 0x000000014d4d7824 */ /* 0x000fe200010e0602 */
[----:B------:R-:W-:Y:S04]  /*140190*/  LDS R54, [R209+UR10+0x3e780] ;  /* 0x03e7800ad1367984 */ /* 0x000fe80008000800 */
[----:B------:R-:W-:Y:S04]  /*1401a0*/  STL [R1+0xac8], R206 ;  /* 0x000ac8ce01007387 */ /* 0x000fe80000100800 */
[----:B------:R-:W-:Y:S04]  /*1401b0*/  STL [R1+0xacc], R111 ;  /* 0x000acc6f01007387 */ /* 0x000fe80000100800 */
[----:B------:R1:W-:Y:S04]  /*1401c0*/  LDS R52, [R209+UR10+0x3c780] ;  /* 0x03c7800ad1347984 */ /* 0x0003e80008000800 */
[----:B------:R-:W-:Y:S04]  /*1401d0*/  STL [R1+0xad8], R77 ;  /* 0x000ad84d01007387 */ /* 0x000fe80000100800 */
[----:B------:R-:W2:Y:S04]  /*1401e0*/  LDS R53, [R210+UR10+0x3c780] ;  /* 0x03c7800ad2357984 */ /* 0x000ea80008000800 */
[----:B-1----:R-:W4:Y:S04]  /*1401f0*/  LDL.LU.64 R208, [R1+0x41b0] ;  /* 0x0041b00001d07983 */ /* 0x002f280000300a00 */
[----:B------:R-:W4:Y:S01]  /*140200*/  LDL.LU.64 R206, [R1+0x41a8] ;  /* 0x0041a80001ce7983 */ /* 0x000f220000300a00 */
[----:B------:R-:W-:Y:S01]  /*140210*/  HMMA.1688.F32.TF32 R64, R56, R228, R64 ;  /* 0x000000e43840723c */ /* 0x000fe20000081040 */
[----:B---3--:R-:W-:-:S05]  /*140220*/  IADD3 R76, P0, PT, R230, R226, RZ ;  /* 0x000000e2e64c7210 */ /* 0x008fca0007f1e0ff */
[----:B------:R1:W-:Y:S04]  /*140230*/  STL [R1+0xb80], R76 ;  /* 0x000b804c01007387 */ /* 0x0003e80000100800 */
[----:B------:R-:W3:Y:S01]  /*140240*/  LDL.LU.64 R176, [R1+0x41a0] ;  /* 0x0041a00001b07983 */ /* 0x000ee20000300a00 */
[----:B------:R-:W-:-:S03]  /*140250*/  IMAD.X R230, R231, 0x1, R2, P0 ;  /* 0x00000001e7e67824 */ /* 0x000fc600000e0602 */
[----:B-1----:R-:W3:Y:S01]  /*140260*/  LDL.LU.64 R76, [R1+0x4198] ;  /* 0x00419800014c7983 */ /* 0x002ee20000300a00 */
[-C--:B--2---:R-:W-:Y:S02]  /*140270*/  IADD3 R234, P1, PT, R212, R226.reuse, RZ ;  /* 0x000000e2d4ea7210 */ /* 0x084fe40007f3e0ff */
[-C--:B----4-:R-:W-:Y:S02]  /*140280*/  IADD3 R210, P2, PT, R168, R226.reuse, RZ ;  /* 0x000000e2a8d27210 */ /* 0x090fe40007f5e0ff */
[----:B------:R-:W-:Y:S01]  /*140290*/  IADD3 R111, P3, PT, R80, R226, RZ ;  /* 0x000000e2506f7210 */ /* 0x000fe20007f7e0ff */
[----:B------:R-:W-:Y:S04]  /*1402a0*/  STL [R1+0xb88], R234 ;  /* 0x000b88ea01007387 */ /* 0x000fe80000100800 */
[----:B------:R1:W-:Y:S04]  /*1402b0*/  STL [R1+0xb90], R210 ;  /* 0x000b90d201007387 */ /* 0x0003e80000100800 */
[----:B------:R2:W-:Y:S01]  /*1402c0*/  STL [R1+0xb98], R111 ;  /* 0x000b986f01007387 */ /* 0x0005e20000100800 */
[----:B------:R-:W-:-:S03]  /*1402d0*/  IMAD.X R80, R81, 0x1, R2, P3 ;  /* 0x0000000151507824 */ /* 0x000fc600018e0602 */
[----:B------:R4:W-:Y:S01]  /*1402e0*/  STL [R1+0xb7c], R230 ;  /* 0x000b7ce601007387 */ /* 0x0009e20000100800 */
[----:B-1----:R-:W-:Y:S01]  /*1402f0*/  IMAD.X R210, R213, 0x1, R2, P1 ;  /* 0x00000001d5d27824 */ /* 0x002fe200008e0602 */
[----:B--2---:R-:W-:-:S04]  /*140300*/  IADD3.X R111, PT, PT, R169, R2, RZ, P2, !PT ;  /* 0x00000002a96f7210 */ /* 0x004fc800017fe4ff */
[----:B------:R-:W-:Y:S04]  /*140310*/  STL [R1+0xb84], R210 ;  /* 0x000b84d201007387 */ /* 0x000fe80000100800 */
[----:B------:R-:W-:Y:S04]  /*140320*/  STL [R1+0xb8c], R111 ;  /* 0x000b8c6f01007387 */ /* 0x000fe80000100800 */
[----:B----4-:R-:W2:Y:S04]  /*140330*/  LDL.LU.64 R230, [R1+0xa108] ;  /* 0x00a1080001e67983 */ /* 0x010ea80000300a00 */
[----:B------:R1:W-:Y:S04]  /*140340*/  STL [R1+0xb94], R80 ;  /* 0x000b945001007387 */ /* 0x0003e80000100800 */
[----:B------:R-:W4:Y:S04]  /*140350*/  LDL.LU.64 R228, [R1+0xa100] ;  /* 0x00a1000001e47983 */ /* 0x000f280000300a00 */
[----:B-1----:R-:W2:Y:S04]  /*140360*/  LDL.LU.64 R80, [R1+0x4d70] ;  /* 0x004d700001507983 */ /* 0x002ea80000300a00 */
[----:B------:R-:W4:Y:S01]  /*140370*/  LDL.LU.64 R234, [R1+0x4d68] ;  /* 0x004d680001ea7983 */ /* 0x000f220000300a00 */
[----:B------:R-:W-:-:S02]  /*140380*/  IADD3 R210, P0, PT, R208, R226, RZ ;  /* 0x000000e2d0d27210 */ /* 0x000fc40007f1e0ff */
[----:B------:R-:W-:Y:S01]  /*140390*/  IADD3 R111, P1, PT, R206, R226, RZ ;  /* 0x000000e2ce6f7210 */ /* 0x000fe20007f3e0ff */
[----:B------:R-:W4:Y:S01]  /*1403a0*/  LDL.LU.64 R212, [R1+0x4d60] ;  /* 0x004d600001d47983 */ /* 0x000f220000300a00 */
[C---:B------:R-:W-:Y:S03]  /*1403b0*/  HMMA.1688.F32.TF32 R60, R56.reuse, R244, R60 ;  /* 0x000000f4383c723c */ /* 0x040fe6000008103c */
[----:B------:R-:W4:Y:S04]  /*1403c0*/  LDL.LU.64 R168, [R1+0x4d58] ;  /* 0x004d580001a87983 */ /* 0x000f280000300a00 */
[----:B------:R-:W-:Y:S04]  /*1403d0*/  STL [R1+0xcc0], R210 ;  /* 0x000cc0d201007387 */ /* 0x000fe80000100800 */
[----:B------:R1:W-:Y:S01]  /*1403e0*/  STL [R1+0xcc8], R111 ;  /* 0x000cc86f01007387 */ /* 0x0003e20000100800 */
[--C-:B------:R-:W-:Y:S01]  /*1403f0*/  IMAD.X R206, R207, 0x1, R2.reuse, P1 ;  /* 0x00000001cfce7824 */ /* 0x100fe200008e0602 */
[----:B------:R-:W-:Y:S01]  /*140400*/  HMMA.1688.F32.TF32 R68, R56, R204, R68 ;  /* 0x000000cc3844723c */ /* 0x000fe20000081044 */
[----:B-1----:R-:W-:-:S07]  /*140410*/  IMAD.X R111, R209, 0x1, R2, P0 ;  /* 0x00000001d16f7824 */ /* 0x002fce00000e0602 */
[----:B------:R-:W-:Y:S01]  /*140420*/  HMMA.1688.F32.TF32 R8, R56, R232, R8 ;  /* 0x000000e83808723c */ /* 0x000fe20000081008 */
[----:B---3--:R-:W-:-:S04]  /*140430*/  IADD3 R244, P2, PT, R176, R226, RZ ;  /* 0x000000e2b0f47210 */ /* 0x008fc80007f5e0ff */
[----:B------:R-:W-:Y:S01]  /*140440*/  IADD3.X R176, PT, PT, R177, R2, RZ, P2, !PT ;  /* 0x00000002b1b07210 */ /* 0x000fe200017fe4ff */
[----:B------:R-:W-:Y:S01]  /*140450*/  STL [R1+0xcd0], R244 ;  /* 0x000cd0f401007387 */ /* 0x000fe20000100800 */
[----:B------:R-:W-:-:S05]  /*140460*/  IADD3 R210, P3, PT, R76, R226, RZ ;  /* 0x000000e24cd27210 */ /* 0x000fca0007f7e0ff */
[----:B------:R-:W-:Y:S04]  /*140470*/  STL [R1+0xcd8], R210 ;  /* 0x000cd8d201007387 */ /* 0x000fe80000100800 */
[----:B------:R1:W-:Y:S04]  /*140480*/  STL [R1+0xcbc], R111 ;  /* 0x000cbc6f01007387 */ /* 0x0003e80000100800 */
[----:B------:R-:W-:Y:S04]  /*140490*/  STL [R1+0xcc4], R206 ;  /* 0x000cc4ce01007387 */ /* 0x000fe80000100800 */
[----:B------:R3:W-:Y:S01]  /*1404a0*/  STL [R1+0xccc], R176 ;  /* 0x000cccb001007387 */ /* 0x0007e20000100800 */
[----:B-1----:R-:W-:-:S03]  /*1404b0*/  IMAD.X R111, R77, 0x1, R2, P3 ;  /* 0x000000014d6f7824 */ /* 0x002fc600018e0602 */
[----:B------:R-:W4:Y:S04]  /*1404c0*/  LDL.LU.64 R76, [R1+0x4b70] ;  /* 0x004b7000014c7983 */ /* 0x000f280000300a00 */
[----:B------:R1:W-:Y:S04]  /*1404d0*/  STL [R1+0xcd4], R111 ;  /* 0x000cd46f01007387 */ /* 0x0003e80000100800 */
[----:B------:R-:W4:Y:S04]  /*1404e0*/  LDL.LU.64 R244, [R1+0x4b60] ;  /* 0x004b600001f47983 */ /* 0x000f280000300a00 */
[----:B---3--:R-:W3:Y:S01]  /*1404f0*/  LDL.LU.64 R176, [R1+0x4b58] ;  /* 0x004b580001b07983 */ /* 0x008ee20000300a00 */
[----:B--2---:R-:W-:-:S02]  /*140500*/  IADD3 R204, P0, PT, R80, R226, RZ ;  /* 0x000000e250cc7210 */ /* 0x004fc40007f1e0ff */
[----:B----4-:R-:W-:-:S03]  /*140510*/  IADD3 R206, P1, PT, R234, R226, RZ ;  /* 0x000000e2eace7210 */ /* 0x010fc60007f3e0ff */
[--C-:B-1----:R-:W-:Y:S02]  /*140520*/  IMAD.X R111, R81, 0x1, R2.reuse, P0 ;  /* 0x00000001516f7824 */ /* 0x102fe400000e0602 */
[----:B------:R-:W-:Y:S01]  /*140530*/  IMAD.X R205, R235, 0x1, R2, P1 ;  /* 0x00000001ebcd7824 */ /* 0x000fe200008e0602 */
[----:B------:R-:W2:Y:S04]  /*140540*/  LDL.LU.64 R80, [R1+0xa0f8] ;  /* 0x00a0f80001507983 */ /* 0x000ea80000300a00 */
[----:B------:R-:W4:Y:S04]  /*140550*/  LDL.LU.64 R234, [R1+0xa0f0] ;  /* 0x00a0f00001ea7983 */ /* 0x000f280000300a00 */
[----:B------:R-:W2:Y:S04]  /*140560*/  LDL.LU.64 R232, [R1+0xa0e8] ;  /* 0x00a0e80001e87983 */ /* 0x000ea80000300a00 */
[----:B------:R-:W2:Y:S01]  /*140570*/  LDL.LU.64 R56, [R1+0x4b68] ;  /* 0x004b680001387983 */ /* 0x000ea20000300a00 */
[----:B------:R-:W-:-:S02]  /*140580*/  IADD3 R208, P2, PT, R212, R226, RZ ;  /* 0x000000e2d4d07210 */ /* 0x000fc40007f5e0ff */
[----:B------:R-:W-:Y:S01]  /*140590*/  IADD3 R210, P3, PT, R168, R226, RZ ;  /* 0x000000e2a8d27210 */ /* 0x000fe20007f7e0ff */
[----:B------:R-:W-:Y:S02]  /*1405a0*/  IMAD.MOV.U32 R59, RZ, RZ, R236 ;  /* 0x000000ffff3b7224 */ /* 0x000fe400078e00ec */
[----:B------:R-:W-:Y:S01]  /*1405b0*/  IMAD.MOV.U32 R58, RZ, RZ, R237 ;  /* 0x000000ffff3a7224 */ /* 0x000fe200078e00ed */
[----:B------:R-:W-:Y:S01]  /*1405c0*/  IADD3.X R207, PT, PT, R213, R2, RZ, P2, !PT ;  /* 0x00000002d5cf7210 */ /* 0x000fe200017fe4ff */
[----:B------:R-:W-:Y:S01]  /*1405d0*/  IMAD.X R209, R169, 0x1, R2, P3 ;  /* 0x00000001a9d17824 */ /* 0x000fe200018e0602 */
[----:B------:R-:W3:Y:S04]  /*1405e0*/  LDL.LU.64 R212, [R1+0x4830] ;  /* 0x0048300001d47983 */ /* 0x000ee80000300a00 */
[----:B------:R-:W3:Y:S01]  /*1405f0*/  LDL.LU.64 R168, [R1+0x4828] ;  /* 0x0048280001a87983 */ /* 0x000ee20000300a00 */
[----:B------:R-:W-:-:S05]  /*140600*/  IADD3 R236, P0, PT, R76, R226, RZ ;  /* 0x000000e24cec7210 */ /* 0x000fca0007f1e0ff */
[----:B------:R1:W-:Y:S02]  /*140610*/  STL [R1+0x900], R236 ;  /* 0x000900ec01007387 */ /* 0x0003e40000100800 */
[-C--:B-1----:R-:W-:Y:S02]  /*140620*/  IADD3 R236, P2, PT, R244, R226.reuse, RZ ;  /* 0x000000e2f4ec7210 */ /* 0x082fe40007f5e0ff */
[----:B--2---:R-:W-:-:S05]  /*140630*/  IADD3 R237, P1, PT, R56, R226, RZ ;  /* 0x000000e238ed7210 */ /* 0x004fca0007f3e0ff */
[----:B------:R3:W-:Y:S04]  /*140640*/  STL [R1+0x920], R237 ;  /* 0x000920ed01007387 */ /* 0x0007e80000100800 */
[----:B------:R-:W-:Y:S01]  /*140650*/  STL [R1+0x940], R236 ;  /* 0x000940ec01007387 */ /* 0x000fe20000100800 */
[----:B---3--:R-:W-:Y:S02]  /*140660*/  IADD3 R237, P3, PT, R176, R226, RZ ;  /* 0x000000e2b0ed7210 */ /* 0x008fe40007f7e0ff */
[----:B------:R-:W-:-:S03]  /*140670*/  IADD3.X R226, PT, PT, R77, R2, RZ, P0, !PT ;  /* 0x000000024de27210 */ /* 0x000fc600007fe4ff */
[----:B------:R1:W-:Y:S04]  /*140680*/  STL [R1+0x960], R237 ;  /* 0x000960ed01007387 */ /* 0x0003e80000100800 */
[----:B-1----:R-:W2:Y:S04]  /*140690*/  LDL.LU.64 R236, [R1+0x4820] ;  /* 0x0048200001ec7983 */ /* 0x002ea80000300a00 */
[----:B------:R-:W3:Y:S01]  /*1406a0*/  LDL.LU.64 R76, [R1+0x4818] ;  /* 0x00481800014c7983 */ /* 0x000ee20000300a00 */
[----:B------:R-:W-:-:S03]  /*1406b0*/  IMAD.X R56, R57, 0x1, R2, P1 ;  /* 0x0000000139387824 */ /* 0x000fc600008e0602 */
[----:B------:R-:W-:Y:S04]  /*1406c0*/  STL [R1+0x8e4], R226 ;  /* 0x0008e4e201007387 */ /* 0x000fe80000100800 */
[----:B------:R1:W-:Y:S02]  /*1406d0*/  STL [R1+0x904], R56 ;  /* 0x0009043801007387 */ /* 0x0003e40000100800 */
[----:B-1----:R-:W-:Y:S01]  /*1406e0*/  HMMA.1688.F32.TF32 R56, R52, R58, R4 ;  /* 0x0000003a3438723c */ /* 0x002fe20000081004 */
[----:B------:R-:W1:Y:S01]  /*1406f0*/  LDC R7, c[0x0][0x3ac] ;  /* 0x0000eb00ff077b82 */ /* 0x000e620000000800 */
[--C-:B------:R-:W-:Y:S02]  /*140700*/  IMAD.X R226, R245, 0x1, R2.reuse, P2 ;  /* 0x00000001f5e27824 */ /* 0x100fe400010e0602 */
[----:B------:R-:W-:-:S03]  /*140710*/  IMAD.X R176, R177, 0x1, R2, P3 ;  /* 0x00000001b1b07824 */ /* 0x000fc600018e0602 */
[----:B------:R-:W-:Y:S04]  /*140720*/  STL [R1+0x924], R226 ;  /* 0x000924e201007387 */ /* 0x000fe80000100800 */
[----:B------:R1:W-:Y:S01]  /*140730*/  STL [R1+0x944], R176 ;  /* 0x000944b001007387 */ /* 0x0003e20000100800 */
[----:B------:R-:W-:Y:S01]  /*140740*/  HMMA.1688.F32.TF32 R12, R52, R78, R12 ;  /* 0x0000004e340c723c */ /* 0x000fe2000008100c */
[----:B-1----:R-:W-:-:S05]  /*140750*/  SHF.L.U32 R7, R7, 0x7, RZ ;  /* 0x0000000707077819 */ /* 0x002fca00000006ff */
[----:B------:R-:W-:Y:S01]  /*140760*/  IMAD.SHL.U32 R7, R7, 0x4, RZ ;  /* 0x0000000407077824 */ /* 0x000fe200078e00ff */
[----:B------:R1:W-:Y:S04]  /*140770*/  STL.64 [R1+0x1bd0], R56 ;  /* 0x001bd03801007387 */ /* 0x0003e80000100a00 */
[----:B------:R1:W-:Y:S04]  /*140780*/  STL.64 [R1+0x1bd8], R58 ;  /* 0x001bd83a01007387 */ /* 0x0003e80000100a00 */
[----:B------:R-:W4:Y:S01]  /*140790*/  LDL.LU.64 R244, [R1+0x4308] ;  /* 0x0043080001f47983 */ /* 0x000f220000300a00 */
[----:B------:R-:W-:-:S02]  /*1407a0*/  IADD3 R5, P0, PT, R212, R7, RZ ;  /* 0x00000007d4057210 */ /* 0x000fc40007f1e0ff */
[----:B------:R-:W-:-:S03]  /*1407b0*/  IADD3 R4, P1, PT, R168, R7, RZ ;  /* 0x00000007a8047210 */ /* 0x000fc60007f3e0ff */
[----:B------:R-:W-:Y:S04]  /*1407c0*/  STL [R1+0x9c4], R5 ;  /* 0x0009c40501007387 */ /* 0x000fe80000100800 */
[----:B------:R-:W4:Y:S04]  /*1407d0*/  LDL.LU.64 R176, [R1+0x4300] ;  /* 0x0043000001b07983 */ /* 0x000f280000300a00 */
[----:B------:R1:W-:Y:S02]  /*1407e0*/  STL [R1+0x9e4], R4 ;  /* 0x0009e40401007387 */ /* 0x0003e40000100800 */
[----:B-1----:R-:W-:Y:S01]  /*1407f0*/  IADD3.X R56, PT, PT, R213, R2, RZ, P0, !PT ;  /* 0x00000002d5387210 */ /* 0x002fe200007fe4ff */
[----:B------:R-:W-:Y:S01]  /*140800*/  IMAD.MOV.U32 R59, RZ, RZ, R109 ;  /* 0x000000ffff3b7224 */ /* 0x000fe200078e006d */
[----:B------:R-:W4:Y:S01]  /*140810*/  LDL.LU.64 R4, [R1+0x42f8] ;  /* 0x0042f80001047983 */ /* 0x000f220000300a00 */
[----:B--2---:R-:W-:-:S02]  /*140820*/  IADD3 R6, P2, PT, R236, R7, RZ ;  /* 0x00000007ec067210 */ /* 0x004fc40007f5e0ff */
[----:B---3--:R-:W-:-:S03]  /*140830*/  IADD3 R57, P3, PT, R76, R7, RZ ;  /* 0x000000074c397210 */ /* 0x008fc60007f7e0ff */
[----:B------:R1:W-:Y:S04]  /*140840*/  STL [R1+0xa04], R6 ;  /* 0x000a040601007387 */ /* 0x0003e80000100800 */
[----:B------:R-:W-:Y:S04]  /*140850*/  STL [R1+0xa20], R57 ;  /* 0x000a203901007387 */ /* 0x000fe80000100800 */
[----:B------:R-:W2:Y:S04]  /*140860*/  LDL.LU.64 R212, [R1+0x4210] ;  /* 0x0042100001d47983 */ /* 0x000ea80000300a00 */
[----:B------:R3:W-:Y:S01]  /*140870*/  STL [R1+0x9c0], R56 ;  /* 0x0009c03801007387 */ /* 0x0007e20000100800 */
[----:B------:R-:W-:-:S02]  /*140880*/  IMAD.X R109, R237, 0x1, R2, P2 ;  /* 0x00000001ed6d7824 */ /* 0x000fc400010e0602 */
[--C-:B-1----:R-:W-:Y:S02]  /*140890*/  IMAD.X R6, R169, 0x1, R2.reuse, P1 ;  /* 0x00000001a9067824 */ /* 0x102fe400008e0602 */
[----:B------:R-:W2:Y:S04]  /*1408a0*/  LDL.LU.64 R168, [R1+0x4208] ;  /* 0x0042080001a87983 */ /* 0x000ea80000300a00 */
[----:B------:R1:W-:Y:S04]  /*1408b0*/  STL [R1+0x9e0], R6 ;  /* 0x0009e00601007387 */ /* 0x0003e80000100800 */
[----:B---3--:R-:W3:Y:S04]  /*1408c0*/  LDL.LU.64 R56, [R1+0x4200] ;  /* 0x0042000001387983 */ /* 0x008ee80000300a00 */
[----:B------:R-:W2:Y:S04]  /*1408d0*/  LDL.LU.64 R236, [R1+0xa0e0] ;  /* 0x00a0e00001ec7983 */ /* 0x000ea80000300a00 */
[----:B------:R-:W-:Y:S04]  /*1408e0*/  STL [R1+0xa00], R109 ;  /* 0x000a006d01007387 */ /* 0x000fe80000100800 */
[----:B------:R-:W2:Y:S01]  /*1408f0*/  LDL.LU.64 R78, [R1+0xa0d8] ;  /* 0x00a0d800014e7983 */ /* 0x000ea20000300a00 */
[----:B-1----:R-:W-:-:S05]  /*140900*/  IMAD.X R6, R77, 0x1, R2, P3 ;  /* 0x000000014d067824 */ /* 0x002fca00018e0602 */
[----:B------:R-:W-:Y:S04]  /*140910*/  STL [R1+0xa1c], R6 ;  /* 0x000a1c0601007387 */ /* 0x000fe80000100800 */
[----:B------:R-:W2:Y:S04]  /*140920*/  LDL.LU.64 R76, [R1+0xa0d0] ;  /* 0x00a0d000014c7983 */ /* 0x000ea80000300a00 */
[----:B------:R-:W-:Y:S04]  /*140930*/  STL.64 [R1+0x1bc0], R12 ;  /* 0x001bc00c01007387 */ /* 0x000fe80000100a00 */
[----:B------:R1:W-:Y:S04]  /*140940*/  STL.64 [R1+0x1bc8], R14 ;  /* 0x001bc80e01007387 */ /* 0x0003e80000100a00 */
[----:B-1----:R-:W2:Y:S04]  /*140950*/  LDL.LU.64 R14, [R1+0x4310] ;  /* 0x00431000010e7983 */ /* 0x002ea80000300a00 */
[----:B------:R-:W3:Y:S01]  /*140960*/  LDL.LU.64 R12, [R1+0x41f8] ;  /* 0x0041f800010c7983 */ /* 0x000ee20000300a00 */
[----:B------:R-:W-:Y:S01]  /*140970*/  HMMA.1688.F32.TF32 R16, R52, R178, R16 ;  /* 0x000000b23410723c */ /* 0x000fe20000081010 */
[----:B------:R-:W-:Y:S01]  /*140980*/  IMAD.MOV.U32 R58, RZ, RZ, R110 ;  /* 0x000000ffff3a7224 */ /* 0x000fe200078e006e */
[----:B----4-:R-:W-:-:S02]  /*140990*/  IADD3 R110, P1, PT, R244, R7, RZ ;  /* 0x00000007f46e7210 */ /* 0x010fc40007f3e0ff */
[-C--:B------:R-:W-:Y:S02]  /*1409a0*/  IADD3 R109, P2, PT, R176, R7.reuse, RZ ;  /* 0x00000007b06d7210 */ /* 0x080fe40007f5e0ff */
[----:B--2---:R-:W-:-:S05]  /*1409b0*/  IADD3 R6, P0, PT, R14, R7, RZ ;  /* 0x000000070e067210 */ /* 0x004fca0007f1e0ff */
[----:B------:R1:W-:Y:S04]  /*1409c0*/  STL [R1+0xa8c], R6 ;  /* 0x000a8c0601007387 */ /* 0x0003e80000100800 */
[----:B------:R-:W-:Y:S01]  /*1409d0*/  STL [R1+0xaac], R110 ;  /* 0x000aac6e01007387 */ /* 0x000fe20000100800 */
[----:B------:R-:W-:-:S03]  /*1409e0*/  IADD3.X R15, PT, PT, R15, R2, RZ, P0, !PT ;  /* 0x000000020f0f7210 */ /* 0x000fc600007fe4ff */
[----:B------:R-:W-:Y:S01]  /*1409f0*/  STL [R1+0xb00], R109 ;  /* 0x000b006d01007387 */ /* 0x000fe20000100800 */
[----:B------:R-:W-:Y:S01]  /*140a00*/  IMAD.X R14, R245, 0x1, R2, P1 ;  /* 0x00000001f50e7824 */ /* 0x000fe200008e0602 */
[----:B-1----:R-:W-:-:S05]  /*140a10*/  IADD3 R6, P3, PT, R4, R7, RZ ;  /* 0x0000000704067210 */ /* 0x002fca0007f7e0ff */
[----:B------:R1:W-:Y:S01]  /*140a20*/  STL [R1+0xb08], R6 ;  /* 0x000b080601007387 */ /* 0x0003e20000100800 */
[----:B------:R-:W-:-:S03]  /*140a30*/  IMAD.X R4, R5, 0x1, R2, P3 ;  /* 0x0000000105047824 */ /* 0x000fc600018e0602 */
[----:B------:R-:W-:Y:S04]  /*140a40*/  STL [R1+0xa88], R15 ;  /* 0x000a880f01007387 */ /* 0x000fe80000100800 */
[----:B------:R-:W-:Y:S01]  /*140a50*/  STL [R1+0xaa8], R14 ;  /* 0x000aa80e01007387 */ /* 0x000fe20000100800 */
[----:B-1----:R-:W-:Y:S01]  /*140a60*/  IMAD.X R6, R177, 0x1, R2, P2 ;  /* 0x00000001b1067824 */ /* 0x002fe200010e0602 */
[----:B------:R-:W-:-:S04]  /*140a70*/  IADD3 R5, P1, PT, R168, R7, RZ ;  /* 0x00000007a8057210 */ /* 0x000fc80007f3e0ff */
[----:B------:R1:W-:Y:S04]  /*140a80*/  STL [R1+0xafc], R6 ;  /* 0x000afc0601007387 */ /* 0x0003e80000100800 */
[----:B------:R-:W2:Y:S04]  /*140a90*/  LDL.LU.64 R178, [R1+0xa0c8] ;  /* 0x00a0c80001b27983 */ /* 0x000ea80000300a00 */
[----:B------:R-:W-:Y:S04]  /*140aa0*/  STL [R1+0xb04], R4 ;  /* 0x000b040401007387 */ /* 0x000fe80000100800 */
[----:B------:R-:W4:Y:S04]  /*140ab0*/  LDL.LU.64 R176, [R1+0xa0c0] ;  /* 0x00a0c00001b07983 */ /* 0x000f280000300a00 */
[----:B------:R3:W-:Y:S04]  /*140ac0*/  STL.64 [R1+0x1bb0], R16 ;  /* 0x001bb01001007387 */ /* 0x0007e80000100a00 */
[----:B------:R3:W-:Y:S01]  /*140ad0*/  STL.64 [R1+0x1bb8], R18 ;  /* 0x001bb81201007387 */ /* 0x0007e20000100a00 */
[----:B-1----:R-:W-:-:S05]  /*140ae0*/  IADD3 R6, P0, PT, R212, R7, RZ ;  /* 0x00000007d4067210 */ /* 0x002fca0007f1e0ff */
[----:B------:R1:W-:Y:S04]  /*140af0*/  STL [R1+0xba0], R6 ;  /* 0x000ba00601007387 */ /* 0x0003e80000100800 */
[----:B------:R-:W2:Y:S04]  /*140b00*/  LDL.LU.64 R244, [R1+0x4e08] ;  /* 0x004e080001f47983 */ /* 0x000ea80000300a00 */
[----:B------:R-:W-:Y:S04]  /*140b10*/  STL [R1+0xba8], R5 ;  /* 0x000ba80501007387 */ /* 0x000fe80000100800 */
[----:B---3--:R-:W3:Y:S01]  /*140b20*/  LDL.LU.64 R16, [R1+0x4e00] ;  /* 0x004e000001107983 */ /* 0x008ee20000300a00 */
[----:B------:R-:W-:-:S02]  /*140b30*/  IADD3 R4, P2, PT, R56, R7, RZ ;  /* 0x0000000738047210 */ /* 0x000fc40007f5e0ff */
[----:B------:R-:W-:Y:S01]  /*140b40*/  IADD3 R18, P3, PT, R12, R7, RZ ;  /* 0x000000070c127210 */ /* 0x000fe20007f7e0ff */
[----:B------:R-:W-:Y:S02]  /*140b50*/  IMAD.X R19, R169, 0x1, R2, P1 ;  /* 0x00000001a9137824 */ /* 0x000fe400008e0602 */
[----:B------:R1:W-:Y:S04]  /*140b60*/  STL [R1+0xbb0], R4 ;  /* 0x000bb00401007387 */ /* 0x0003e80000100800 */
[----:B------:R-:W2:Y:S01]  /*140b70*/  LDL.LU.64 R14, [R1+0x4df8] ;  /* 0x004df800010e7983 */ /* 0x000ea20000300a00 */
[----:B-1----:R-:W-:-:S03]  /*140b80*/  IADD3.X R6, PT, PT, R213, R2, RZ, P0, !PT ;  /* 0x00000002d5067210 */ /* 0x002fc600007fe4ff */
[----:B------:R-:W4:Y:S04]  /*140b90*/  LDL.LU.64 R4, [R1+0x4df0] ;  /* 0x004df00001047983 */ /* 0x000f280000300a00 */
[----:B------:R1:W-:Y:S04]  /*140ba0*/  STL [R1+0xbb8], R18 ;  /* 0x000bb81201007387 */ /* 0x0003e80000100800 */
[----:B------:R1:W-:Y:S04]  /*140bb0*/  STL [R1+0xb9c], R6 ;  /* 0x000b9c0601007387 */ /* 0x0003e80000100800 */
[----:B------:R-:W-:Y:S04]  /*140bc0*/  STL [R1+0xba4], R19 ;  /* 0x000ba41301007387 */ /* 0x000fe80000100800 */
[----:B------:R-:W4:Y:S01]  /*140bd0*/  LDL.LU.64 R212, [R1+0x4ba0] ;  /* 0x004ba00001d47983 */ /* 0x000f220000300a00 */
[----:B-1----:R-:W-:-:S05]  /*140be0*/  IMAD.X R18, R57, 0x1, R2, P2 ;  /* 0x0000000139127824 */ /* 0x002fca00010e0602 */
[----:B------:R1:W-:Y:S04]  /*140bf0*/  STL [R1+0xbac], R18 ;  /* 0x000bac1201007387 */ /* 0x0003e80000100800 */
[----:B------:R-:W4:Y:S01]  /*140c00*/  LDL.LU.64 R168, [R1+0x4b98] ;  /* 0x004b980001a87983 */ /* 0x000f220000300a00 */
[----:B------:R-:W-:Y:S01]  /*140c10*/  HMMA.1688.F32.TF32 R56, R52, R58, R20 ;  /* 0x0000003a3438723c */ /* 0x000fe20000081014 */
[----:B------:R-:W-:-:S05]  /*140c20*/  IMAD.X R6, R13, 0x1, R2, P3 ;  /* 0x000000010d067824 */ /* 0x000fca00018e0602 */
[----:B------:R-:W-:Y:S01]  /*140c30*/  STL [R1+0xbb4], R6 ;  /* 0x000bb40601007387 */ /* 0x000fe20000100800 */
[----:B------:R-:W-:Y:S01]  /*140c40*/  MOV R22, R108 ;  /* 0x0000006c00167202 */ /* 0x000fe20000000f00 */
[----:B------:R-:W-:-:S11]  /*140c50*/  IMAD.MOV.U32 R23, RZ, RZ, R83 ;  /* 0x000000ffff177224 */ /* 0x000fd600078e0053 */
[----:B------:R-:W-:Y:S04]  /*140c60*/  STL.64 [R1+0x1ba0], R56 ;  /* 0x001ba03801007387 */ /* 0x000fe80000100a00 */
[----:B------:R3:W-:Y:S04]  /*140c70*/  STL.64 [R1+0x1ba8], R58 ;  /* 0x001ba83a01007387 */ /* 0x0007e80000100a00 */
[----:B-1----:R-:W4:Y:S04]  /*140c80*/  LDL.LU.64 R18, [R1+0x4b90] ;  /* 0x004b900001127983 */ /* 0x002f280000300a00 */
[----:B------:R-:W4:Y:S01]  /*140c90*/  LDL.LU.64 R12, [R1+0x4b88] ;  /* 0x004b8800010c7983 */ /* 0x000f220000300a00 */
[----:B------:R-:W-:Y:S03]  /*140ca0*/  HMMA.1688.F32.TF32 R24, R52, R22, R24 ;  /* 0x000000163418723c */ /* 0x000fe60000081018 */
[----:B------:R-:W4:Y:S01]  /*140cb0*/  LDL.LU.64 R22, [R1+0x4940] ;  /* 0x0049400001167983 */ /* 0x000f220000300a00 */
[----:B---3--:R-:W-:-:S05]  /*140cc0*/  IADD3 R59, P1, PT, R16, R7, RZ ;  /* 0x00000007103b7210 */ /* 0x008fca0007f3e0ff */
[----:B------:R-:W-:Y:S02]  /*140cd0*/  IMAD.X R58, R17, 0x1, R2, P1 ;  /* 0x00000001113a7824 */ /* 0x000fe400008e0602 */
[----:B------:R-:W3:Y:S01]  /*140ce0*/  LDL.LU.64 R16, [R1+0x4938] ;  /* 0x0049380001107983 */ /* 0x000ee20000300a00 */
[----:B--2---:R-:W-:-:S07]  /*140cf0*/  IADD3 R108, P2, PT, R14, R7, RZ ;  /* 0x000000070e6c7210 */ /* 0x004fce0007f5e0ff */
[----:B------:R-:W-:Y:S04]  /*140d00*/  STL.64 [R1+0x1b90], R24 ;  /* 0x001b901801007387 */ /* 0x000fe80000100a00 */
[----:B------:R-:W-:Y:S01]  /*140d10*/  STL.64 [R1+0x1b98], R26 ;  /* 0x001b981a01007387 */ /* 0x000fe20000100a00 */
[----:B----4-:R-:W-:Y:S02]  /*140d20*/  IADD3 R110, P3, PT, R4, R7, RZ ;  /* 0x00000007046e7210 */ /* 0x010fe40007f7e0ff */
[----:B------:R-:W-:-:S03]  /*140d30*/  IADD3.X R83, PT, PT, R15, R2, RZ, P2, !PT ;  /* 0x000000020f537210 */ /* 0x000fc600017fe4ff */
[----:B------:R-:W-:Y:S01]  /*140d40*/  IMAD.X R109, R5, 0x1, R2, P3 ;  /* 0x00000001056d7824 */ /* 0x000fe200018e0602 */
[----:B------:R-:W-:-:S05]  /*140d50*/  IADD3 R4, P1, PT, R168, R7, RZ ;  /* 0x00000007a8047210 */ /* 0x000fca0007f3e0ff */
[----:B------:R1:W-:Y:S04]  /*140d60*/  STL [R1+0x8c0], R4 ;  /* 0x0008c00401007387 */ /* 0x0003e80000100800 */
[----:B------:R-:W2:Y:S04]  /*140d70*/  LDL.LU.64 R14, [R1+0x4930] ;  /* 0x00493000010e7983 */ /* 0x000ea80000300a00 */
[----:B-1----:R-:W4:Y:S01]  /*140d80*/  LDL.LU.64 R4, [R1+0x4928] ;  /* 0x0049280001047983 */ /* 0x002f220000300a00 */
[----:B------:R-:W-:Y:S01]  /*140d90*/  HMMA.1688.F32.TF32 R28, R52, R170, R28 ;  /* 0x000000aa341c723c */ /* 0x000fe2000008101c */
[----:B------:R-:W-:-:S02]  /*140da0*/  IADD3 R57, P0, PT, R244, R7, RZ ;  /* 0x00000007f4397210 */ /* 0x000fc40007f1e0ff */
[-C--:B------:R-:W-:Y:S02]  /*140db0*/  IADD3 R20, P2, PT, R18, R7.reuse, RZ ;  /* 0x0000000712147210 */ /* 0x080fe40007f5e0ff */
[----:B------:R-:W-:-:S03]  /*140dc0*/  IADD3 R6, P3, PT, R12, R7, RZ ;  /* 0x000000070c067210 */ /* 0x000fc60007f7e0ff */
[----:B------:R-:W-:Y:S01]  /*140dd0*/  STL [R1+0x8d8], R20 ;  /* 0x0008d81401007387 */ /* 0x000fe20000100800 */
[----:B------:R-:W-:-:S03]  /*140de0*/  IMAD.X R18, R19, 0x1, R2, P2 ;  /* 0x0000000113127824 */ /* 0x000fc600010e0602 */
[----:B------:R1:W-:Y:S01]  /*140df0*/  STL [R1+0x8e0], R6 ;  /* 0x0008e00601007387 */ /* 0x0003e20000100800 */
[--C-:B------:R-:W-:Y:S01]  /*140e00*/  IMAD.X R56, R245, 0x1, R2.reuse, P0 ;  /* 0x00000001f5387824 */ /* 0x100fe200000e0602 */
[----:B------:R-:W-:Y:S01]  /*140e10*/  IADD3 R226, P0, PT, R212, R7, RZ ;  /* 0x00000007d4e27210 */ /* 0x000fe20007f1e0ff */
[----:B------:R-:W-:Y:S01]  /*140e20*/  IMAD.MOV.U32 R26, RZ, RZ, R227 ;  /* 0x000000ffff1a7224 */ /* 0x000fe200078e00e3 */
[----:B------:R-:W-:Y:S04]  /*140e30*/  STL [R1+0x8c4], R18 ;  /* 0x0008c41201007387 */ /* 0x000fe80000100800 */
[----:B------:R-:W4:Y:S01]  /*140e40*/  LDL.LU.64 R170, [R1+0xa0b8] ;  /* 0x00a0b80001aa7983 */ /* 0x000f220000300a00 */
[--C-:B-1----:R-:W-:Y:S02]  /*140e50*/  IMAD.X R6, R13, 0x1, R2.reuse, P3 ;  /* 0x000000010d067824 */ /* 0x102fe400018e0602 */
[----:B------:R-:W-:-:S02]  /*140e60*/  IMAD.X R227, R169, 0x1, R2, P1 ;  /* 0x00000001a9e37824 */ /* 0x000fc400008e0602 */
[----:B------:R-:W-:Y:S01]  /*140e70*/  IMAD.MOV.U32 R27, RZ, RZ, R225 ;  /* 0x000000ffff1b7224 */ /* 0x000fe200078e00e1 */
[----:B------:R-:W-:Y:S01]  /*140e80*/  IADD3.X R225, PT, PT, R213, R2, RZ, P0, !PT ;  /* 0x00000002d5e17210 */ /* 0x000fe200007fe4ff */
[----:B------:R-:W-:Y:S04]  /*140e90*/  STL [R1+0x8dc], R6 ;  /* 0x0008dc0601007387 */ /* 0x000fe80000100800 */
[----:B------:R-:W4:Y:S04]  /*140ea0*/  LDL.LU.64 R168, [R1+0xa0b0] ;  /* 0x00a0b00001a87983 */ /* 0x000f280000300a00 */
[----:B------:R-:W-:Y:S04]  /*140eb0*/  STL.64 [R1+0x1b80], R28 ;  /* 0x001b801c01007387 */ /* 0x000fe80000100a00 */
[----:B------:R1:W-:Y:S01]  /*140ec0*/  STL.64 [R1+0x1b88], R30 ;  /* 0x001b881e01007387 */ /* 0x0003e20000100a00 */
[----:B------:R-:W-:-:S02]  /*140ed0*/  IADD3 R12, P0, PT, R22, R7, RZ ;  /* 0x00000007160c7210 */ /* 0x000fc40007f1e0ff */
[----:B-1----:R-:W-:Y:S01]  /*140ee0*/  MOV R30, R239 ;  /* 0x000000ef001e7202 */ /* 0x002fe20000000f00 */
[----:B------:R-:W-:Y:S01]  /*140ef0*/  IMAD.MOV.U32 R31, RZ, RZ, R240 ;  /* 0x000000ffff1f7224 */ /* 0x000fe200078e00f0 */
[----:B------:R-:W4:Y:S04]  /*140f00*/  LDL.LU R239, [R1+0xa0ac] ;  /* 0x00a0ac0001ef7983 */ /* 0x000f280000300800 */
[----:B------:R-:W4:Y:S04]  /*140f10*/  LDL.LU R240, [R1+0xa0a8] ;  /* 0x00a0a80001f07983 */ /* 0x000f280000300800 */
[----:B------:R-:W4:Y:S04]  /*140f20*/  LDL.LU.64 R24, [R1+0x4390] ;  /* 0x0043900001187983 */ /* 0x000f280000300a00 */
[----:B------:R1:W-:Y:S04]  /*140f30*/  STL [R1+0x980], R12 ;  /* 0x0009800c01007387 */ /* 0x0003e80000100800 */
[----:B------:R-:W4:Y:S01]  /*140f40*/  LDL.LU.64 R20, [R1+0x4388] ;  /* 0x0043880001147983 */ /* 0x000f220000300a00 */
[----:B------:R-:W-:Y:S01]  /*140f50*/  IMAD.X R22, R23, 0x1, R2, P0 ;  /* 0x0000000117167824 */ /* 0x000fe200000e0602 */
[----:B---3--:R-:W-:-:S05]  /*140f60*/  IADD3 R6, P1, PT, R16, R7, RZ ;  /* 0x0000000710067210 */ /* 0x008fca0007f3e0ff */
[----:B------:R4:W-:Y:S04]  /*140f70*/  STL [R1+0x998], R6 ;  /* 0x0009980601007387 */ /* 0x0009e80000100800 */
[----:B------:R-:W3:Y:S04]  /*140f80*/  LDL.LU.64 R18, [R1+0x4380] ;  /* 0x0043800001127983 */ /* 0x000ee80000300a00 */
[----:B-1----:R-:W3:Y:S01]  /*140f90*/  LDL.LU.64 R12, [R1+0x4378] ;  /* 0x00437800010c7983 */ /* 0x002ee20000300a00 */
[----:B------:R-:W-:Y:S01]  /*140fa0*/  IMAD.X R16, R17, 0x1, R2, P1 ;  /* 0x0000000111107824 */ /* 0x000fe200008e0602 */
[----:B--2---:R-:W-:-:S05]  /*140fb0*/  IADD3 R28, P2, PT, R14, R7, RZ ;  /* 0x000000070e1c7210 */ /* 0x004fca0007f5e0ff */
[----:B------:R-:W-:Y:S01]  /*140fc0*/  STL [R1+0x9a0], R28 ;  /* 0x0009a01c01007387 */ /* 0x000fe20000100800 */
[----:B----4-:R-:W-:-:S05]  /*140fd0*/  IADD3 R6, P3, PT, R4, R7, RZ ;  /* 0x0000000704067210 */ /* 0x010fca0007f7e0ff */
[----:B------:R1:W-:Y:S04]  /*140fe0*/  STL [R1+0x9b8], R6 ;  /* 0x0009b80601007387 */ /* 0x0003e80000100800 */
[----:B------:R2:W-:Y:S04]  /*140ff0*/  STL [R1+0x964], R22 ;  /* 0x0009641601007387 */ /* 0x0005e80000100800 */
[----:B------:R4:W-:Y:S01]  /*141000*/  STL [R1+0x984], R16 ;  /* 0x0009841001007387 */ /* 0x0009e20000100800 */
[----:B-1----:R-:W-:-:S03]  /*141010*/  IADD3.X R6, PT, PT, R15, R2, RZ, P2, !PT ;  /* 0x000000020f067210 */ /* 0x002fc600017fe4ff */
[----:B--2---:R-:W2:Y:S04]  /*141020*/  LDL.LU.64 R22, [R1+0x4290] ;  /* 0x0042900001167983 */ /* 0x004ea80000300a00 */
[----:B------:R-:W-:Y:S04]  /*141030*/  STL [R1+0x99c], R6 ;  /* 0x00099c0601007387 */ /* 0x000fe80000100800 */
[----:B----4-:R-:W4:Y:S01]  /*141040*/  LDL.LU.64 R16, [R1+0x4288] ;  /* 0x0042880001107983 */ /* 0x010f220000300a00 */
[----:B------:R-:W-:-:S05]  /*141050*/  IMAD.X R4, R5, 0x1, R2, P3 ;  /* 0x0000000105047824 */ /* 0x000fca00018e0602 */
[----:B------:R1:W-:Y:S04]  /*141060*/  STL [R1+0x9a4], R4 ;  /* 0x0009a40401007387 */ /* 0x0003e80000100800 */
[----:B------:R-:W4:Y:S01]  /*141070*/  LDL.LU.64 R14, [R1+0x4280] ;  /* 0x00428000010e7983 */ /* 0x000f220000300a00 */
[----:B------:R-:W-:Y:S01]  /*141080*/  HMMA.1688.F32.TF32 R28, R52, R30, R32 ;  /* 0x0000001e341c723c */ /* 0x000fe20000081020 */
[----:B------:R-:W-:Y:S02]  /*141090*/  IMAD.MOV.U32 R34, RZ, RZ, R241 ;  /* 0x000000ffff227224 */ /* 0x000fe400078e00f1 */
[----:B------:R-:W-:Y:S01]  /*1410a0*/  IMAD.MOV.U32 R35, RZ, RZ, R242 ;  /* 0x000000ffff237224 */ /* 0x000fe200078e00f2 */
[----:B-1----:R-:W-:-:S15]  /*1410b0*/  IADD3 R4, P0, PT, R24, R7, RZ ;  /* 0x0000000718047210 */ /* 0x002fde0007f1e0ff */
[----:B------:R1:W-:Y:S04]  /*1410c0*/  STL.64 [R1+0x1b70], R28 ;  /* 0x001b701c01007387 */ /* 0x0003e80000100a00 */
[----:B------:R-:W-:Y:S04]  /*1410d0*/  STL.64 [R1+0x1b78], R30 ;  /* 0x001b781e01007387 */ /* 0x000fe80000100a00 */
[----:B------:R-:W4:Y:S04]  /*1410e0*/  LDL.LU R241, [R1+0xa0a4] ;  /* 0x00a0a40001f17983 */ /* 0x000f280000300800 */
[----:B------:R-:W4:Y:S04]  /*1410f0*/  LDL.LU R242, [R1+0xa0a0] ;  /* 0x00a0a00001f27983 */ /* 0x000f280000300800 */
[----:B------:R1:W-:Y:S02]  /*141100*/  STL [R1+0x9ec], R4 ;  /* 0x0009ec0401007387 */ /* 0x0003e40000100800 */
[----:B-1----:R-:W-:-:S02]  /*141110*/  IADD3 R28, P1, PT, R20, R7, RZ ;  /* 0x00000007141c7210 */ /* 0x002fc40007f3e0ff */
[----:B------:R-:W4:Y:S04]  /*141120*/  LDL.LU.64 R4, [R1+0x4278] ;  /* 0x0042780001047983 */ /* 0x000f280000300a00 */
[----:B------:R1:W-:Y:S01]  /*141130*/  STL [R1+0xa0c], R28 ;  /* 0x000a0c1c01007387 */ /* 0x0003e20000100800 */
[----:B------:R-:W-:Y:S01]  /*141140*/  IMAD.X R20, R21, 0x1, R2, P1 ;  /* 0x0000000115147824 */ /* 0x000fe200008e0602 */
[----:B---3--:R-:W-:-:S05]  /*141150*/  IADD3 R6, P2, PT, R18, R7, RZ ;  /* 0x0000000712067210 */ /* 0x008fca0007f5e0ff */
[----:B------:R3:W-:Y:S01]  /*141160*/  STL [R1+0xa2c], R6 ;  /* 0x000a2c0601007387 */ /* 0x0007e20000100800 */
[----:B-1----:R-:W-:Y:S02]  /*141170*/  IADD3 R28, P3, PT, R12, R7, RZ ;  /* 0x000000070c1c7210 */ /* 0x002fe40007f7e0ff */
[----:B---3--:R-:W-:Y:S02]  /*141180*/  IADD3.X R6, PT, PT, R25, R2, RZ, P0, !PT ;  /* 0x0000000219067210 */ /* 0x008fe400007fe4ff */
[----:B------:R-:W-:Y:S01]  /*141190*/  HMMA.1688.F32.TF32 R24, R52, R26, R36 ;  /* 0x0000001a3418723c */ /* 0x000fe20000081024 */
[----:B------:R-:W-:Y:S01]  /*1411a0*/  STL [R1+0xa4c], R28 ;  /* 0x000a4c1c01007387 */ /* 0x000fe20000100800 */
[----:B------:R-:W-:-:S03]  /*1411b0*/  IMAD.X R18, R19, 0x1, R2, P2 ;  /* 0x0000000113127824 */ /* 0x000fc600010e0602 */
[----:B------:R1:W-:Y:S04]  /*1411c0*/  STL [R1+0x9e8], R6 ;  /* 0x0009e80601007387 */ /* 0x0003e80000100800 */
[----:B------:R-:W-:Y:S04]  /*1411d0*/  STL [R1+0xa08], R20 ;  /* 0x000a081401007387 */ /* 0x000fe80000100800 */
[----:B------:R-:W-:Y:S01]  /*1411e0*/  STL [R1+0xa28], R18 ;  /* 0x000a281201007387 */ /* 0x000fe20000100800 */
[----:B-1----:R-:W-:-:S05]  /*1411f0*/  IMAD.X R6, R13, 0x1, R2, P3 ;  /* 0x000000010d067824 */ /* 0x002fca00018e0602 */
[----:B------:R4:W-:Y:S04]  /*141200*/  STL [R1+0xa48], R6 ;  /* 0x000a480601007387 */ /* 0x0009e80000100800 */
[----:B------:R1:W-:Y:S04]  /*141210*/  STL.64 [R1+0x1b60], R24 ;  /* 0x001b601801007387 */ /* 0x0003e80000100a00 */
[----:B------:R-:W-:Y:S01]  /*141220*/  STL.64 [R1+0x1b68], R26 ;  /* 0x001b681a01007387 */ /* 0x000fe20000100a00 */
[-C--:B--2---:R-:W-:Y:S02]  /*141230*/  IADD3 R12, P0, PT, R22, R7.reuse, RZ ;  /* 0x00000007160c7210 */ /* 0x084fe40007f1e0ff */
[----:B----4-:R-:W-:-:S03]  /*141240*/  IADD3 R6, P1, PT, R16, R7, RZ ;  /* 0x0000000710067210 */ /* 0x010fc60007f3e0ff */
[----:B------:R-:W-:Y:S04]  /*141250*/  STL [R1+0x9cc], R12 ;  /* 0x0009cc0c01007387 */ /* 0x000fe80000100800 */
[----:B------:R2:W-:Y:S04]  /*141260*/  STL [R1+0xa6c], R6 ;  /* 0x000a6c0601007387 */ /* 0x0005e80000100800 */
[----:B-1----:R-:W3:Y:S04]  /*141270*/  LDL.LU.64 R24, [R1+0x4de8] ;  /* 0x004de80001187983 */ /* 0x002ee80000300a00 */
[----:B------:R-:W4:Y:S01]  /*141280*/  LDL.LU.64 R20, [R1+0x4de0] ;  /* 0x004de00001147983 */ /* 0x000f220000300a00 */
[----:B--2---:R-:W-:-:S05]  /*141290*/  IADD3 R6, P2, PT, R14, R7, RZ ;  /* 0x000000070e067210 */ /* 0x004fca0007f5e0ff */
[----:B------:R1:W-:Y:S04]  /*1412a0*/  STL [R1+0xb10], R6 ;  /* 0x000b100601007387 */ /* 0x0003e80000100800 */
[----:B------:R-:W2:Y:S04]  /*1412b0*/  LDL.LU.64 R18, [R1+0x4dd8] ;  /* 0x004dd80001127983 */ /* 0x000ea80000300a00 */
[----:B------:R-:W2:Y:S01]  /*1412c0*/  LDL.LU.64 R12, [R1+0x4dd0] ;  /* 0x004dd000010c7983 */ /* 0x000ea20000300a00 */
[----:B------:R-:W-:Y:S01]  /*1412d0*/  HMMA.1688.F32.TF32 R32, R52, R34, R40 ;  /* 0x000000223420723c */ /* 0x000fe20000081028 */
[----:B------:R-:W-:-:S02]  /*1412e0*/  IMAD.X R22, R23, 0x1, R2, P0 ;  /* 0x0000000117167824 */ /* 0x000fc400000e0602 */
[----:B------:R-:W-:Y:S01]  /*1412f0*/  IMAD.X R16, R17, 0x1, R2, P1 ;  /* 0x0000000111107824 */ /* 0x000fe200008e0602 */
[----:B-1----:R-:W-:-:S05]  /*141300*/  IADD3 R6, P3, PT, R4, R7, RZ ;  /* 0x0000000704067210 */ /* 0x002fca0007f7e0ff */
[----:B------:R1:W-:Y:S01]  /*141310*/  STL [R1+0xb18], R6 ;  /* 0x000b180601007387 */ /* 0x0003e20000100800 */
[----:B------:R-:W-:-:S03]  /*141320*/  IMAD.X R4, R5, 0x1, R2, P3 ;  /* 0x0000000105047824 */ /* 0x000fc600018e0602 */
[----:B------:R-:W-:Y:S04]  /*141330*/  STL [R1+0x9c8], R22 ;  /* 0x0009c81601007387 */ /* 0x000fe80000100800 */
[----:B------:R1:W-:Y:S02]  /*141340*/  STL [R1+0xa68], R16 ;  /* 0x000a681001007387 */ /* 0x0003e40000100800 */
[----:B-1----:R-:W-:-:S05]  /*141350*/  IADD3.X R6, PT, PT, R15, R2, RZ, P2, !PT ;  /* 0x000000020f067210 */ /* 0x002fca00017fe4ff */
[----:B------:R-:W-:Y:S04]  /*141360*/  STL [R1+0xb0c], R6 ;  /* 0x000b0c0601007387 */ /* 0x000fe80000100800 */
[----:B------:R1:W-:Y:S04]  /*141370*/  STL [R1+0xb14], R4 ;  /* 0x000b140401007387 */ /* 0x0003e80000100800 */
[----:B------:R-:W-:Y:S04]  /*141380*/  STL.64 [R1+0x1ad0], R32 ;  /* 0x001ad02001007387 */ /* 0x000fe80000100a00 */
[----:B------:R3:W-:Y:S04]  /*141390*/  STL.64 [R1+0x1ad8], R34 ;  /* 0x001ad82201007387 */ /* 0x0007e80000100a00 */
[----:B------:R-:W2:Y:S04]  /*1413a0*/  LDL.LU.64 R26, [R1+0x4bd0] ;  /* 0x004bd000011a7983 */ /* 0x000ea80000300a00 */
[----:B------:R-:W2:Y:S01]  /*1413b0*/  LDL.LU.64 R16, [R1+0x4bc8] ;  /* 0x004bc80001107983 */ /* 0x000ea20000300a00 */
[----:B------:R-:W-:Y:S03]  /*1413c0*/  HMMA.1688.F32.TF32 R44, R52, R214, R44 ;  /* 0x000000d6342c723c */ /* 0x000fe6000008102c */
[----:B------:R-:W2:Y:S04]  /*1413d0*/  LDL.LU.64 R14, [R1+0x4bc0] ;  /* 0x004bc000010e7983 */ /* 0x000ea80000300a00 */
[----:B-1----:R-:W2:Y:S01]  /*1413e0*/  LDL.LU.64 R4, [R1+0x4bb8] ;  /* 0x004bb80001047983 */ /* 0x002ea20000300a00 */
[----:B---3--:R-:W-:-:S02]  /*1413f0*/  IADD3 R35, P0, PT, R24, R7, RZ ;  /* 0x0000000718237210 */ /* 0x008fc40007f1e0ff */
[----:B----4-:R-:W-:Y:S02]  /*141400*/  IADD3 R37, P1, PT, R20, R7, RZ ;  /* 0x0000000714257210 */ /* 0x010fe40007f3e0ff */
[----:B------:R-:W-:-:S03]  /*141410*/  IADD3.X R34, PT, PT, R25, R2, RZ, P0, !PT ;  /* 0x0000000219227210 */ /* 0x000fc600007fe4ff */
[----:B------:R-:W-:Y:S01]  /*141420*/  IMAD.X R36, R21, 0x1, R2, P1 ;  /* 0x0000000115247824 */ /* 0x000fe200008e0602 */
[----:B------:R-:W3:Y:S04]  /*141430*/  LDL.LU.64 R24, [R1+0x4dc8] ;  /* 0x004dc80001187983 */ /* 0x000ee80000300a00 */
[----:B------:R-:W4:Y:S04]  /*141440*/  LDL.LU.64 R20, [R1+0x4dc0] ;  /* 0x004dc00001147983 */ /* 0x000f280000300a00 */
[----:B------:R-:W-:Y:S04]  /*141450*/  STL.64 [R1+0x1ac0], R44 ;  /* 0x001ac02c01007387 */ /* 0x000fe80000100a00 */
[----:B------:R1:W-:Y:S01]  /*141460*/  STL.64 [R1+0x1ac8], R46 ;  /* 0x001ac82e01007387 */ /* 0x0003e20000100a00 */
[----:B--2---:R-:W-:-:S02]  /*141470*/  IADD3 R39, P2, PT, R18, R7, RZ ;  /* 0x0000000712277210 */ /* 0x004fc40007f5e0ff */
[----:B------:R-:W-:-:S03]  /*141480*/  IADD3 R41, P3, PT, R12, R7, RZ ;  /* 0x000000070c297210 */ /* 0x000fc60007f7e0ff */
[--C-:B------:R-:W-:Y:S02]  /*141490*/  IMAD.X R38, R19, 0x1, R2.reuse, P2 ;  /* 0x0000000113267824 */ /* 0x100fe400010e0602 */
[----:B------:R-:W-:Y:S01]  /*1414a0*/  IMAD.X R40, R13, 0x1, R2, P3 ;  /* 0x000000010d287824 */ /* 0x000fe200018e0602 */
[----:B------:R-:W2:Y:S04]  /*1414b0*/  LDL.LU.64 R18, [R1+0x4db8] ;  /* 0x004db80001127983 */ /* 0x000ea80000300a00 */
[----:B------:R-:W2:Y:S04]  /*1414c0*/  LDL.LU.64 R12, [R1+0x4db0] ;  /* 0x004db000010c7983 */ /* 0x000ea80000300a00 */
[----:B-1----:R-:W3:Y:S04]  /*1414d0*/  LDL.LU.64 R46, [R1+0x4da8] ;  /* 0x004da800012e7983 */ /* 0x002ee80000300a00 */
[----:B------:R-:W3:Y:S01]  /*1414e0*/  LDL.LU.64 R44, [R1+0x4da0] ;  /* 0x004da000012c7983 */ /* 0x000ee20000300a00 */
[----:B------:R-:W-:Y:S01]  /*1414f0*/  MOV R30, R218 ;  /* 0x000000da001e7202 */ /* 0x000fe20000000f00 */
[----:B------:R-:W-:-:S07]  /*141500*/  IMAD.MOV.U32 R31, RZ, RZ, R217 ;  /* 0x000000ffff1f7224 */ /* 0x000fce00078e00d9 */
[----:B------:R-:W-:Y:S01]  /*141510*/  HMMA.1688.F32.TF32 R28, R52, R30, R48 ;  /* 0x0000001e341c723c */ /* 0x000fe20000081030 */
[----:B------:R-:W-:Y:S02]  /*141520*/  IMAD.MOV.U32 R22, RZ, RZ, R216 ;  /* 0x000000ffff167224 */ /* 0x000fe400078e00d8 */
[----:B------:R-:W-:-:S15]  /*141530*/  IMAD.MOV.U32 R23, RZ, RZ, R211 ;  /* 0x000000ffff177224 */ /* 0x000fde00078e00d3 */
[----:B------:R-:W-:Y:S01]  /*141540*/  NOP ;  /* 0x0000000000007918 */ /* 0x000fe20000000000 */
[----:B------:R4:W-:Y:S01]  /*141550*/  STL.64 [R1+0x1ab0], R28 ;  /* 0x001ab01c01007387 */ /* 0x0009e20000100a00 */
[----:B------:R-:W-:-:S05]  /*141560*/  IADD3 R214, P1, PT, R16, R7, RZ ;  /* 0x0000000710d67210 */ /* 0x000fca0007f3e0ff */
[--C-:B------:R-:W-:Y:S01]  /*141570*/  IMAD.X R213, R17, 0x1, R2.reuse, P1 ;  /* 0x0000000111d57824 */ /* 0x100fe200008e0602 */
[-C--:B------:R-:W-:Y:S02]  /*141580*/  IADD3 R218, P3, PT, R4, R7.reuse, RZ ;  /* 0x0000000704da7210 */ /* 0x080fe40007f7e0ff */
[----:B------:R-:W-:Y:S01]  /*141590*/  IADD3 R216, P2, PT, R14, R7, RZ ;  /* 0x000000070ed87210 */ /* 0x000fe20007f5e0ff */
[----:B------:R-:W-:Y:S04]  /*1415a0*/  STL.64 [R1+0x1ab8], R30 ;  /* 0x001ab81e01007387 */ /* 0x000fe80000100a00 */
[----:B------:R-:W3:Y:S01]  /*1415b0*/  LDL.LU.64 R16, [R1+0x4d98] ;  /* 0x004d980001107983 */ /* 0x000ee20000300a00 */
[--C-:B------:R-:W-:Y:S02]  /*1415c0*/  IMAD.X R217, R5, 0x1, R2.reuse, P3 ;  /* 0x0000000105d97824 */ /* 0x100fe400018e0602 */
[----:B------:R-:W-:-:S02]  /*1415d0*/  IMAD.X R215, R15, 0x1, R2, P2 ;  /* 0x000000010fd77824 */ /* 0x000fc400010e0602 */
[----:B------:R-:W3:Y:S04]  /*1415e0*/  LDL.LU.64 R14, [R1+0x4d90] ;  /* 0x004d9000010e7983 */ /* 0x000ee80000300a00 */
[----:B------:R-:W3:Y:S01]  /*1415f0*/  LDL.LU.64 R42, [R1+0x4d88] ;  /* 0x004d8800012a7983 */ /* 0x000ee20000300a00 */
[----:B----4-:R-:W-:-:S05]  /*141600*/  IADD3 R29, P1, PT, R20, R7, RZ ;  /* 0x00000007141d7210 */ /* 0x010fca0007f3e0ff */
[----:B------:R-:W-:Y:S02]  /*141610*/  IMAD.X R28, R21, 0x1, R2, P1 ;  /* 0x00000001151c7824 */ /* 0x000fe400008e0602 */
[----:B------:R-:W-:Y:S01]  /*141620*/  HMMA.1688.F32.TF32 R20, R52, R22, R72 ;  /* 0x000000163414723c */ /* 0x000fe20000081048 */
[----:B--2---:R-:W-:-:S05]  /*141630*/  IADD3 R33, P3, PT, R12, R7, RZ ;  /* 0x000000070c217210 */ /* 0x004fca0007f7e0ff */
[----:B------:R-:W-:Y:S02]  /*141640*/  IMAD.X R32, R13, 0x1, R2, P3 ;  /* 0x000000010d207824 */ /* 0x000fe400018e0602 */
[----:B------:R-:W2:Y:S11]  /*141650*/  LDL.LU.64 R12, [R1+0x4d80] ;  /* 0x004d8000010c7983 */ /* 0x000eb60000300a00 */
[----:B------:R3:W-:Y:S04]  /*141660*/  STL.64 [R1+0x1aa0], R20 ;  /* 0x001aa01401007387 */ /* 0x0007e80000100a00 */
[----:B------:R-:W-:Y:S01]  /*141670*/  STL.64 [R1+0x1aa8], R22 ;  /* 0x001aa81601007387 */ /* 0x000fe20000100a00 */
[----:B------:R-:W-:Y:S01]  /*141680*/  MOV R74, R243 ;  /* 0x000000f3004a7202 */ /* 0x000fe20000000f00 */
[----:B------:R-:W-:-:S02]  /*141690*/  IMAD.MOV.U32 R75, RZ, RZ, R248 ;  /* 0x000000ffff4b7224 */ /* 0x000fc400078e00f8 */
[----:B------:R-:W4:Y:S04]  /*1416a0*/  LDL.LU R243, [R1+0xa09c] ;  /* 0x00a09c0001f37983 */ /* 0x000f280000300800 */
[----:B------:R-:W4:Y:S01]  /*1416b0*/  LDL.LU R248, [R1+0xa098] ;  /* 0x00a0980001f87983 */ /* 0x000f220000300800 */
[----:B---3--:R-:W-:-:S05]  /*1416c0*/  IADD3 R21, P1, PT, R44, R7, RZ ;  /* 0x000000072c157210 */ /* 0x008fca0007f3e0ff */
[----:B------:R-:W-:Y:S02]  /*1416d0*/  IMAD.X R20, R45, 0x1, R2, P1 ;  /* 0x000000012d147824 */ /* 0x000fe400008e0602 */
[----:B------:R-:W3:Y:S01]  /*1416e0*/  LDL.LU.64 R44, [R1+0x4d78] ;  /* 0x004d7800012c7983 */ /* 0x000ee20000300a00 */
[----:B------:R-:W-:Y:S01]  /*1416f0*/  HMMA.1688.F32.TF32 R60, R52, R246, R60 ;  /* 0x000000f6343c723c */ /* 0x000fe2000008103c */
[----:B------:R-:W-:Y:S02]  /*141700*/  IMAD.MOV.U32 R50, RZ, RZ, R249 ;  /* 0x000000ffff327224 */ /* 0x000fe400078e00f9 */
[----:B------:R-:W-:Y:S01]  /*141710*/  IMAD.MOV.U32 R51, RZ, RZ, R250 ;  /* 0x000000ffff337224 */ /* 0x000fe200078e00fa */
[----:B------:R-:W4:Y:S04]  /*141720*/  LDL.LU R249, [R1+0xa094] ;  /* 0x00a0940001f97983 */ /* 0x000f280000300800 */
[----:B------:R-:W4:Y:S04]  /*141730*/  LDL.LU R250, [R1+0xa090] ;  /* 0x00a0900001fa7983 */ /* 0x000f280000300800 */
[----:B------:R-:W4:Y:S04]  /*141740*/  LDL.LU.64 R246, [R1+0xa088] ;  /* 0x00a0880001f67983 */ /* 0x000f280000300a00 */
[----:B------:R-:W4:Y:S01]  /*141750*/  LDL.LU.64 R244, [R1+0xa080] ;  /* 0x00a0800001f47983 */ /* 0x000f220000300a00 */
[----:B------:R-:W-:-:S03]  /*141760*/  IADD3 R212, P0, PT, R26, R7, RZ ;  /* 0x000000071ad47210 */ /* 0x000fc60007f1e0ff */
[----:B------:R-:W-:Y:S04]  /*141770*/  STL.64 [R1+0x1b50], R60 ;  /* 0x001b503c01007387 */ /* 0x000fe80000100a00 */
[----:B------:R1:W-:Y:S01]  /*141780*/  STL.64 [R1+0x1b58], R62 ;  /* 0x001b583e01007387 */ /* 0x0003e20000100a00 */
[----:B------:R-:W-:Y:S02]  /*141790*/  IADD3.X R211, PT, PT, R27, R2, RZ, P0, !PT ;  /* 0x000000021bd37210 */ /* 0x000fe400007fe4ff */
[-C--:B------:R-:W-:Y:S01]  /*1417a0*/  IADD3 R31, P2, PT, R18, R7.reuse, RZ ;  /* 0x00000007121f7210 */ /* 0x080fe20007f5e0ff */
[----:B-1----:R-:W-:Y:S01]  /*1417b0*/  HMMA.1688.F32.TF32 R60, R52, R74, R64 ;  /* 0x0000004a343c723c */ /* 0x002fe20000081040 */
[----:B------:R-:W-:-:S03]  /*1417c0*/  IADD3 R27, P0, PT, R24, R7, RZ ;  /* 0x00000007181b7210 */ /* 0x000fc60007f1e0ff */
[--C-:B------:R-:W-:Y:S01]  /*1417d0*/  IMAD.X R30, R19, 0x1, R2.reuse, P2 ;  /* 0x00000001131e7824 */ /* 0x100fe200010e0602 */
[-C--:B------:R-:W-:Y:S02]  /*1417e0*/  IADD3 R23, P2, PT, R16, R7.reuse, RZ ;  /* 0x0000000710177210 */ /* 0x080fe40007f5e0ff */
[-C--:B------:R-:W-:Y:S02]  /*1417f0*/  IADD3.X R26, PT, PT, R25, R2.reuse, RZ, P0, !PT ;  /* 0x00000002191a7210 */ /* 0x080fe400007fe4ff */
[-C--:B------:R-:W-:Y:S02]  /*141800*/  IADD3 R19, P0, PT, R46, R7.reuse, RZ ;  /* 0x000000072e137210 */ /* 0x080fe40007f1e0ff */
[----:B------:R-:W-:Y:S01]  /*141810*/  IADD3 R25, P3, PT, R14, R7, RZ ;  /* 0x000000070e197210 */ /* 0x000fe20007f7e0ff */
[----:B------:R-:W-:Y:S02]  /*141820*/  IMAD.MOV.U32 R46, RZ, RZ, R251 ;  /* 0x000000ffff2e7224 */ /* 0x000fe400078e00fb */
[----:B------:R-:W4:Y:S01]  /*141830*/  LDL.LU R251, [R1+0xa07c] ;  /* 0x00a07c0001fb7983 */ /* 0x000f220000300800 */
[----:B------:R-:W-:Y:S01]  /*141840*/  IADD3.X R22, PT, PT, R17, R2, RZ, P2, !PT ;  /* 0x0000000211167210 */ /* 0x000fe200017fe4ff */
[----:B------:R-:W-:-:S02]  /*141850*/  IMAD.X R18, R47, 0x1, R2, P0 ;  /* 0x000000012f127824 */ /* 0x000fc400000e0602 */
[----:B------:R-:W-:Y:S01]  /*141860*/  IMAD.X R24, R15, 0x1, R2, P3 ;  /* 0x000000010f187824 */ /* 0x000fe200018e0602 */
[----:B------:R-:W-:Y:S01]  /*141870*/  IADD3 R15, P0, PT, R42, R7, RZ ;  /* 0x000000072a0f7210 */ /* 0x000fe20007f1e0ff */
[----:B------:R1:W-:Y:S04]  /*141880*/  STL.64 [R1+0x1be0], R60 ;  /* 0x001be03c01007387 */ /* 0x0003e80000100a00 */
[----:B------:R-:W-:Y:S04]  /*141890*/  STL.64 [R1+0x1be8], R62 ;  /* 0x001be83e01007387 */ /* 0x000fe80000100a00 */
[----:B------:R-:W4:Y:S04]  /*1418a0*/  LDL.LU R6, [R1+0x8a74] ;  /* 0x008a740001067983 */ /* 0x000f280000300800 */
[----:B------:R-:W4:Y:S01]  /*1418b0*/  LDL.LU R5, [R1+0x8a78] ;  /* 0x008a780001057983 */ /* 0x000f220000300800 */
[----:B------:R-:W-:-:S03]  /*1418c0*/  IADD3.X R14, PT, PT, R43, R2, RZ, P0, !PT ;  /* 0x000000022b0e7210 */ /* 0x000fc600007fe4ff */
[----:B-1----:R-:W4:Y:S04]  /*1418d0*/  LDL.LU R60, [R1+0x8a80] ;  /* 0x008a8000013c7983 */ /* 0x002f280000300800 */
[----:B------:R-:W4:Y:S01]  /*1418e0*/  LDL.LU R61, [R1+0x8a7c] ;  /* 0x008a7c00013d7983 */ /* 0x000f220000300800 */
[----:B--2---:R-:W-:-:S05]  /*1418f0*/  IADD3 R17, P1, PT, R12, R7, RZ ;  /* 0x000000070c117210 */ /* 0x004fca0007f3e0ff */
[----:B------:R-:W-:Y:S01]  /*141900*/  IMAD.X R16, R13, 0x1, R2, P1 ;  /* 0x000000010d107824 */ /* 0x000fe200008e0602 */
[----:B---3--:R-:W-:Y:S02]  /*141910*/  IADD3 R13, P0, PT, R44, R7, RZ ;  /* 0x000000072c0d7210 */ /* 0x008fe40007f1e0ff */
[----:B------:R-:W2:Y:S01]  /*141920*/  LDL.LU R7, [R1+0x8a88] ;  /* 0x008a880001077983 */ /* 0x000ea20000300800 */
[----:B------:R-:W-:Y:S01]  /*141930*/  IMAD.MOV.U32 R47, RZ, RZ, R3 ;  /* 0x000000ffff2f7224 */ /* 0x000fe200078e0003 */
[C---:B------:R-:W-:Y:S01]  /*141940*/  HMMA.1688.F32.TF32 R48, R52.reuse, R50, R68 ;  /* 0x000000323430723c */ /* 0x040fe20000081044 */
[----:B------:R-:W1:Y:S07]  /*141950*/  S2R R4, SR_TID.X ;  /* 0x0000000000047919 */ /* 0x000e6e0000002100 */
[----:B------:R-:W-:Y:S01]  /*141960*/  HMMA.1688.F32.TF32 R8, R52, R46, R8 ;  /* 0x0000002e3408723c */ /* 0x000fe20000081008 */
[----:B------:R-:W3:Y:S01]  /*141970*/  S2R R3, SR_TID.X ;  /* 0x0000000000037919 */ /* 0x000ee20000002100 */
[----:B------:R-:W-:-:S02]  /*141980*/  UIMAD UR10, UR6, -0x80, UR7 ;  /* 0xffffff80060a78a4 */ /* 0x000fc4000f8e0207 */
[----:B------:R-:W-:Y:S02]  /*141990*/  UIADD3 UR9, UPT, UPT, UR9, 0x1, URZ ;  /* 0x0000000109097890 */ /* 0x000fe4000fffe0ff */
[----:B------:R-:W-:-:S05]  /*1419a0*/  UISETP.GT.AND UP1, UPT, UR10, URZ, UPT ;  /* 0x000000ff0a00728c */ /* 0x000fca000bf24270 */
[----:B------:R-:W-:Y:S04]  /*1419b0*/  STL.64 [R1+0x1bf0], R48 ;  /* 0x001bf03001007387 */ /* 0x000fe80000100a00 */
[----:B------:R-:W-:Y:S01]  /*1419c0*/  STL.64 [R1+0x1bf8], R50 ;  /* 0x001bf83201007387 */ /* 0x000fe20000100a00 */
[----:B------:R-:W-:Y:S02]  /*1419d0*/  USEL UR10, URZ, 0x4, !UP1 ;  /* 0x00000004ff0a7887 */ /* 0x000fe4000c800000 */
[----:B------:R-:W-:Y:S02]  /*1419e0*/  UIADD3 UR11, UPT, UPT, UR5, -0x2, URZ ;  /* 0xfffffffe050b7890 */ /* 0x000fe4000fffe0ff */
[----:B------:R-:W-:Y:S02]  /*1419f0*/  UISETP.GT.AND UP1, UPT, UR9, 0x1, UPT ;  /* 0x000000010900788c */ /* 0x000fe4000bf24270 */
[----:B------:R-:W-:-:S02]  /*141a00*/  UIMAD UR19, UR6, -0x80, UR7 ;  /* 0xffffff80061378a4 */ /* 0x000fc4000f8e0207 */
[----:B------:R-:W-:Y:S02]  /*141a10*/  UISETP.GE.AND UP0, UPT, UR6, UR11, UPT ;  /* 0x0000000b0600728c */ /* 0x000fe4000bf06270 */
[----:B------:R-:W-:Y:S01]  /*141a20*/  USEL UR9, UR9, URZ, !UP1 ;  /* 0x000000ff09097287 */ /* 0x000fe2000c800000 */
[----:B----4-:R-:W-:-:S05]  /*141a30*/  IADD3 R5, P2, PT, R5, R252, RZ ;  /* 0x000000fc05057210 */ /* 0x010fca0007f5e0ff */
[----:B------:R-:W-:Y:S01]  /*141a40*/  IMAD.X R6, R6, 0x1, R0, P2 ;  /* 0x0000000106067824 */ /* 0x000fe200010e0600 */
[----:B------:R-:W-:Y:S01]  /*141a50*/  IADD3 R60, P3, PT, R60, R252, RZ ;  /* 0x000000fc3c3c7210 */ /* 0x000fe20007f7e0ff */
[----:B------:R4:W-:Y:S03]  /*141a60*/  STL [R1+0x8a78], R5 ;  /* 0x008a780501007387 */ /* 0x0009e60000100800 */
[----:B------:R-:W-:Y:S01]  /*141a70*/  IADD3.X R61, PT, PT, R61, R0, RZ, P3, !PT ;  /* 0x000000003d3d7210 */ /* 0x000fe20001ffe4ff */
[----:B------:R-:W-:Y:S04]  /*141a80*/  STL [R1+0x8a80], R60 ;  /* 0x008a803c01007387 */ /* 0x000fe80000100800 */
[----:B------:R-:W-:Y:S04]  /*141a90*/  STL.64 [R1+0x1e60], R8 ;  /* 0x001e600801007387 */ /* 0x000fe80000100a00 */
[----:B------:R2:W-:Y:S04]  /*141aa0*/  STL.64 [R1+0x1e68], R10 ;  /* 0x001e680a01007387 */ /* 0x0005e80000100a00 */
[----:B------:R2:W-:Y:S01]  /*141ab0*/  STL [R1+0x8a74], R6 ;  /* 0x008a740601007387 */ /* 0x0005e20000100800 */
[----:B-1----:R-:W-:-:S02]  /*141ac0*/  LOP3.LUT R4, R4, 0x1f, RZ, 0xc0, !PT ;  /* 0x0000001f04047812 */ /* 0x002fc400078ec0ff */
[----:B---3--:R-:W-:Y:S02]  /*141ad0*/  LOP3.LUT R43, R3, 0x1f, RZ, 0xc0, !PT ;  /* 0x0000001f032b7812 */ /* 0x008fe400078ec0ff */
[----:B------:R-:W-:Y:S01]  /*141ae0*/  IADD3.X R12, PT, PT, R45, R2, RZ, P0, !PT ;  /* 0x000000022d0c7210 */ /* 0x000fe200007fe4ff */
[----:B------:R-:W-:Y:S01]  /*141af0*/  USEL UR10, UR10, URZ, !UP0 ;  /* 0x000000ff0a0a7287 */ /* 0x000fe2000c000000 */
[----:B------:R-:W-:Y:S02]  /*141b00*/  ISETP.GE.AND P0, PT, R4, UR19, PT ;  /* 0x0000001304007c0c */ /* 0x000fe4000bf06270 */
[C---:B------:R-:W-:Y:S01]  /*141b10*/  LOP3.LUT R4, R43.reuse, 0x40, RZ, 0xfc, !PT ;  /* 0x000000402b047812 */ /* 0x040fe200078efcff */
[----:B------:R-:W-:Y:S01]  /*141b20*/  ULEA UR21, UR9, UR4, 0x12 ;  /* 0x0000000409157291 */ /* 0x000fe2000f8e90ff */
[C---:B------:R-:W-:Y:S01]  /*141b30*/  LOP3.LUT R3, R43.reuse, 0x60, RZ, 0xfc, !PT ;  /* 0x000000602b037812 */ /* 0x040fe200078efcff */
[----:B------:R-:W-:Y:S01]  /*141b40*/  IMAD.SHL.U32 R42, R43, 0x4, RZ ;  /* 0x000000042b2a7824 */ /* 0x000fe200078e00ff */
[----:B------:R-:W-:Y:S01]  /*141b50*/  ISETP.GE.AND P4, PT, R4, UR19, PT ;  /* 0x0000001304007c0c */ /* 0x000fe2000bf86270 */
[----:B------:R-:W-:Y:S01]  /*141b60*/  IMAD.MOV.U32 R4, RZ, RZ, R5 ;  /* 0x000000ffff047224 */ /* 0x000fe200078e0005 */
[----:B------:R-:W-:-:S02]  /*141b70*/  ISETP.GE.AND P5, PT, R3, UR19, PT ;  /* 0x0000001303007c0c */ /* 0x000fc4000bfa6270 */
[----:B------:R-:W-:Y:S01]  /*141b80*/  ISETP.NE.U32.AND P1, PT, RZ, UR10, PT ;  /* 0x0000000aff007c0c */ /* 0x000fe2000bf25070 */
[----:B------:R-:W-:Y:S02]  /*141b90*/  VIADD R3, R42, UR21 ;  /* 0x000000152a037c36 */ /* 0x000fe40008000000 */
[----:B----4-:R-:W-:Y:S01]  /*141ba0*/  IMAD.MOV.U32 R5, RZ, RZ, R6 ;  /* 0x000000ffff057224 */ /* 0x010fe200078e0006 */
[----:B--2---:R-:W-:-:S05]  /*141bb0*/  IADD3 R7, P2, PT, R7, R252, RZ ;  /* 0x000000fc07077210 */ /* 0x004fca0007f5e0ff */
[----:B------:R-:W-:Y:S04]  /*141bc0*/  STL [R1+0x8a88], R7 ;  /* 0x008a880701007387 */ /* 0x000fe80000100800 */
[----:B------:R-:W-:Y:S04]  /*141bd0*/  STL [R1+0x8a7c], R61 ;  /* 0x008a7c3d01007387 */ /* 0x000fe80000100800 */
[----:B------:R-:W2:Y:S04]  /*141be0*/  LDL.LU R51, [R1+0x8a84] ;  /* 0x008a840001337983 */ /* 0x000ea80000300800 */
[----:B------:R-:W3:Y:S04]  /*141bf0*/  LDL.LU R50, [R1+0x8a8c] ;  /* 0x008a8c0001327983 */ /* 0x000ee80000300800 */
        /* <DEDUP_REMOVED lines=74> */
[----:B--2---:R-:W-:-:S03]  /*1420a0*/  IMAD.X R51, R51, 0x1, R0, P2 ;  /* 0x0000000133337824 */ /* 0x004fc600010e0600 */
[----:B------:R-:W-:Y:S04]  /*1420b0*/  STL.64 [R1+0xa1c0], R130 ;  /* 0x00a1c08201007387 */ /* 0x000fe80000100a00 */
[----:B------:R-:W-:Y:S01]  /*1420c0*/  STL.64 [R1+0xa1b8], R128 ;  /* 0x00a1b88001007387 */ /* 0x000fe20000100a00 */
[----:B----4-:R-:W-:-:S03]  /*1420d0*/  IADD3 R49, P3, PT, R49, R252, RZ ;  /* 0x000000fc31317210 */ /* 0x010fc60007f7e0ff */
        /* <DEDUP_REMOVED lines=15> */
[----:B------:R-:W-:Y:S06]  /*1421d0*/  BAR.SYNC.DEFER_BLOCKING 0x0 ;  /* 0x0000000000007b1d */ /* 0x000fec0000010000 */
        /* <DEDUP_REMOVED lines=21> */
[----:B---3--:R-:W-:-:S03]  /*142330*/  IADD3 R47, P2, PT, R47, R252, RZ ;  /* 0x000000fc2f2f7210 */ /* 0x008fc60007f5e0ff */
[----:B------:R-:W-:Y:S01]  /*142340*/  STL.64 [R1+0xa090], R16 ;  /* 0x00a0901001007387 */ /* 0x000fe20000100a00 */
[----:B------:R-:W-:-:S03]  /*142350*/  IMAD.X R50, R50, 0x1, R0, P3 ;  /* 0x0000000132327824 */ /* 0x000fc600018e0600 */
[----:B------:R-:W-:Y:S04]  /*142360*/  STL.64 [R1+0xa088], R14 ;  /* 0x00a0880e01007387 */ /* 0x000fe80000100a00 */
[----:B------:R2:W-:Y:S04]  /*142370*/  STL.64 [R1+0xa080], R12 ;  /* 0x00a0800c01007387 */ /* 0x0005e80000100a00 */
[----:B------:R-:W-:Y:S01]  /*142380*/  @!PT LDS RZ, [RZ] ;  /* 0x00000000fffff984 */ /* 0x000fe20000000800 */
[----:B------:R-:W-:Y:S01]  /*142390*/  @!PT LDS RZ, [RZ] ;  /* 0x00000000fffff984 */ /* 0x000fe20000000800 */
[----:B------:R-:W-:Y:S01]  /*1423a0*/  @!PT LDS RZ, [RZ] ;  /* 0x00000000fffff984 */ /* 0x000fe20000000800 */
[----:B------:R3:W-:Y:S04]  /*1423b0*/  LDGSTS.E [R3], desc[UR38][R4.64], P1 ;  /* 0x0000000004037fae */ /* 0x0007e800089a1026 */
[----:B-1----:R-:W4:Y:S04]  /*1423c0*/  LDL.LU R18, [R1+0x8ac0] ;  /* 0x008ac00001127983 */ /* 0x002f280000300800 */
[----:B------:R-:W-:Y:S01]  /*1423d0*/  STL [R1+0x8a90], R49 ;  /* 0x008a903101007387 */ /* 0x000fe20000100800 */
[----:B---3--:R-:W-:Y:S01]  /*1423e0*/  MOV R4, R60 ;  /* 0x0000003c00047202 */ /* 0x008fe20000000f00 */
[----:B------:R-:W-:-:S02]  /*1423f0*/  IMAD.MOV.U32 R5, RZ, RZ, R61 ;  /* 0x000000ffff057224 */ /* 0x000fc400078e003d */
[----:B------:R-:W-:Y:S04]  /*142400*/  STL [R1+0x8a84], R51 ;  /* 0x008a843301007387 */ /* 0x000fe80000100800 */
[----:B------:R-:W3:Y:S04]  /*142410*/  LDL.LU R9, [R1+0x8ac8] ;  /* 0x008ac80001097983 */ /* 0x000ee80000300800 */
[----:B--2---:R-:W2:Y:S04]  /*142420*/  LDL.LU R12, [R1+0x8ab4] ;  /* 0x008ab400010c7983 */ /* 0x004ea80000300800 */
[----:B------:R1:W-:Y:S04]  /*142430*/  LDGSTS.E [R3+0x80], desc[UR38][R4.64], P1 ;  /* 0x0008000004037fae */ /* 0x0003e800089a1026 */
[----:B------:R-:W-:Y:S04]  /*142440*/  STL [R1+0x8a98], R47 ;  /* 0x008a982f01007387 */ /* 0x000fe80000100800 */
[----:B------:R-:W-:Y:S01]  /*142450*/  STL [R1+0x8a8c], R50 ;  /* 0x008a8c3201007387 */ /* 0x000fe20000100800 */
[----:B-1----:R-:W-:Y:S01]  /*142460*/  IMAD.MOV.U32 R4, RZ, RZ, R7 ;  /* 0x000000ffff047224 */ /* 0x002fe200078e0007 */
[----:B------:R-:W-:-:S02]  /*142470*/  MOV R5, R51 ;  /* 0x0000003300057202 */ /* 0x000fc40000000f00 */
[----:B------:R-:W3:Y:S01]  /*142480*/  LDL.LU R20, [R1+0x8abc] ;  /* 0x008abc0001147983 */ /* 0x000ee20000300800 */
[----:B------:R-:W-:-:S03]  /*142490*/  IADD3 R10, P3, PT, R10, R252, RZ ;  /* 0x000000fc0a0a7210 */ /* 0x000fc60007f7e0ff */
[----:B------:R-:W3:Y:S01]  /*1424a0*/  LDL.LU R17, [R1+0x8ac4] ;  /* 0x008ac40001117983 */ /* 0x000ee20000300800 */
[----:B------:R-:W-:-:S03]  /*1424b0*/  IMAD.X R48, R48, 0x1, R0, P2 ;  /* 0x0000000130307824 */ /* 0x000fc600010e0600 */
[----:B------:R-:W3:Y:S01]  /*1424c0*/  LDL.LU R7, [R1+0x8ad0] ;  /* 0x008ad00001077983 */ /* 0x000ee20000300800 */
[----:B------:R-:W-:-:S03]  /*1424d0*/  IADD3 R6, P2, PT, R6, R252, RZ ;  /* 0x000000fc06067210 */ /* 0x000fc60007f5e0ff */
[----:B------:R1:W-:Y:S01]  /*1424e0*/  LDGSTS.E [R3+0x100], desc[UR38][R4.64], P1 ;  /* 0x0010000004037fae */ /* 0x0003e200089a1026 */
[----:B------:R-:W-:Y:S02]  /*1424f0*/  IADD3.X R46, PT, PT, R46, R0, RZ, P3, !PT ;  /* 0x000000002e2e7210 */ /* 0x000fe40001ffe4ff */
[-C--:B------:R-:W-:Y:S01]  /*142500*/  IADD3 R44, P3, PT, R44, R252.reuse, RZ ;  /* 0x000000fc2c2c7210 */ /* 0x080fe20007f7e0ff */
[----:B------:R1:W-:Y:S01]  /*142510*/  STL [R1+0x8aa0], R10 ;  /* 0x008aa00a01007387 */ /* 0x0003e20000100800 */
[----:B------:R-:W-:Y:S02]  /*142520*/  IMAD.X R8, R8, 0x1, R0, P2 ;  /* 0x0000000108087824 */ /* 0x000fe400010e0600 */
[----:B-1----:R-:W-:Y:S02]  /*142530*/  IMAD.MOV.U32 R4, RZ, RZ, R49 ;  /* 0x000000ffff047224 */ /* 0x002fe400078e0031 */
[----:B------:R-:W-:Y:S01]  /*142540*/  IMAD.MOV.U32 R5, RZ, RZ, R50 ;  /* 0x000000ffff057224 */ /* 0x000fe200078e0032 */
[----:B------:R-:W-:Y:S01]  /*142550*/  STL [R1+0x8a94], R48 ;  /* 0x008a943001007387 */ /* 0x000fe20000100800 */
[----:B------:R-:W-:-:S03]  /*142560*/  IADD3 R11, P2, PT, R11, R252, RZ ;  /* 0x000000fc0b0b7210 */ /* 0x000fc60007f5e0ff */
[----:B------:R1:W-:Y:S01]  /*142570*/  LDGSTS.E [R3+0x180], desc[UR38][R4.64], P1 ;  /* 0x0018000004037fae */ /* 0x0003e200089a1026 */
[----:B------:R-:W-:-:S03]  /*142580*/  IMAD.X R45, R45, 0x1, R0, P3 ;  /* 0x000000012d2d7824 */ /* 0x000fc600018e0600 */
[----:B------:R-:W3:Y:S04]  /*142590*/  LDL.LU R16, [R1+0x8acc] ;  /* 0x008acc0001107983 */ /* 0x000ee80000300800 */
[----:B------:R1:W-:Y:S02]  /*1425a0*/  STL [R1+0x8aa8], R6 ;  /* 0x008aa80601007387 */ /* 0x0003e40000100800 */
[----:B-1----:R-:W-:Y:S02]  /*1425b0*/  IMAD.MOV.U32 R4, RZ, RZ, R47 ;  /* 0x000000ffff047224 */ /* 0x002fe400078e002f */
[----:B------:R-:W-:Y:S01]  /*1425c0*/  IMAD.MOV.U32 R5, RZ, RZ, R48 ;  /* 0x000000ffff057224 */ /* 0x000fe200078e0030 */
[----:B------:R-:W-:Y:S04]  /*1425d0*/  STL [R1+0x8a9c], R46 ;  /* 0x008a9c2e01007387 */ /* 0x000fe80000100800 */
[----:B------:R-:W3:Y:S04]  /*1425e0*/  LDL.LU R13, [R1+0x8ad8] ;  /* 0x008ad800010d7983 */ /* 0x000ee80000300800 */
[----:B------:R-:W-:Y:S04]  /*1425f0*/  STL [R1+0x8ab0], R44 ;  /* 0x008ab02c01007387 */ /* 0x000fe80000100800 */
[----:B------:R1:W-:Y:S04]  /*142600*/  LDGSTS.E [R3+0x200], desc[UR38][R4.64], P1 ;  /* 0x0020000004037fae */ /* 0x0003e800089a1026 */
[----:B------:R1:W-:Y:S04]  /*142610*/  STL [R1+0x8aa4], R8 ;  /* 0x008aa40801007387 */ /* 0x0003e80000100800 */
[----:B------:R-:W3:Y:S01]  /*142620*/  LDL.LU R14, [R1+0x8ad4] ;  /* 0x008ad400010e7983 */ /* 0x000ee20000300800 */
[----:B-1----:R-:W-:Y:S01]  /*142630*/  MOV R4, R10 ;  /* 0x0000000a00047202 */ /* 0x002fe20000000f00 */
[----:B------:R-:W-:-:S02]  /*142640*/  IMAD.MOV.U32 R5, RZ, RZ, R46 ;  /* 0x000000ffff057224 */ /* 0x000fc400078e002e */
[----:B------:R-:W-:Y:S04]  /*142650*/  STL [R1+0x8ab8], R11 ;  /* 0x008ab80b01007387 */ /* 0x000fe80000100800 */
[----:B------:R-:W-:Y:S04]  /*142660*/  STL [R1+0x8aac], R45 ;  /* 0x008aac2d01007387 */ /* 0x000fe80000100800 */
[----:B------:R-:W3:Y:S04]  /*142670*/  LDL.LU R15, [R1+0x8adc] ;  /* 0x008adc00010f7983 */ /* 0x000ee80000300800 */
[----:B------:R-:W3:Y:S04]  /*142680*/  LDL.LU R10, [R1+0x8ae0] ;  /* 0x008ae000010a7983 */ /* 0x000ee80000300800 */
[----:B------:R1:W-:Y:S02]  /*142690*/  LDGSTS.E [R3+0x280], desc[UR38][R4.64], P1 ;  /* 0x0028000004037fae */ /* 0x0003e400089a1026 */
[----:B-1----:R-:W-:-:S02]  /*1426a0*/  IMAD.MOV.U32 R4, RZ, RZ, R6 ;  /* 0x000000ffff047224 */ /* 0x002fc400078e0006 */
[----:B------:R-:W3:Y:S01]  /*1426b0*/  LDL.LU R6, [R1+0x8ae8] ;  /* 0x008ae80001067983 */ /* 0x000ee20000300800 */
[----:B------:R-:W-:-:S03]  /*1426c0*/  MOV R5, R8 ;  /* 0x0000000800057202 */ /* 0x000fc60000000f00 */
[----:B------:R-:W3:Y:S04]  /*1426d0*/  LDL.LU R8, [R1+0x8af0] ;  /* 0x008af00001087983 */ /* 0x000ee80000300800 */
[----:B------:R1:W-:Y:S02]  /*1426e0*/  LDGSTS.E [R3+0x300], desc[UR38][R4.64], P1 ;  /* 0x0030000004037fae */ /* 0x0003e400089a1026 */
[----:B-1----:R-:W-:Y:S02]  /*1426f0*/  IMAD.MOV.U32 R4, RZ, RZ, R44 ;  /* 0x000000ffff047224 */ /* 0x002fe400078e002c */
[----:B------:R-:W-:-:S05]  /*142700*/  IMAD.MOV.U32 R5, RZ, RZ, R45 ;  /* 0x000000ffff057224 */ /* 0x000fca00078e002d */
[----:B------:R1:W-:Y:S02]  /*142710*/  LDGSTS.E [R3+0x380], desc[UR38][R4.64], P1 ;  /* 0x0038000004037fae */ /* 0x0003e400089a1026 */
[----:B-1----:R-:W-:Y:S01]  /*142720*/  IMAD.MOV.U32 R4, RZ, RZ, R11 ;  /* 0x000000ffff047224 */ /* 0x002fe200078e000b */
[----:B----4-:R-:W-:-:S05]  /*142730*/  IADD3 R18, P3, PT, R18, R252, RZ ;  /* 0x000000fc12127210 */ /* 0x010fca0007f7e0ff */
[----:B------:R-:W-:Y:S01]  /*142740*/  STL [R1+0x8ac0], R18 ;  /* 0x008ac01201007387 */ /* 0x000fe20000100800 */
[----:B--2---:R-:W-:Y:S01]  /*142750*/  IMAD.X R12, R12, 0x1, R0, P2 ;  /* 0x000000010c0c7824 */ /* 0x004fe200010e0600 */
[----:B---3--:R-:W-:-:S03]  /*142760*/  IADD3 R9, P2, PT, R9, R252, RZ ;  /* 0x000000fc09097210 */ /* 0x008fc60007f5e0ff */
[----:B------:R-:W-:Y:S01]  /*142770*/  IMAD.MOV.U32 R5, RZ, RZ, R12 ;  /* 0x000000ffff057224 */ /* 0x000fe200078e000c */
[----:B------:R1:W-:Y:S04]  /*142780*/  STL [R1+0x8ab4], R12 ;  /* 0x008ab40c01007387 */ /* 0x0003e80000100800 */
[----:B------:R-:W-:Y:S04]  /*142790*/  STL [R1+0x8ac8], R9 ;  /* 0x008ac80901007387 */ /* 0x000fe80000100800 */
[----:B------:R2:W-:Y:S01]  /*1427a0*/  LDGSTS.E [R3+0x400], desc[UR38][R4.64], P1 ;  /* 0x0040000004037fae */ /* 0x0005e200089a1026 */
[----:B------:R-:W-:Y:S01]  /*1427b0*/  IADD3.X R20, PT, PT, R20, R0, RZ, P3, !PT ;  /* 0x0000000014147210 */ /* 0x000fe20001ffe4ff */
[----:B------:R-:W-:-:S04]  /*1427c0*/  IMAD.X R17, R17, 0x1, R0, P2 ;  /* 0x0000000111117824 */ /* 0x000fc800010e0600 */
[----:B------:R3:W-:Y:S01]  /*1427d0*/  STL [R1+0x8abc], R20 ;  /* 0x008abc1401007387 */ /* 0x0007e20000100800 */
[----:B------:R-:W-:-:S03]  /*1427e0*/  IADD3 R7, P3, PT, R7, R252, RZ ;  /* 0x000000fc07077210 */ /* 0x000fc60007f7e0ff */
[----:B-1----:R-:W4:Y:S01]  /*1427f0*/  LDL.LU R12, [R1+0x8ae4] ;  /* 0x008ae400010c7983 */ /* 0x002f220000300800 */
[----:B--2---:R-:W-:-:S03]  /*142800*/  MOV R4, R18 ;  /* 0x0000001200047202 */ /* 0x004fc60000000f00 */
[----:B------:R-:W-:Y:S01]  /*142810*/  STL [R1+0x8ad0], R7 ;  /* 0x008ad00701007387 */ /* 0x000fe20000100800 */
[----:B------:R-:W-:-:S03]  /*142820*/  IMAD.MOV.U32 R5, RZ, RZ, R20 ;  /* 0x000000ffff057224 */ /* 0x000fc600078e0014 */
[----:B------:R1:W-:Y:S04]  /*142830*/  STL [R1+0x8ac4], R17 ;  /* 0x008ac41101007387 */ /* 0x0003e80000100800 */
[----:B------:R-:W2:Y:S04]  /*142840*/  LDL.LU R11, [R1+0x8aec] ;  /* 0x008aec00010b7983 */ /* 0x000ea80000300800 */
[----:B------:R-:W2:Y:S04]  /*142850*/  LDL.LU R19, [R1+0x88f8] ;  /* 0x0088f80001137983 */ /* 0x000ea80000300800 */
[----:B------:R1:W-:Y:S04]  /*142860*/  LDGSTS.E [R3+0x480], desc[UR38][R4.64], P1 ;  /* 0x0048000004037fae */ /* 0x0003e800089a1026 */
[----:B---3--:R-:W3:Y:S01]  /*142870*/  LDL.LU R20, [R1+0x88ec] ;  /* 0x0088ec0001147983 */ /* 0x008ee20000300800 */
[----:B------:R-:W-:-:S02]  /*142880*/  IMAD.X R16, R16, 0x1, R0, P3 ;  /* 0x0000000110107824 */ /* 0x000fc400018e0600 */
[----:B-1----:R-:W-:Y:S01]  /*142890*/  IMAD.MOV.U32 R4, RZ, RZ, R9 ;  /* 0x000000ffff047224 */ /* 0x002fe200078e0009 */
[----:B------:R-:W-:Y:S01]  /*1428a0*/  MOV R5, R17 ;  /* 0x0000001100057202 */ /* 0x000fe20000000f00 */
[----:B------:R-:W3:Y:S01]  /*1428b0*/  LDL.LU R9, [R1+0x88f0] ;  /* 0x0088f00001097983 */ /* 0x000ee20000300800 */
[----:B------:R-:W-:-:S03]  /*1428c0*/  IADD3 R13, P2, PT, R13, R252, RZ ;  /* 0x000000fc0d0d7210 */ /* 0x000fc60007f5e0ff */
[----:B------:R1:W-:Y:S04]  /*1428d0*/  STL [R1+0x8acc], R16 ;  /* 0x008acc1001007387 */ /* 0x0003e80000100800 */
[----:B------:R1:W-:Y:S04]  /*1428e0*/  LDGSTS.E [R3+0x500], desc[UR38][R4.64], P1 ;  /* 0x0050000004037fae */ /* 0x0003e800089a1026 */
[----:B------:R-:W3:Y:S04]  /*1428f0*/  LDL.LU R17, [R1+0x88e4] ;  /* 0x0088e40001117983 */ /* 0x000ee80000300800 */
[----:B------:R1:W-:Y:S01]  /*142900*/  STL [R1+0x8ad8], R13 ;  /* 0x008ad80d01007387 */ /* 0x0003e20000100800 */
[----:B------:R-:W-:-:S02]  /*142910*/  IMAD.X R14, R14, 0x1, R0, P2 ;  /* 0x000000010e0e7824 */ /* 0x000fc400010e0600 */
[----:B-1----:R-:W-:Y:S02]  /*142920*/  IMAD.MOV.U32 R4, RZ, RZ, R7 ;  /* 0x000000ffff047224 */ /* 0x002fe400078e0007 */
[----:B------:R-:W-:Y:S01]  /*142930*/  IMAD.MOV.U32 R5, RZ, RZ, R16 ;  /* 0x000000ffff057224 */ /* 0x000fe200078e0010 */
[----:B------:R-:W3:Y:S04]  /*142940*/  LDL.LU R7, [R1+0x88e8] ;  /* 0x0088e80001077983 */ /* 0x000ee80000300800 */
[----:B------:R-:W3:Y:S04]  /*142950*/  LDL.LU R16, [R1+0x88e0] ;  /* 0x0088e00001107983 */ /* 0x000ee80000300800 */
[----:B------:R1:W-:Y:S01]  /*142960*/  LDGSTS.E [R3+0x580], desc[UR38][R4.64], P1 ;  /* 0x0058000004037fae */ /* 0x0003e200089a1026 */
[----:B------:R-:W-:-:S04]  /*142970*/  IADD3 R10, P3, PT, R10, R252, RZ ;  /* 0x000000fc0a0a7210 */ /* 0x000fc80007f7e0ff */
[----:B------:R-:W-:Y:S01]  /*142980*/  IADD3.X R15, PT, PT, R15, R0, RZ, P3, !PT ;  /* 0x000000000f0f7210 */ /* 0x000fe20001ffe4ff */
[----:B------:R-:W-:Y:S01]  /*142990*/  STL [R1+0x8ae0], R10 ;  /* 0x008ae00a01007387 */ /* 0x000fe20000100800 */
[----:B-1----:R-:W-:-:S03]  /*1429a0*/  IMAD.MOV.U32 R4, RZ, RZ, R13 ;  /* 0x000000ffff047224 */ /* 0x002fc600078e000d */
[----:B------:R1:W-:Y:S01]  /*1429b0*/  STL [R1+0x8ad4], R14 ;  /* 0x008ad40e01007387 */ /* 0x0003e20000100800 */
[-C--:B------:R-:W-:Y:S02]  /*1429c0*/  IADD3 R6, P2, PT, R6, R252.reuse, RZ ;  /* 0x000000fc06067210 */ /* 0x080fe40007f5e0ff */
[----:B------:R-:W-:-:S03]  /*1429d0*/  IADD3 R8, P3, PT, R8, R252, RZ ;  /* 0x000000fc08087210 */ /* 0x000fc60007f7e0ff */
[----:B------:R-:W-:Y:S01]  /*1429e0*/  STL [R1+0x8ae8], R6 ;  /* 0x008ae80601007387 */ /* 0x000fe20000100800 */
[----:B------:R-:W-:-:S03]  /*1429f0*/  IMAD.MOV.U32 R5, RZ, RZ, R14 ;  /* 0x000000ffff057224 */ /* 0x000fc600078e000e */
[----:B------:R1:W-:Y:S04]  /*142a00*/  STL [R1+0x8adc], R15 ;  /* 0x008adc0f01007387 */ /* 0x0003e80000100800 */
[----:B------:R-:W3:Y:S04]  /*142a10*/  LDL.LU R13, [R1+0x88dc] ;  /* 0x0088dc00010d7983 */ /* 0x000ee80000300800 */
[----:B------:R-:W3:Y:S04]  /*142a20*/  LDL.LU R22, [R1+0x88d4] ;  /* 0x0088d40001167983 */ /* 0x000ee80000300800 */
[----:B------:R-:W-:Y:S04]  /*142a30*/  STL [R1+0x8af0], R8 ;  /* 0x008af00801007387 */ /* 0x000fe80000100800 */
[----:B-1----:R-:W3:Y:S01]  /*142a40*/  LDL.LU R14, [R1+0x88d8] ;  /* 0x0088d800010e7983 */ /* 0x002ee20000300800 */
[----:B------:R-:W-:-:S03]  /*142a50*/  UISETP.GT.AND UP1, UPT, UR19, 0x4, UPT ;  /* 0x000000041300788c */ /* 0x000fc6000bf24270 */
[----:B------:R1:W-:Y:S01]  /*142a60*/  LDGSTS.E [R3+0x600], desc[UR38][R4.64], P1 ;  /* 0x0060000004037fae */ /* 0x0003e200089a1026 */
[----:B------:R-:W-:-:S04]  /*142a70*/  USEL UR10, URZ, 0x4, !UP1 ;  /* 0x00000004ff0a7887 */ /* 0x000fc8000c800000 */
[----:B------:R-:W-:Y:S01]  /*142a80*/  USEL UR10, UR10, URZ, !UP0 ;  /* 0x000000ff0a0a7287 */ /* 0x000fe2000c000000 */
[----:B-1----:R-:W-:Y:S02]  /*142a90*/  IMAD.MOV.U32 R4, RZ, RZ, R10 ;  /* 0x000000ffff047224 */ /* 0x002fe400078e000a */
[----:B------:R-:W-:-:S05]  /*142aa0*/  IMAD.MOV.U32 R5, RZ, RZ, R15 ;  /* 0x000000ffff057224 */ /* 0x000fca00078e000f */
[----:B------:R1:W-:Y:S02]  /*142ab0*/  LDGSTS.E [R3+0x680], desc[UR38][R4.64], P1 ;  /* 0x0068000004037fae */ /* 0x0003e400089a1026 */
[----:B-1----:R-:W-:Y:S02]  /*142ac0*/  IMAD.MOV.U32 R4, RZ, RZ, R6 ;  /* 0x000000ffff047224 */ /* 0x002fe400078e0006 */
[----:B----4-:R-:W-:Y:S01]  /*142ad0*/  IMAD.X R12, R12, 0x1, R0, P2 ;  /* 0x000000010c0c7824 */ /* 0x010fe200010e0600 */
[----:B------:R-:W-:-:S04]  /*142ae0*/  ISETP.NE.U32.AND P2, PT, RZ, UR10, PT ;  /* 0x0000000aff007c0c */ /* 0x000fc8000bf45070 */
[----:B------:R1:W-:Y:S01]  /*142af0*/  STL [R1+0x8ae4], R12 ;  /* 0x008ae40c01007387 */ /* 0x0003e20000100800 */
[----:B------:R-:W-:-:S05]  /*142b00*/  MOV R5, R12 ;  /* 0x0000000c00057202 */ /* 0x000fca0000000f00 */
[----:B------:R4:W-:Y:S01]  /*142b10*/  LDGSTS.E [R3+0x700], desc[UR38][R4.64], P1 ;  /* 0x0070000004037fae */ /* 0x0009e200089a1026 */
[----:B--2---:R-:W-:Y:S02]  /*142b20*/  IADD3.X R11, PT, PT, R11, R0, RZ, P3, !PT ;  /* 0x000000000b0b7210 */ /* 0x004fe40001ffe4ff */
[----:B------:R-:W-:-:S03]  /*142b30*/  IADD3 R19, P3, PT, R19, R252, RZ ;  /* 0x000000fc13137210 */ /* 0x000fc60007f7e0ff */
[----:B------:R2:W-:Y:S04]  /*142b40*/  STL [R1+0x8aec], R11 ;  /* 0x008aec0b01007387 */ /* 0x0005e80000100800 */
[----:B------:R-:W3:Y:S02]  /*142b50*/  LDL.LU R10, [R1+0x88d0] ;  /* 0x0088d000010a7983 */ /* 0x000ee40000300800 */
[----:B---3--:R-:W-:Y:S02]  /*142b60*/  IMAD.X R20, R20, 0x1, R0, P3 ;  /* 0x0000000114147824 */ /* 0x008fe400018e0600 */
[----:B------:R3:W-:Y:S01]  /*142b70*/  STL [R1+0x88f8], R19 ;  /* 0x0088f81301007387 */ /* 0x0007e20000100800 */
[----:B----4-:R-:W-:-:S03]  /*142b80*/  IMAD.MOV.U32 R4, RZ, RZ, R8 ;  /* 0x000000ffff047224 */ /* 0x010fc600078e0008 */
[----:B------:R-:W4:Y:S01]  /*142b90*/  LDL.LU R15, [R1+0x88cc] ;  /* 0x0088cc00010f7983 */ /* 0x000f220000300800 */
[----:B------:R-:W-:-:S03]  /*142ba0*/  IMAD.MOV.U32 R5, RZ, RZ, R11 ;  /* 0x000000ffff057224 */ /* 0x000fc600078e000b */
[----:B------:R-:W4:Y:S01]  /*142bb0*/  LDL.LU R6, [R1+0x88c8] ;  /* 0x0088c80001067983 */ /* 0x000f220000300800 */
[----:B------:R-:W-:-:S03]  /*142bc0*/  IADD3 R9, P3, PT, R9, R252, RZ ;  /* 0x000000fc09097210 */ /* 0x000fc60007f7e0ff */
[----:B-1----:R-:W4:Y:S04]  /*142bd0*/  LDL.LU R12, [R1+0x88c4] ;  /* 0x0088c400010c7983 */ /* 0x002f280000300800 */
[----:B------:R-:W-:Y:S04]  /*142be0*/  STL [R1+0x88ec], R20 ;  /* 0x0088ec1401007387 */ /* 0x000fe80000100800 */
[----:B------:R-:W4:Y:S04]  /*142bf0*/  LDL.LU R8, [R1+0x88bc] ;  /* 0x0088bc0001087983 */ /* 0x000f280000300800 */
[----:B------:R1:W-:Y:S01]  /*142c00*/  STL [R1+0x88f0], R9 ;  /* 0x0088f00901007387 */ /* 0x0003e20000100800 */
[----:B------:R-:W-:-:S03]  /*142c10*/  IADD3.X R17, PT, PT, R17, R0, RZ, P3, !PT ;  /* 0x0000000011117210 */ /* 0x000fc60001ffe4ff */
[----:B------:R-:W4:Y:S04]  /*142c20*/  LDL.LU R18, [R1+0x88c0] ;  /* 0x0088c00001127983 */ /* 0x000f280000300800 */
[----:B------:R1:W-:Y:S04]  /*142c30*/  LDGSTS.E [R3+0x780], desc[UR38][R4.64], P1 ;  /* 0x0078000004037fae */ /* 0x0003e800089a1026 */
[----:B--2---:R-:W2:Y:S01]  /*142c40*/  LDL.LU R11, [R1+0x88b8] ;  /* 0x0088b800010b7983 */ /* 0x004ea20000300800 */
[----:B------:R-:W-:-:S03]  /*142c50*/  IADD3 R7, P1, PT, R7, R252, RZ ;  /* 0x000000fc07077210 */ /* 0x000fc60007f3e0ff */
[----:B------:R-:W2:Y:S01]  /*142c60*/  LDL.LU R21, [R1+0x88b4] ;  /* 0x0088b40001157983 */ /* 0x000ea20000300800 */
[----:B-1----:R-:W-:Y:S02]  /*142c70*/  IMAD.MOV.U32 R4, RZ, RZ, R19 ;  /* 0x000000ffff047224 */ /* 0x002fe400078e0013 */
[----:B------:R-:W-:Y:S01]  /*142c80*/  IMAD.MOV.U32 R5, RZ, RZ, R20 ;  /* 0x000000ffff057224 */ /* 0x000fe200078e0014 */
[----:B------:R-:W-:Y:S01]  /*142c90*/  IADD3 R16, P3, PT, R16, R252, RZ ;  /* 0x000000fc10107210 */ /* 0x000fe20007f7e0ff */
[----:B------:R-:W-:Y:S04]  /*142ca0*/  STL [R1+0x88e8], R7 ;  /* 0x0088e80701007387 */ /* 0x000fe80000100800 */
[----:B------:R1:W-:Y:S04]  /*142cb0*/  LDGSTS.E [R3+0x2000], desc[UR38][R4.64], P2 ;  /* 0x0200000004037fae */ /* 0x0003e800091a1026 */
[----:B------:R-:W-:Y:S04]  /*142cc0*/  STL [R1+0x88e4], R17 ;  /* 0x0088e41101007387 */ /* 0x000fe80000100800 */
[----:B---3--:R-:W3:Y:S01]  /*142cd0*/  LDL.LU R19, [R1+0x88b0] ;  /* 0x0088b00001137983 */ /* 0x008ee20000300800 */
[----:B-1----:R-:W-:Y:S01]  /*142ce0*/  MOV R4, R9 ;  /* 0x0000000900047202 */ /* 0x002fe20000000f00 */
[----:B------:R-:W-:-:S02]  /*142cf0*/  IMAD.MOV.U32 R5, RZ, RZ, R17 ;  /* 0x000000ffff057224 */ /* 0x000fc400078e0011 */
[----:B------:R-:W-:Y:S04]  /*142d00*/  STL [R1+0x88e0], R16 ;  /* 0x0088e01001007387 */ /* 0x000fe80000100800 */
[----:B------:R1:W-:Y:S01]  /*142d10*/  LDGSTS.E [R3+0x2080], desc[UR38][R4.64], P2 ;  /* 0x0208000004037fae */ /* 0x0003e200091a1026 */
[--C-:B------:R-:W-:Y:S02]  /*142d20*/  IMAD.X R13, R13, 0x1, R0.reuse, P1 ;  /* 0x000000010d0d7824 */ /* 0x100fe400008e0600 */
[----:B------:R-:W-:-:S03]  /*142d30*/  IMAD.X R22, R22, 0x1, R0, P3 ;  /* 0x0000000116167824 */ /* 0x000fc600018e0600 */
[----:B------:R1:W-:Y:S02]  /*142d40*/  STL [R1+0x88dc], R13 ;  /* 0x0088dc0d01007387 */ /* 0x0003e40000100800 */
[----:B-1----:R-:W-:Y:S02]  /*142d50*/  MOV R5, R13 ;  /* 0x0000000d00057202 */ /* 0x002fe40000000f00 */
[----:B------:R-:W3:Y:S01]  /*142d60*/  LDL.LU R9, [R1+0x88a8] ;  /* 0x0088a80001097983 */ /* 0x000ee20000300800 */
[----:B------:R-:W-:-:S03]  /*142d70*/  IADD3 R14, P1, PT, R14, R252, RZ ;  /* 0x000000fc0e0e7210 */ /* 0x000fc60007f3e0ff */
[----:B------:R-:W3:Y:S01]  /*142d80*/  LDL.LU R13, [R1+0x88ac] ;  /* 0x0088ac00010d7983 */ /* 0x000ee20000300800 */
[----:B------:R-:W-:-:S03]  /*142d90*/  IMAD.MOV.U32 R4, RZ, RZ, R7 ;  /* 0x000000ffff047224 */ /* 0x000fc600078e0007 */
[----:B------:R-:W-:Y:S04]  /*142da0*/  STL [R1+0x88d8], R14 ;  /* 0x0088d80e01007387 */ /* 0x000fe80000100800 */
[----:B------:R-:W-:Y:S04]  /*142db0*/  STL [R1+0x88d4], R22 ;  /* 0x0088d41601007387 */ /* 0x000fe80000100800 */
[----:B------:R-:W3:Y:S04]  /*142dc0*/  LDL.LU R20, [R1+0x88a4] ;  /* 0x0088a40001147983 */ /* 0x000ee80000300800 */
[----:B------:R-:W3:Y:S04]  /*142dd0*/  LDL.LU R17, [R1+0x889c] ;  /* 0x00889c0001117983 */ /* 0x000ee80000300800 */
[----:B------:R-:W3:Y:S04]  /*142de0*/  LDL.LU R7, [R1+0x88a0] ;  /* 0x0088a00001077983 */ /* 0x000ee80000300800 */
[----:B------:R1:W-:Y:S02]  /*142df0*/  LDGSTS.E [R3+0x2100], desc[UR38][R4.64], P2 ;  /* 0x0210000004037fae */ /* 0x0003e400091a1026 */
[----:B-1----:R-:W-:-:S02]  /*142e00*/  IMAD.MOV.U32 R4, RZ, RZ, R16 ;  /* 0x000000ffff047224 */ /* 0x002fc400078e0010 */
[----:B------:R-:W-:-:S05]  /*142e10*/  IMAD.MOV.U32 R5, RZ, RZ, R22 ;  /* 0x000000ffff057224 */ /* 0x000fca00078e0016 */
[----:B------:R1:W-:Y:S02]  /*142e20*/  LDGSTS.E [R3+0x2180], desc[UR38][R4.64], P2 ;  /* 0x0218000004037fae */ /* 0x0003e400091a1026 */
[----:B-1----:R-:W-:Y:S01]  /*142e30*/  IMAD.MOV.U32 R4, RZ, RZ, R14 ;  /* 0x000000ffff047224 */ /* 0x002fe200078e000e */
[----:B------:R-:W-:Y:S01]  /*142e40*/  IADD3 R10, P3, PT, R10, R252, RZ ;  /* 0x000000fc0a0a7210 */ /* 0x000fe20007f7e0ff */
[----:B----4-:R-:W-:-:S04]  /*142e50*/  IMAD.X R15, R15, 0x1, R0, P1 ;  /* 0x000000010f0f7824 */ /* 0x010fc800008e0600 */
[----:B------:R-:W-:Y:S01]  /*142e60*/  STL [R1+0x88d0], R10 ;  /* 0x0088d00a01007387 */ /* 0x000fe20000100800 */
[----:B------:R-:W-:Y:S01]  /*142e70*/  IADD3 R6, P1, PT, R6, R252, RZ ;  /* 0x000000fc06067210 */ /* 0x000fe20007f3e0ff */
[----:B------:R-:W-:Y:S02]  /*142e80*/  IMAD.MOV.U32 R5, RZ, RZ, R15 ;  /* 0x000000ffff057224 */ /* 0x000fe400078e000f */
[----:B------:R-:W-:Y:S01]  /*142e90*/  STL [R1+0x88cc], R15 ;  /* 0x0088cc0f01007387 */ /* 0x000fe20000100800 */
[----:B------:R-:W-:-:S03]  /*142ea0*/  IADD3.X R12, PT, PT, R12, R0, RZ, P3, !PT ;  /* 0x000000000c0c7210 */ /* 0x000fc60001ffe4ff */
[----:B------:R-:W4:Y:S04]  /*142eb0*/  LDL.LU R16, [R1+0x8894] ;  /* 0x0088940001107983 */ /* 0x000f280000300800 */
[----:B------:R-:W-:Y:S01]  /*142ec0*/  STL [R1+0x88c8], R6 ;  /* 0x0088c80601007387 */ /* 0x000fe20000100800 */
[----:B------:R-:W-:-:S03]  /*142ed0*/  IMAD.X R8, R8, 0x1, R0, P1 ;  /* 0x0000000108087824 */ /* 0x000fc600008e0600 */
[----:B------:R1:W-:Y:S01]  /*142ee0*/  LDGSTS.E [R3+0x2200], desc[UR38][R4.64], P2 ;  /* 0x0220000004037fae */ /* 0x0003e200091a1026 */
[----:B------:R-:W-:-:S03]  /*142ef0*/  IADD3 R18, P3, PT, R18, R252, RZ ;  /* 0x000000fc12127210 */ /* 0x000fc60007f7e0ff */
[----:B------:R2:W-:Y:S01]  /*142f00*/  STL [R1+0x88c4], R12 ;  /* 0x0088c40c01007387 */ /* 0x0005e20000100800 */
[----:B-1----:R-:W-:Y:S01]  /*142f10*/  MOV R4, R10 ;  /* 0x0000000a00047202 */ /* 0x002fe20000000f00 */
[----:B------:R-:W-:Y:S01]  /*142f20*/  IMAD.MOV.U32 R5, RZ, RZ, R12 ;  /* 0x000000ffff057224 */ /* 0x000fe200078e000c */
[----:B--2---:R-:W-:Y:S01]  /*142f30*/  IADD3 R11, P1, PT, R11, R252, RZ ;  /* 0x000000fc0b0b7210 */ /* 0x004fe20007f3e0ff */
[----:B------:R-:W2:Y:S01]  /*142f40*/  LDL.LU R12, [R1+0x8898] ;  /* 0x00889800010c7983 */ /* 0x000ea20000300800 */
[----:B------:R-:W-:-:S03]  /*142f50*/  IMAD.X R21, R21, 0x1, R0, P3 ;  /* 0x0000000115157824 */ /* 0x000fc600018e0600 */
[----:B------:R-:W-:Y:S04]  /*142f60*/  STL [R1+0x88c0], R18 ;  /* 0x0088c01201007387 */ /* 0x000fe80000100800 */
[----:B------:R1:W-:Y:S04]  /*142f70*/  STL [R1+0x88bc], R8 ;  /* 0x0088bc0801007387 */ /* 0x0003e80000100800 */
[----:B------:R-:W2:Y:S04]  /*142f80*/  LDL.LU R14, [R1+0x888c] ;  /* 0x00888c00010e7983 */ /* 0x000ea80000300800 */
[----:B------:R1:W-:Y:S04]  /*142f90*/  LDGSTS.E [R3+0x2280], desc[UR38][R4.64], P2 ;  /* 0x0228000004037fae */ /* 0x0003e800091a1026 */
[----:B------:R-:W-:Y:S04]  /*142fa0*/  STL [R1+0x88b8], R11 ;  /* 0x0088b80b01007387 */ /* 0x000fe80000100800 */
[----:B------:R-:W-:Y:S01]  /*142fb0*/  STL [R1+0x88b4], R21 ;  /* 0x0088b41501007387 */ /* 0x000fe20000100800 */
[----:B-1----:R-:W-:Y:S01]  /*142fc0*/  IMAD.MOV.U32 R4, RZ, RZ, R6 ;  /* 0x000000ffff047224 */ /* 0x002fe200078e0006 */
[----:B------:R-:W-:-:S02]  /*142fd0*/  MOV R5, R8 ;  /* 0x0000000800057202 */ /* 0x000fc40000000f00 */
[----:B------:R-:W2:Y:S01]  /*142fe0*/  LDL.LU R15, [R1+0x8884] ;  /* 0x00888400010f7983 */ /* 0x000ea20000300800 */
[----:B---3--:R-:W-:-:S03]  /*142ff0*/  IADD3 R19, P3, PT, R19, R252, RZ ;  /* 0x000000fc13137210 */ /* 0x008fc60007f7e0ff */
[----:B------:R-:W3:Y:S04]  /*143000*/  LDL.LU R10, [R1+0x8890] ;  /* 0x00889000010a7983 */ /* 0x000ee80000300800 */
[----:B------:R-:W3:Y:S04]  /*143010*/  LDL.LU R6, [R1+0x8888] ;  /* 0x0088880001067983 */ /* 0x000ee80000300800 */
[----:B------:R1:W-:Y:S04]  /*143020*/  LDGSTS.E [R3+0x2300], desc[UR38][R4.64], P2 ;  /* 0x0230000004037fae */ /* 0x0003e800091a1026 */
[----:B------:R-:W3:Y:S04]  /*143030*/  LDL.LU R8, [R1+0x887c] ;  /* 0x00887c0001087983 */ /* 0x000ee80000300800 */
[----:B------:R-:W-:Y:S01]  /*143040*/  STL [R1+0x88b0], R19 ;  /* 0x0088b01301007387 */ /* 0x000fe20000100800 */
[----:B-1----:R-:W-:-:S02]  /*143050*/  IMAD.MOV.U32 R4, RZ, RZ, R18 ;  /* 0x000000ffff047224 */ /* 0x002fc400078e0012 */
[----:B------:R-:W-:Y:S02]  /*143060*/  IMAD.MOV.U32 R5, RZ, RZ, R21 ;  /* 0x000000ffff057224 */ /* 0x000fe400078e0015 */
[----:B------:R-:W-:Y:S01]  /*143070*/  IMAD.X R13, R13, 0x1, R0, P1 ;  /* 0x000000010d0d7824 */ /* 0x000fe200008e0600 */
[----:B------:R-:W-:Y:S02]  /*143080*/  IADD3 R9, P1, PT, R9, R252, RZ ;  /* 0x000000fc09097210 */ /* 0x000fe40007f3e0ff */
[----:B------:R1:W-:Y:S04]  /*143090*/  LDGSTS.E [R3+0x2380], desc[UR38][R4.64], P2 ;  /* 0x0238000004037fae */ /* 0x0003e800091a1026 */
[----:B------:R1:W-:Y:S01]  /*1430a0*/  STL [R1+0x88ac], R13 ;  /* 0x0088ac0d01007387 */ /* 0x0003e20000100800 */
[----:B------:R-:W-:-:S03]  /*1430b0*/  IADD3.X R20, PT, PT, R20, R0, RZ, P3, !PT ;  /* 0x0000000014147210 */ /* 0x000fc60001ffe4ff */
[----:B------:R-:W-:Y:S01]  /*1430c0*/  STL [R1+0x88a8], R9 ;  /* 0x0088a80901007387 */ /* 0x000fe20000100800 */
[----:B------:R-:W-:-:S03]  /*1430d0*/  IMAD.X R17, R17, 0x1, R0, P1 ;  /* 0x0000000111117824 */ /* 0x000fc600008e0600 */
[----:B------:R1:W-:Y:S02]  /*1430e0*/  STL [R1+0x88a4], R20 ;  /* 0x0088a41401007387 */ /* 0x0003e40000100800 */
[----:B-1----:R-:W-:Y:S01]  /*1430f0*/  IMAD.MOV.U32 R4, RZ, RZ, R11 ;  /* 0x000000ffff047224 */ /* 0x002fe200078e000b */
[----:B------:R-:W-:Y:S01]  /*143100*/  IADD3 R7, P3, PT, R7, R252, RZ ;  /* 0x000000fc07077210 */ /* 0x000fe20007f7e0ff */
[----:B------:R-:W-:Y:S02]  /*143110*/  IMAD.MOV.U32 R5, RZ, RZ, R13 ;  /* 0x000000ffff057224 */ /* 0x000fe400078e000d */
[----:B------:R-:W3:Y:S04]  /*143120*/  LDL.LU R13, [R1+0x8874] ;  /* 0x00887400010d7983 */ /* 0x000ee80000300800 */
[----:B------:R-:W-:Y:S04]  /*143130*/  STL [R1+0x88a0], R7 ;  /* 0x0088a00701007387 */ /* 0x000fe80000100800 */
[----:B------:R1:W-:Y:S04]  /*143140*/  STL [R1+0x889c], R17 ;  /* 0x00889c1101007387 */ /* 0x0003e80000100800 */
[----:B------:R-:W3:Y:S04]  /*143150*/  LDL.LU R11, [R1+0x8878] ;  /* 0x00887800010b7983 */ /* 0x000ee80000300800 */
[----:B------:R1:W-:Y:S04]  /*143160*/  LDGSTS.E [R3+0x2400], desc[UR38][R4.64], P2 ;  /* 0x0240000004037fae */ /* 0x0003e800091a1026 */
[----:B------:R-:W3:Y:S01]  /*143170*/  LDL.LU R18, [R1+0x867c] ;  /* 0x00867c0001127983 */ /* 0x000ee20000300800 */
[----:B-1----:R-:W-:Y:S01]  /*143180*/  MOV R4, R19 ;  /* 0x0000001300047202 */ /* 0x002fe20000000f00 */
[----:B------:R-:W-:-:S02]  /*143190*/  IMAD.MOV.U32 R5, RZ, RZ, R20 ;  /* 0x000000ffff057224 */ /* 0x000fc400078e0014 */
[----:B------:R-:W3:Y:S04]  /*1431a0*/  LDL.LU R20, [R1+0x8678] ;  /* 0x0086780001147983 */ /* 0x000ee80000300800 */
[----:B------:R1:W-:Y:S02]  /*1431b0*/  LDGSTS.E [R3+0x2480], desc[UR38][R4.64], P2 ;  /* 0x0248000004037fae */ /* 0x0003e400091a1026 */
[----:B-1----:R-:W-:Y:S02]  /*1431c0*/  IMAD.MOV.U32 R4, RZ, RZ, R9 ;  /* 0x000000ffff047224 */ /* 0x002fe400078e0009 */
[----:B------:R-:W3:Y:S01]  /*1431d0*/  LDL.LU R9, [R1+0x8684] ;  /* 0x0086840001097983 */ /* 0x000ee20000300800 */
[----:B------:R-:W-:-:S05]  /*1431e0*/  MOV R5, R17 ;  /* 0x0000001100057202 */ /* 0x000fca0000000f00 */
[----:B------:R1:W-:Y:S02]  /*1431f0*/  LDGSTS.E [R3+0x2500], desc[UR38][R4.64], P2 ;  /* 0x0250000004037fae */ /* 0x0003e400091a1026 */
[----:B-1----:R-:W-:Y:S02]  /*143200*/  IMAD.MOV.U32 R4, RZ, RZ, R7 ;  /* 0x000000ffff047224 */ /* 0x002fe400078e0007 */
[----:B----4-:R-:W-:-:S04]  /*143210*/  IMAD.X R16, R16, 0x1, R0, P3 ;  /* 0x0000000110107824 */ /* 0x010fc800018e0600 */
[----:B------:R-:W-:Y:S01]  /*143220*/  IMAD.MOV.U32 R5, RZ, RZ, R16 ;  /* 0x000000ffff057224 */ /* 0x000fe200078e0010 */
[----:B------:R1:W-:Y:S04]  /*143230*/  STL [R1+0x8894], R16 ;  /* 0x0088941001007387 */ /* 0x0003e80000100800 */
[----:B------:R-:W4:Y:S04]  /*143240*/  LDL.LU R17, [R1+0x8680] ;  /* 0x0086800001117983 */ /* 0x000f280000300800 */
[----:B------:R1:W-:Y:S01]  /*143250*/  LDGSTS.E [R3+0x2580], desc[UR38][R4.64], P2 ;  /* 0x0258000004037fae */ /* 0x0003e200091a1026 */
[----:B--2---:R-:W-:-:S05]  /*143260*/  IADD3 R12, P1, PT, R12, R252, RZ ;  /* 0x000000fc0c0c7210 */ /* 0x004fca0007f3e0ff */
[----:B------:R2:W-:Y:S04]  /*143270*/  STL [R1+0x8898], R12 ;  /* 0x0088980c01007387 */ /* 0x0005e80000100800 */
[----:B------:R-:W4:Y:S01]  /*143280*/  LDL.LU R7, [R1+0x868c] ;  /* 0x00868c0001077983 */ /* 0x000f220000300800 */
[----:B------:R-:W-:-:S03]  /*143290*/  IMAD.X R14, R14, 0x1, R0, P1 ;  /* 0x000000010e0e7824 */ /* 0x000fc600008e0600 */
[----:B-1----:R-:W4:Y:S01]  /*1432a0*/  LDL.LU R16, [R1+0x8694] ;  /* 0x0086940001107983 */ /* 0x002f220000300800 */
[----:B------:R-:W-:Y:S02]  /*1432b0*/  IMAD.MOV.U32 R4, RZ, RZ, R12 ;  /* 0x000000ffff047224 */ /* 0x000fe400078e000c */
[----:B------:R-:W-:-:S05]  /*1432c0*/  IMAD.MOV.U32 R5, RZ, RZ, R14 ;  /* 0x000000ffff057224 */ /* 0x000fca00078e000e */
[----:B------:R1:W-:Y:S01]  /*1432d0*/  LDGSTS.E [R3+0x2600], desc[UR38][R4.64], P2 ;  /* 0x0260000004037fae */ /* 0x0003e200091a1026 */
[-C--:B---3--:R-:W-:Y:S02]  /*1432e0*/  IADD3 R10, P3, PT, R10, R252.reuse, RZ ;  /* 0x000000fc0a0a7210 */ /* 0x088fe40007f7e0ff */
[----:B------:R-:W-:Y:S02]  /*1432f0*/  IADD3 R6, P1, PT, R6, R252, RZ ;  /* 0x000000fc06067210 */ /* 0x000fe40007f3e0ff */
[----:B------:R-:W-:Y:S01]  /*143300*/  IADD3.X R15, PT, PT, R15, R0, RZ, P3, !PT ;  /* 0x000000000f0f7210 */ /* 0x000fe20001ffe4ff */
[----:B------:R-:W-:Y:S04]  /*143310*/  STL [R1+0x8890], R10 ;  /* 0x0088900a01007387 */ /* 0x000fe80000100800 */
[----:B------:R3:W-:Y:S01]  /*143320*/  STL [R1+0x888c], R14 ;  /* 0x00888c0e01007387 */ /* 0x0007e20000100800 */
[----:B------:R-:W-:-:S03]  /*143330*/  IADD3 R8, P3, PT, R8, R252, RZ ;  /* 0x000000fc08087210 */ /* 0x000fc60007f7e0ff */
[----:B------:R-:W-:Y:S04]  /*143340*/  STL [R1+0x8888], R6 ;  /* 0x0088880601007387 */ /* 0x000fe80000100800 */
[----:B------:R3:W-:Y:S04]  /*143350*/  STL [R1+0x8884], R15 ;  /* 0x0088840f01007387 */ /* 0x0007e80000100800 */
[----:B--2---:R-:W2:Y:S01]  /*143360*/  LDL.LU R12, [R1+0x8688] ;  /* 0x00868800010c7983 */ /* 0x004ea20000300800 */
[----:B-1----:R-:W-:-:S03]  /*143370*/  IMAD.MOV.U32 R4, RZ, RZ, R10 ;  /* 0x000000ffff047224 */ /* 0x002fc600078e000a */
[----:B------:R-:W2:Y:S01]  /*143380*/  LDL.LU R22, [R1+0x8690] ;  /* 0x0086900001167983 */ /* 0x000ea20000300800 */
[----:B------:R-:W-:-:S03]  /*143390*/  IMAD.MOV.U32 R5, RZ, RZ, R15 ;  /* 0x000000ffff057224 */ /* 0x000fc600078e000f */
[----:B------:R-:W-:Y:S04]  /*1433a0*/  STL [R1+0x887c], R8 ;  /* 0x00887c0801007387 */ /* 0x000fe80000100800 */
[----:B---3--:R-:W3:Y:S04]  /*1433b0*/  LDL.LU R14, [R1+0x869c] ;  /* 0x00869c00010e7983 */ /* 0x008ee80000300800 */
[----:B------:R1:W-:Y:S01]  /*1433c0*/  LDGSTS.E [R3+0x2680], desc[UR38][R4.64], P2 ;  /* 0x0268000004037fae */ /* 0x0003e200091a1026 */
[----:B------:R-:W-:-:S05]  /*1433d0*/  IMAD.X R13, R13, 0x1, R0, P1 ;  /* 0x000000010d0d7824 */ /* 0x000fca00008e0600 */
[----:B------:R1:W-:Y:S02]  /*1433e0*/  STL [R1+0x8874], R13 ;  /* 0x0088740d01007387 */ /* 0x0003e40000100800 */
[----:B-1----:R-:W-:Y:S01]  /*1433f0*/  IMAD.MOV.U32 R4, RZ, RZ, R6 ;  /* 0x000000ffff047224 */ /* 0x002fe200078e0006 */
[----:B------:R-:W-:Y:S02]  /*143400*/  MOV R5, R13 ;  /* 0x0000000d00057202 */ /* 0x000fe40000000f00 */
[----:B------:R-:W-:-:S03]  /*143410*/  IADD3.X R11, PT, PT, R11, R0, RZ, P3, !PT ;  /* 0x000000000b0b7210 */ /* 0x000fc60001ffe4ff */
[----:B------:R1:W-:Y:S01]  /*143420*/  LDGSTS.E [R3+0x2700], desc[UR38][R4.64], P2 ;  /* 0x0270000004037fae */ /* 0x0003e200091a1026 */
[----:B------:R-:W-:-:S03]  /*143430*/  IADD3 R18, P3, PT, R18, R252, RZ ;  /* 0x000000fc12127210 */ /* 0x000fc60007f7e0ff */
[----:B------:R1:W-:Y:S04]  /*143440*/  STL [R1+0x8878], R11 ;  /* 0x0088780b01007387 */ /* 0x0003e80000100800 */
[----:B------:R-:W3:Y:S04]  /*143450*/  LDL.LU R10, [R1+0x86a4] ;  /* 0x0086a400010a7983 */ /* 0x000ee80000300800 */
[----:B------:R4:W-:Y:S01]  /*143460*/  STL [R1+0x867c], R18 ;  /* 0x00867c1201007387 */ /* 0x0009e20000100800 */
[----:B------:R-:W-:-:S03]  /*143470*/  IMAD.X R20, R20, 0x1, R0, P3 ;  /* 0x0000000114147824 */ /* 0x000fc600018e0600 */
[----:B------:R-:W3:Y:S01]  /*143480*/  LDL.LU R15, [R1+0x8698] ;  /* 0x00869800010f7983 */ /* 0x000ee20000300800 */
[----:B-1----:R-:W-:-:S03]  /*143490*/  IMAD.MOV.U32 R4, RZ, RZ, R8 ;  /* 0x000000ffff047224 */ /* 0x002fc600078e0008 */
[----:B------:R-:W3:Y:S04]  /*1434a0*/  LDL.LU R6, [R1+0x86ac] ;  /* 0x0086ac0001067983 */ /* 0x000ee80000300800 */
[----:B------:R-:W3:Y:S04]  /*1434b0*/  LDL.LU R13, [R1+0x86a0] ;  /* 0x0086a000010d7983 */ /* 0x000ee80000300800 */
[----:B------:R-:W-:Y:S01]  /*1434c0*/  STL [R1+0x8678], R20 ;  /* 0x0086781401007387 */ /* 0x000fe20000100800 */
[----:B------:R-:W-:-:S03]  /*1434d0*/  IADD3 R9, P3, PT, R9, R252, RZ ;  /* 0x000000fc09097210 */ /* 0x000fc60007f7e0ff */
[----:B------:R-:W3:Y:S04]  /*1434e0*/  LDL.LU R8, [R1+0x86a8] ;  /* 0x0086a80001087983 */ /* 0x000ee80000300800 */
[----:B------:R1:W-:Y:S01]  /*1434f0*/  STL [R1+0x8684], R9 ;  /* 0x0086840901007387 */ /* 0x0003e20000100800 */
[----:B------:R-:W-:-:S03]  /*143500*/  IMAD.MOV.U32 R5, RZ, RZ, R11 ;  /* 0x000000ffff057224 */ /* 0x000fc600078e000b */
[----:B------:R-:W3:Y:S04]  /*143510*/  LDL.LU R19, [R1+0x86b4] ;  /* 0x0086b40001137983 */ /* 0x000ee80000300800 */
[----:B------:R-:W3:Y:S04]  /*143520*/  LDL.LU R11, [R1+0x86bc] ;  /* 0x0086bc00010b7983 */ /* 0x000ee80000300800 */
[----:B------:R-:W3:Y:S01]  /*143530*/  LDL.LU R21, [R1+0x86b0] ;  /* 0x0086b00001157983 */ /* 0x000ee20000300800 */
[----:B------:R-:W-:-:S03]  /*143540*/  UISETP.GT.AND UP1, UPT, UR19, 0x8, UPT ;  /* 0x000000081300788c */ /* 0x000fc6000bf24270 */
[----:B------:R1:W-:Y:S01]  /*143550*/  LDGSTS.E [R3+0x2780], desc[UR38][R4.64], P2 ;  /* 0x0278000004037fae */ /* 0x0003e200091a1026 */
[----:B------:R-:W-:-:S04]  /*143560*/  USEL UR10, URZ, 0x4, !UP1 ;  /* 0x00000004ff0a7887 */ /* 0x000fc8000c800000 */
[----:B------:R-:W-:-:S06]  /*143570*/  USEL UR10, UR10, URZ, !UP0 ;  /* 0x000000ff0a0a7287 */ /* 0x000fcc000c000000 */
[----:B------:R-:W-:Y:S01]  /*143580*/  ISETP.NE.U32.AND P1, PT, RZ, UR10, PT ;  /* 0x0000000aff007c0c */ /* 0x000fe2000bf25070 */
[----:B-1----:R-:W-:Y:S02]  /*143590*/  IMAD.MOV.U32 R4, RZ, RZ, R18 ;  /* 0x000000ffff047224 */ /* 0x002fe400078e0012 */
[----:B------:R-:W-:-:S10]  /*1435a0*/  IMAD.MOV.U32 R5, RZ, RZ, R20 ;  /* 0x000000ffff057224 */ /* 0x000fd400078e0014 */
[----:B------:R1:W-:Y:S02]  /*1435b0*/  LDGSTS.E [R3+0x4000], desc[UR38][R4.64], P1 ;  /* 0x0400000004037fae */ /* 0x0003e400089a1026 */
[----:B-1----:R-:W-:Y:S02]  /*1435c0*/  MOV R4, R9 ;  /* 0x0000000900047202 */ /* 0x002fe40000000f00 */
[----:B----4-:R-:W-:-:S05]  /*1435d0*/  IADD3.X R17, PT, PT, R17, R0, RZ, P3, !PT ;  /* 0x0000000011117210 */ /* 0x010fca0001ffe4ff */
[----:B------:R-:W-:-:S05]  /*1435e0*/  IMAD.MOV.U32 R5, RZ, RZ, R17 ;  /* 0x000000ffff057224 */ /* 0x000fca00078e0011 */
[----:B------:R1:W-:Y:S01]  /*1435f0*/  LDGSTS.E [R3+0x4080], desc[UR38][R4.64], P1 ;  /* 0x0408000004037fae */ /* 0x0003e200089a1026 */
[-C--:B------:R-:W-:Y:S02]  /*143600*/  IADD3 R7, P2, PT, R7, R252.reuse, RZ ;  /* 0x000000fc07077210 */ /* 0x080fe40007f5e0ff */
[----:B------:R-:W-:-:S03]  /*143610*/  IADD3 R16, P3, PT, R16, R252, RZ ;  /* 0x000000fc10107210 */ /* 0x000fc60007f7e0ff */
[----:B------:R-:W-:Y:S01]  /*143620*/  STL [R1+0x868c], R7 ;  /* 0x00868c0701007387 */ /* 0x000fe20000100800 */
[----:B-1----:R-:W-:-:S03]  /*143630*/  IMAD.MOV.U32 R4, RZ, RZ, R7 ;  /* 0x000000ffff047224 */ /* 0x002fc600078e0007 */
[----:B------:R-:W-:Y:S04]  /*143640*/  STL [R1+0x8680], R17 ;  /* 0x0086801101007387 */ /* 0x000fe80000100800 */
[----:B------:R-:W4:Y:S04]  /*143650*/  LDL.LU R18, [R1+0x86c4] ;  /* 0x0086c40001127983 */ /* 0x000f280000300800 */
[----:B------:R-:W-:Y:S01]  /*143660*/  STL [R1+0x8694], R16 ;  /* 0x0086941001007387 */ /* 0x000fe20000100800 */
[--C-:B--2---:R-:W-:Y:S02]  /*143670*/  IMAD.X R12, R12, 0x1, R0.reuse, P2 ;  /* 0x000000010c0c7824 */ /* 0x104fe400010e0600 */
[----:B------:R-:W-:-:S03]  /*143680*/  IMAD.X R22, R22, 0x1, R0, P3 ;  /* 0x0000000116167824 */ /* 0x000fc600018e0600 */
[----:B------:R1:W-:Y:S01]  /*143690*/  STL [R1+0x8688], R12 ;  /* 0x0086880c01007387 */ /* 0x0003e20000100800 */
[----:B------:R-:W-:-:S03]  /*1436a0*/  MOV R5, R12 ;  /* 0x0000000c00057202 */ /* 0x000fc60000000f00 */
[----:B------:R-:W2:Y:S01]  /*1436b0*/  LDL.LU R9, [R1+0x86cc] ;  /* 0x0086cc0001097983 */ /* 0x000ea20000300800 */
[----:B---3--:R-:W-:-:S03]  /*1436c0*/  IADD3 R14, P2, PT, R14, R252, RZ ;  /* 0x000000fc0e0e7210 */ /* 0x008fc60007f5e0ff */
[----:B------:R3:W-:Y:S04]  /*1436d0*/  LDGSTS.E [R3+0x4100], desc[UR38][R4.64], P1 ;  /* 0x0410000004037fae */ /* 0x0007e800089a1026 */
[----:B-1----:R-:W2:Y:S04]  /*1436e0*/  LDL.LU R12, [R1+0x86b8] ;  /* 0x0086b800010c7983 */ /* 0x002ea80000300800 */
[----:B------:R-:W-:Y:S04]  /*1436f0*/  STL [R1+0x869c], R14 ;  /* 0x00869c0e01007387 */ /* 0x000fe80000100800 */
[----:B------:R-:W-:Y:S01]  /*143700*/  STL [R1+0x8690], R22 ;  /* 0x0086901601007387 */ /* 0x000fe20000100800 */
[----:B---3--:R-:W-:-:S02]  /*143710*/  IMAD.MOV.U32 R4, RZ, RZ, R16 ;  /* 0x000000ffff047224 */ /* 0x008fc400078e0010 */
[----:B------:R-:W-:Y:S01]  /*143720*/  IMAD.MOV.U32 R5, RZ, RZ, R22 ;  /* 0x000000ffff057224 */ /* 0x000fe200078e0016 */
[----:B------:R-:W3:Y:S04]  /*143730*/  LDL.LU R20, [R1+0x86c0] ;  /* 0x0086c00001147983 */ /* 0x000ee80000300800 */
[----:B------:R-:W3:Y:S04]  /*143740*/  LDL.LU R17, [R1+0x86c8] ;  /* 0x0086c80001117983 */ /* 0x000ee80000300800 */
[----:B------:R-:W3:Y:S04]  /*143750*/  LDL.LU R7, [R1+0x86d4] ;  /* 0x0086d40001077983 */ /* 0x000ee80000300800 */
[----:B------:R1:W-:Y:S01]  /*143760*/  LDGSTS.E [R3+0x4180], desc[UR38][R4.64], P1 ;  /* 0x0418000004037fae */ /* 0x0003e200089a1026 */
[----:B------:R-:W-:Y:S01]  /*143770*/  IADD3 R10, P3, PT, R10, R252, RZ ;  /* 0x000000fc0a0a7210 */ /* 0x000fe20007f7e0ff */
[----:B------:R-:W-:-:S02]  /*143780*/  IMAD.X R15, R15, 0x1, R0, P2 ;  /* 0x000000010f0f7824 */ /* 0x000fc400010e0600 */
[----:B-1----:R-:W-:Y:S01]  /*143790*/  IMAD.MOV.U32 R4, RZ, RZ, R14 ;  /* 0x000000ffff047224 */ /* 0x002fe200078e000e */
[----:B------:R-:W-:Y:S01]  /*1437a0*/  IADD3 R6, P2, PT, R6, R252, RZ ;  /* 0x000000fc06067210 */ /* 0x000fe20007f5e0ff */
[----:B------:R-:W-:Y:S01]  /*1437b0*/  IMAD.MOV.U32 R5, RZ, RZ, R15 ;  /* 0x000000ffff057224 */ /* 0x000fe200078e000f */
[----:B------:R-:W-:Y:S01]  /*1437c0*/  STL [R1+0x86a4], R10 ;  /* 0x0086a40a01007387 */ /* 0x000fe20000100800 */
[----:B------:R-:W-:-:S03]  /*1437d0*/  IADD3.X R13, PT, PT, R13, R0, RZ, P3, !PT ;  /* 0x000000000d0d7210 */ /* 0x000fc60001ffe4ff */
[----:B------:R-:W-:Y:S04]  /*1437e0*/  STL [R1+0x8698], R15 ;  /* 0x0086980f01007387 */ /* 0x000fe80000100800 */
[----:B------:R-:W3:Y:S01]  /*1437f0*/  LDL.LU R16, [R1+0x86d0] ;  /* 0x0086d00001107983 */ /* 0x000ee20000300800 */
[----:B------:R-:W-:-:S03]  /*143800*/  IMAD.X R8, R8, 0x1, R0, P2 ;  /* 0x0000000108087824 */ /* 0x000fc600010e0600 */
[----:B------:R-:W-:Y:S04]  /*143810*/  STL [R1+0x86ac], R6 ;  /* 0x0086ac0601007387 */ /* 0x000fe80000100800 */
[----:B------:R1:W-:Y:S01]  /*143820*/  LDGSTS.E [R3+0x4200], desc[UR38][R4.64], P1 ;  /* 0x0420000004037fae */ /* 0x0003e200089a1026 */
[----:B------:R-:W-:-:S03]  /*143830*/  IADD3 R19, P3, PT, R19, R252, RZ ;  /* 0x000000fc13137210 */ /* 0x000fc60007f7e0ff */
[----:B------:R1:W-:Y:S01]  /*143840*/  STL [R1+0x86a0], R13 ;  /* 0x0086a00d01007387 */ /* 0x0003e20000100800 */
[----:B------:R-:W-:Y:S01]  /*143850*/  IADD3 R11, P2, PT, R11, R252, RZ ;  /* 0x000000fc0b0b7210 */ /* 0x000fe20007f5e0ff */
[----:B------:R-:W-:Y:S02]  /*143860*/  IMAD.X R21, R21, 0x1, R0, P3 ;  /* 0x0000000115157824 */ /* 0x000fe400018e0600 */
[----:B-1----:R-:W-:Y:S02]  /*143870*/  IMAD.MOV.U32 R5, RZ, RZ, R13 ;  /* 0x000000ffff057224 */ /* 0x002fe400078e000d */
[----:B------:R-:W3:Y:S01]  /*143880*/  LDL.LU R13, [R1+0x86dc] ;  /* 0x0086dc00010d7983 */ /* 0x000ee20000300800 */
[----:B------:R-:W-:-:S03]  /*143890*/  MOV R4, R10 ;  /* 0x0000000a00047202 */ /* 0x000fc60000000f00 */
[----:B------:R-:W-:Y:S04]  /*1438a0*/  STL [R1+0x86b4], R19 ;  /* 0x0086b41301007387 */ /* 0x000fe80000100800 */
[----:B------:R1:W-:Y:S04]  /*1438b0*/  STL [R1+0x86a8], R8 ;  /* 0x0086a80801007387 */ /* 0x0003e80000100800 */
[----:B------:R-:W3:Y:S04]  /*1438c0*/  LDL.LU R14, [R1+0x86d8] ;  /* 0x0086d800010e7983 */ /* 0x000ee80000300800 */
        /* <DEDUP_REMOVED lines=17> */
[----:B------:R-:W-:-:S03]  /*1439e0*/  IADD3 R9, P2, PT, R9, R252, RZ ;  /* 0x000000fc09097210 */ /* 0x000fc60007f5e0ff */
[----:B------:R-:W-:Y:S01]  /*1439f0*/  IMAD.MOV.U32 R5, RZ, RZ, R12 ;  /* 0x000000ffff057224 */ /* 0x000fe200078e000c */
[----:B------:R1:W-:Y:S01]  /*143a00*/  STL [R1+0x86b8], R12 ;  /* 0x0086b80c01007387 */ /* 0x0003e20000100800 */
[----:B---3--:R-:W-:-:S03]  /*143a10*/  IADD3.X R20, PT, PT, R20, R0, RZ, P3, !PT ;  /* 0x0000000014147210 */ /* 0x008fc60001ffe4ff */
[----:B------:R-:W-:Y:S01]  /*143a20*/  STL [R1+0x86cc], R9 ;  /* 0x0086cc0901007387 */ /* 0x000fe20000100800 */
[----:B------:R-:W-:-:S03]  /*143a30*/  IMAD.X R17, R17, 0x1, R0, P2 ;  /* 0x0000000111117824 */ /* 0x000fc600010e0600 */
[----:B------:R2:W-:Y:S01]  /*143a40*/  STL [R1+0x86c0], R20 ;  /* 0x0086c01401007387 */ /* 0x0005e20000100800 */
[----:B------:R-:W-:-:S03]  /*143a50*/  IADD3 R7, P3, PT, R7, R252, RZ ;  /* 0x000000fc07077210 */ /* 0x000fc60007f7e0ff */
[----:B-1----:R-:W3:Y:S04]  /*143a60*/  LDL.LU R12, [R1+0x86e8] ;  /* 0x0086e800010c7983 */ /* 0x002ee80000300800 */
[----:B------:R-:W-:Y:S04]  /*143a70*/  STL [R1+0x86d4], R7 ;  /* 0x0086d40701007387 */ /* 0x000fe80000100800 */
[----:B------:R1:W-:Y:S04]  /*143a80*/  STL [R1+0x86c8], R17 ;  /* 0x0086c81101007387 */ /* 0x0003e80000100800 */
[----:B------:R-:W4:Y:S04]  /*143a90*/  LDL.LU R11, [R1+0x86f0] ;  /* 0x0086f000010b7983 */ /* 0x000f280000300800 */
[----:B------:R1:W-:Y:S04]  /*143aa0*/  LDGSTS.E [R3+0x4400], desc[UR38][R4.64], P1 ;  /* 0x0440000004037fae */ /* 0x0003e800089a1026 */
[----:B------:R-:W4:Y:S01]  /*143ab0*/  LDL.LU R19, [R1+0x847c] ;  /* 0x00847c0001137983 */ /* 0x000f220000300800 */
[----:B-1----:R-:W-:Y:S01]  /*143ac0*/  MOV R4, R18 ;  /* 0x0000001200047202 */ /* 0x002fe20000000f00 */
[----:B------:R-:W-:-:S02]  /*143ad0*/  IMAD.MOV.U32 R5, RZ, RZ, R20 ;  /* 0x000000ffff057224 */ /* 0x000fc400078e0014 */
[----:B--2---:R-:W2:Y:S01]  /*143ae0*/  LDL.LU R20, [R1+0x8478] ;  /* 0x0084780001147983 */ /* 0x004ea20000300800 */
[----:B------:R-:W-:-:S03]  /*143af0*/  IMAD.X R16, R16, 0x1, R0, P3 ;  /* 0x0000000110107824 */ /* 0x000fc600018e0600 */
[----:B------:R1:W-:Y:S02]  /*143b00*/  LDGSTS.E [R3+0x4480], desc[UR38][R4.64], P1 ;  /* 0x0448000004037fae */ /* 0x0003e400089a1026 */
[----:B-1----:R-:W-:Y:S01]  /*143b10*/  IMAD.MOV.U32 R4, RZ, RZ, R9 ;  /* 0x000000ffff047224 */ /* 0x002fe200078e0009 */
[----:B------:R-:W-:Y:S01]  /*143b20*/  MOV R5, R17 ;  /* 0x0000001100057202 */ /* 0x000fe20000000f00 */
[----:B------:R-:W2:Y:S01]  /*143b30*/  LDL.LU R9, [R1+0x8484] ;  /* 0x0084840001097983 */ /* 0x000ea20000300800 */
[----:B------:R-:W-:-:S03]  /*143b40*/  IADD3 R13, P2, PT, R13, R252, RZ ;  /* 0x000000fc0d0d7210 */ /* 0x000fc60007f5e0ff */
[----:B------:R1:W-:Y:S04]  /*143b50*/  STL [R1+0x86d0], R16 ;  /* 0x0086d01001007387 */ /* 0x0003e80000100800 */
[----:B------:R1:W-:Y:S04]  /*143b60*/  LDGSTS.E [R3+0x4500], desc[UR38][R4.64], P1 ;  /* 0x0450000004037fae */ /* 0x0003e800089a1026 */
[----:B------:R-:W2:Y:S01]  /*143b70*/  LDL.LU R17, [R1+0x8480] ;  /* 0x0084800001117983 */ /* 0x000ea20000300800 */
[----:B------:R-:W-:-:S03]  /*143b80*/  IMAD.X R14, R14, 0x1, R0, P2 ;  /* 0x000000010e0e7824 */ /* 0x000fc600010e0600 */
[----:B------:R1:W-:Y:S02]  /*143b90*/  STL [R1+0x86dc], R13 ;  /* 0x0086dc0d01007387 */ /* 0x0003e40000100800 */
[----:B-1----:R-:W-:Y:S02]  /*143ba0*/  IMAD.MOV.U32 R4, RZ, RZ, R7 ;  /* 0x000000ffff047224 */ /* 0x002fe400078e0007 */
[----:B------:R-:W-:Y:S01]  /*143bb0*/  IMAD.MOV.U32 R5, RZ, RZ, R16 ;  /* 0x000000ffff057224 */ /* 0x000fe200078e0010 */
[----:B------:R-:W2:Y:S04]  /*143bc0*/  LDL.LU R7, [R1+0x848c] ;  /* 0x00848c0001077983 */ /* 0x000ea80000300800 */
[----:B------:R-:W2:Y:S01]  /*143bd0*/  LDL.LU R16, [R1+0x8494] ;  /* 0x0084940001107983 */ /* 0x000ea20000300800 */
[----:B------:R-:W-:-:S03]  /*143be0*/  IADD3 R10, P3, PT, R10, R252, RZ ;  /* 0x000000fc0a0a7210 */ /* 0x000fc60007f7e0ff */
[----:B------:R1:W-:Y:S01]  /*143bf0*/  LDGSTS.E [R3+0x4580], desc[UR38][R4.64], P1 ;  /* 0x0458000004037fae */ /* 0x0003e200089a1026 */
[----:B------:R-:W-:-:S03]  /*143c00*/  IADD3.X R15, PT, PT, R15, R0, RZ, P3, !PT ;  /* 0x000000000f0f7210 */ /* 0x000fc60001ffe4ff */
[----:B------:R-:W-:Y:S04]  /*143c10*/  STL [R1+0x86e4], R10 ;  /* 0x0086e40a01007387 */ /* 0x000fe80000100800 */
[----:B------:R1:W-:Y:S01]  /*143c20*/  STL [R1+0x86d8], R14 ;  /* 0x0086d80e01007387 */ /* 0x0003e20000100800 */
[-C--:B------:R-:W-:Y:S01]  /*143c30*/  IADD3 R6, P2, PT, R6, R252.reuse, RZ ;  /* 0x000000fc06067210 */ /* 0x080fe20007f5e0ff */
[----:B-1----:R-:W-:Y:S01]  /*143c40*/  IMAD.MOV.U32 R4, RZ, RZ, R13 ;  /* 0x000000ffff047224 */ /* 0x002fe200078e000d */
[----:B------:R-:W-:-:S03]  /*143c50*/  IADD3 R8, P3, PT, R8, R252, RZ ;  /* 0x000000fc08087210 */ /* 0x000fc60007f7e0ff */
[----:B------:R-:W-:Y:S01]  /*143c60*/  STL [R1+0x86ec], R6 ;  /* 0x0086ec0601007387 */ /* 0x000fe20000100800 */
[----:B------:R-:W-:-:S03]  /*143c70*/  IMAD.MOV.U32 R5, RZ, RZ, R14 ;  /* 0x000000ffff057224 */ /* 0x000fc600078e000e */
[----:B------:R1:W-:Y:S04]  /*143c80*/  STL [R1+0x86e0], R15 ;  /* 0x0086e00f01007387 */ /* 0x0003e80000100800 */
[----:B------:R-:W2:Y:S04]  /*143c90*/  LDL.LU R13, [R1+0x8488] ;  /* 0x00848800010d7983 */ /* 0x000ea80000300800 */
[----:B------:R-:W2:Y:S04]  /*143ca0*/  LDL.LU R22, [R1+0x8490] ;  /* 0x0084900001167983 */ /* 0x000ea80000300800 */
[----:B------:R-:W-:Y:S04]  /*143cb0*/  STL [R1+0x86f4], R8 ;  /* 0x0086f40801007387 */ /* 0x000fe80000100800 */
[----:B------:R-:W2:Y:S01]  /*143cc0*/  LDL.LU R14, [R1+0x849c] ;  /* 0x00849c00010e7983 */ /* 0x000ea20000300800 */
        /* <DEDUP_REMOVED lines=8> */
[----:B---3--:R-:W-:Y:S01]  /*143d50*/  IMAD.X R12, R12, 0x1, R0, P2 ;  /* 0x000000010c0c7824 */ /* 0x008fe200010e0600 */
[----:B------:R-:W-:-:S04]  /*143d60*/  ISETP.NE.U32.AND P2, PT, RZ, UR10, PT ;  /* 0x0000000aff007c0c */ /* 0x000fc8000bf45070 */
[----:B------:R1:W-:Y:S01]  /*143d70*/  STL [R1+0x86e8], R12 ;  /* 0x0086e80c01007387 */ /* 0x0003e20000100800 */
[----:B------:R-:W-:-:S05]  /*143d80*/  MOV R5, R12 ;  /* 0x0000000c00057202 */ /* 0x000fca0000000f00 */
[----:B------:R3:W-:Y:S01]  /*143d90*/  LDGSTS.E [R3+0x4700], desc[UR38][R4.64], P1 ;  /* 0x0470000004037fae */ /* 0x0007e200089a1026 */
[----:B----4-:R-:W-:Y:S02]  /*143da0*/  IADD3.X R11, PT, PT, R11, R0, RZ, P3, !PT ;  /* 0x000000000b0b7210 */ /* 0x010fe40001ffe4ff */
[----:B------:R-:W-:-:S03]  /*143db0*/  IADD3 R19, P3, PT, R19, R252, RZ ;  /* 0x000000fc13137210 */ /* 0x000fc60007f7e0ff */
[----:B------:R4:W-:Y:S04]  /*143dc0*/  STL [R1+0x86f0], R11 ;  /* 0x0086f00b01007387 */ /* 0x0009e80000100800 */
[----:B------:R-:W2:Y:S01]  /*143dd0*/  LDL.LU R10, [R1+0x84a4] ;  /* 0x0084a400010a7983 */ /* 0x000ea20000300800 */
[----:B---3--:R-:W-:-:S03]  /*143de0*/  IMAD.MOV.U32 R4, RZ, RZ, R8 ;  /* 0x000000ffff047224 */ /* 0x008fc600078e0008 */
[----:B------:R3:W-:Y:S01]  /*143df0*/  STL [R1+0x847c], R19 ;  /* 0x00847c1301007387 */ /* 0x0007e20000100800 */
[----:B--2---:R-:W-:-:S03]  /*143e00*/  IMAD.X R20, R20, 0x1, R0, P3 ;  /* 0x0000000114147824 */ /* 0x004fc600018e0600 */
[----:B------:R-:W2:Y:S01]  /*143e10*/  LDL.LU R15, [R1+0x8498] ;  /* 0x00849800010f7983 */ /* 0x000ea20000300800 */
[----:B------:R-:W-:-:S03]  /*143e20*/  IMAD.MOV.U32 R5, RZ, RZ, R11 ;  /* 0x000000ffff057224 */ /* 0x000fc600078e000b */
[----:B------:R-:W2:Y:S04]  /*143e30*/  LDL.LU R6, [R1+0x84ac] ;  /* 0x0084ac0001067983 */ /* 0x000ea80000300800 */
[----:B-1----:R-:W2:Y:S04]  /*143e40*/  LDL.LU R12, [R1+0x84a0] ;  /* 0x0084a000010c7983 */ /* 0x002ea80000300800 */
[----:B------:R-:W-:Y:S01]  /*143e50*/  STL [R1+0x8478], R20 ;  /* 0x0084781401007387 */ /* 0x000fe20000100800 */
[----:B------:R-:W-:-:S03]  /*143e60*/  IADD3 R9, P3, PT, R9, R252, RZ ;  /* 0x000000fc09097210 */ /* 0x000fc60007f7e0ff */
[----:B------:R-:W2:Y:S04]  /*143e70*/  LDL.LU R8, [R1+0x84a8] ;  /* 0x0084a80001087983 */ /* 0x000ea80000300800 */
[----:B------:R1:W-:Y:S04]  /*143e80*/  STL [R1+0x8484], R9 ;  /* 0x0084840901007387 */ /* 0x0003e80000100800 */
[----:B------:R-:W2:Y:S04]  /*143e90*/  LDL.LU R18, [R1+0x84b4] ;  /* 0x0084b40001127983 */ /* 0x000ea80000300800 */
[----:B------:R1:W-:Y:S01]  /*143ea0*/  LDGSTS.E [R3+0x4780], desc[UR38][R4.64], P1 ;  /* 0x0478000004037fae */ /* 0x0003e200089a1026 */
[----:B------:R-:W-:-:S03]  /*143eb0*/  IADD3.X R17, PT, PT, R17, R0, RZ, P3, !PT ;  /* 0x0000000011117210 */ /* 0x000fc60001ffe4ff */
[----:B----4-:R-:W4:Y:S04]  /*143ec0*/  LDL.LU R11, [R1+0x84bc] ;  /* 0x0084bc00010b7983 */ /* 0x010f280000300800 */
[----:B------:R-:W4:Y:S01]  /*143ed0*/  LDL.LU R21, [R1+0x84b0] ;  /* 0x0084b00001157983 */ /* 0x000f220000300800 */
[----:B-1----:R-:W-:Y:S01]  /*143ee0*/  IMAD.MOV.U32 R4, RZ, RZ, R19 ;  /* 0x000000ffff047224 */ /* 0x002fe200078e0013 */
[-C--:B------:R-:W-:Y:S01]  /*143ef0*/  IADD3 R7, P1, PT, R7, R252.reuse, RZ ;  /* 0x000000fc07077210 */ /* 0x080fe20007f3e0ff */
[----:B------:R-:W-:Y:S01]  /*143f00*/  IMAD.MOV.U32 R5, RZ, RZ, R20 ;  /* 0x000000ffff057224 */ /* 0x000fe200078e0014 */
[----:B------:R-:W-:-:S04]  /*143f10*/  IADD3 R16, P3, PT, R16, R252, RZ ;  /* 0x000000fc10107210 */ /* 0x000fc80007f7e0ff */
[----:B------:R1:W-:Y:S04]  /*143f20*/  LDGSTS.E [R3+0x6000], desc[UR38][R4.64], P2 ;  /* 0x0600000004037fae */ /* 0x0003e800091a1026 */
[----:B------:R-:W-:Y:S04]  /*143f30*/  STL [R1+0x848c], R7 ;  /* 0x00848c0701007387 */ /* 0x000fe80000100800 */
[----:B------:R-:W-:Y:S01]  /*143f40*/  STL [R1+0x8480], R17 ;  /* 0x0084801101007387 */ /* 0x000fe20000100800 */
[----:B-1----:R-:W-:Y:S01]  /*143f50*/  MOV R4, R9 ;  /* 0x0000000900047202 */ /* 0x002fe20000000f00 */
[----:B------:R-:W-:-:S02]  /*143f60*/  IMAD.MOV.U32 R5, RZ, RZ, R17 ;  /* 0x000000ffff057224 */ /* 0x000fc400078e0011 */
[----:B---3--:R-:W3:Y:S04]  /*143f70*/  LDL.LU R19, [R1+0x84c4] ;  /* 0x0084c40001137983 */ /* 0x008ee80000300800 */
        /* <DEDUP_REMOVED lines=21> */
[----:B--2---:R-:W-:-:S04]  /*1440d0*/  IMAD.X R15, R15, 0x1, R0, P1 ;  /* 0x000000010f0f7824 */ /* 0x004fc800008e0600 */
[----:B------:R-:W-:Y:S01]  /*1440e0*/  STL [R1+0x84a4], R10 ;  /* 0x0084a40a01007387 */ /* 0x000fe20000100800 */
[----:B------:R-:W-:Y:S01]  /*1440f0*/  IADD3 R6, P1, PT, R6, R252, RZ ;  /* 0x000000fc06067210 */ /* 0x000fe20007f3e0ff */
[----:B------:R-:W-:Y:S02]  /*144100*/  IMAD.MOV.U32 R5, RZ, RZ, R15 ;  /* 0x000000ffff057224 */ /* 0x000fe400078e000f */
[----:B------:R-:W-:Y:S01]  /*144110*/  STL [R1+0x8498], R15 ;  /* 0x0084980f01007387 */ /* 0x000fe20000100800 */
[----:B------:R-:W-:-:S03]  /*144120*/  IADD3.X R12, PT, PT, R12, R0, RZ, P3, !PT ;  /* 0x000000000c0c7210 */ /* 0x000fc60001ffe4ff */
[----:B------:R-:W2:Y:S04]  /*144130*/  LDL.LU R16, [R1+0x84d0] ;  /* 0x0084d00001107983 */ /* 0x000ea80000300800 */
[----:B------:R-:W-:Y:S01]  /*144140*/  STL [R1+0x84ac], R6 ;  /* 0x0084ac0601007387 */ /* 0x000fe20000100800 */
[----:B------:R-:W-:-:S03]  /*144150*/  IMAD.X R8, R8, 0x1, R0, P1 ;  /* 0x0000000108087824 */ /* 0x000fc600008e0600 */
[----:B------:R1:W-:Y:S01]  /*144160*/  LDGSTS.E [R3+0x6200], desc[UR38][R4.64], P2 ;  /* 0x0620000004037fae */ /* 0x0003e200091a1026 */
[----:B------:R-:W-:-:S03]  /*144170*/  IADD3 R18, P3, PT, R18, R252, RZ ;  /* 0x000000fc12127210 */ /* 0x000fc60007f7e0ff */
[----:B------:R4:W-:Y:S01]  /*144180*/  STL [R1+0x84a0], R12 ;  /* 0x0084a00c01007387 */ /* 0x0009e20000100800 */
[----:B-1----:R-:W-:Y:S01]  /*144190*/  MOV R4, R10 ;  /* 0x0000000a00047202 */ /* 0x002fe20000000f00 */
[----:B------:R-:W-:Y:S01]  /*1441a0*/  IMAD.MOV.U32 R5, RZ, RZ, R12 ;  /* 0x000000ffff057224 */ /* 0x000fe200078e000c */
[----:B----4-:R-:W-:Y:S01]  /*1441b0*/  IADD3 R11, P1, PT, R11, R252, RZ ;  /* 0x000000fc0b0b7210 */ /* 0x010fe20007f3e0ff */
[----:B------:R-:W4:Y:S01]  /*1441c0*/  LDL.LU R12, [R1+0x84dc] ;  /* 0x0084dc00010c7983 */ /* 0x000f220000300800 */
[----:B------:R-:W-:-:S03]  /*1441d0*/  IMAD.X R21, R21, 0x1, R0, P3 ;  /* 0x0000000115157824 */ /* 0x000fc600018e0600 */
[----:B------:R-:W-:Y:S04]  /*1441e0*/  STL [R1+0x84b4], R18 ;  /* 0x0084b41201007387 */ /* 0x000fe80000100800 */
[----:B------:R1:W-:Y:S04]  /*1441f0*/  STL [R1+0x84a8], R8 ;  /* 0x0084a80801007387 */ /* 0x0003e80000100800 */
[----:B------:R-:W4:Y:S04]  /*144200*/  LDL.LU R14, [R1+0x84d8] ;  /* 0x0084d800010e7983 */ /* 0x000f280000300800 */
[----:B------:R1:W-:Y:S04]  /*144210*/  LDGSTS.E [R3+0x6280], desc[UR38][R4.64], P2 ;  /* 0x0628000004037fae */ /* 0x0003e800091a1026 */
[----:B------:R-:W-:Y:S04]  /*144220*/  STL [R1+0x84bc], R11 ;  /* 0x0084bc0b01007387 */ /* 0x000fe80000100800 */
[----:B------:R-:W-:Y:S01]  /*144230*/  STL [R1+0x84b0], R21 ;  /* 0x0084b01501007387 */ /* 0x000fe20000100800 */
[----:B-1----:R-:W-:Y:S01]  /*144240*/  IMAD.MOV.U32 R4, RZ, RZ, R6 ;  /* 0x000000ffff047224 */ /* 0x002fe200078e0006 */
[----:B------:R-:W-:-:S02]  /*144250*/  MOV R5, R8 ;  /* 0x0000000800057202 */ /* 0x000fc40000000f00 */
[----:B------:R-:W4:Y:S01]  /*144260*/  LDL.LU R15, [R1+0x84e0] ;  /* 0x0084e000010f7983 */ /* 0x000f220000300800 */
        /* <DEDUP_REMOVED lines=14> */
[----:B-1----:R-:W-:Y:S02]  /*144350*/  IMAD.MOV.U32 R4, RZ, RZ, R11 ;  /* 0x000000ffff047224 */ /* 0x002fe400078e000b */
[----:B------:R-:W-:Y:S01]  /*144360*/  IMAD.X R17, R17, 0x1, R0, P1 ;  /* 0x0000000111117824 */ /* 0x000fe200008e0600 */
[----:B------:R1:W-:Y:S01]  /*144370*/  STL [R1+0x84c0], R20 ;  /* 0x0084c01401007387 */ /* 0x0003e20000100800 */
[----:B------:R-:W-:Y:S01]  /*144380*/  IMAD.MOV.U32 R5, RZ, RZ, R13 ;  /* 0x000000ffff057224 */ /* 0x000fe200078e000d */
[----:B------:R-:W-:Y:S02]  /*144390*/  IADD3 R7, P3, PT, R7, R252, RZ ;  /* 0x000000fc07077210 */ /* 0x000fe40007f7e0ff */
        /* <DEDUP_REMOVED lines=15> */
[----:B--2---:R-:W-:-:S04]  /*144490*/  IMAD.X R16, R16, 0x1, R0, P3 ;  /* 0x0000000110107824 */ /* 0x004fc800018e0600 */
[----:B------:R-:W-:Y:S01]  /*1444a0*/  IMAD.MOV.U32 R5, RZ, RZ, R16 ;  /* 0x000000ffff057224 */ /* 0x000fe200078e0010 */
[----:B------:R1:W-:Y:S04]  /*1444b0*/  STL [R1+0x84d0], R16 ;  /* 0x0084d01001007387 */ /* 0x0003e80000100800 */
[----:B------:R-:W2:Y:S04]  /*1444c0*/  LDL.LU R17, [R1+0x8280] ;  /* 0x0082800001117983 */ /* 0x000ea80000300800 */
[----:B------:R1:W-:Y:S01]  /*1444d0*/  LDGSTS.E [R3+0x6580], desc[UR38][R4.64], P2 ;  /* 0x0658000004037fae */ /* 0x0003e200091a1026 */
[----:B----4-:R-:W-:-:S05]  /*1444e0*/  IADD3 R12, P1, PT, R12, R252, RZ ;  /* 0x000000fc0c0c7210 */ /* 0x010fca0007f3e0ff */
[----:B------:R4:W-:Y:S04]  /*1444f0*/  STL [R1+0x84dc], R12 ;  /* 0x0084dc0c01007387 */ /* 0x0009e80000100800 */
[----:B------:R-:W2:Y:S01]  /*144500*/  LDL.LU R7, [R1+0x828c] ;  /* 0x00828c0001077983 */ /* 0x000ea20000300800 */
[----:B------:R-:W-:-:S03]  /*144510*/  IMAD.X R14, R14, 0x1, R0, P1 ;  /* 0x000000010e0e7824 */ /* 0x000fc600008e0600 */
[----:B-1----:R-:W2:Y:S01]  /*144520*/  LDL.LU R16, [R1+0x8294] ;  /* 0x0082940001107983 */ /* 0x002ea20000300800 */
        /* <DEDUP_REMOVED lines=11> */
[----:B----4-:R-:W4:Y:S01]  /*1445e0*/  LDL.LU R12, [R1+0x8288] ;  /* 0x00828800010c7983 */ /* 0x010f220000300800 */
[----:B-1----:R-:W-:-:S03]  /*1445f0*/  IMAD.MOV.U32 R4, RZ, RZ, R10 ;  /* 0x000000ffff047224 */ /* 0x002fc600078e000a */
[----:B------:R-:W4:Y:S01]  /*144600*/  LDL.LU R22, [R1+0x8290] ;  /* 0x0082900001167983 */ /* 0x000f220000300800 */
[----:B------:R-:W-:-:S03]  /*144610*/  IMAD.MOV.U32 R5, RZ, RZ, R15 ;  /* 0x000000ffff057224 */ /* 0x000fc600078e000f */
[----:B------:R-:W-:Y:S04]  /*144620*/  STL [R1+0x84f4], R8 ;  /* 0x0084f40801007387 */ /* 0x000fe80000100800 */
[----:B---3--:R-:W3:Y:S04]  /*144630*/  LDL.LU R14, [R1+0x829c] ;  /* 0x00829c00010e7983 */ /* 0x008ee80000300800 */
[----:B------:R1:W-:Y:S01]  /*144640*/  LDGSTS.E [R3+0x6680], desc[UR38][R4.64], P2 ;  /* 0x0668000004037fae */ /* 0x0003e200091a1026 */
[----:B------:R-:W-:Y:S02]  /*144650*/  IMAD.X R13, R13, 0x1, R0, P1 ;  /* 0x000000010d0d7824 */ /* 0x000fe400008e0600 */
[----:B-1----:R-:W-:-:S03]  /*144660*/  IMAD.MOV.U32 R4, RZ, RZ, R6 ;  /* 0x000000ffff047224 */ /* 0x002fc600078e0006 */
[----:B------:R1:W-:Y:S01]  /*144670*/  STL [R1+0x84e8], R13 ;  /* 0x0084e80d01007387 */ /* 0x0003e20000100800 */
[----:B------:R-:W-:-:S05]  /*144680*/  MOV R5, R13 ;  /* 0x0000000d00057202 */ /* 0x000fca0000000f00 */
[----:B------:R1:W-:Y:S01]  /*144690*/  LDGSTS.E [R3+0x6700], desc[UR38][R4.64], P2 ;  /* 0x0670000004037fae */ /* 0x0003e200091a1026 */
[----:B------:R-:W-:Y:S02]  /*1446a0*/  IADD3.X R11, PT, PT, R11, R0, RZ, P3, !PT ;  /* 0x000000000b0b7210 */ /* 0x000fe40001ffe4ff */
        /* <DEDUP_REMOVED lines=26> */
[----:B--2---:R-:W-:-:S05]  /*144850*/  IADD3.X R17, PT, PT, R17, R0, RZ, P3, !PT ;  /* 0x0000000011117210 */ /* 0x004fca0001ffe4ff */
[----:B------:R-:W-:-:S05]  /*144860*/  IMAD.MOV.U32 R5, RZ, RZ, R17 ;  /* 0x000000ffff057224 */ /* 0x000fca00078e0011 */
[----:B------:R1:W-:Y:S01]  /*144870*/  LDGSTS.E [R3+0x8080], desc[UR38][R4.64], P1 ;  /* 0x0808000004037fae */ /* 0x0003e200089a1026 */
[-C--:B------:R-:W-:Y:S02]  /*144880*/  IADD3 R7, P2, PT, R7, R252.reuse, RZ ;  /* 0x000000fc07077210 */ /* 0x080fe40007f5e0ff */
[----:B------:R-:W-:-:S03]  /*144890*/  IADD3 R16, P3, PT, R16, R252, RZ ;  /* 0x000000fc10107210 */ /* 0x000fc60007f7e0ff */
[----:B------:R-:W-:Y:S01]  /*1448a0*/  STL [R1+0x828c], R7 ;  /* 0x00828c0701007387 */ /* 0x000fe20000100800 */
[----:B-1----:R-:W-:-:S03]  /*1448b0*/  IMAD.MOV.U32 R4, RZ, RZ, R7 ;  /* 0x000000ffff047224 */ /* 0x002fc600078e0007 */
[----:B------:R-:W-:Y:S04]  /*1448c0*/  STL [R1+0x8280], R17 ;  /* 0x0082801101007387 */ /* 0x000fe80000100800 */
[----:B------:R-:W2:Y:S04]  /*1448d0*/  LDL.LU R18, [R1+0x82c4] ;  /* 0x0082c40001127983 */ /* 0x000ea80000300800 */
[----:B------:R-:W-:Y:S01]  /*1448e0*/  STL [R1+0x8294], R16 ;  /* 0x0082941001007387 */ /* 0x000fe20000100800 */
[--C-:B----4-:R-:W-:Y:S02]  /*1448f0*/  IMAD.X R12, R12, 0x1, R0.reuse, P2 ;  /* 0x000000010c0c7824 */ /* 0x110fe400010e0600 */
[----:B------:R-:W-:-:S03]  /*144900*/  IMAD.X R22, R22, 0x1, R0, P3 ;  /* 0x0000000116167824 */ /* 0x000fc600018e0600 */
[----:B------:R1:W-:Y:S01]  /*144910*/  STL [R1+0x8288], R12 ;  /* 0x0082880c01007387 */ /* 0x0003e20000100800 */
[----:B------:R-:W-:-:S03]  /*144920*/  MOV R5, R12 ;  /* 0x0000000c00057202 */ /* 0x000fc60000000f00 */
[----:B------:R-:W4:Y:S01]  /*144930*/  LDL.LU R9, [R1+0x82cc] ;  /* 0x0082cc0001097983 */ /* 0x000f220000300800 */
[----:B---3--:R-:W-:-:S03]  /*144940*/  IADD3 R14, P2, PT, R14, R252, RZ ;  /* 0x000000fc0e0e7210 */ /* 0x008fc60007f5e0ff */
[----:B------:R3:W-:Y:S04]  /*144950*/  LDGSTS.E [R3+0x8100], desc[UR38][R4.64], P1 ;  /* 0x0810000004037fae */ /* 0x0007e800089a1026 */
[----:B-1----:R-:W4:Y:S04]  /*144960*/  LDL.LU R12, [R1+0x82b8] ;  /* 0x0082b800010c7983 */ /* 0x002f280000300800 */
        /* <DEDUP_REMOVED lines=9> */
[----:B-1----:R-:W-:-:S02]  /*144a00*/  IMAD.MOV.U32 R4, RZ, RZ, R14 ;  /* 0x000000ffff047224 */ /* 0x002fc400078e000e */
[----:B------:R-:W-:Y:S02]  /*144a10*/  IMAD.X R15, R15, 0x1, R0, P2 ;  /* 0x000000010f0f7824 */ /* 0x000fe400010e0600 */
[----:B------:R-:W-:Y:S01]  /*144a20*/  STL [R1+0x82a4], R10 ;  /* 0x0082a40a01007387 */ /* 0x000fe20000100800 */
[----:B------:R-:W-:Y:S01]  /*144a30*/  IADD3 R6, P2, PT, R6, R252, RZ ;  /* 0x000000fc06067210 */ /* 0x000fe20007f5e0ff */
[----:B------:R-:W-:Y:S02]  /*144a40*/  IMAD.MOV.U32 R5, RZ, RZ, R15 ;  /* 0x000000ffff057224 */ /* 0x000fe400078e000f */
[----:B------:R-:W-:Y:S01]  /*144a50*/  STL [R1+0x8298], R15 ;  /* 0x0082980f01007387 */ /* 0x000fe20000100800 */
[----:B------:R-:W-:-:S03]  /*144a60*/  IADD3.X R13, PT, PT, R13, R0, RZ, P3, !PT ;  /* 0x000000000d0d7210 */ /* 0x000fc60001ffe4ff */
[----:B------:R-:W3:Y:S04]  /*144a70*/  LDL.LU R16, [R1+0x82d0] ;  /* 0x0082d00001107983 */ /* 0x000ee80000300800 */
[----:B------:R-:W-:Y:S01]  /*144a80*/  STL [R1+0x82ac], R6 ;  /* 0x0082ac0601007387 */ /* 0x000fe20000100800 */
[----:B------:R-:W-:-:S03]  /*144a90*/  IMAD.X R8, R8, 0x1, R0, P2 ;  /* 0x0000000108087824 */ /* 0x000fc600010e0600 */
[----:B------:R1:W-:Y:S01]  /*144aa0*/  LDGSTS.E [R3+0x8200], desc[UR38][R4.64], P1 ;  /* 0x0820000004037fae */ /* 0x0003e200089a1026 */
[----:B------:R-:W-:-:S03]  /*144ab0*/  IADD3 R19, P3, PT, R19, R252, RZ ;  /* 0x000000fc13137210 */ /* 0x000fc60007f7e0ff */
[----:B------:R1:W-:Y:S01]  /*144ac0*/  STL [R1+0x82a0], R13 ;  /* 0x0082a00d01007387 */ /* 0x0003e20000100800 */
[----:B------:R-:W-:Y:S01]  /*144ad0*/  IADD3 R11, P2, PT, R11, R252, RZ ;  /* 0x000000fc0b0b7210 */ /* 0x000fe20007f5e0ff */
[----:B-1----:R-:W-:Y:S02]  /*144ae0*/  IMAD.MOV.U32 R5, RZ, RZ, R13 ;  /* 0x000000ffff057224 */ /* 0x002fe400078e000d */
[----:B------:R-:W-:Y:S01]  /*144af0*/  IMAD.X R21, R21, 0x1, R0, P3 ;  /* 0x0000000115157824 */ /* 0x000fe200018e0600 */
        /* <DEDUP_REMOVED lines=19> */
[----:B--2---:R-:W-:-:S05]  /*144c30*/  IADD3 R18, P3, PT, R18, R252, RZ ;  /* 0x000000fc12127210 */ /* 0x004fca0007f7e0ff */
[----:B------:R-:W-:Y:S01]  /*144c40*/  STL [R1+0x82c4], R18 ;  /* 0x0082c41201007387 */ /* 0x000fe20000100800 */
[----:B----4-:R-:W-:Y:S01]  /*144c50*/  IMAD.X R12, R12, 0x1, R0, P2 ;  /* 0x000000010c0c7824 */ /* 0x010fe200010e0600 */
        /* <DEDUP_REMOVED lines=2048> */
[----:B-1----:R-:W-:Y:S01]  /*14cc60*/  IMAD.MOV.U32 R5, RZ, RZ, R13 ;  /* 0x000000ffff057224 */ /* 0x002fe200078e000d */
[----:B------:R-:W-:Y:S01]  /*14cc70*/  MOV R4, R10 ;  /* 0x0000000a00047202 */ /* 0x000fe20000000f00 */
[----:B------:R-:W-:Y:S01]  /*14cc80*/  IMAD.X R21, R21, 0x1, R0, P3 ;  /* 0x0000000115157824 */ /* 0x000fe200018e0600 */
[----:B------:R-:W3:Y:S04]  /*14cc90*/  LDL.LU R13, [R1+0x6450] ;  /* 0x00645000010d7983 */ /* 0x000ee80000300800 */
[----:B------:R-:W-:Y:S04]  /*14cca0*/  STL [R1+0x6428], R19 ;  /* 0x0064281301007387 */ /* 0x000fe80000100800 */
[----:B------:R1:W-:Y:S04]  /*14ccb0*/  STL [R1+0x641c], R8 ;  /* 0x00641c0801007387 */ /* 0x0003e80000100800 */
[----:B------:R-:W3:Y:S04]  /*14ccc0*/  LDL.LU R14, [R1+0x644c] ;  /* 0x00644c00010e7983 */ /* 0x000ee80000300800 */
[----:B------:R-:W-:Y:S04]  /*14ccd0*/  STL [R1+0x6430], R11 ;  /* 0x0064300b01007387 */ /* 0x000fe80000100800 */
[----:B------:R1:W-:Y:S04]  /*14cce0*/  LDGSTS.E [R3+0x24280], desc[UR38][R4.64], P1 ;  /* 0x2428000004037fae */ /* 0x0003e800089a1026 */
[----:B------:R-:W-:Y:S04]  /*14ccf0*/  STL [R1+0x6424], R21 ;  /* 0x0064241501007387 */ /* 0x000fe80000100800 */
[----:B------:R-:W3:Y:S01]  /*14cd00*/  LDL.LU R15, [R1+0x6454] ;  /* 0x00645400010f7983 */ /* 0x000ee20000300800 */
[----:B-1----:R-:W-:-:S03]  /*14cd10*/  MOV R5, R8 ;  /* 0x0000000800057202 */ /* 0x002fc60000000f00 */
[----:B------:R-:W3:Y:S01]  /*14cd20*/  LDL.LU R8, [R1+0x6458] ;  /* 0x0064580001087983 */ /* 0x000ee20000300800 */
[----:B------:R-:W-:-:S03]  /*14cd30*/  IMAD.MOV.U32 R4, RZ, RZ, R6 ;  /* 0x000000ffff047224 */ /* 0x000fc600078e0006 */
[----:B------:R-:W3:Y:S04]  /*14cd40*/  LDL.LU R6, [R1+0x6460] ;  /* 0x0064600001067983 */ /* 0x000ee80000300800 */
[----:B------:R-:W3:Y:S04]  /*14cd50*/  LDL.LU R10, [R1+0x6468] ;  /* 0x00646800010a7983 */ /* 0x000ee80000300800 */
[----:B------:R1:W-:Y:S02]  /*14cd60*/  LDGSTS.E [R3+0x24300], desc[UR38][R4.64], P1 ;  /* 0x2430000004037fae */ /* 0x0003e400089a1026 */
[----:B-1----:R-:W-:-:S02]  /*14cd70*/  IMAD.MOV.U32 R4, RZ, RZ, R19 ;  /* 0x000000ffff047224 */ /* 0x002fc400078e0013 */
        /* <DEDUP_REMOVED lines=29> */
[----:B------:R-:W-:Y:S04]  /*14cf50*/  STL [R1+0x6444], R16 ;  /* 0x0064441001007387 */ /* 0x000fe80000100800 */
[----:B------:R1:W-:Y:S04]  /*14cf60*/  LDGSTS.E [R3+0x24500], desc[UR38][R4.64], P1 ;  /* 0x2450000004037fae */ /* 0x0003e800089a1026 */
[----:B------:R-:W2:Y:S01]  /*14cf70*/  LDL.LU R17, [R1+0x6474] ;  /* 0x0064740001117983 */ /* 0x000ea20000300800 */
[----:B------:R-:W-:-:S03]  /*14cf80*/  IMAD.X R14, R14, 0x1, R0, P2 ;  /* 0x000000010e0e7824 */ /* 0x000fc600010e0600 */
[----:B------:R1:W-:Y:S02]  /*14cf90*/  STL [R1+0x6450], R13 ;  /* 0x0064500d01007387 */ /* 0x0003e40000100800 */
[----:B-1----:R-:W-:Y:S02]  /*14cfa0*/  IMAD.MOV.U32 R4, RZ, RZ, R7 ;  /* 0x000000ffff047224 */ /* 0x002fe400078e0007 */
[----:B------:R-:W-:Y:S01]  /*14cfb0*/  IMAD.MOV.U32 R5, RZ, RZ, R16 ;  /* 0x000000ffff057224 */ /* 0x000fe200078e0010 */
[----:B------:R-:W2:Y:S04]  /*14cfc0*/  LDL.LU R7, [R1+0x6480] ;  /* 0x0064800001077983 */ /* 0x000ea80000300800 */
[----:B------:R-:W2:Y:S04]  /*14cfd0*/  LDL.LU R18, [R1+0x6488] ;  /* 0x0064880001127983 */ /* 0x000ea80000300800 */
[----:B------:R1:W-:Y:S01]  /*14cfe0*/  LDGSTS.E [R3+0x24580], desc[UR38][R4.64], P1 ;  /* 0x2458000004037fae */ /* 0x0003e200089a1026 */
[----:B------:R-:W-:-:S02]  /*14cff0*/  IADD3 R8, P3, PT, R8, R252, RZ ;  /* 0x000000fc08087210 */ /* 0x000fc40007f7e0ff */
[----:B------:R-:W-:Y:S02]  /*14d000*/  IADD3 R6, P2, PT, R6, R252, RZ ;  /* 0x000000fc06067210 */ /* 0x000fe40007f5e0ff */
[----:B------:R-:W-:Y:S01]  /*14d010*/  IADD3.X R15, PT, PT, R15, R0, RZ, P3, !PT ;  /* 0x000000000f0f7210 */ /* 0x000fe20001ffe4ff */
[----:B------:R-:W-:Y:S01]  /*14d020*/  STL [R1+0x6458], R8 ;  /* 0x0064580801007387 */ /* 0x000fe20000100800 */
[----:B------:R-:W-:Y:S01]  /*14d030*/  IADD3 R10, P3, PT, R10, R252, RZ ;  /* 0x000000fc0a0a7210 */ /* 0x000fe20007f7e0ff */
[----:B-1----:R-:W-:Y:S02]  /*14d040*/  IMAD.MOV.U32 R4, RZ, RZ, R13 ;  /* 0x000000ffff047224 */ /* 0x002fe400078e000d */
[----:B------:R1:W-:Y:S04]  /*14d050*/  STL [R1+0x644c], R14 ;  /* 0x00644c0e01007387 */ /* 0x0003e80000100800 */
[----:B------:R1:W-:Y:S01]  /*14d060*/  STL [R1+0x6460], R6 ;  /* 0x0064600601007387 */ /* 0x0003e20000100800 */
[----:B------:R-:W-:-:S03]  /*14d070*/  IMAD.MOV.U32 R5, RZ, RZ, R14 ;  /* 0x000000ffff057224 */ /* 0x000fc600078e000e */
[----:B------:R-:W-:Y:S04]  /*14d080*/  STL [R1+0x6454], R15 ;  /* 0x0064540f01007387 */ /* 0x000fe80000100800 */
[----:B------:R-:W2:Y:S04]  /*14d090*/  LDL.LU R13, [R1+0x647c] ;  /* 0x00647c00010d7983 */ /* 0x000ea80000300800 */
[----:B------:R-:W2:Y:S04]  /*14d0a0*/  LDL.LU R22, [R1+0x6484] ;  /* 0x0064840001167983 */ /* 0x000ea80000300800 */
[----:B------:R-:W-:Y:S04]  /*14d0b0*/  STL [R1+0x6468], R10 ;  /* 0x0064680a01007387 */ /* 0x000fe80000100800 */
[----:B-1----:R-:W2:Y:S01]  /*14d0c0*/  LDL.LU R14, [R1+0x6490] ;  /* 0x00649000010e7983 */ /* 0x002ea20000300800 */
        /* <DEDUP_REMOVED lines=53> */
[----:B------:R1:W-:Y:S04]  /*14d420*/  STL [R1+0x6490], R14 ;  /* 0x0064900e01007387 */ /* 0x0003e80000100800 */
        /* <DEDUP_REMOVED lines=11> */
[----:B------:R1:W-:Y:S01]  /*14d4e0*/  STL [R1+0x6498], R8 ;  /* 0x0064980801007387 */ /* 0x0003e20000100800 */
        /* <DEDUP_REMOVED lines=11> */
[----:B------:R-:W-:Y:S02]  /*14d5a0*/  IMAD.MOV.U32 R5, RZ, RZ, R12 ;  /* 0x000000ffff057224 */ /* 0x000fe400078e000c */
[----:B------:R-:W2:Y:S01]  /*14d5b0*/  LDL.LU R8, [R1+0x64d0] ;  /* 0x0064d00001087983 */ /* 0x000ea20000300800 */
[----:B----4-:R-:W-:-:S03]  /*14d5c0*/  IADD3 R11, P1, PT, R11, R252, RZ ;  /* 0x000000fc0b0b7210 */ /* 0x010fc60007f3e0ff */
[----:B------:R-:W-:Y:S01]  /*14d5d0*/  STL [R1+0x64a8], R15 ;  /* 0x0064a80f01007387 */ /* 0x000fe20000100800 */
[----:B------:R-:W-:-:S03]  /*14d5e0*/  IMAD.X R21, R21, 0x1, R0, P3 ;  /* 0x0000000115157824 */ /* 0x000fc600018e0600 */
[----:B------:R1:W-:Y:S04]  /*14d5f0*/  STL [R1+0x649c], R10 ;  /* 0x00649c0a01007387 */ /* 0x0003e80000100800 */
[----:B------:R-:W4:Y:S04]  /*14d600*/  LDL.LU R12, [R1+0x64cc] ;  /* 0x0064cc00010c7983 */ /* 0x000f280000300800 */
[----:B------:R1:W-:Y:S04]  /*14d610*/  STL [R1+0x64b0], R11 ;  /* 0x0064b00b01007387 */ /* 0x0003e80000100800 */
[----:B------:R1:W-:Y:S04]  /*14d620*/  LDGSTS.E [R3+0x26280], desc[UR38][R4.64], P2 ;  /* 0x2628000004037fae */ /* 0x0003e800091a1026 */
[----:B------:R-:W-:Y:S04]  /*14d630*/  STL [R1+0x64a4], R21 ;  /* 0x0064a41501007387 */ /* 0x000fe80000100800 */
[----:B------:R-:W4:Y:S01]  /*14d640*/  LDL.LU R18, [R1+0x64d4] ;  /* 0x0064d40001127983 */ /* 0x000f220000300800 */
[----:B-1----:R-:W-:Y:S01]  /*14d650*/  IMAD.MOV.U32 R4, RZ, RZ, R6 ;  /* 0x000000ffff047224 */ /* 0x002fe200078e0006 */
[----:B------:R-:W-:-:S02]  /*14d660*/  MOV R5, R10 ;  /* 0x0000000a00057202 */ /* 0x000fc40000000f00 */
[----:B------:R-:W4:Y:S01]  /*14d670*/  LDL.LU R16, [R1+0x64d8] ;  /* 0x0064d80001107983 */ /* 0x000f220000300800 */
[----:B---3--:R-:W-:-:S03]  /*14d680*/  IADD3 R19, P3, PT, R19, R252, RZ ;  /* 0x000000fc13137210 */ /* 0x008fc60007f7e0ff */
[----:B------:R-:W3:Y:S04]  /*14d690*/  LDL.LU R10, [R1+0x64e0] ;  /* 0x0064e000010a7983 */ /* 0x000ee80000300800 */
[----:B------:R1:W-:Y:S04]  /*14d6a0*/  LDGSTS.E [R3+0x26300], desc[UR38][R4.64], P2 ;  /* 0x2630000004037fae */ /* 0x0003e800091a1026 */
[----:B------:R-:W3:Y:S04]  /*14d6b0*/  LDL.LU R6, [R1+0x64e8] ;  /* 0x0064e80001067983 */ /* 0x000ee80000300800 */
[----:B------:R-:W-:Y:S01]  /*14d6c0*/  STL [R1+0x64b8], R19 ;  /* 0x0064b81301007387 */ /* 0x000fe20000100800 */
[----:B-1----:R-:W-:-:S02]  /*14d6d0*/  IMAD.MOV.U32 R4, RZ, RZ, R15 ;  /* 0x000000ffff047224 */ /* 0x002fc400078e000f */
[----:B------:R-:W-:-:S05]  /*14d6e0*/  IMAD.MOV.U32 R5, RZ, RZ, R21 ;  /* 0x000000ffff057224 */ /* 0x000fca00078e0015 */
[----:B------:R1:W-:Y:S01]  /*14d6f0*/  LDGSTS.E [R3+0x26380], desc[UR38][R4.64], P2 ;  /* 0x2638000004037fae */ /* 0x0003e200091a1026 */
[----:B------:R-:W-:Y:S01]  /*14d700*/  IMAD.X R13, R13, 0x1, R0, P1 ;  /* 0x000000010d0d7824 */ /* 0x000fe200008e0600 */
[----:B------:R-:W-:-:S04]  /*14d710*/  IADD3 R9, P1, PT, R9, R252, RZ ;  /* 0x000000fc09097210 */ /* 0x000fc80007f3e0ff */
[----:B------:R1:W-:Y:S01]  /*14d720*/  STL [R1+0x64ac], R13 ;  /* 0x0064ac0d01007387 */ /* 0x0003e20000100800 */
[----:B------:R-:W-:-:S03]  /*14d730*/  IADD3.X R20, PT, PT, R20, R0, RZ, P3, !PT ;  /* 0x0000000014147210 */ /* 0x000fc60001ffe4ff */
[----:B------:R-:W-:Y:S01]  /*14d740*/  STL [R1+0x64c0], R9 ;  /* 0x0064c00901007387 */ /* 0x000fe20000100800 */
[----:B-1----:R-:W-:Y:S02]  /*14d750*/  IMAD.MOV.U32 R4, RZ, RZ, R11 ;  /* 0x000000ffff047224 */ /* 0x002fe400078e000b */
[----:B------:R-:W-:Y:S01]  /*14d760*/  IMAD.X R17, R17, 0x1, R0, P1 ;  /* 0x0000000111117824 */ /* 0x000fe200008e0600 */
[----:B------:R-:W-:Y:S01]  /*14d770*/  STL [R1+0x64b4], R20 ;  /* 0x0064b41401007387 */ /* 0x000fe20000100800 */
        /* <DEDUP_REMOVED lines=9> */
[----:B------:R-:W-:-:S05]  /*14d810*/  IMAD.MOV.U32 R5, RZ, RZ, R20 ;  /* 0x000000ffff057224 */ /* 0x000fca00078e0014 */
[----:B------:R1:W-:Y:S02]  /*14d820*/  LDGSTS.E [R3+0x26480], desc[UR38][R4.64], P2 ;  /* 0x2648000004037fae */ /* 0x0003e400091a1026 */
[----:B-1----:R-:W-:Y:S01]  /*14d830*/  MOV R5, R17 ;  /* 0x0000001100057202 */ /* 0x002fe20000000f00 */
[----:B------:R-:W-:Y:S01]  /*14d840*/  IMAD.MOV.U32 R4, RZ, RZ, R9 ;  /* 0x000000ffff047224 */ /* 0x000fe200078e0009 */
[----:B------:R-:W3:Y:S04]  /*14d850*/  LDL.LU R17, [R1+0x64ec] ;  /* 0x0064ec0001117983 */ /* 0x000ee80000300800 */
[----:B------:R-:W3:Y:S04]  /*14d860*/  LDL.LU R9, [R1+0x64f8] ;  /* 0x0064f80001097983 */ /* 0x000ee80000300800 */
[----:B------:R1:W-:Y:S02]  /*14d870*/  LDGSTS.E [R3+0x26500], desc[UR38][R4.64], P2 ;  /* 0x2650000004037fae */ /* 0x0003e400091a1026 */
[----:B-1----:R-:W-:-:S02]  /*14d880*/  IMAD.MOV.U32 R4, RZ, RZ, R7 ;  /* 0x000000ffff047224 */ /* 0x002fc400078e0007 */
[----:B--2---:R-:W-:-:S04]  /*14d890*/  IMAD.X R14, R14, 0x1, R0, P3 ;  /* 0x000000010e0e7824 */ /* 0x004fc800018e0600 */
[----:B------:R-:W-:Y:S01]  /*14d8a0*/  IMAD.MOV.U32 R5, RZ, RZ, R14 ;  /* 0x000000ffff057224 */ /* 0x000fe200078e000e */
[----:B------:R1:W-:Y:S04]  /*14d8b0*/  STL [R1+0x64c4], R14 ;  /* 0x0064c40e01007387 */ /* 0x0003e80000100800 */
[----:B------:R2:W-:Y:S04]  /*14d8c0*/  LDGSTS.E [R3+0x26580], desc[UR38][R4.64], P2 ;  /* 0x2658000004037fae */ /* 0x0005e800091a1026 */
[----:B-1----:R-:W3:Y:S01]  /*14d8d0*/  LDL.LU R14, [R1+0x64f4] ;  /* 0x0064f400010e7983 */ /* 0x002ee20000300800 */
[----:B------:R-:W-:-:S05]  /*14d8e0*/  IADD3 R8, P1, PT, R8, R252, RZ ;  /* 0x000000fc08087210 */ /* 0x000fca0007f3e0ff */
[----:B------:R-:W-:Y:S04]  /*14d8f0*/  STL [R1+0x64d0], R8 ;  /* 0x0064d00801007387 */ /* 0x000fe80000100800 */
[----:B------:R-:W3:Y:S01]  /*14d900*/  LDL.LU R7, [R1+0x6500] ;  /* 0x0065000001077983 */ /* 0x000ee20000300800 */
[----:B----4-:R-:W-:-:S03]  /*14d910*/  IMAD.X R12, R12, 0x1, R0, P1 ;  /* 0x000000010c0c7824 */ /* 0x010fc600008e0600 */
[----:B------:R-:W4:Y:S01]  /*14d920*/  LDL.LU R20, [R1+0x6508] ;  /* 0x0065080001147983 */ /* 0x000f220000300800 */
[----:B--2---:R-:W-:Y:S02]  /*14d930*/  IMAD.MOV.U32 R4, RZ, RZ, R8 ;  /* 0x000000ffff047224 */ /* 0x004fe400078e0008 */
[----:B------:R-:W-:-:S05]  /*14d940*/  IMAD.MOV.U32 R5, RZ, RZ, R12 ;  /* 0x000000ffff057224 */ /* 0x000fca00078e000c */
[----:B------:R1:W-:Y:S01]  /*14d950*/  LDGSTS.E [R3+0x26600], desc[UR38][R4.64], P2 ;  /* 0x2660000004037fae */ /* 0x0003e200091a1026 */
[-C--:B------:R-:W-:Y:S02]  /*14d960*/  IADD3 R16, P3, PT, R16, R252.reuse, RZ ;  /* 0x000000fc10107210 */ /* 0x080fe40007f7e0ff */
[----:B---3--:R-:W-:Y:S02]  /*14d970*/  IADD3 R10, P1, PT, R10, R252, RZ ;  /* 0x000000fc0a0a7210 */ /* 0x008fe40007f3e0ff */
[----:B------:R-:W-:Y:S01]  /*14d980*/  IADD3.X R18, PT, PT, R18, R0, RZ, P3, !PT ;  /* 0x0000000012127210 */ /* 0x000fe20001ffe4ff */
[----:B------:R-:W-:Y:S04]  /*14d990*/  STL [R1+0x64d8], R16 ;  /* 0x0064d81001007387 */ /* 0x000fe80000100800 */
[----:B------:R2:W-:Y:S01]  /*14d9a0*/  STL [R1+0x64cc], R12 ;  /* 0x0064cc0c01007387 */ /* 0x0005e20000100800 */
[----:B------:R-:W-:-:S03]  /*14d9b0*/  IADD3 R6, P3, PT, R6, R252, RZ ;  /* 0x000000fc06067210 */ /* 0x000fc60007f7e0ff */
[----:B------:R3:W-:Y:S04]  /*14d9c0*/  STL [R1+0x64e0], R10 ;  /* 0x0064e00a01007387 */ /* 0x0007e80000100800 */
[----:B------:R-:W-:Y:S04]  /*14d9d0*/  STL [R1+0x64d4], R18 ;  /* 0x0064d41201007387 */ /* 0x000fe80000100800 */
[----:B--2---:R-:W2:Y:S01]  /*14d9e0*/  LDL.LU R12, [R1+0x64fc] ;  /* 0x0064fc00010c7983 */ /* 0x004ea20000300800 */
[----:B-1----:R-:W-:Y:S02]  /*14d9f0*/  IMAD.MOV.U32 R4, RZ, RZ, R16 ;  /* 0x000000ffff047224 */ /* 0x002fe400078e0010 */
[----:B------:R-:W-:Y:S01]  /*14da00*/  IMAD.MOV.U32 R5, RZ, RZ, R18 ;  /* 0x000000ffff057224 */ /* 0x000fe200078e0012 */
[----:B------:R-:W2:Y:S04]  /*14da10*/  LDL.LU R22, [R1+0x6504] ;  /* 0x0065040001167983 */ /* 0x000ea80000300800 */
[----:B------:R-:W-:Y:S04]  /*14da20*/  STL [R1+0x64e8], R6 ;  /* 0x0064e80601007387 */ /* 0x000fe80000100800 */
[----:B------:R-:W2:Y:S04]  /*14da30*/  LDL.LU R8, [R1+0x6510] ;  /* 0x0065100001087983 */ /* 0x000ea80000300800 */
[----:B------:R1:W-:Y:S01]  /*14da40*/  LDGSTS.E [R3+0x26680], desc[UR38][R4.64], P2 ;  /* 0x2668000004037fae */ /* 0x0003e200091a1026 */
[----:B------:R-:W-:-:S02]  /*14da50*/  IMAD.X R11, R11, 0x1, R0, P1 ;  /* 0x000000010b0b7824 */ /* 0x000fc400008e0600 */
[----:B-1----:R-:W-:-:S03]  /*14da60*/  IMAD.MOV.U32 R4, RZ, RZ, R10 ;  /* 0x000000ffff047224 */ /* 0x002fc600078e000a */
[----:B------:R1:W-:Y:S01]  /*14da70*/  STL [R1+0x64dc], R11 ;  /* 0x0064dc0b01007387 */ /* 0x0003e20000100800 */
[----:B------:R-:W-:Y:S02]  /*14da80*/  IADD3.X R13, PT, PT, R13, R0, RZ, P3, !PT ;  /* 0x000000000d0d7210 */ /* 0x000fe40001ffe4ff */
[----:B------:R-:W-:-:S03]  /*14da90*/  MOV R5, R11 ;  /* 0x0000000b00057202 */ /* 0x000fc60000000f00 */
[----:B------:R1:W-:Y:S01]  /*14daa0*/  STL [R1+0x64e4], R13 ;  /* 0x0064e40d01007387 */ /* 0x0003e20000100800 */
[----:B------:R-:W-:-:S03]  /*14dab0*/  IADD3 R15, P3, PT, R15, R252, RZ ;  /* 0x000000fc0f0f7210 */ /* 0x000fc60007f7e0ff */
[----:B------:R-:W2:Y:S04]  /*14dac0*/  LDL.LU R16, [R1+0x6518] ;  /* 0x0065180001107983 */ /* 0x000ea80000300800 */
[----:B------:R3:W-:Y:S04]  /*14dad0*/  STL [R1+0x64f0], R15 ;  /* 0x0064f00f01007387 */ /* 0x0007e80000100800 */
[----:B---3--:R-:W3:Y:S04]  /*14dae0*/  LDL.LU R10, [R1+0x650c] ;  /* 0x00650c00010a7983 */ /* 0x008ee80000300800 */
[----:B-1----:R-:W3:Y:S04]  /*14daf0*/  LDL.LU R11, [R1+0x6520] ;  /* 0x00652000010b7983 */ /* 0x002ee80000300800 */
[----:B------:R1:W-:Y:S04]  /*14db00*/  LDGSTS.E [R3+0x26700], desc[UR38][R4.64], P2 ;  /* 0x2670000004037fae */ /* 0x0003e800091a1026 */
[----:B------:R-:W3:Y:S01]  /*14db10*/  LDL.LU R19, [R1+0x6514] ;  /* 0x0065140001137983 */ /* 0x000ee20000300800 */
[----:B------:R-:W-:Y:S01]  /*14db20*/  IMAD.X R17, R17, 0x1, R0, P3 ;  /* 0x0000000111117824 */ /* 0x000fe200018e0600 */
[----:B------:R-:W-:Y:S01]  /*14db30*/  IADD3 R9, P3, PT, R9, R252, RZ ;  /* 0x000000fc09097210 */ /* 0x000fe20007f7e0ff */
[----:B-1----:R-:W-:-:S03]  /*14db40*/  IMAD.MOV.U32 R5, RZ, RZ, R13 ;  /* 0x000000ffff057224 */ /* 0x002fc600078e000d */
[----:B------:R-:W-:Y:S04]  /*14db50*/  STL [R1+0x64ec], R17 ;  /* 0x0064ec1101007387 */ /* 0x000fe80000100800 */
        /* <DEDUP_REMOVED lines=15> */
[----:B------:R-:W-:-:S05]  /*14dc50*/  IADD3.X R14, PT, PT, R14, R0, RZ, P3, !PT ;  /* 0x000000000e0e7210 */ /* 0x000fca0001ffe4ff */
[----:B------:R-:W-:-:S05]  /*14dc60*/  IMAD.MOV.U32 R5, RZ, RZ, R14 ;  /* 0x000000ffff057224 */ /* 0x000fca00078e000e */
[----:B------:R1:W-:Y:S01]  /*14dc70*/  LDGSTS.E [R3+0x28080], desc[UR38][R4.64], P1 ;  /* 0x2808000004037fae */ /* 0x0003e200089a1026 */
[-C--:B------:R-:W-:Y:S02]  /*14dc80*/  IADD3 R7, P2, PT, R7, R252.reuse, RZ ;  /* 0x000000fc07077210 */ /* 0x080fe40007f5e0ff */
[----:B----4-:R-:W-:-:S03]  /*14dc90*/  IADD3 R20, P3, PT, R20, R252, RZ ;  /* 0x000000fc14147210 */ /* 0x010fc60007f7e0ff */
[----:B------:R-:W-:Y:S01]  /*14dca0*/  STL [R1+0x6500], R7 ;  /* 0x0065000701007387 */ /* 0x000fe20000100800 */
[----:B-1----:R-:W-:-:S03]  /*14dcb0*/  IMAD.MOV.U32 R4, RZ, RZ, R7 ;  /* 0x000000ffff047224 */ /* 0x002fc600078e0007 */
[----:B------:R1:W-:Y:S04]  /*14dcc0*/  STL [R1+0x64f4], R14 ;  /* 0x0064f40e01007387 */ /* 0x0003e80000100800 */
[----:B------:R-:W4:Y:S04]  /*14dcd0*/  LDL.LU R15, [R1+0x6538] ;  /* 0x00653800010f7983 */ /* 0x000f280000300800 */
[----:B------:R-:W-:Y:S01]  /*14dce0*/  STL [R1+0x6508], R20 ;  /* 0x0065081401007387 */ /* 0x000fe20000100800 */
[----:B--2---:R-:W-:-:S05]  /*14dcf0*/  IMAD.X R12, R12, 0x1, R0, P2 ;  /* 0x000000010c0c7824 */ /* 0x004fca00010e0600 */
[----:B------:R-:W-:Y:S01]  /*14dd00*/  MOV R5, R12 ;  /* 0x0000000c00057202 */ /* 0x000fe20000000f00 */
[----:B------:R-:W-:Y:S01]  /*14dd10*/  IMAD.X R22, R22, 0x1, R0, P3 ;  /* 0x0000000116167824 */ /* 0x000fe200018e0600 */
[----:B------:R2:W-:Y:S04]  /*14dd20*/  STL [R1+0x64fc], R12 ;  /* 0x0064fc0c01007387 */ /* 0x0005e80000100800 */
[----:B------:R1:W-:Y:S01]  /*14dd30*/  LDGSTS.E [R3+0x28100], desc[UR38][R4.64], P1 ;  /* 0x2810000004037fae */ /* 0x0003e200089a1026 */
[----:B------:R-:W-:-:S03]  /*14dd40*/  IADD3 R8, P2, PT, R8, R252, RZ ;  /* 0x000000fc08087210 */ /* 0x000fc60007f5e0ff */
[----:B------:R-:W4:Y:S04]  /*14dd50*/  LDL.LU R9, [R1+0x6540] ;  /* 0x0065400001097983 */ /* 0x000f280000300800 */
[----:B-1----:R-:W4:Y:S01]  /*14dd60*/  LDL.LU R14, [R1+0x652c] ;  /* 0x00652c00010e7983 */ /* 0x002f220000300800 */
[----:B------:R-:W-:Y:S02]  /*14dd70*/  IMAD.MOV.U32 R4, RZ, RZ, R20 ;  /* 0x000000ffff047224 */ /* 0x000fe400078e0014 */
[----:B------:R-:W-:Y:S01]  /*14dd80*/  IMAD.MOV.U32 R5, RZ, RZ, R22 ;  /* 0x000000ffff057224 */ /* 0x000fe200078e0016 */
[----:B------:R1:W-:Y:S04]  /*14dd90*/  STL [R1+0x6510], R8 ;  /* 0x0065100801007387 */ /* 0x0003e80000100800 */
[----:B------:R-:W-:Y:S04]  /*14dda0*/  STL [R1+0x6504], R22 ;  /* 0x0065041601007387 */ /* 0x000fe80000100800 */
[----:B------:R-:W4:Y:S04]  /*14ddb0*/  LDL.LU R17, [R1+0x6534] ;  /* 0x0065340001117983 */ /* 0x000f280000300800 */
[----:B------:R1:W-:Y:S04]  /*14ddc0*/  LDGSTS.E [R3+0x28180], desc[UR38][R4.64], P1 ;  /* 0x2818000004037fae */ /* 0x0003e800089a1026 */
[----:B--2---:R-:W2:Y:S04]  /*14ddd0*/  LDL.LU R12, [R1+0x653c] ;  /* 0x00653c00010c7983 */ /* 0x004ea80000300800 */
[----:B------:R-:W2:Y:S01]  /*14dde0*/  LDL.LU R7, [R1+0x6548] ;  /* 0x0065480001077983 */ /* 0x000ea20000300800 */
[----:B------:R-:W-:Y:S01]  /*14ddf0*/  IADD3 R16, P3, PT, R16, R252, RZ ;  /* 0x000000fc10107210 */ /* 0x000fe20007f7e0ff */
[----:B-1----:R-:W-:-:S02]  /*14de00*/  IMAD.MOV.U32 R4, RZ, RZ, R8 ;  /* 0x000000ffff047224 */ /* 0x002fc400078e0008 */
[----:B---3--:R-:W-:-:S04]  /*14de10*/  IMAD.X R10, R10, 0x1, R0, P2 ;  /* 0x000000010a0a7824 */ /* 0x008fc800010e0600 */
[----:B------:R-:W-:Y:S01]  /*14de20*/  IMAD.MOV.U32 R5, RZ, RZ, R10 ;  /* 0x000000ffff057224 */ /* 0x000fe200078e000a */
[----:B------:R-:W-:Y:S01]  /*14de30*/  IADD3 R11, P2, PT, R11, R252, RZ ;  /* 0x000000fc0b0b7210 */ /* 0x000fe20007f5e0ff */
[----:B------:R-:W-:Y:S04]  /*14de40*/  STL [R1+0x6518], R16 ;  /* 0x0065181001007387 */ /* 0x000fe80000100800 */
[----:B------:R1:W-:Y:S01]  /*14de50*/  LDGSTS.E [R3+0x28200], desc[UR38][R4.64], P1 ;  /* 0x2820000004037fae */ /* 0x0003e200089a1026 */
[----:B------:R-:W-:-:S03]  /*14de60*/  IADD3.X R19, PT, PT, R19, R0, RZ, P3, !PT ;  /* 0x0000000013137210 */ /* 0x000fc60001ffe4ff */
[----:B------:R3:W-:Y:S04]  /*14de70*/  STL [R1+0x650c], R10 ;  /* 0x00650c0a01007387 */ /* 0x0007e80000100800 */
[----:B------:R-:W2:Y:S01]  /*14de80*/  LDL.LU R8, [R1+0x6544] ;  /* 0x0065440001087983 */ /* 0x000ea20000300800 */
[----:B-1----:R-:W-:Y:S01]  /*14de90*/  MOV R4, R16 ;  /* 0x0000001000047202 */ /* 0x002fe20000000f00 */
[----:B------:R-:W-:Y:S02]  /*14dea0*/  IMAD.MOV.U32 R5, RZ, RZ, R19 ;  /* 0x000000ffff057224 */ /* 0x000fe400078e0013 */
[----:B------:R1:W-:Y:S01]  /*14deb0*/  STL [R1+0x6520], R11 ;  /* 0x0065200b01007387 */ /* 0x0003e20000100800 */
[----:B------:R-:W-:-:S03]  /*14dec0*/  IMAD.X R13, R13, 0x1, R0, P2 ;  /* 0x000000010d0d7824 */ /* 0x000fc600010e0600 */
[----:B------:R1:W-:Y:S04]  /*14ded0*/  STL [R1+0x6514], R19 ;  /* 0x0065141301007387 */ /* 0x0003e80000100800 */
[----:B---3--:R-:W3:Y:S01]  /*14dee0*/  LDL.LU R10, [R1+0x6550] ;  /* 0x00655000010a7983 */ /* 0x008ee20000300800 */
[----:B------:R-:W-:-:S03]  /*14def0*/  IADD3 R18, P3, PT, R18, R252, RZ ;  /* 0x000000fc12127210 */ /* 0x000fc60007f7e0ff */
[----:B------:R1:W-:Y:S01]  /*14df00*/  LDGSTS.E [R3+0x28280], desc[UR38][R4.64], P1 ;  /* 0x2828000004037fae */ /* 0x0003e200089a1026 */
[----:B------:R-:W-:-:S03]  /*14df10*/  IADD3 R6, P2, PT, R6, R252, RZ ;  /* 0x000000fc06067210 */ /* 0x000fc60007f5e0ff */
[----:B------:R-:W-:Y:S01]  /*14df20*/  STL [R1+0x6528], R18 ;  /* 0x0065281201007387 */ /* 0x000fe20000100800 */
[----:B------:R-:W-:-:S03]  /*14df30*/  IMAD.X R21, R21, 0x1, R0, P3 ;  /* 0x0000000115157824 */ /* 0x000fc600018e0600 */
[----:B------:R1:W-:Y:S02]  /*14df40*/  STL [R1+0x651c], R13 ;  /* 0x00651c0d01007387 */ /* 0x0003e40000100800 */
[----:B-1----:R-:W-:Y:S02]  /*14df50*/  IMAD.MOV.U32 R4, RZ, RZ, R11 ;  /* 0x000000ffff047224 */ /* 0x002fe400078e000b */
[----:B------:R-:W3:Y:S04]  /*14df60*/  LDL.LU R11, [R1+0x654c] ;  /* 0x00654c00010b7983 */ /* 0x000ee80000300800 */
[----:B------:R-:W-:Y:S04]  /*14df70*/  STL [R1+0x6530], R6 ;  /* 0x0065300601007387 */ /* 0x000fe80000100800 */
[----:B------:R-:W-:Y:S01]  /*14df80*/  STL [R1+0x6524], R21 ;  /* 0x0065241501007387 */ /* 0x000fe20000100800 */
[----:B------:R-:W-:-:S03]  /*14df90*/  MOV R5, R13 ;  /* 0x0000000d00057202 */ /* 0x000fc60000000f00 */
[----:B------:R-:W3:Y:S04]  /*14dfa0*/  LDL.LU R19, [R1+0x6554] ;  /* 0x0065540001137983 */ /* 0x000ee80000300800 */
        /* <DEDUP_REMOVED lines=8> */
[----:B----4-:R-:W-:-:S05]  /*14e030*/  IADD3 R15, P3, PT, R15, R252, RZ ;  /* 0x000000fc0f0f7210 */ /* 0x010fca0007f7e0ff */
[----:B------:R-:W-:Y:S01]  /*14e040*/  STL [R1+0x6538], R15 ;  /* 0x0065380f01007387 */ /* 0x000fe20000100800 */
[----:B------:R-:W-:Y:S01]  /*14e050*/  IMAD.X R14, R14, 0x1, R0, P2 ;  /* 0x000000010e0e7824 */ /* 0x000fe200010e0600 */
[----:B------:R-:W-:-:S03]  /*14e060*/  IADD3 R9, P2, PT, R9, R252, RZ ;  /* 0x000000fc09097210 */ /* 0x000fc60007f5e0ff */
[----:B------:R-:W-:Y:S01]  /*14e070*/  IMAD.MOV.U32 R5, RZ, RZ, R14 ;  /* 0x000000ffff057224 */ /* 0x000fe200078e000e */
[----:B------:R1:W-:Y:S04]  /*14e080*/  STL [R1+0x652c], R14 ;  /* 0x00652c0e01007387 */ /* 0x0003e80000100800 */
[----:B------:R4:W-:Y:S04]  /*14e090*/  STL [R1+0x6540], R9 ;  /* 0x0065400901007387 */ /* 0x0009e80000100800 */
[----:B------:R1:W-:Y:S01]  /*14e0a0*/  LDGSTS.E [R3+0x28400], desc[UR38][R4.64], P1 ;  /* 0x2840000004037fae */ /* 0x0003e200089a1026 */
[----:B------:R-:W-:-:S05]  /*14e0b0*/  IADD3.X R17, PT, PT, R17, R0, RZ, P3, !PT ;  /* 0x0000000011117210 */ /* 0x000fca0001ffe4ff */
[----:B------:R2:W-:Y:S02]  /*14e0c0*/  STL [R1+0x6534], R17 ;  /* 0x0065341101007387 */ /* 0x0005e40000100800 */
[----:B--2---:R-:W-:Y:S02]  /*14e0d0*/  IMAD.X R12, R12, 0x1, R0, P2 ;  /* 0x000000010c0c7824 */ /* 0x004fe400010e0600 */
[----:B-1----:R-:W2:Y:S01]  /*14e0e0*/  LDL.LU R14, [R1+0x655c] ;  /* 0x00655c00010e7983 */ /* 0x002ea20000300800 */
[----:B------:R-:W-:Y:S01]  /*14e0f0*/  IADD3 R7, P3, PT, R7, R252, RZ ;  /* 0x000000fc07077210 */ /* 0x000fe20007f7e0ff */
[----:B------:R-:W-:Y:S01]  /*14e100*/  IMAD.MOV.U32 R5, RZ, RZ, R17 ;  /* 0x000000ffff057224 */ /* 0x000fe200078e0011 */
[----:B------:R-:W-:-:S03]  /*14e110*/  MOV R4, R15 ;  /* 0x0000000f00047202 */ /* 0x000fc60000000f00 */
[----:B------:R1:W-:Y:S04]  /*14e120*/  STL [R1+0x6548], R7 ;  /* 0x0065480701007387 */ /* 0x0003e80000100800 */
[----:B------:R1:W-:Y:S04]  /*14e130*/  STL [R1+0x653c], R12 ;  /* 0x00653c0c01007387 */ /* 0x0003e80000100800 */
[----:B------:R-:W2:Y:S04]  /*14e140*/  LDL.LU R21, [R1+0x6564] ;  /* 0x0065640001157983 */ /* 0x000ea80000300800 */
[----:B------:R-:W2:Y:S04]  /*14e150*/  LDL.LU R6, [R1+0x6570] ;  /* 0x0065700001067983 */ /* 0x000ea80000300800 */
[----:B------:R1:W-:Y:S01]  /*14e160*/  LDGSTS.E [R3+0x28480], desc[UR38][R4.64], P1 ;  /* 0x2848000004037fae */ /* 0x0003e200089a1026 */
[----:B------:R-:W-:-:S02]  /*14e170*/  IMAD.X R8, R8, 0x1, R0, P3 ;  /* 0x0000000108087824 */ /* 0x000fc400018e0600 */
[----:B-1----:R-:W-:Y:S01]  /*14e180*/  IMAD.MOV.U32 R4, RZ, RZ, R9 ;  /* 0x000000ffff047224 */ /* 0x002fe200078e0009 */
[----:B------:R-:W-:Y:S02]  /*14e190*/  MOV R5, R12 ;  /* 0x0000000c00057202 */ /* 0x000fe40000000f00 */
[----:B------:R1:W-:Y:S04]  /*14e1a0*/  STL [R1+0x6544], R8 ;  /* 0x0065440801007387 */ /* 0x0003e80000100800 */
[----:B----4-:R-:W4:Y:S04]  /*14e1b0*/  LDL.LU R9, [R1+0x656c] ;  /* 0x00656c0001097983 */ /* 0x010f280000300800 */
[----:B------:R1:W-:Y:S01]  /*14e1c0*/  LDGSTS.E [R3+0x28500], desc[UR38][R4.64], P1 ;  /* 0x2850000004037fae */ /* 0x0003e200089a1026 */
[----:B---3--:R-:W-:-:S05]  /*14e1d0*/  IADD3 R10, P2, PT, R10, R252, RZ ;  /* 0x000000fc0a0a7210 */ /* 0x008fca0007f5e0ff */
[----:B------:R3:W-:Y:S04]  /*14e1e0*/  STL [R1+0x6550], R10 ;  /* 0x0065500a01007387 */ /* 0x0007e80000100800 */
[----:B------:R-:W4:Y:S01]  /*14e1f0*/  LDL.LU R17, [R1+0x6574] ;  /* 0x0065740001117983 */ /* 0x000f220000300800 */
[----:B-1----:R-:W-:-:S03]  /*14e200*/  IMAD.MOV.U32 R4, RZ, RZ, R7 ;  /* 0x000000ffff047224 */ /* 0x002fc600078e0007 */
[----:B------:R-:W4:Y:S01]  /*14e210*/  LDL.LU R7, [R1+0x6578] ;  /* 0x0065780001077983 */ /* 0x000f220000300800 */
[----:B------:R-:W-:-:S03]  /*14e220*/  IMAD.MOV.U32 R5, RZ, RZ, R8 ;  /* 0x000000ffff057224 */ /* 0x000fc600078e0008 */
[----:B------:R-:W4:Y:S01]  /*14e230*/  LDL.LU R12, [R1+0x6580] ;  /* 0x00658000010c7983 */ /* 0x000f220000300800 */
[----:B------:R-:W-:-:S03]  /*14e240*/  IMAD.X R11, R11, 0x1, R0, P2 ;  /* 0x000000010b0b7824 */ /* 0x000fc600010e0600 */
[----:B------:R-:W4:Y:S04]  /*14e250*/  LDL.LU R8, [R1+0x6588] ;  /* 0x0065880001087983 */ /* 0x000f280000300800 */
[----:B------:R1:W-:Y:S01]  /*14e260*/  LDGSTS.E [R3+0x28580], desc[UR38][R4.64], P1 ;  /* 0x2858000004037fae */ /* 0x0003e200089a1026 */
[-C--:B------:R-:W-:Y:S02]  /*14e270*/  IADD3 R16, P3, PT, R16, R252.reuse, RZ ;  /* 0x000000fc10107210 */ /* 0x080fe40007f7e0ff */
[----:B------:R-:W-:Y:S02]  /*14e280*/  IADD3 R13, P2, PT, R13, R252, RZ ;  /* 0x000000fc0d0d7210 */ /* 0x000fe40007f5e0ff */
[----:B------:R-:W-:Y:S01]  /*14e290*/  IADD3.X R19, PT, PT, R19, R0, RZ, P3, !PT ;  /* 0x0000000013137210 */ /* 0x000fe20001ffe4ff */
[----:B------:R-:W-:Y:S01]  /*14e2a0*/  STL [R1+0x6558], R16 ;  /* 0x0065581001007387 */ /* 0x000fe20000100800 */
[----:B------:R-:W-:-:S03]  /*14e2b0*/  IADD3 R20, P3, PT, R20, R252, RZ ;  /* 0x000000fc14147210 */ /* 0x000fc60007f7e0ff */
[----:B------:R3:W-:Y:S04]  /*14e2c0*/  STL [R1+0x654c], R11 ;  /* 0x00654c0b01007387 */ /* 0x0007e80000100800 */
[----:B------:R2:W-:Y:S01]  /*14e2d0*/  STL [R1+0x6560], R13 ;  /* 0x0065600d01007387 */ /* 0x0005e20000100800 */
[----:B-1----:R-:W-:-:S03]  /*14e2e0*/  IMAD.MOV.U32 R4, RZ, RZ, R10 ;  /* 0x000000ffff047224 */ /* 0x002fc600078e000a */
[----:B------:R1:W-:Y:S04]  /*14e2f0*/  STL [R1+0x6554], R19 ;  /* 0x0065541301007387 */ /* 0x0003e80000100800 */
[----:B------:R-:W4:Y:S04]  /*14e300*/  LDL.LU R15, [R1+0x657c] ;  /* 0x00657c00010f7983 */ /* 0x000f280000300800 */
[----:B------:R-:W4:Y:S04]  /*14e310*/  LDL.LU R18, [R1+0x6584] ;  /* 0x0065840001127983 */ /* 0x000f280000300800 */
[----:B------:R-:W-:Y:S04]  /*14e320*/  STL [R1+0x6568], R20 ;  /* 0x0065681401007387 */ /* 0x000fe80000100800 */
[----:B---3--:R-:W3:Y:S01]  /*14e330*/  LDL.LU R10, [R1+0x6590] ;  /* 0x00659000010a7983 */ /* 0x008ee20000300800 */
[----:B------:R-:W-:Y:S01]  /*14e340*/  IMAD.MOV.U32 R5, RZ, RZ, R11 ;  /* 0x000000ffff057224 */ /* 0x000fe200078e000b */
[----:B------:R-:W-:-:S02]  /*14e350*/  UISETP.GT.AND UP1, UPT, UR19, 0x54, UPT ;  /* 0x000000541300788c */ /* 0x000fc4000bf24270 */
[----:B------:R-:W3:Y:S02]  /*14e360*/  LDL.LU R11, [R1+0x6598] ;  /* 0x00659800010b7983 */ /* 0x000ee40000300800 */
[----:B------:R-:W-:Y:S02]  /*14e370*/  USEL UR10, URZ, 0x4, !UP1 ;  /* 0x00000004ff0a7887 */ /* 0x000fe4000c800000 */
[----:B------:R1:W-:Y:S02]  /*14e380*/  LDGSTS.E [R3+0x28600], desc[UR38][R4.64], P1 ;  /* 0x2860000004037fae */ /* 0x0003e400089a1026 */
[----:B------:R-:W-:Y:S01]  /*14e390*/  USEL UR10, UR10, URZ, !UP0 ;  /* 0x000000ff0a0a7287 */ /* 0x000fe2000c000000 */
[----:B-1----:R-:W-:Y:S02]  /*14e3a0*/  IMAD.MOV.U32 R4, RZ, RZ, R16 ;  /* 0x000000ffff047224 */ /* 0x002fe400078e0010 */
[----:B------:R-:W-:-:S05]  /*14e3b0*/  IMAD.MOV.U32 R5, RZ, RZ, R19 ;  /* 0x000000ffff057224 */ /* 0x000fca00078e0013 */
[----:B------:R1:W-:Y:S02]  /*14e3c0*/  LDGSTS.E [R3+0x28680], desc[UR38][R4.64], P1 ;  /* 0x2868000004037fae */ /* 0x0003e400089a1026 */
[----:B-1----:R-:W-:Y:S02]  /*14e3d0*/  IMAD.MOV.U32 R4, RZ, RZ, R13 ;  /* 0x000000ffff047224 */ /* 0x002fe400078e000d */
[----:B--2---:R-:W-:-:S05]  /*14e3e0*/  IMAD.X R14, R14, 0x1, R0, P2 ;  /* 0x000000010e0e7824 */ /* 0x004fca00010e0600 */
[----:B------:R-:W-:Y:S01]  /*14e3f0*/  MOV R5, R14 ;  /* 0x0000000e00057202 */ /* 0x000fe20000000f00 */
[----:B------:R1:W-:Y:S04]  /*14e400*/  STL [R1+0x655c], R14 ;  /* 0x00655c0e01007387 */ /* 0x0003e80000100800 */
[----:B------:R2:W-:Y:S01]  /*14e410*/  LDGSTS.E [R3+0x28700], desc[UR38][R4.64], P1 ;  /* 0x2870000004037fae */ /* 0x0005e200089a1026 */
[----:B------:R-:W-:Y:S02]  /*14e420*/  IADD3.X R21, PT, PT, R21, R0, RZ, P3, !PT ;  /* 0x0000000015157210 */ /* 0x000fe40001ffe4ff */
[----:B------:R-:W-:-:S03]  /*14e430*/  IADD3 R6, P2, PT, R6, R252, RZ ;  /* 0x000000fc06067210 */ /* 0x000fc60007f5e0ff */
[----:B------:R-:W-:Y:S01]  /*14e440*/  STL [R1+0x6564], R21 ;  /* 0x0065641501007387 */ /* 0x000fe20000100800 */
[----:B------:R-:W-:Y:S01]  /*14e450*/  ISETP.NE.U32.AND P3, PT, RZ, UR10, PT ;  /* 0x0000000aff007c0c */ /* 0x000fe2000bf65070 */
[----:B--2---:R-:W-:Y:S02]  /*14e460*/  IMAD.MOV.U32 R4, RZ, RZ, R20 ;  /* 0x000000ffff047224 */ /* 0x004fe400078e0014 */
[----:B------:R2:W-:Y:S01]  /*14e470*/  STL [R1+0x6570], R6 ;  /* 0x0065700601007387 */ /* 0x0005e20000100800 */
[----:B------:R-:W-:-:S03]  /*14e480*/  IMAD.MOV.U32 R5, RZ, RZ, R21 ;  /* 0x000000ffff057224 */ /* 0x000fc600078e0015 */
[----:B------:R-:W3:Y:S04]  /*14e490*/  LDL.LU R16, [R1+0x658c] ;  /* 0x00658c0001107983 */ /* 0x000ee80000300800 */
[----:B------:R-:W3:Y:S04]  /*14e4a0*/  LDL.LU R13, [R1+0x6594] ;  /* 0x00659400010d7983 */ /* 0x000ee80000300800 */
[----:B------:R-:W3:Y:S04]  /*14e4b0*/  LDL.LU R19, [R1+0x65a0] ;  /* 0x0065a00001137983 */ /* 0x000ee80000300800 */
[----:B------:R2:W-:Y:S01]  /*14e4c0*/  LDGSTS.E [R3+0x28780], desc[UR38][R4.64], P1 ;  /* 0x2878000004037fae */ /* 0x0005e200089a1026 */
[----:B----4-:R-:W-:-:S03]  /*14e4d0*/  IMAD.X R9, R9, 0x1, R0, P2 ;  /* 0x0000000109097824 */ /* 0x010fc600010e0600 */
[----:B-1----:R-:W4:Y:S04]  /*14e4e0*/  LDL.LU R14, [R1+0x65a8] ;  /* 0x0065a800010e7983 */ /* 0x002f280000300800 */
[----:B------:R-:W4:Y:S01]  /*14e4f0*/  LDL.LU R20, [R1+0x659c] ;  /* 0x00659c0001147983 */ /* 0x000f220000300800 */
[----:B--2---:R-:W-:Y:S02]  /*14e500*/  IMAD.MOV.U32 R4, RZ, RZ, R6 ;  /* 0x000000ffff047224 */ /* 0x004fe400078e0006 */
[----:B------:R-:W-:Y:S01]  /*14e510*/  IMAD.MOV.U32 R5, RZ, RZ, R9 ;  /* 0x000000ffff057224 */ /* 0x000fe200078e0009 */
[-C--:B------:R-:W-:Y:S01]  /*14e520*/  IADD3 R7, P2, PT, R7, R252.reuse, RZ ;  /* 0x000000fc07077210 */ /* 0x080fe20007f5e0ff */
[----:B------:R1:W-:Y:S01]  /*14e530*/  STL [R1+0x656c], R9 ;  /* 0x00656c0901007387 */ /* 0x0003e20000100800 */
[----:B------:R-:W-:-:S03]  /*14e540*/  IADD3 R12, P1, PT, R12, R252, RZ ;  /* 0x000000fc0c0c7210 */ /* 0x000fc60007f3e0ff */
[----:B------:R2:W-:Y:S01]  /*14e550*/  LDGSTS.E [R3+0x2a000], desc[UR38][R4.64], P3 ;  /* 0x2a00000004037fae */ /* 0x0005e200099a1026 */
[----:B------:R-:W-:Y:S02]  /*14e560*/  IADD3.X R17, PT, PT, R17, R0, RZ, P2, !PT ;  /* 0x0000000011117210 */ /* 0x000fe400017fe4ff */
[----:B------:R-:W-:Y:S01]  /*14e570*/  IADD3 R8, P2, PT, R8, R252, RZ ;  /* 0x000000fc08087210 */ /* 0x000fe20007f5e0ff */
[----:B------:R-:W-:Y:S04]  /*14e580*/  STL [R1+0x6578], R7 ;  /* 0x0065780701007387 */ /* 0x000fe80000100800 */
[----:B------:R-:W4:Y:S04]  /*14e590*/  LDL.LU R6, [R1+0x65b0] ;  /* 0x0065b00001067983 */ /* 0x000f280000300800 */
[----:B------:R-:W-:Y:S01]  /*14e5a0*/  STL [R1+0x6580], R12 ;  /* 0x0065800c01007387 */ /* 0x000fe20000100800 */
[----:B--2---:R-:W-:Y:S01]  /*14e5b0*/  MOV R4, R7 ;  /* 0x0000000700047202 */ /* 0x004fe20000000f00 */
[----:B------:R-:W-:-:S02]  /*14e5c0*/  IMAD.MOV.U32 R5, RZ, RZ, R17 ;  /* 0x000000ffff057224 */ /* 0x000fc400078e0011 */
[----:B------:R2:W-:Y:S04]  /*14e5d0*/  STL [R1+0x6574], R17 ;  /* 0x0065741101007387 */ /* 0x0005e80000100800 */
[----:B-1----:R-:W4:Y:S04]  /*14e5e0*/  LDL.LU R9, [R1+0x65b8] ;  /* 0x0065b80001097983 */ /* 0x002f280000300800 */
[----:B------:R1:W-:Y:S04]  /*14e5f0*/  LDGSTS.E [R3+0x2a080], desc[UR38][R4.64], P3 ;  /* 0x2a08000004037fae */ /* 0x0003e800099a1026 */
[----:B--2---:R-:W2:Y:S04]  /*14e600*/  LDL.LU R17, [R1+0x65a4] ;  /* 0x0065a40001117983 */ /* 0x004ea80000300800 */
[----:B------:R-:W-:Y:S01]  /*14e610*/  STL [R1+0x6588], R8 ;  /* 0x0065880801007387 */ /* 0x000fe20000100800 */
[----:B------:R-:W-:-:S02]  /*14e620*/  IMAD.X R15, R15, 0x1, R0, P1 ;  /* 0x000000010f0f7824 */ /* 0x000fc400008e0600 */
[----:B------:R-:W-:-:S03]  /*14e630*/  IMAD.X R18, R18, 0x1, R0, P2 ;  /* 0x0000000112127824 */ /* 0x000fc600010e0600 */
[----:B------:R3:W-:Y:S01]  /*14e640*/  STL [R1+0x657c], R15 ;  /* 0x00657c0f01007387 */ /* 0x0007e20000100800 */
[----:B-1----:R-:W-:-:S03]  /*14e650*/  MOV R5, R15 ;  /* 0x0000000f00057202 */ /* 0x002fc60000000f00 */
[----:B------:R-:W2:Y:S01]  /*14e660*/  LDL.LU R7, [R1+0x65c0] ;  /* 0x0065c00001077983 */ /* 0x000ea20000300800 */
[-C--:B---3--:R-:W-:Y:S01]  /*14e670*/  IADD3 R10, P1, PT, R10, R252.reuse, RZ ;  /* 0x000000fc0a0a7210 */ /* 0x088fe20007f3e0ff */
[----:B------:R-:W-:Y:S02]  /*14e680*/  IMAD.MOV.U32 R4, RZ, RZ, R12 ;  /* 0x000000ffff047224 */ /* 0x000fe400078e000c */
[----:B------:R-:W3:Y:S04]  /*14e690*/  LDL.LU R15, [R1+0x65ac] ;  /* 0x0065ac00010f7983 */ /* 0x000ee80000300800 */
[----:B------:R1:W-:Y:S04]  /*14e6a0*/  STL [R1+0x6590], R10 ;  /* 0x0065900a01007387 */ /* 0x0003e80000100800 */
[----:B------:R-:W-:Y:S04]  /*14e6b0*/  STL [R1+0x6584], R18 ;  /* 0x0065841201007387 */ /* 0x000fe80000100800 */
[----:B------:R-:W3:Y:S04]  /*14e6c0*/  LDL.LU R12, [R1+0x65b4] ;  /* 0x0065b400010c7983 */ /* 0x000ee80000300800 */
[----:B------:R1:W-:Y:S01]  /*14e6d0*/  LDGSTS.E [R3+0x2a100], desc[UR38][R4.64], P3 ;  /* 0x2a10000004037fae */ /* 0x0003e200099a1026 */
[----:B------:R-:W-:Y:S01]  /*14e6e0*/  IADD3 R11, P2, PT, R11, R252, RZ ;  /* 0x000000fc0b0b7210 */ /* 0x000fe20007f5e0ff */
[----:B-1----:R-:W-:-:S02]  /*14e6f0*/  IMAD.MOV.U32 R4, RZ, RZ, R8 ;  /* 0x000000ffff047224 */ /* 0x002fc400078e0008 */
[----:B------:R-:W-:Y:S01]  /*14e700*/  IMAD.MOV.U32 R5, RZ, RZ, R18 ;  /* 0x000000ffff057224 */ /* 0x000fe200078e0012 */
[----:B------:R-:W3:Y:S04]  /*14e710*/  LDL.LU R8, [R1+0x65bc] ;  /* 0x0065bc0001087983 */ /* 0x000ee80000300800 */
[----:B------:R1:W-:Y:S04]  /*14e720*/  LDGSTS.E [R3+0x2a180], desc[UR38][R4.64], P3 ;  /* 0x2a18000004037fae */ /* 0x0003e800099a1026 */
[----:B------:R4:W-:Y:S01]  /*14e730*/  STL [R1+0x6598], R11 ;  /* 0x0065980b01007387 */ /* 0x0009e20000100800 */
[----:B-1----:R-:W-:-:S02]  /*14e740*/  IMAD.MOV.U32 R4, RZ, RZ, R10 ;  /* 0x000000ffff047224 */ /* 0x002fc400078e000a */
[----:B------:R-:W-:-:S04]  /*14e750*/  IMAD.X R16, R16, 0x1, R0, P1 ;  /* 0x0000000110107824 */ /* 0x000fc800008e0600 */
[----:B------:R-:W-:Y:S01]  /*14e760*/  IMAD.MOV.U32 R5, RZ, RZ, R16 ;  /* 0x000000ffff057224 */ /* 0x000fe200078e0010 */
[----:B------:R-:W-:Y:S02]  /*14e770*/  IADD3.X R13, PT, PT, R13, R0, RZ, P2, !PT ;  /* 0x000000000d0d7210 */ /* 0x000fe400017fe4ff */
[-C--:B------:R-:W-:Y:S01]  /*14e780*/  IADD3 R19, P1, PT, R19, R252.reuse, RZ ;  /* 0x000000fc13137210 */ /* 0x080fe20007f3e0ff */
[----:B------:R-:W-:Y:S04]  /*14e790*/  STL [R1+0x658c], R16 ;  /* 0x00658c1001007387 */ /* 0x000fe80000100800 */
[----:B------:R-:W3:Y:S01]  /*14e7a0*/  LDL.LU R10, [R1+0x65c8] ;  /* 0x0065c800010a7983 */ /* 0x000ee20000300800 */
[----:B----4-:R-:W-:-:S03]  /*14e7b0*/  IADD3 R14, P2, PT, R14, R252, RZ ;  /* 0x000000fc0e0e7210 */ /* 0x010fc60007f5e0ff */
[----:B------:R-:W-:Y:S01]  /*14e7c0*/  STL [R1+0x65a0], R19 ;  /* 0x0065a01301007387 */ /* 0x000fe20000100800 */
[----:B------:R-:W-:-:S03]  /*14e7d0*/  IMAD.X R20, R20, 0x1, R0, P1 ;  /* 0x0000000114147824 */ /* 0x000fc600008e0600 */
[----:B------:R1:W-:Y:S04]  /*14e7e0*/  LDGSTS.E [R3+0x2a200], desc[UR38][R4.64], P3 ;  /* 0x2a20000004037fae */ /* 0x0003e800099a1026 */
[----:B------:R4:W-:Y:S01]  /*14e7f0*/  STL [R1+0x6594], R13 ;  /* 0x0065940d01007387 */ /* 0x0009e20000100800 */
[----:B-1----:R-:W-:Y:S01]  /*14e800*/  MOV R4, R11 ;  /* 0x0000000b00047202 */ /* 0x002fe20000000f00 */
[----:B------:R-:W-:Y:S02]  /*14e810*/  IMAD.MOV.U32 R5, RZ, RZ, R13 ;  /* 0x000000ffff057224 */ /* 0x000fe400078e000d */
[----:B------:R-:W3:Y:S04]  /*14e820*/  LDL.LU R11, [R1+0x65c4] ;  /* 0x0065c400010b7983 */ /* 0x000ee80000300800 */
[----:B------:R-:W-:Y:S04]  /*14e830*/  STL [R1+0x65a8], R14 ;  /* 0x0065a80e01007387 */ /* 0x000fe80000100800 */
[----:B------:R1:W-:Y:S01]  /*14e840*/  STL [R1+0x659c], R20 ;  /* 0x00659c1401007387 */ /* 0x0003e20000100800 */
[----:B------:R-:W-:-:S03]  /*14e850*/  IADD3 R6, P1, PT, R6, R252, RZ ;  /* 0x000000fc06067210 */ /* 0x000fc60007f3e0ff */
[----:B------:R-:W3:Y:S04]  /*14e860*/  LDL.LU R22, [R1+0x65cc] ;  /* 0x0065cc0001167983 */ /* 0x000ee80000300800 */
[----:B------:R-:W3:Y:S04]  /*14e870*/  LDL.LU R21, [R1+0x65d0] ;  /* 0x0065d00001157983 */ /* 0x000ee80000300800 */
[----:B----4-:R-:W4:Y:S04]  /*14e880*/  LDL.LU R13, [R1+0x65d8] ;  /* 0x0065d800010d7983 */ /* 0x010f280000300800 */
[----:B------:R1:W-:Y:S04]  /*14e890*/  LDGSTS.E [R3+0x2a280], desc[UR38][R4.64], P3 ;  /* 0x2a28000004037fae */ /* 0x0003e800099a1026 */
[----:B------:R-:W4:Y:S01]  /*14e8a0*/  LDL.LU R18, [R1+0x65e0] ;  /* 0x0065e00001127983 */ /* 0x000f220000300800 */
[----:B--2---:R-:W-:Y:S01]  /*14e8b0*/  IMAD.X R17, R17, 0x1, R0, P2 ;  /* 0x0000000111117824 */ /* 0x004fe200010e0600 */
[----:B------:R-:W-:-:S02]  /*14e8c0*/  IADD3 R9, P2, PT, R9, R252, RZ ;  /* 0x000000fc09097210 */ /* 0x000fc40007f5e0ff */
[----:B------:R-:W2:Y:S01]  /*14e8d0*/  LDL.LU R16, [R1+0x65e8] ;  /* 0x0065e80001107983 */ /* 0x000ea20000300800 */
[----:B-1----:R-:W-:Y:S01]  /*14e8e0*/  IMAD.MOV.U32 R4, RZ, RZ, R19 ;  /* 0x000000ffff047224 */ /* 0x002fe200078e0013 */
[----:B------:R-:W-:Y:S02]  /*14e8f0*/  MOV R5, R20 ;  /* 0x0000001400057202 */ /* 0x000fe40000000f00 */
[----:B------:R-:W-:Y:S04]  /*14e900*/  STL [R1+0x65b0], R6 ;  /* 0x0065b00601007387 */ /* 0x000fe80000100800 */
[----:B------:R1:W-:Y:S04]  /*14e910*/  STL [R1+0x65a4], R17 ;  /* 0x0065a41101007387 */ /* 0x0003e80000100800 */
[----:B------:R-:W2:Y:S04]  /*14e920*/  LDL.LU R20, [R1+0x65d4] ;  /* 0x0065d40001147983 */ /* 0x000ea80000300800 */
[----:B------:R1:W-:Y:S01]  /*14e930*/  LDGSTS.E [R3+0x2a300], desc[UR38][R4.64], P3 ;  /* 0x2a30000004037fae */ /* 0x0003e200099a1026 */
[----:B---3--:R-:W-:Y:S01]  /*14e940*/  IMAD.X R15, R15, 0x1, R0, P1 ;  /* 0x000000010f0f7824 */ /* 0x008fe200008e0600 */
[----:B------:R-:W-:-:S02]  /*14e950*/  IADD3 R7, P1, PT, R7, R252, RZ ;  /* 0x000000fc07077210 */ /* 0x000fc40007f3e0ff */
[----:B------:R-:W-:Y:S04]  /*14e960*/  STL [R1+0x65b8], R9 ;  /* 0x0065b80901007387 */ /* 0x000fe80000100800 */
[----:B------:R3:W-:Y:S01]  /*14e970*/  STL [R1+0x65ac], R15 ;  /* 0x0065ac0f01007387 */ /* 0x0007e20000100800 */
[----:B-1----:R-:W-:-:S03]  /*14e980*/  IMAD.MOV.U32 R4, RZ, RZ, R14 ;  /* 0x000000ffff047224 */ /* 0x002fc600078e000e */
[----:B------:R-:W2:Y:S01]  /*14e990*/  LDL.LU R14, [R1+0x65f0] ;  /* 0x0065f000010e7983 */ /* 0x000ea20000300800 */
[----:B------:R-:W-:-:S03]  /*14e9a0*/  IMAD.X R12, R12, 0x1, R0, P2 ;  /* 0x000000010c0c7824 */ /* 0x000fc600010e0600 */
[----:B------:R-:W-:Y:S01]  /*14e9b0*/  STL [R1+0x65c0], R7 ;  /* 0x0065c00701007387 */ /* 0x000fe20000100800 */
[----:B------:R-:W-:-:S03]  /*14e9c0*/  MOV R5, R17 ;  /* 0x0000001100057202 */ /* 0x000fc60000000f00 */
[----:B------:R-:W-:Y:S04]  /*14e9d0*/  STL [R1+0x65b4], R12 ;  /* 0x0065b40c01007387 */ /* 0x000fe80000100800 */
[----:B------:R-:W2:Y:S04]  /*14e9e0*/  LDL.LU R19, [R1+0x65dc] ;  /* 0x0065dc0001137983 */ /* 0x000ea80000300800 */
[----:B------:R-:W2:Y:S04]  /*14e9f0*/  LDL.LU R17, [R1+0x65e4] ;  /* 0x0065e40001117983 */ /* 0x000ea80000300800 */
[----:B------:R1:W-:Y:S01]  /*14ea00*/  LDGSTS.E [R3+0x2a380], desc[UR38][R4.64], P3 ;  /* 0x2a38000004037fae */ /* 0x0003e200099a1026 */
[----:B------:R-:W-:-:S02]  /*14ea10*/  IMAD.X R8, R8, 0x1, R0, P1 ;  /* 0x0000000108087824 */ /* 0x000fc400008e0600 */
[----:B-1----:R-:W-:Y:S02]  /*14ea20*/  IMAD.MOV.U32 R4, RZ, RZ, R6 ;  /* 0x000000ffff047224 */ /* 0x002fe400078e0006 */
[----:B------:R-:W-:-:S05]  /*14ea30*/  IMAD.MOV.U32 R5, RZ, RZ, R15 ;  /* 0x000000ffff057224 */ /* 0x000fca00078e000f */
[----:B------:R1:W-:Y:S04]  /*14ea40*/  LDGSTS.E [R3+0x2a400], desc[UR38][R4.64], P3 ;  /* 0x2a40000004037fae */ /* 0x0003e800099a1026 */
[----:B------:R3:W-:Y:S04]  /*14ea50*/  STL [R1+0x65bc], R8 ;  /* 0x0065bc0801007387 */ /* 0x0007e80000100800 */
[----:B------:R-:W2:Y:S01]  /*14ea60*/  LDL.LU R6, [R1+0x65f8] ;  /* 0x0065f80001067983 */ /* 0x000ea20000300800 */
[----:B-1----:R-:W-:Y:S01]  /*14ea70*/  MOV R4, R9 ;  /* 0x0000000900047202 */ /* 0x002fe20000000f00 */
[----:B------:R-:W-:-:S02]  /*14ea80*/  IMAD.MOV.U32 R5, RZ, RZ, R12 ;  /* 0x000000ffff057224 */ /* 0x000fc400078e000c */
[----:B---3--:R-:W3:Y:S04]  /*14ea90*/  LDL.LU R15, [R1+0x65ec] ;  /* 0x0065ec00010f7983 */ /* 0x008ee80000300800 */
[----:B------:R1:W-:Y:S02]  /*14eaa0*/  LDGSTS.E [R3+0x2a480], desc[UR38][R4.64], P3 ;  /* 0x2a48000004037fae */ /* 0x0003e400099a1026 */
[----:B-1----:R-:W-:Y:S02]  /*14eab0*/  IMAD.MOV.U32 R4, RZ, RZ, R7 ;  /* 0x000000ffff047224 */ /* 0x002fe400078e0007 */
[----:B------:R-:W-:Y:S02]  /*14eac0*/  IMAD.MOV.U32 R5, RZ, RZ, R8 ;  /* 0x000000ffff057224 */ /* 0x000fe400078e0008 */
[----:B------:R-:W3:Y:S04]  /*14ead0*/  LDL.LU R8, [R1+0x65f4] ;  /* 0x0065f40001087983 */ /* 0x000ee80000300800 */
[----:B------:R-:W3:Y:S04]  /*14eae0*/  LDL.LU R7, [R1+0x6600] ;  /* 0x0066000001077983 */ /* 0x000ee80000300800 */
[----:B------:R1:W-:Y:S01]  /*14eaf0*/  LDGSTS.E [R3+0x2a500], desc[UR38][R4.64], P3 ;  /* 0x2a50000004037fae */ /* 0x0003e200099a1026 */
[----:B------:R-:W-:-:S05]  /*14eb00*/  IADD3 R10, P1, PT, R10, R252, RZ ;  /* 0x000000fc0a0a7210 */ /* 0x000fca0007f3e0ff */
[----:B------:R-:W-:Y:S01]  /*14eb10*/  STL [R1+0x65c8], R10 ;  /* 0x0065c80a01007387 */ /* 0x000fe20000100800 */
[----:B-1----:R-:W-:-:S03]  /*14eb20*/  IMAD.MOV.U32 R4, RZ, RZ, R10 ;  /* 0x000000ffff047224 */ /* 0x002fc600078e000a */
[----:B------:R-:W3:Y:S01]  /*14eb30*/  LDL.LU R9, [R1+0x6608] ;  /* 0x0066080001097983 */ /* 0x000ee20000300800 */
[----:B------:R-:W-:-:S04]  /*14eb40*/  IADD3.X R11, PT, PT, R11, R0, RZ, P1, !PT ;  /* 0x000000000b0b7210 */ /* 0x000fc80000ffe4ff */
[----:B------:R-:W-:-:S05]  /*14eb50*/  MOV R5, R11 ;  /* 0x0000000b00057202 */ /* 0x000fca0000000f00 */
[----:B------:R1:W-:Y:S01]  /*14eb60*/  LDGSTS.E [R3+0x2a580], desc[UR38][R4.64], P3 ;  /* 0x2a58000004037fae */ /* 0x0003e200099a1026 */
[-C--:B------:R-:W-:Y:S02]  /*14eb70*/  IADD3 R21, P2, PT, R21, R252.reuse, RZ ;  /* 0x000000fc15157210 */ /* 0x080fe40007f5e0ff */
[----:B----4-:R-:W-:-:S03]  /*14eb80*/  IADD3 R13, P1, PT, R13, R252, RZ ;  /* 0x000000fc0d0d7210 */ /* 0x010fc60007f3e0ff */
[----:B------:R-:W-:Y:S01]  /*14eb90*/  IMAD.X R22, R22, 0x1, R0, P2 ;  /* 0x0000000116167824 */ /* 0x000fe200010e0600 */
[----:B------:R-:W-:Y:S04]  /*14eba0*/  STL [R1+0x65d0], R21 ;  /* 0x0065d01501007387 */ /* 0x000fe80000100800 */
[----:B------:R4:W-:Y:S01]  /*14ebb0*/  STL [R1+0x65c4], R11 ;  /* 0x0065c40b01007387 */ /* 0x0009e20000100800 */
[----:B------:R-:W-:-:S03]  /*14ebc0*/  IADD3 R18, P2, PT, R18, R252, RZ ;  /* 0x000000fc12127210 */ /* 0x000fc60007f5e0ff */
[----:B------:R2:W-:Y:S04]  /*14ebd0*/  STL [R1+0x65d8], R13 ;  /* 0x0065d80d01007387 */ /* 0x0005e80000100800 */
[----:B------:R-:W-:Y:S01]  /*14ebe0*/  STL [R1+0x65cc], R22 ;  /* 0x0065cc1601007387 */ /* 0x000fe20000100800 */
[----:B-1----:R-:W-:-:S03]  /*14ebf0*/  IMAD.MOV.U32 R4, RZ, RZ, R21 ;  /* 0x000000ffff047224 */ /* 0x002fc600078e0015 */
[----:B------:R-:W-:Y:S01]  /*14ec00*/  STL [R1+0x65e0], R18 ;  /* 0x0065e01201007387 */ /* 0x000fe20000100800 */
[----:B------:R-:W-:-:S05]  /*14ec10*/  MOV R5, R22 ;  /* 0x0000001600057202 */ /* 0x000fca0000000f00 */
[----:B------:R1:W-:Y:S01]  /*14ec20*/  LDGSTS.E [R3+0x2a600], desc[UR38][R4.64], P3 ;  /* 0x2a60000004037fae */ /* 0x0003e200099a1026 */
[----:B--2---:R-:W-:Y:S01]  /*14ec30*/  IMAD.X R20, R20, 0x1, R0, P1 ;  /* 0x0000000114147824 */ /* 0x004fe200008e0600 */
[----:B------:R-:W-:-:S04]  /*14ec40*/  IADD3 R16, P1, PT, R16, R252, RZ ;  /* 0x000000fc10107210 */ /* 0x000fc80007f3e0ff */
[----:B------:R-:W-:Y:S04]  /*14ec50*/  STL [R1+0x65d4], R20 ;  /* 0x0065d41401007387 */ /* 0x000fe80000100800 */
[----:B----4-:R-:W2:Y:S04]  /*14ec60*/  LDL.LU R11, [R1+0x65fc] ;  /* 0x0065fc00010b7983 */ /* 0x010ea80000300800 */
[----:B------:R-:W-:Y:S04]  /*14ec70*/  STL [R1+0x65e8], R16 ;  /* 0x0065e81001007387 */ /* 0x000fe80000100800 */
[----:B------:R-:W4:Y:S01]  /*14ec80*/  LDL.LU R10, [R1+0x6604] ;  /* 0x00660400010a7983 */ /* 0x000f220000300800 */
[----:B------:R-:W-:-:S03]  /*14ec90*/  IADD3 R14, P6, PT, R14, R252, RZ ;  /* 0x000000fc0e0e7210 */ /* 0x000fc60007fde0ff */
[----:B------:R-:W4:Y:S01]  /*14eca0*/  LDL.LU R12, [R1+0x6610] ;  /* 0x00661000010c7983 */ /* 0x000f220000300800 */
[----:B-1----:R-:W-:Y:S02]  /*14ecb0*/  IMAD.MOV.U32 R4, RZ, RZ, R13 ;  /* 0x000000ffff047224 */ /* 0x002fe400078e000d */
[--C-:B------:R-:W-:Y:S02]  /*14ecc0*/  IMAD.X R19, R19, 0x1, R0.reuse, P2 ;  /* 0x0000000113137824 */ /* 0x100fe400010e0600 */
[----:B------:R-:W-:-:S03]  /*14ecd0*/  IMAD.X R17, R17, 0x1, R0, P1 ;  /* 0x0000000111117824 */ /* 0x000fc600008e0600 */
[----:B------:R-:W-:Y:S04]  /*14ece0*/  STL [R1+0x65dc], R19 ;  /* 0x0065dc1301007387 */ /* 0x000fe80000100800 */
[----:B------:R-:W-:Y:S04]  /*14ecf0*/  STL [R1+0x65f0], R14 ;  /* 0x0065f00e01007387 */ /* 0x000fe80000100800 */
[----:B------:R-:W-:Y:S04]  /*14ed00*/  STL [R1+0x65e4], R17 ;  /* 0x0065e41101007387 */ /* 0x000fe80000100800 */
[----:B------:R-:W4:Y:S01]  /*14ed10*/  LDL.LU R13, [R1+0x660c] ;  /* 0x00660c00010d7983 */ /* 0x000f220000300800 */
[----:B------:R-:W-:Y:S01]  /*14ed20*/  UISETP.GT.AND UP1, UPT, UR19, 0x58, UPT ;  /* 0x000000581300788c */ /* 0x000fe2000bf24270 */
[----:B------:R-:W-:-:S03]  /*14ed30*/  IMAD.MOV.U32 R5, RZ, RZ, R20 ;  /* 0x000000ffff057224 */ /* 0x000fc600078e0014 */
[----:B------:R-:W-:Y:S02]  /*14ed40*/  USEL UR10, URZ, 0x4, !UP1 ;  /* 0x00000004ff0a7887 */ /* 0x000fe4000c800000 */
[----:B------:R1:W-:Y:S02]  /*14ed50*/  LDGSTS.E [R3+0x2a680], desc[UR38][R4.64], P3 ;  /* 0x2a68000004037fae */ /* 0x0003e400099a1026 */
[----:B------:R-:W-:-:S06]  /*14ed60*/  USEL UR10, UR10, URZ, !UP0 ;  /* 0x000000ff0a0a7287 */ /* 0x000fcc000c000000 */
[----:B------:R-:W-:Y:S02]  /*14ed70*/  ISETP.NE.U32.AND P2, PT, RZ, UR10, PT ;  /* 0x0000000aff007c0c */ /* 0x000fe4000bf45070 */
[----:B-1----:R-:W-:Y:S01]  /*14ed80*/  MOV R4, R18 ;  /* 0x0000001200047202 */ /* 0x002fe20000000f00 */
[----:B------:R-:W-:Y:S01]  /*14ed90*/  IMAD.MOV.U32 R5, RZ, RZ, R19 ;  /* 0x000000ffff057224 */ /* 0x000fe200078e0013 */
[----:B------:R-:W-:-:S04]  /*14eda0*/  IADD3 R6, P1, PT, R6, R252, RZ ;  /* 0x000000fc06067210 */ /* 0x000fc80007f3e0ff */
[----:B------:R1:W-:Y:S01]  /*14edb0*/  LDGSTS.E [R3+0x2a700], desc[UR38][R4.64], P3 ;  /* 0x2a70000004037fae */ /* 0x0003e200099a1026 */
[----:B---3--:R-:W-:Y:S02]  /*14edc0*/  IMAD.X R15, R15, 0x1, R0, P6 ;  /* 0x000000010f0f7824 */ /* 0x008fe400030e0600 */
[----:B-1----:R-:W-:Y:S01]  /*14edd0*/  IMAD.MOV.U32 R4, RZ, RZ, R16 ;  /* 0x000000ffff047224 */ /* 0x002fe200078e0010 */
[----:B------:R-:W-:-:S05]  /*14ede0*/  MOV R5, R17 ;  /* 0x0000001100057202 */ /* 0x000fca0000000f00 */
[----:B------:R1:W-:Y:S01]  /*14edf0*/  LDGSTS.E [R3+0x2a780], desc[UR38][R4.64], P3 ;  /* 0x2a78000004037fae */ /* 0x0003e200099a1026 */
[----:B------:R-:W-:Y:S01]  /*14ee00*/  IMAD.X R8, R8, 0x1, R0, P1 ;  /* 0x0000000108087824 */ /* 0x000fe200008e0600 */
[----:B------:R-:W-:Y:S02]  /*14ee10*/  IADD3 R7, P1, PT, R7, R252, RZ ;  /* 0x000000fc07077210 */ /* 0x000fe40007f3e0ff */
[----:B------:R-:W-:Y:S01]  /*14ee20*/  STL [R1+0x65ec], R15 ;  /* 0x0065ec0f01007387 */ /* 0x000fe20000100800 */
[----:B-1----:R-:W-:Y:S02]  /*14ee30*/  IMAD.MOV.U32 R4, RZ, RZ, R14 ;  /* 0x000000ffff047224 */ /* 0x002fe400078e000e */
[----:B------:R-:W-:Y:S01]  /*14ee40*/  IMAD.MOV.U32 R5, RZ, RZ, R15 ;  /* 0x000000ffff057224 */ /* 0x000fe200078e000f */
[----:B------:R1:W-:Y:S04]  /*14ee50*/  STL [R1+0x65f8], R6 ;  /* 0x0065f80601007387 */ /* 0x0003e80000100800 */
[----:B------:R3:W-:Y:S04]  /*14ee60*/  LDGSTS.E [R3+0x2c000], desc[UR38][R4.64], P2 ;  /* 0x2c00000004037fae */ /* 0x0007e800091a1026 */
[----:B------:R1:W-:Y:S01]  /*14ee70*/  STL [R1+0x65f4], R8 ;  /* 0x0065f40801007387 */ /* 0x0003e20000100800 */
[----:B---3--:R-:W-:Y:S01]  /*14ee80*/  IMAD.MOV.U32 R4, RZ, RZ, R6 ;  /* 0x000000ffff047224 */ /* 0x008fe200078e0006 */
[----:B------:R-:W-:-:S02]  /*14ee90*/  MOV R5, R8 ;  /* 0x0000000800057202 */ /* 0x000fc40000000f00 */
[----:B-1----:R-:W3:Y:S04]  /*14eea0*/  LDL.LU R6, [R1+0x8af4] ;  /* 0x008af40001067983 */ /* 0x002ee80000300800 */
[----:B------:R-:W3:Y:S04]  /*14eeb0*/  LDL.LU R8, [R1+0x8a70] ;  /* 0x008a700001087983 */ /* 0x000ee80000300800 */
[----:B------:R1:W-:Y:S04]  /*14eec0*/  STL [R1+0x6600], R7 ;  /* 0x0066000701007387 */ /* 0x0003e80000100800 */
[----:B------:R1:W-:Y:S02]  /*14eed0*/  LDGSTS.E [R3+0x2c080], desc[UR38][R4.64], P2 ;  /* 0x2c08000004037fae */ /* 0x0003e400091a1026 */
[----:B-1----:R-:W-:Y:S01]  /*14eee0*/  IMAD.MOV.U32 R4, RZ, RZ, R7 ;  /* 0x000000ffff047224 */ /* 0x002fe200078e0007 */
[----:B------:R-:W-:-:S05]  /*14eef0*/  IADD3 R9, P3, PT, R9, R252, RZ ;  /* 0x000000fc09097210 */ /* 0x000fca0007f7e0ff */
[----:B------:R1:W-:Y:S01]  /*14ef00*/  STL [R1+0x6608], R9 ;  /* 0x0066080901007387 */ /* 0x0003e20000100800 */
[----:B--2---:R-:W-:-:S05]  /*14ef10*/  IMAD.X R11, R11, 0x1, R0, P1 ;  /* 0x000000010b0b7824 */ /* 0x004fca00008e0600 */
[----:B------:R-:W-:Y:S01]  /*14ef20*/  STL [R1+0x65fc], R11 ;  /* 0x0065fc0b01007387 */ /* 0x000fe20000100800 */
[----:B----4-:R-:W-:Y:S01]  /*14ef30*/  IMAD.X R10, R10, 0x1, R0, P3 ;  /* 0x000000010a0a7824 */ /* 0x010fe200018e0600 */
[----:B------:R-:W-:-:S05]  /*14ef40*/  IADD3 R12, P1, PT, R12, R252, RZ ;  /* 0x000000fc0c0c7210 */ /* 0x000fca0007f3e0ff */
[----:B------:R-:W-:Y:S04]  /*14ef50*/  STL [R1+0x6610], R12 ;  /* 0x0066100c01007387 */ /* 0x000fe80000100800 */
[----:B------:R2:W-:Y:S04]  /*14ef60*/  STL [R1+0x6604], R10 ;  /* 0x0066040a01007387 */ /* 0x0005e80000100800 */
[----:B------:R-:W4:Y:S04]  /*14ef70*/  LDL.LU R7, [R1+0x8a6c] ;  /* 0x008a6c0001077983 */ /* 0x000f280000300800 */
[----:B------:R-:W4:Y:S01]  /*14ef80*/  LDL.LU R169, [R1+0x2cb8] ;  /* 0x002cb80001a97983 */ /* 0x000f220000300800 */
[----:B------:R-:W-:-:S05]  /*14ef90*/  MOV R5, R11 ;  /* 0x0000000b00057202 */ /* 0x000fca0000000f00 */
[----:B------:R1:W-:Y:S01]  /*14efa0*/  LDGSTS.E [R3+0x2c100], desc[UR38][R4.64], P2 ;  /* 0x2c10000004037fae */ /* 0x0003e200091a1026 */
[----:B------:R-:W-:-:S05]  /*14efb0*/  IMAD.X R13, R13, 0x1, R0, P1 ;  /* 0x000000010d0d7824 */ /* 0x000fca00008e0600 */
[----:B------:R2:W-:Y:S04]  /*14efc0*/  STL [R1+0x660c], R13 ;  /* 0x00660c0d01007387 */ /* 0x0005e80000100800 */
[----:B------:R-:W4:Y:S04]  /*14efd0*/  LDL.LU R178, [R1+0x2cd0] ;  /* 0x002cd00001b27983 */ /* 0x000f280000300800 */
[----:B------:R-:W4:Y:S01]  /*14efe0*/  LDL.LU R179, [R1+0x2cbc] ;  /* 0x002cbc0001b37983 */ /* 0x000f220000300800 */
[----:B-1----:R-:W-:-:S03]  /*14eff0*/  IMAD.MOV.U32 R4, RZ, RZ, R9 ;  /* 0x000000ffff047224 */ /* 0x002fc600078e0009 */
[----:B------:R-:W4:Y:S01]  /*14f000*/  LDL.LU R52, [R1+0x2cd4] ;  /* 0x002cd40001347983 */ /* 0x000f220000300800 */
[----:B------:R-:W-:-:S03]  /*14f010*/  IMAD.MOV.U32 R5, RZ, RZ, R10 ;  /* 0x000000ffff057224 */ /* 0x000fc600078e000a */
[----:B------:R-:W4:Y:S04]  /*14f020*/  LDL.LU R53, [R1+0x2cc0] ;  /* 0x002cc00001357983 */ /* 0x000f280000300800 */
[----:B------:R-:W4:Y:S04]  /*14f030*/  LDL.LU R54, [R1+0x2cc4] ;  /* 0x002cc40001367983 */ /* 0x000f280000300800 */
[----:B------:R-:W4:Y:S04]  /*14f040*/  LDL.LU R55, [R1+0x2c9c] ;  /* 0x002c9c0001377983 */ /* 0x000f280000300800 */
        /* <DEDUP_REMOVED lines=27> */
[----:B---3--:R-:W-:-:S03]  /*14f200*/  IADD3 R6, P3, PT, R6, R252, RZ ;  /* 0x000000fc06067210 */ /* 0x008fc60007f7e0ff */
[----:B------:R1:W-:Y:S01]  /*14f210*/  LDGSTS.E [R3+0x2c180], desc[UR38][R4.64], P2 ;  /* 0x2c18000004037fae */ /* 0x0003e200091a1026 */
[----:B------:R-:W-:-:S03]  /*14f220*/  IADD3 R8, P1, PT, R8, R252, RZ ;  /* 0x000000fc08087210 */ /* 0x000fc60007f3e0ff */
[----:B------:R-:W-:Y:S01]  /*14f230*/  STL [R1+0x8af4], R6 ;  /* 0x008af40601007387 */ /* 0x000fe20000100800 */
[----:B-1----:R-:W-:Y:S01]  /*14f240*/  MOV R4, R12 ;  /* 0x0000000c00047202 */ /* 0x002fe20000000f00 */
[----:B------:R-:W-:Y:S02]  /*14f250*/  IMAD.MOV.U32 R5, RZ, RZ, R13 ;  /* 0x000000ffff057224 */ /* 0x000fe400078e000d */
[----:B------:R-:W-:Y:S04]  /*14f260*/  STL [R1+0x8a70], R8 ;  /* 0x008a700801007387 */ /* 0x000fe80000100800 */
[----:B------:R1:W-:Y:S04]  /*14f270*/  LDGSTS.E [R3+0x2c200], desc[UR38][R4.64], P2 ;  /* 0x2c20000004037fae */ /* 0x0003e800091a1026 */
[----:B------:R-:W-:Y:S01]  /*14f280*/  STL [R1+0xa678], R8 ;  /* 0x00a6780801007387 */ /* 0x000fe20000100800 */
[----:B----4-:R-:W-:Y:S01]  /*14f290*/  IMAD.X R7, R7, 0x1, R0, P3 ;  /* 0x0000000107077824 */ /* 0x010fe200018e0600 */
[----:B-1----:R-:W-:-:S04]  /*14f2a0*/  MOV R5, R169 ;  /* 0x000000a900057202 */ /* 0x002fc80000000f00 */
[----:B------:R-:W-:Y:S04]  /*14f2b0*/  STL [R1+0x8a6c], R7 ;  /* 0x008a6c0701007387 */ /* 0x000fe80000100800 */
[----:B------:R-:W-:Y:S01]  /*14f2c0*/  STL.64 [R1+0xa680], R6 ;  /* 0x00a6800601007387 */ /* 0x000fe20000100a00 */
[----:B------:R-:W-:-:S05]  /*14f2d0*/  IMAD.MOV.U32 R4, RZ, RZ, R178 ;  /* 0x000000ffff047224 */ /* 0x000fca00078e00b2 */
[----:B------:R1:W-:Y:S01]  /*14f2e0*/  STL.64 [R1+0x5840], R4 ;  /* 0x0058400401007387 */ /* 0x0003e20000100a00 */
[----:B------:R-:W-:Y:S01]  /*14f2f0*/  MOV R13, R53 ;  /* 0x00000035000d7202 */ /* 0x000fe20000000f00 */
[----:B-1----:R-:W-:Y:S02]  /*14f300*/  IMAD.MOV.U32 R4, RZ, RZ, R52 ;  /* 0x000000ffff047224 */ /* 0x002fe400078e0034 */
[----:B------:R-:W-:Y:S02]  /*14f310*/  IMAD.MOV.U32 R5, RZ, RZ, R179 ;  /* 0x000000ffff057224 */ /* 0x000fe400078e00b3 */
[----:B------:R-:W-:Y:S02]  /*14f320*/  IMAD.MOV.U32 R12, RZ, RZ, R54 ;  /* 0x000000ffff0c7224 */ /* 0x000fe400078e0036 */
[----:B------:R-:W-:Y:S01]  /*14f330*/  IMAD.MOV.U32 R7, RZ, RZ, R55 ;  /* 0x000000ffff077224 */ /* 0x000fe200078e0037 */
[----:B------:R2:W-:Y:S01]  /*14f340*/  STL.64 [R1+0x5838], R4 ;  /* 0x0058380401007387 */ /* 0x0005e20000100a00 */
[----:B------:R-:W-:-:S03]  /*14f350*/  IMAD.MOV.U32 R6, RZ, RZ, R9 ;  /* 0x000000ffff067224 */ /* 0x000fc600078e0009 */
[----:B------:R-:W-:Y:S04]  /*14f360*/  STL.64 [R1+0x5830], R12 ;  /* 0x0058300c01007387 */ /* 0x000fe80000100a00 */
[----:B------:R1:W-:Y:S01]  /*14f370*/  STL.64 [R1+0x5828], R6 ;  /* 0x0058280601007387 */ /* 0x0003e20000100a00 */
[----:B--2---:R-:W-:Y:S01]  /*14f380*/  IMAD.MOV.U32 R4, RZ, RZ, R11 ;  /* 0x000000ffff047224 */ /* 0x004fe200078e000b */
[----:B------:R-:W-:Y:S01]  /*14f390*/  MOV R5, R10 ;  /* 0x0000000a00057202 */ /* 0x000fe20000000f00 */
[----:B------:R-:W-:Y:S02]  /*14f3a0*/  IMAD.MOV.U32 R9, RZ, RZ, R68 ;  /* 0x000000ffff097224 */ /* 0x000fe400078e0044 */
[----:B------:R-:W-:Y:S02]  /*14f3b0*/  IMAD.MOV.U32 R8, RZ, RZ, R69 ;  /* 0x000000ffff087224 */ /* 0x000fe400078e0045 */
[----:B------:R2:W-:Y:S01]  /*14f3c0*/  STL.64 [R1+0x5820], R4 ;  /* 0x0058200401007387 */ /* 0x0005e20000100a00 */
[----:B-1----:R-:W-:Y:S01]  /*14f3d0*/  MOV R7, R70 ;  /* 0x0000004600077202 */ /* 0x002fe20000000f00 */
[----:B------:R-:W-:-:S02]  /*14f3e0*/  IMAD.MOV.U32 R6, RZ, RZ, R71 ;  /* 0x000000ffff067224 */ /* 0x000fc400078e0047 */
[----:B------:R1:W-:Y:S01]  /*14f3f0*/  STL.64 [R1+0x5818], R8 ;  /* 0x0058180801007387 */ /* 0x0003e20000100a00 */
[----:B--2---:R-:W-:Y:S02]  /*14f400*/  IMAD.MOV.U32 R5, RZ, RZ, R64 ;  /* 0x000000ffff057224 */ /* 0x004fe400078e0040 */
[----:B------:R-:W-:Y:S01]  /*14f410*/  IMAD.MOV.U32 R4, RZ, RZ, R65 ;  /* 0x000000ffff047224 */ /* 0x000fe200078e0041 */
[----:B------:R2:W-:Y:S01]  /*14f420*/  STL.64 [R1+0x5810], R6 ;  /* 0x0058100601007387 */ /* 0x0005e20000100a00 */
[----:B-1----:R-:W-:Y:S01]  /*14f430*/  MOV R9, R66 ;  /* 0x0000004200097202 */ /* 0x002fe20000000f00 */
[----:B------:R-:W-:Y:S02]  /*14f440*/  IMAD.MOV.U32 R8, RZ, RZ, R67 ;  /* 0x000000ffff087224 */ /* 0x000fe400078e0043 */
[----:B------:R1:W-:Y:S01]  /*14f450*/  STL.64 [R1+0x5808], R4 ;  /* 0x0058080401007387 */ /* 0x0003e20000100a00 */
[----:B--2---:R-:W-:Y:S02]  /*14f460*/  IMAD.MOV.U32 R7, RZ, RZ, R60 ;  /* 0x000000ffff077224 */ /* 0x004fe400078e003c */
[----:B------:R-:W-:Y:S01]  /*14f470*/  IMAD.MOV.U32 R6, RZ, RZ, R61 ;  /* 0x000000ffff067224 */ /* 0x000fe200078e003d */
        /* <DEDUP_REMOVED lines=19> */
[----:B-1----:R-:W-:-:S03]  /*14f5b0*/  MOV R5, R46 ;  /* 0x0000002e00057202 */ /* 0x002fc60000000f00 */
[----:B------:R-:W3:Y:S01]  /*14f5c0*/  LDL.LU R48, [R1+0x2b40] ;  /* 0x002b400001307983 */ /* 0x000ee20000300800 */
[----:B------:R-:W-:-:S03]  /*14f5d0*/  IMAD.MOV.U32 R4, RZ, RZ, R47 ;  /* 0x000000ffff047224 */ /* 0x000fc600078e002f */
[----:B------:R-:W-:Y:S04]  /*14f5e0*/  STL.64 [R1+0x57c8], R6 ;  /* 0x0057c80601007387 */ /* 0x000fe80000100a00 */
[----:B------:R-:W4:Y:S04]  /*14f5f0*/  LDL.LU R49, [R1+0x2b7c] ;  /* 0x002b7c0001317983 */ /* 0x000f280000300800 */
        /* <DEDUP_REMOVED lines=39> */
[----:B----4-:R-:W-:-:S03]  /*14f870*/  IMAD.MOV.U32 R4, RZ, RZ, R49 ;  /* 0x000000ffff047224 */ /* 0x010fc600078e0031 */
[----:B------:R-:W4:Y:S01]  /*14f880*/  LDL.LU R49, [R1+0x2abc] ;  /* 0x002abc0001317983 */ /* 0x000f220000300800 */
[----:B------:R-:W-:Y:S01]  /*14f890*/  MOV R13, R177 ;  /* 0x000000b1000d7202 */ /* 0x000fe20000000f00 */
[----:B------:R-:W-:Y:S02]  /*14f8a0*/  IMAD.MOV.U32 R12, RZ, RZ, R170 ;  /* 0x000000ffff0c7224 */ /* 0x000fe400078e00aa */
[----:B------:R1:W-:Y:S01]  /*14f8b0*/  STL.64 [R1+0x57b8], R4 ;  /* 0x0057b80401007387 */ /* 0x0003e20000100a00 */
[----:B------:R-:W-:-:S03]  /*14f8c0*/  IMAD.MOV.U32 R7, RZ, RZ, R171 ;  /* 0x000000ffff077224 */ /* 0x000fc600078e00ab */
[----:B------:R1:W-:Y:S01]  /*14f8d0*/  STL.64 [R1+0x57b0], R12 ;  /* 0x0057b00c01007387 */ /* 0x0003e20000100a00 */
[----:B------:R-:W-:Y:S01]  /*14f8e0*/  IMAD.MOV.U32 R6, RZ, RZ, R168 ;  /* 0x000000ffff067224 */ /* 0x000fe200078e00a8 */
[----:B-1----:R-:W-:Y:S02]  /*14f8f0*/  MOV R5, R50 ;  /* 0x0000003200057202 */ /* 0x002fe40000000f00 */
[----:B------:R-:W4:Y:S01]  /*14f900*/  LDL.LU R50, [R1+0x2a94] ;  /* 0x002a940001327983 */ /* 0x000f220000300800 */
[----:B------:R-:W-:-:S03]  /*14f910*/  IMAD.MOV.U32 R4, RZ, RZ, R51 ;  /* 0x000000ffff047224 */ /* 0x000fc600078e0033 */
[----:B------:R1:W-:Y:S01]  /*14f920*/  STL.64 [R1+0x57a8], R6 ;  /* 0x0057a80601007387 */ /* 0x0003e20000100a00 */
[----:B------:R-:W-:-:S03]  /*14f930*/  IMAD.MOV.U32 R13, RZ, RZ, R169 ;  /* 0x000000ffff0d7224 */ /* 0x000fc600078e00a9 */
[----:B------:R-:W4:Y:S01]  /*14f940*/  LDL.LU R51, [R1+0x2ac0] ;  /* 0x002ac00001337983 */ /* 0x000f220000300800 */
[----:B------:R-:W-:-:S03]  /*14f950*/  IMAD.MOV.U32 R12, RZ, RZ, R178 ;  /* 0x000000ffff0c7224 */ /* 0x000fc600078e00b2 */
[----:B------:R1:W-:Y:S02]  /*14f960*/  STL.64 [R1+0x57a0], R4 ;  /* 0x0057a00401007387 */ /* 0x0003e40000100a00 */
[----:B-1----:R-:W-:Y:S01]  /*14f970*/  MOV R7, R179 ;  /* 0x000000b300077202 */ /* 0x002fe20000000f00 */
[----:B------:R-:W-:Y:S01]  /*14f980*/  IMAD.MOV.U32 R6, RZ, RZ, R52 ;  /* 0x000000ffff067224 */ /* 0x000fe200078e0034 */
[----:B------:R1:W-:Y:S01]  /*14f990*/  STL.64 [R1+0x5798], R12 ;  /* 0x0057980c01007387 */ /* 0x0003e20000100a00 */
[----:B------:R-:W-:Y:S02]  /*14f9a0*/  IMAD.MOV.U32 R5, RZ, RZ, R62 ;  /* 0x000000ffff057224 */ /* 0x000fe400078e003e */
[----:B------:R-:W-:Y:S01]  /*14f9b0*/  IMAD.MOV.U32 R4, RZ, RZ, R63 ;  /* 0x000000ffff047224 */ /* 0x000fe200078e003f */
[----:B------:R-:W4:Y:S01]  /*14f9c0*/  LDL.LU R62, [R1+0x2a98] ;  /* 0x002a9800013e7983 */ /* 0x000f220000300800 */
[----:B-1----:R-:W-:-:S03]  /*14f9d0*/  MOV R13, R53 ;  /* 0x00000035000d7202 */ /* 0x002fc60000000f00 */
[----:B------:R2:W-:Y:S01]  /*14f9e0*/  STL.64 [R1+0x5790], R6 ;  /* 0x0057900601007387 */ /* 0x0005e20000100a00 */
[----:B------:R-:W-:-:S03]  /*14f9f0*/  IMAD.MOV.U32 R12, RZ, RZ, R54 ;  /* 0x000000ffff0c7224 */ /* 0x000fc600078e0036 */
[----:B------:R-:W4:Y:S04]  /*14fa00*/  LDL.LU R63, [R1+0x2ac4] ;  /* 0x002ac400013f7983 */ /* 0x000f280000300800 */
[----:B------:R1:W-:Y:S01]  /*14fa10*/  STL.64 [R1+0x5788], R4 ;  /* 0x0057880401007387 */ /* 0x0003e20000100a00 */
[----:B--2---:R-:W-:Y:S02]  /*14fa20*/  IMAD.MOV.U32 R6, RZ, RZ, R9 ;  /* 0x000000ffff067224 */ /* 0x004fe400078e0009 */
[----:B------:R-:W-:Y:S01]  /*14fa30*/  IMAD.MOV.U32 R7, RZ, RZ, R55 ;  /* 0x000000ffff077224 */ /* 0x000fe200078e0037 */
[----:B------:R-:W-:Y:S01]  /*14fa40*/  STL.64 [R1+0x5780], R12 ;  /* 0x0057800c01007387 */ /* 0x000fe20000100a00 */
[----:B-1----:R-:W-:Y:S01]  /*14fa50*/  IMAD.MOV.U32 R4, RZ, RZ, R45 ;  /* 0x000000ffff047224 */ /* 0x002fe200078e002d */
[----:B------:R-:W-:Y:S01]  /*14fa60*/  MOV R5, R44 ;  /* 0x0000002c00057202 */ /* 0x000fe20000000f00 */
[----:B------:R-:W-:Y:S01]  /*14fa70*/  IMAD.MOV.U32 R9, RZ, RZ, R10 ;  /* 0x000000ffff097224 */ /* 0x000fe200078e000a */
[----:B------:R-:W2:Y:S01]  /*14fa80*/  LDL.LU R44, [R1+0x2a74] ;  /* 0x002a7400012c7983 */ /* 0x000ea20000300800 */
[----:B------:R-:W-:-:S03]  /*14fa90*/  IMAD.MOV.U32 R8, RZ, RZ, R11 ;  /* 0x000000ffff087224 */ /* 0x000fc600078e000b */
[----:B------:R1:W-:Y:S04]  /*14faa0*/  STL.64 [R1+0x5778], R6 ;  /* 0x0057780601007387 */ /* 0x0003e80000100a00 */
[----:B------:R-:W2:Y:S04]  /*14fab0*/  LDL.LU R45, [R1+0x2a9c] ;  /* 0x002a9c00012d7983 */ /* 0x000ea80000300800 */
[----:B------:R1:W-:Y:S02]  /*14fac0*/  STL.64 [R1+0x5770], R4 ;  /* 0x0057700401007387 */ /* 0x0003e40000100a00 */
[----:B-1----:R-:W-:Y:S01]  /*14fad0*/  IMAD.MOV.U32 R6, RZ, RZ, R69 ;  /* 0x000000ffff067224 */ /* 0x002fe200078e0045 */
[----:B------:R-:W-:Y:S01]  /*14fae0*/  MOV R7, R68 ;  /* 0x0000004400077202 */ /* 0x000fe20000000f00 */
[----:B------:R1:W-:Y:S01]  /*14faf0*/  STL.64 [R1+0x5768], R8 ;  /* 0x0057680801007387 */ /* 0x0003e20000100a00 */
[----:B------:R-:W-:-:S03]  /*14fb00*/  IMAD.MOV.U32 R5, RZ, RZ, R46 ;  /* 0x000000ffff057224 */ /* 0x000fc600078e002e */
[----:B------:R-:W2:Y:S01]  /*14fb10*/  LDL.LU R46, [R1+0x2a78] ;  /* 0x002a7800012e7983 */ /* 0x000ea20000300800 */
[----:B------:R-:W-:-:S03]  /*14fb20*/  IMAD.MOV.U32 R4, RZ, RZ, R47 ;  /* 0x000000ffff047224 */ /* 0x000fc600078e002f */
[----:B------:R1:W-:Y:S04]  /*14fb30*/  STL.64 [R1+0x5760], R6 ;  /* 0x0057600601007387 */ /* 0x0003e80000100a00 */
[----:B------:R-:W2:Y:S01]  /*14fb40*/  LDL.LU R47, [R1+0x2aa0] ;  /* 0x002aa000012f7983 */ /* 0x000ea20000300800 */
[----:B-1----:R-:W-:Y:S01]  /*14fb50*/  IMAD.MOV.U32 R8, RZ, RZ, R71 ;  /* 0x000000ffff087224 */ /* 0x002fe200078e0047 */
[----:B------:R-:W-:Y:S02]  /*14fb60*/  MOV R9, R70 ;  /* 0x0000004600097202 */ /* 0x000fe40000000f00 */
[----:B------:R1:W-:Y:S01]  /*14fb70*/  STL.64 [R1+0x5758], R4 ;  /* 0x0057580401007387 */ /* 0x0003e20000100a00 */
[----:B------:R-:W-:Y:S02]  /*14fb80*/  IMAD.MOV.U32 R6, RZ, RZ, R65 ;  /* 0x000000ffff067224 */ /* 0x000fe400078e0041 */
[----:B------:R-:W-:Y:S01]  /*14fb90*/  IMAD.MOV.U32 R7, RZ, RZ, R64 ;  /* 0x000000ffff077224 */ /* 0x000fe200078e0040 */
[----:B------:R-:W-:Y:S01]  /*14fba0*/  STL.64 [R1+0x5750], R8 ;  /* 0x0057500801007387 */ /* 0x000fe20000100a00 */
[----:B-1----:R-:W-:Y:S01]  /*14fbb0*/  MOV R5, R72 ;  /* 0x0000004800057202 */ /* 0x002fe20000000f00 */
[----:B------:R-:W-:-:S02]  /*14fbc0*/  IMAD.MOV.U32 R4, RZ, RZ, R73 ;  /* 0x000000ffff047224 */ /* 0x000fc400078e0049 */
[----:B------:R-:W2:Y:S04]  /*14fbd0*/  LDL.LU R72, [R1+0x2a7c] ;  /* 0x002a7c0001487983 */ /* 0x000ea80000300800 */
[----:B------:R1:W-:Y:S04]  /*14fbe0*/  STL.64 [R1+0x5748], R6 ;  /* 0x0057480601007387 */ /* 0x0003e80000100a00 */
[----:B------:R-:W2:Y:S01]  /*14fbf0*/  LDL.LU R73, [R1+0x2aa4] ;  /* 0x002aa40001497983 */ /* 0x000ea20000300800 */
[----:B------:R-:W-:-:S03]  /*14fc00*/  IMAD.MOV.U32 R251, RZ, RZ, R74 ;  /* 0x000000fffffb7224 */ /* 0x000fc600078e004a */
[----:B------:R-:W-:Y:S01]  /*14fc10*/  STL.64 [R1+0x5740], R4 ;  /* 0x0057400401007387 */ /* 0x000fe20000100a00 */
[----:B------:R-:W-:-:S03]  /*14fc20*/  IMAD.MOV.U32 R250, RZ, RZ, R75 ;  /* 0x000000fffffa7224 */ /* 0x000fc600078e004b */
[----:B------:R-:W2:Y:S01]  /*14fc30*/  LDL.LU R74, [R1+0x2a80] ;  /* 0x002a8000014a7983 */ /* 0x000ea20000300800 */
[----:B-1----:R-:W-:Y:S02]  /*14fc40*/  IMAD.MOV.U32 R6, RZ, RZ, R67 ;  /* 0x000000ffff067224 */ /* 0x002fe400078e0043 */
[----:B------:R-:W-:Y:S01]  /*14fc50*/  IMAD.MOV.U32 R7, RZ, RZ, R66 ;  /* 0x000000ffff077224 */ /* 0x000fe200078e0042 */
[----:B------:R-:W2:Y:S01]  /*14fc60*/  LDL.LU R75, [R1+0x2aa8] ;  /* 0x002aa800014b7983 */ /* 0x000ea20000300800 */
[----:B------:R-:W-:Y:S01]  /*14fc70*/  IMAD.MOV.U32 R8, RZ, RZ, R61 ;  /* 0x000000ffff087224 */ /* 0x000fe200078e003d */
[----:B------:R-:W-:Y:S02]  /*14fc80*/  MOV R9, R60 ;  /* 0x0000003c00097202 */ /* 0x000fe40000000f00 */
[----:B---3--:R-:W-:Y:S02]  /*14fc90*/  MOV R249, R48 ;  /* 0x0000003000f97202 */ /* 0x008fe40000000f00 */
[----:B------:R-:W3:Y:S01]  /*14fca0*/  LDL.LU R48, [R1+0x2a58] ;  /* 0x002a580001307983 */ /* 0x000ee20000300800 */
[----:B----4-:R-:W-:-:S03]  /*14fcb0*/  IMAD.MOV.U32 R248, RZ, RZ, R49 ;  /* 0x000000fffff87224 */ /* 0x010fc600078e0031 */
[----:B------:R-:W4:Y:S04]  /*14fcc0*/  LDL.LU R49, [R1+0x2a84] ;  /* 0x002a840001317983 */ /* 0x000f280000300800 */
[----:B------:R-:W-:Y:S04]  /*14fcd0*/  STL.64 [R1+0x5738], R6 ;  /* 0x0057380601007387 */ /* 0x000fe80000100a00 */
[----:B------:R-:W-:Y:S01]  /*14fce0*/  STL.64 [R1+0xa688], R6 ;  /* 0x00a6880601007387 */ /* 0x000fe20000100a00 */
[----:B------:R-:W-:-:S03]  /*14fcf0*/  IMAD.MOV.U32 R247, RZ, RZ, R50 ;  /* 0x000000fffff77224 */ /* 0x000fc600078e0032 */
[----:B------:R-:W4:Y:S01]  /*14fd00*/  LDL.LU R50, [R1+0x2a5c] ;  /* 0x002a5c0001327983 */ /* 0x000f220000300800 */
[----:B------:R-:W-:-:S03]  /*14fd10*/  IMAD.MOV.U32 R246, RZ, RZ, R51 ;  /* 0x000000fffff67224 */ /* 0x000fc600078e0033 */
[----:B------:R-:W4:Y:S04]  /*14fd20*/  LDL.LU R51, [R1+0x2a88] ;  /* 0x002a880001337983 */ /* 0x000f280000300800 */
[----:B------:R-:W-:Y:S04]  /*14fd30*/  STL.64 [R1+0x5730], R8 ;  /* 0x0057300801007387 */ /* 0x000fe80000100a00 */
[----:B------:R-:W-:Y:S01]  /*14fd40*/  STL.64 [R1+0xa690], R8 ;  /* 0x00a6900801007387 */ /* 0x000fe20000100a00 */
[----:B------:R-:W-:-:S03]  /*14fd50*/  MOV R245, R62 ;  /* 0x0000003e00f57202 */ /* 0x000fc60000000f00 */
[----:B------:R-:W4:Y:S01]  /*14fd60*/  LDL.LU R62, [R1+0x2a60] ;  /* 0x002a6000013e7983 */ /* 0x000f220000300800 */
[----:B------:R-:W-:-:S03]  /*14fd70*/  IMAD.MOV.U32 R244, RZ, RZ, R63 ;  /* 0x000000fffff47224 */ /* 0x000fc600078e003f */
[----:B------:R-:W4:Y:S04]  /*14fd80*/  LDL.LU R63, [R1+0x2a8c] ;  /* 0x002a8c00013f7983 */ /* 0x000f280000300800 */
[----:B------:R-:W-:Y:S04]  /*14fd90*/  STL.64 [R1+0x5728], R250 ;  /* 0x005728fa01007387 */ /* 0x000fe80000100a00 */
[----:B------:R-:W-:Y:S01]  /*14fda0*/  STL.64 [R1+0xa698], R250 ;  /* 0x00a698fa01007387 */ /* 0x000fe20000100a00 */
[----:B--2---:R-:W-:-:S03]  /*14fdb0*/  IMAD.MOV.U32 R243, RZ, RZ, R44 ;  /* 0x000000fffff37224 */ /* 0x004fc600078e002c */
[----:B------:R-:W2:Y:S01]  /*14fdc0*/  LDL.LU R44, [R1+0x2a64] ;  /* 0x002a6400012c7983 */ /* 0x000ea20000300800 */
[----:B------:R-:W-:-:S03]  /*14fdd0*/  IMAD.MOV.U32 R242, RZ, RZ, R45 ;  /* 0x000000fffff27224 */ /* 0x000fc600078e002d */
[----:B------:R-:W2:Y:S04]  /*14fde0*/  LDL.LU R45, [R1+0x2a68] ;  /* 0x002a6800012d7983 */ /* 0x000ea80000300800 */
[----:B------:R-:W-:Y:S04]  /*14fdf0*/  STL.64 [R1+0x5720], R248 ;  /* 0x005720f801007387 */ /* 0x000fe80000100a00 */
[----:B------:R1:W-:Y:S01]  /*14fe00*/  STL.64 [R1+0xa6a0], R248 ;  /* 0x00a6a0f801007387 */ /* 0x0003e20000100a00 */
[----:B------:R-:W-:-:S03]  /*14fe10*/  MOV R241, R46 ;  /* 0x0000002e00f17202 */ /* 0x000fc60000000f00 */
[----:B------:R-:W2:Y:S01]  /*14fe20*/  LDL.LU R46, [R1+0x2a3c] ;  /* 0x002a3c00012e7983 */ /* 0x000ea20000300800 */
[----:B------:R-:W-:-:S03]  /*14fe30*/  IMAD.MOV.U32 R240, RZ, RZ, R47 ;  /* 0x000000fffff07224 */ /* 0x000fc600078e002f */
[----:B------:R-:W2:Y:S04]  /*14fe40*/  LDL.LU R47, [R1+0x2a6c] ;  /* 0x002a6c00012f7983 */ /* 0x000ea80000300800 */
[----:B------:R-:W-:Y:S04]  /*14fe50*/  STL.64 [R1+0x5718], R246 ;  /* 0x005718f601007387 */ /* 0x000fe80000100a00 */
[----:B------:R-:W-:Y:S01]  /*14fe60*/  STL.64 [R1+0xa6a8], R246 ;  /* 0x00a6a8f601007387 */ /* 0x000fe20000100a00 */
[----:B------:R-:W-:-:S03]  /*14fe70*/  IMAD.MOV.U32 R239, RZ, RZ, R72 ;  /* 0x000000ffffef7224 */ /* 0x000fc600078e0048 */
[----:B------:R-:W2:Y:S01]  /*14fe80*/  LDL.LU R72, [R1+0x2a40] ;  /* 0x002a400001487983 */ /* 0x000ea20000300800 */
[----:B------:R-:W-:-:S03]  /*14fe90*/  IMAD.MOV.U32 R238, RZ, RZ, R73 ;  /* 0x000000ffffee7224 */ /* 0x000fc600078e0049 */
[----:B------:R-:W2:Y:S04]  /*14fea0*/  LDL.LU R73, [R1+0x2a70] ;  /* 0x002a700001497983 */ /* 0x000ea80000300800 */
[----:B------:R-:W-:Y:S01]  /*14feb0*/  STL.64 [R1+0x5710], R244 ;  /* 0x005710f401007387 */ /* 0x000fe20000100a00 */
[----:B------:R-:W-:-:S03]  /*14fec0*/  MOV R237, R74 ;  /* 0x0000004a00ed7202 */ /* 0x000fc60000000f00 */
[----:B------:R-:W-:Y:S01]  /*14fed0*/  STL.64 [R1+0xa6b0], R244 ;  /* 0x00a6b0f401007387 */ /* 0x000fe20000100a00 */
[----:B------:R-:W-:-:S03]  /*14fee0*/  IMAD.MOV.U32 R236, RZ, RZ, R75 ;  /* 0x000000ffffec7224 */ /* 0x000fc600078e004b */
[----:B------:R-:W-:Y:S04]  /*14fef0*/  STL.64 [R1+0x5708], R242 ;  /* 0x005708f201007387 */ /* 0x000fe80000100a00 */
[----:B------:R-:W-:Y:S04]  /*14ff00*/  STL.64 [R1+0xa6b8], R242 ;  /* 0x00a6b8f201007387 */ /* 0x000fe80000100a00 */
[----:B------:R-:W2:Y:S04]  /*14ff10*/  LDL.LU R74, [R1+0x2a44] ;  /* 0x002a4400014a7983 */ /* 0x000ea80000300800 */
[----:B------:R-:W2:Y:S01]  /*14ff20*/  LDL.LU R75, [R1+0x2a48] ;  /* 0x002a4800014b7983 */ /* 0x000ea20000300800 */
[----:B---3--:R-:W-:-:S03]  /*14ff30*/  IMAD.MOV.U32 R11, RZ, RZ, R48 ;  /* 0x000000ffff0b7224 */ /* 0x008fc600078e0030 */
[----:B------:R-:W3:Y:S01]  /*14ff40*/  LDL.LU R48, [R1+0x2a4c] ;  /* 0x002a4c0001307983 */ /* 0x000ee20000300800 */
[----:B----4-:R-:W-:-:S03]  /*14ff50*/  IMAD.MOV.U32 R10, RZ, RZ, R49 ;  /* 0x000000ffff0a7224 */ /* 0x010fc600078e0031 */
        /* <DEDUP_REMOVED lines=8> */
[----:B------:R-:W-:Y:S04]  /*14ffe0*/  STL.64 [R1+0xa6c8], R238 ;  /* 0x00a6c8ee01007387 */ /* 0x000fe80000100a00 */
[----:B------:R-:W-:Y:S04]  /*14fff0*/  STL.64 [R1+0x56f0], R236 ;  /* 0x0056f0ec01007387 */ /* 0x000fe80000100a00 */
[----:B------:R-:W-:Y:S01]  /*150000*/  STL.64 [R1+0xa6d0], R236 ;  /* 0x00a6d0ec01007387 */ /* 0x000fe20000100a00 */
[----:B--2---:R-:W-:-:S03]  /*150010*/  MOV R231, R44 ;  /* 0x0000002c00e77202 */ /* 0x004fc60000000f00 */
[----:B------:R-:W2:Y:S01]  /*150020*/  LDL.LU R44, [R1+0x2a24] ;  /* 0x002a2400012c7983 */ /* 0x000ea20000300800 */
[----:B------:R-:W-:-:S03]  /*150030*/  IMAD.MOV.U32 R230, RZ, RZ, R45 ;  /* 0x000000ffffe67224 */ /* 0x000fc600078e002d */
[----:B------:R-:W2:Y:S04]  /*150040*/  LDL.LU R45, [R1+0x2a28] ;  /* 0x002a2800012d7983 */ /* 0x000ea80000300800 */
[----:B------:R-:W-:Y:S04]  /*150050*/  STL.64 [R1+0x5848], R10 ;  /* 0x0058480a01007387 */ /* 0x000fe80000100a00 */
[----:B------:R-:W-:Y:S04]  /*150060*/  STL.64 [R1+0xa6d8], R10 ;  /* 0x00a6d80a01007387 */ /* 0x000fe80000100a00 */
[----:B------:R-:W-:Y:S04]  /*150070*/  STL.64 [R1+0x56e8], R234 ;  /* 0x0056e8ea01007387 */ /* 0x000fe80000100a00 */
[----:B------:R-:W-:Y:S01]  /*150080*/  STL.64 [R1+0xa6e0], R234 ;  /* 0x00a6e0ea01007387 */ /* 0x000fe20000100a00 */
[----:B------:R-:W-:-:S03]  /*150090*/  IMAD.MOV.U32 R229, RZ, RZ, R46 ;  /* 0x000000ffffe57224 */ /* 0x000fc600078e002e */
[----:B------:R-:W2:Y:S01]  /*1500a0*/  LDL.LU R46, [R1+0x2a2c] ;  /* 0x002a2c00012e7983 */ /* 0x000ea20000300800 */
[----:B------:R-:W-:-:S03]  /*1500b0*/  IMAD.MOV.U32 R228, RZ, RZ, R47 ;  /* 0x000000ffffe47224 */ /* 0x000fc600078e002f */
[----:B------:R-:W2:Y:S01]  /*1500c0*/  LDL.LU R47, [R1+0x2a30] ;  /* 0x002a3000012f7983 */ /* 0x000ea20000300800 */
[----:B------:R-:W-:Y:S02]  /*1500d0*/  IMAD.MOV.U32 R232, RZ, RZ, R63 ;  /* 0x000000ffffe87224 */ /* 0x000fe400078e003f */
[----:B------:R-:W-:-:S05]  /*1500e0*/  IMAD.MOV.U32 R233, RZ, RZ, R62 ;  /* 0x000000ffffe97224 */ /* 0x000fca00078e003e */
        /* <DEDUP_REMOVED lines=8> */
[----:B------:R-:W-:Y:S01]  /*150170*/  MOV R227, R72 ;  /* 0x0000004800e37202 */ /* 0x000fe20000000f00 */
[----:B------:R-:W-:-:S02]  /*150180*/  IMAD.MOV.U32 R225, RZ, RZ, R74 ;  /* 0x000000ffffe17224 */ /* 0x000fc400078e004a */
[----:B------:R-:W2:Y:S01]  /*150190*/  LDL.LU R74, [R1+0x29fc] ;  /* 0x0029fc00014a7983 */ /* 0x000ea20000300800 */
[----:B------:R-:W-:-:S03]  /*1501a0*/  IMAD.MOV.U32 R224, RZ, RZ, R75 ;  /* 0x000000ffffe07224 */ /* 0x000fc600078e004b */
[----:B------:R-:W2:Y:S04]  /*1501b0*/  LDL.LU R75, [R1+0x2a18] ;  /* 0x002a1800014b7983 */ /* 0x000ea80000300800 */
[----:B------:R-:W2:Y:S01]  /*1501c0*/  LDL.LU R62, [R1+0x2a00] ;  /* 0x002a0000013e7983 */ /* 0x000ea20000300800 */
[----:B------:R-:W-:-:S03]  /*1501d0*/  IMAD.MOV.U32 R226, RZ, RZ, R73 ;  /* 0x000000ffffe27224 */ /* 0x000fc600078e0049 */
[----:B------:R-:W2:Y:S04]  /*1501e0*/  LDL.LU R63, [R1+0x2a1c] ;  /* 0x002a1c00013f7983 */ /* 0x000ea80000300800 */
[----:B------:R-:W-:Y:S04]  /*1501f0*/  STL.64 [R1+0x56d0], R228 ;  /* 0x0056d0e401007387 */ /* 0x000fe80000100a00 */
[----:B------:R-:W-:Y:S04]  /*150200*/  STL.64 [R1+0xa6f8], R228 ;  /* 0x00a6f8e401007387 */ /* 0x000fe80000100a00 */
[----:B------:R-:W2:Y:S04]  /*150210*/  LDL.LU R72, [R1+0x2a04] ;  /* 0x002a040001487983 */ /* 0x000ea80000300800 */
[----:B------:R-:W2:Y:S01]  /*150220*/  LDL.LU R73, [R1+0x2a08] ;  /* 0x002a080001497983 */ /* 0x000ea20000300800 */
[----:B---3--:R-:W-:Y:S01]  /*150230*/  MOV R223, R48 ;  /* 0x0000003000df7202 */ /* 0x008fe20000000f00 */
[----:B----4-:R-:W-:-:S02]  /*150240*/  IMAD.MOV.U32 R222, RZ, RZ, R49 ;  /* 0x000000ffffde7224 */ /* 0x010fc400078e0031 */
[----:B------:R-:W-:Y:S02]  /*150250*/  IMAD.MOV.U32 R221, RZ, RZ, R50 ;  /* 0x000000ffffdd7224 */ /* 0x000fe400078e0032 */
[----:B------:R-:W3:Y:S01]  /*150260*/  LDL.LU R50, [R1+0xdec] ;  /* 0x000dec0001327983 */ /* 0x000ee20000300800 */
[----:B------:R-:W-:-:S03]  /*150270*/  IMAD.MOV.U32 R220, RZ, RZ, R51 ;  /* 0x000000ffffdc7224 */ /* 0x000fc600078e0033 */
[----:B------:R-:W4:Y:S04]  /*150280*/  LDL.LU R51, [R1+0x2a0c] ;  /* 0x002a0c0001337983 */ /* 0x000f280000300800 */
[----:B------:R-:W-:Y:S04]  /*150290*/  STL.64 [R1+0x56c8], R226 ;  /* 0x0056c8e201007387 */ /* 0x000fe80000100a00 */
[----:B------:R-:W-:Y:S04]  /*1502a0*/  STL.64 [R1+0xa700], R226 ;  /* 0x00a700e201007387 */ /* 0x000fe80000100a00 */
[----:B------:R-:W4:Y:S04]  /*1502b0*/  LDL.LU R48, [R1+0xdf0] ;  /* 0x000df00001307983 */ /* 0x000f280000300800 */
[----:B------:R-:W4:Y:S01]  /*1502c0*/  LDL.LU R49, [R1+0x2a10] ;  /* 0x002a100001317983 */ /* 0x000f220000300800 */
[----:B--2---:R-:W-:-:S03]  /*1502d0*/  MOV R219, R44 ;  /* 0x0000002c00db7202 */ /* 0x004fc60000000f00 */
        /* <DEDUP_REMOVED lines=9> */
[----:B------:R-:W-:Y:S04]  /*150370*/  STL.64 [R1+0x56b8], R222 ;  /* 0x0056b8de01007387 */ /* 0x000fe80000100a00 */
[----:B------:R-:W-:Y:S04]  /*150380*/  STL.64 [R1+0xa710], R222 ;  /* 0x00a710de01007387 */ /* 0x000fe80000100a00 */
[----:B------:R-:W-:Y:S01]  /*150390*/  STL.64 [R1+0x56b0], R220 ;  /* 0x0056b0dc01007387 */ /* 0x000fe20000100a00 */
[----:B------:R-:W-:-:S03]  /*1503a0*/  MOV R215, R66 ;  /* 0x0000004200d77202 */ /* 0x000fc60000000f00 */
[----:B------:R-:W-:Y:S01]  /*1503b0*/  STL.64 [R1+0xa718], R220 ;  /* 0x00a718dc01007387 */ /* 0x000fe20000100a00 */
[----:B------:R-:W-:-:S03]  /*1503c0*/  IMAD.MOV.U32 R214, RZ, RZ, R67 ;  /* 0x000000ffffd67224 */ /* 0x000fc600078e0043 */
[----:B------:R-:W-:Y:S01]  /*1503d0*/  STL.64 [R1+0x56a8], R218 ;  /* 0x0056a8da01007387 */ /* 0x000fe20000100a00 */
[----:B------:R-:W-:-:S03]  /*1503e0*/  IMAD.MOV.U32 R213, RZ, RZ, R60 ;  /* 0x000000ffffd57224 */ /* 0x000fc600078e003c */
[----:B------:R-:W-:Y:S01]  /*1503f0*/  STL.64 [R1+0xa720], R218 ;  /* 0x00a720da01007387 */ /* 0x000fe20000100a00 */
[----:B------:R-:W-:Y:S01]  /*150400*/  IMAD.MOV.U32 R212, RZ, RZ, R61 ;  /* 0x000000ffffd47224 */ /* 0x000fe200078e003d */
[----:B------:R-:W-:Y:S02]  /*150410*/  MOV R211, R74 ;  /* 0x0000004a00d37202 */ /* 0x000fe40000000f00 */
[----:B------:R-:W2:Y:S01]  /*150420*/  LDL.LU R74, [R1+0xdd0] ;  /* 0x000dd000014a7983 */ /* 0x000ea20000300800 */
[----:B------:R-:W-:-:S03]  /*150430*/  IMAD.MOV.U32 R210, RZ, RZ, R75 ;  /* 0x000000ffffd27224 */ /* 0x000fc600078e004b */
[----:B------:R-:W2:Y:S04]  /*150440*/  LDL.LU R75, [R1+0x29f4] ;  /* 0x0029f400014b7983 */ /* 0x000ea80000300800 */
[----:B------:R-:W-:Y:S04]  /*150450*/  STL.64 [R1+0x56a0], R216 ;  /* 0x0056a0d801007387 */ /* 0x000fe80000100a00 */
[----:B------:R-:W-:Y:S01]  /*150460*/  STL.64 [R1+0xa728], R216 ;  /* 0x00a728d801007387 */ /* 0x000fe20000100a00 */
[----:B------:R-:W-:-:S03]  /*150470*/  IMAD.MOV.U32 R208, RZ, RZ, R63 ;  /* 0x000000ffffd07224 */ /* 0x000fc600078e003f */
[----:B------:R-:W-:Y:S01]  /*150480*/  STL.64 [R1+0x5698], R214 ;  /* 0x005698d601007387 */ /* 0x000fe20000100a00 */
[----:B------:R-:W-:-:S03]  /*150490*/  IMAD.MOV.U32 R209, RZ, RZ, R62 ;  /* 0x000000ffffd17224 */ /* 0x000fc600078e003e */
[----:B------:R-:W-:Y:S04]  /*1504a0*/  STL.64 [R1+0xa730], R214 ;  /* 0x00a730d601007387 */ /* 0x000fe80000100a00 */
[----:B------:R-:W-:Y:S04]  /*1504b0*/  STL.64 [R1+0x5a08], R212 ;  /* 0x005a08d401007387 */ /* 0x000fe80000100a00 */
[----:B------:R-:W-:Y:S01]  /*1504c0*/  STL.64 [R1+0xa738], R212 ;  /* 0x00a738d401007387 */ /* 0x000fe20000100a00 */
[----:B------:R-:W-:Y:S01]  /*1504d0*/  IMAD.MOV.U32 R206, RZ, RZ, R73 ;  /* 0x000000ffffce7224 */ /* 0x000fe200078e0049 */
[----:B------:R-:W-:Y:S01]  /*1504e0*/  MOV R207, R72 ;  /* 0x0000004800cf7202 */ /* 0x000fe20000000f00 */
[----:B---3--:R-:W-:-:S02]  /*1504f0*/  IMAD.MOV.U32 R205, RZ, RZ, R50 ;  /* 0x000000ffffcd7224 */ /* 0x008fc400078e0032 */
[----:B------:R-:W3:Y:S01]  /*150500*/  LDL.LU R50, [R1+0xdd4] ;  /* 0x000dd40001327983 */ /* 0x000ee20000300800 */
[----:B----4-:R-:W-:-:S03]  /*150510*/  IMAD.MOV.U32 R204, RZ, RZ, R51 ;  /* 0x000000ffffcc7224 */ /* 0x010fc600078e0033 */
[----:B------:R-:W4:Y:S04]  /*150520*/  LDL.LU R51, [R1+0xdd8] ;  /* 0x000dd80001337983 */ /* 0x000f280000300800 */
[----:B------:R-:W-:Y:S04]  /*150530*/  STL.64 [R1+0x5a00], R210 ;  /* 0x005a00d201007387 */ /* 0x000fe80000100a00 */
[----:B------:R-:W-:Y:S01]  /*150540*/  STL.64 [R1+0xa740], R210 ;  /* 0x00a740d201007387 */ /* 0x000fe20000100a00 */
[----:B------:R-:W-:-:S03]  /*150550*/  MOV R203, R48 ;  /* 0x0000003000cb7202 */ /* 0x000fc60000000f00 */
[----:B------:R-:W-:Y:S01]  /*150560*/  STL.64 [R1+0x59f8], R208 ;  /* 0x0059f8d001007387 */ /* 0x000fe20000100a00 */
[----:B------:R-:W-:-:S03]  /*150570*/  IMAD.MOV.U32 R202, RZ, RZ, R49 ;  /* 0x000000ffffca7224 */ /* 0x000fc600078e0031 */
[----:B------:R-:W-:Y:S04]  /*150580*/  STL.64 [R1+0xa748], R208 ;  /* 0x00a748d001007387 */ /* 0x000fe80000100a00 */
[----:B------:R-:W4:Y:S04]  /*150590*/  LDL.LU R48, [R1+0xddc] ;  /* 0x000ddc0001307983 */ /* 0x000f280000300800 */
[----:B------:R-:W4:Y:S04]  /*1505a0*/  LDL.LU R49, [R1+0xde0] ;  /* 0x000de00001317983 */ /* 0x000f280000300800 */
[----:B------:R-:W-:Y:S04]  /*1505b0*/  STL.64 [R1+0x59f0], R206 ;  /* 0x0059f0ce01007387 */ /* 0x000fe80000100a00 */
[----:B------:R-:W-:Y:S04]  /*1505c0*/  STL.64 [R1+0xa750], R206 ;  /* 0x00a750ce01007387 */ /* 0x000fe80000100a00 */
[----:B------:R-:W4:Y:S04]  /*1505d0*/  LDL.LU R70, [R1+0xde4] ;  /* 0x000de40001467983 */ /* 0x000f280000300800 */
[----:B------:R-:W4:Y:S01]  /*1505e0*/  LDL.LU R71, [R1+0xde8] ;  /* 0x000de80001477983 */ /* 0x000f220000300800 */
[----:B--2---:R-:W-:-:S02]  /*1505f0*/  IMAD.MOV.U32 R201, RZ, RZ, R44 ;  /* 0x000000ffffc97224 */ /* 0x004fc400078e002c */
[----:B------:R-:W-:Y:S01]  /*150600*/  IMAD.MOV.U32 R200, RZ, RZ, R45 ;  /* 0x000000ffffc87224 */ /* 0x000fe200078e002d */
[----:B------:R-:W-:Y:S02]  /*150610*/  MOV R199, R46 ;  /* 0x0000002e00c77202 */ /* 0x000fe40000000f00 */
[----:B------:R-:W2:Y:S01]  /*150620*/  LDL.LU R46, [R1+0xd84] ;  /* 0x000d8400012e7983 */ /* 0x000ea20000300800 */
[----:B------:R-:W-:-:S03]  /*150630*/  IMAD.MOV.U32 R198, RZ, RZ, R47 ;  /* 0x000000ffffc67224 */ /* 0x000fc600078e002f */
        /* <DEDUP_REMOVED lines=15> */
[----:B------:R-:W-:Y:S04]  /*150730*/  STL.64 [R1+0x59e0], R202 ;  /* 0x0059e0ca01007387 */ /* 0x000fe80000100a00 */
[----:B------:R-:W-:Y:S04]  /*150740*/  STL.64 [R1+0xa760], R202 ;  /* 0x00a760ca01007387 */ /* 0x000fe80000100a00 */
[----:B------:R-:W2:Y:S04]  /*150750*/  LDL.LU R62, [R1+0xd70] ;  /* 0x000d7000013e7983 */ /* 0x000ea80000300800 */
[----:B------:R-:W2:Y:S04]  /*150760*/  LDL.LU R63, [R1+0xdcc] ;  /* 0x000dcc00013f7983 */ /* 0x000ea80000300800 */
[----:B------:R-:W2:Y:S04]  /*150770*/  LDL.LU R72, [R1+0xd2c] ;  /* 0x000d2c0001487983 */ /* 0x000ea80000300800 */
[----:B------:R-:W2:Y:S01]  /*150780*/  LDL.LU R73, [R1+0xd74] ;  /* 0x000d740001497983 */ /* 0x000ea20000300800 */
[----:B---3--:R-:W-:-:S03]  /*150790*/  MOV R195, R50 ;  /* 0x0000003200c37202 */ /* 0x008fc60000000f00 */
[----:B------:R-:W3:Y:S01]  /*1507a0*/  LDL.LU R50, [R1+0xd40] ;  /* 0x000d400001327983 */ /* 0x000ee20000300800 */
[----:B----4-:R-:W-:-:S03]  /*1507b0*/  IMAD.MOV.U32 R194, RZ, RZ, R51 ;  /* 0x000000ffffc27224 */ /* 0x010fc600078e0033 */
[----:B------:R-:W4:Y:S04]  /*1507c0*/  LDL.LU R51, [R1+0xd78] ;  /* 0x000d780001337983 */ /* 0x000f280000300800 */
[----:B------:R-:W-:Y:S04]  /*1507d0*/  STL.64 [R1+0x59d8], R200 ;  /* 0x0059d8c801007387 */ /* 0x000fe80000100a00 */
[----:B------:R1:W-:Y:S01]  /*1507e0*/  STL.64 [R1+0xa768], R200 ;  /* 0x00a768c801007387 */ /* 0x0003e20000100a00 */
[----:B------:R-:W-:-:S03]  /*1507f0*/  IMAD.MOV.U32 R193, RZ, RZ, R48 ;  /* 0x000000ffffc17224 */ /* 0x000fc600078e0030 */
        /* <DEDUP_REMOVED lines=14> */
[----:B------:R-:W2:Y:S01]  /*1508e0*/  LDL.LU R45, [R1+0xd4c] ;  /* 0x000d4c00012d7983 */ /* 0x000ea20000300800 */
[----:B------:R-:W-:Y:S01]  /*1508f0*/  IMAD.MOV.U32 R190, RZ, RZ, R71 ;  /* 0x000000ffffbe7224 */ /* 0x000fe200078e0047 */
[----:B------:R-:W-:Y:S01]  /*150900*/  MOV R191, R70 ;  /* 0x0000004600bf7202 */ /* 0x000fe20000000f00 */
[----:B------:R-:W-:Y:S01]  /*150910*/  IMAD.MOV.U32 R186, RZ, RZ, R65 ;  /* 0x000000ffffba7224 */ /* 0x000fe200078e0041 */
[----:B------:R-:W-:-:S03]  /*150920*/  MOV R187, R64 ;  /* 0x0000004000bb7202 */ /* 0x000fc60000000f00 */
[----:B------:R-:W-:Y:S01]  /*150930*/  STL.64 [R1+0x59b0], R190 ;  /* 0x0059b0be01007387 */ /* 0x000fe20000100a00 */
[----:B------:R-:W-:-:S03]  /*150940*/  MOV R183, R66 ;  /* 0x0000004200b77202 */ /* 0x000fc60000000f00 */
[----:B------:R-:W-:Y:S01]  /*150950*/  STL.64 [R1+0x59a8], R188 ;  /* 0x0059a8bc01007387 */ /* 0x000fe20000100a00 */
[----:B------:R-:W-:-:S03]  /*150960*/  IMAD.MOV.U32 R182, RZ, RZ, R67 ;  /* 0x000000ffffb67224 */ /* 0x000fc600078e0043 */
[----:B------:R-:W-:Y:S01]  /*150970*/  STL.64 [R1+0x59a0], R186 ;  /* 0x0059a0ba01007387 */ /* 0x000fe20000100a00 */
[----:B------:R-:W-:Y:S02]  /*150980*/  IMAD.MOV.U32 R181, RZ, RZ, R60 ;  /* 0x000000ffffb57224 */ /* 0x000fe400078e003c */
[----:B------:R-:W-:Y:S01]  /*150990*/  IMAD.MOV.U32 R180, RZ, RZ, R61 ;  /* 0x000000ffffb47224 */ /* 0x000fe200078e003d */
[----:B------:R-:W-:Y:S02]  /*1509a0*/  MOV R179, R74 ;  /* 0x0000004a00b37202 */ /* 0x000fe40000000f00 */
[----:B------:R-:W2:Y:S01]  /*1509b0*/  LDL.LU R74, [R1+0xc34] ;  /* 0x000c3400014a7983 */ /* 0x000ea20000300800 */
[----:B------:R-:W-:-:S03]  /*1509c0*/  IMAD.MOV.U32 R178, RZ, RZ, R75 ;  /* 0x000000ffffb27224 */ /* 0x000fc600078e004b */
[----:B------:R-:W2:Y:S04]  /*1509d0*/  LDL.LU R75, [R1+0xd60] ;  /* 0x000d6000014b7983 */ /* 0x000ea80000300800 */
[----:B------:R-:W-:Y:S04]  /*1509e0*/  STL.64 [R1+0x5998], R184 ;  /* 0x005998b801007387 */ /* 0x000fe80000100a00 */
[----:B------:R-:W-:Y:S04]  /*1509f0*/  STL.64 [R1+0x5990], R182 ;  /* 0x005990b601007387 */ /* 0x000fe80000100a00 */
[----:B------:R-:W-:Y:S04]  /*150a00*/  STL.64 [R1+0x5988], R180 ;  /* 0x005988b401007387 */ /* 0x000fe80000100a00 */
[----:B------:R-:W2:Y:S04]  /*150a10*/  LDL.LU R68, [R1+0xc38] ;  /* 0x000c380001447983 */ /* 0x000ea80000300800 */
[----:B------:R-:W2:Y:S01]  /*150a20*/  LDL.LU R69, [R1+0xd64] ;  /* 0x000d640001457983 */ /* 0x000ea20000300800 */
[----:B------:R-:W-:-:S02]  /*150a30*/  IMAD.MOV.U32 R176, RZ, RZ, R63 ;  /* 0x000000ffffb07224 */ /* 0x000fc400078e003f */
[----:B------:R-:W-:Y:S01]  /*150a40*/  IMAD.MOV.U32 R177, RZ, RZ, R62 ;  /* 0x000000ffffb17224 */ /* 0x000fe200078e003e */
[----:B------:R-:W-:Y:S01]  /*150a50*/  MOV R175, R72 ;  /* 0x0000004800af7202 */ /* 0x000fe20000000f00 */
[----:B------:R-:W-:Y:S02]  /*150a60*/  IMAD.MOV.U32 R174, RZ, RZ, R73 ;  /* 0x000000ffffae7224 */ /* 0x000fe400078e0049 */
[----:B---3--:R-:W-:Y:S02]  /*150a70*/  IMAD.MOV.U32 R173, RZ, RZ, R50 ;  /* 0x000000ffffad7224 */ /* 0x008fe400078e0032 */
[----:B------:R-:W3:Y:S01]  /*150a80*/  LDL.LU R50, [R1+0xc14] ;  /* 0x000c140001327983 */ /* 0x000ee20000300800 */
[----:B----4-:R-:W-:-:S03]  /*150a90*/  IMAD.MOV.U32 R172, RZ, RZ, R51 ;  /* 0x000000ffffac7224 */ /* 0x010fc600078e0033 */
[----:B------:R-:W4:Y:S04]  /*150aa0*/  LDL.LU R51, [R1+0xc3c] ;  /* 0x000c3c0001337983 */ /* 0x000f280000300800 */
[----:B------:R-:W-:Y:S04]  /*150ab0*/  STL.64 [R1+0x5980], R178 ;  /* 0x005980b201007387 */ /* 0x000fe80000100a00 */
[----:B------:R-:W4:Y:S04]  /*150ac0*/  LDL.LU R70, [R1+0xc18] ;  /* 0x000c180001467983 */ /* 0x000f280000300800 */
[----:B------:R-:W4:Y:S01]  /*150ad0*/  LDL.LU R71, [R1+0xd20] ;  /* 0x000d200001477983 */ /* 0x000f220000300800 */
[----:B------:R-:W-:-:S03]  /*150ae0*/  MOV R171, R48 ;  /* 0x0000003000ab7202 */ /* 0x000fc60000000f00 */
[----:B------:R-:W4:Y:S01]  /*150af0*/  LDL.LU R48, [R1+0xc1c] ;  /* 0x000c1c0001307983 */ /* 0x000f220000300800 */
[----:B------:R-:W-:-:S03]  /*150b00*/  IMAD.MOV.U32 R170, RZ, RZ, R49 ;  /* 0x000000ffffaa7224 */ /* 0x000fc600078e0031 */
[----:B------:R-:W4:Y:S04]  /*150b10*/  LDL.LU R49, [R1+0xd24] ;  /* 0x000d240001317983 */ /* 0x000f280000300800 */
[----:B------:R-:W-:Y:S04]  /*150b20*/  STL.64 [R1+0x5978], R176 ;  /* 0x005978b001007387 */ /* 0x000fe80000100a00 */
[----:B------:R-:W4:Y:S04]  /*150b30*/  LDL.LU R64, [R1+0xc20] ;  /* 0x000c200001407983 */ /* 0x000f280000300800 */
[----:B------:R-:W4:Y:S01]  /*150b40*/  LDL.LU R65, [R1+0xd28] ;  /* 0x000d280001417983 */ /* 0x000f220000300800 */
[----:B--2---:R-:W-:-:S03]  /*150b50*/  IMAD.MOV.U32 R169, RZ, RZ, R46 ;  /* 0x000000ffffa97224 */ /* 0x004fc600078e002e */
[----:B------:R-:W2:Y:S01]  /*150b60*/  LDL.LU R46, [R1+0xbf8] ;  /* 0x000bf800012e7983 */ /* 0x000ea20000300800 */
[----:B------:R-:W-:-:S03]  /*150b70*/  IMAD.MOV.U32 R168, RZ, RZ, R47 ;  /* 0x000000ffffa87224 */ /* 0x000fc600078e002f */
[----:B------:R-:W2:Y:S04]  /*150b80*/  LDL.LU R47, [R1+0xc24] ;  /* 0x000c2400012f7983 */ /* 0x000ea80000300800 */
[----:B------:R-:W-:Y:S04]  /*150b90*/  STL.64 [R1+0x5970], R174 ;  /* 0x005970ae01007387 */ /* 0x000fe80000100a00 */
        /* <DEDUP_REMOVED lines=8> */
[----:B------:R-:W-:Y:S04]  /*150c20*/  STL.64 [R1+0x5968], R172 ;  /* 0x005968ac01007387 */ /* 0x000fe80000100a00 */
        /* <DEDUP_REMOVED lines=8> */
[----:B------:R-:W-:Y:S04]  /*150cb0*/  STL.64 [R1+0x5960], R170 ;  /* 0x005960aa01007387 */ /* 0x000fe80000100a00 */
[----:B------:R-:W-:Y:S01]  /*150cc0*/  STL.64 [R1+0x5958], R168 ;  /* 0x005958a801007387 */ /* 0x000fe20000100a00 */
[----:B------:R-:W-:Y:S01]  /*150cd0*/  MOV R163, R68 ;  /* 0x0000004400a37202 */ /* 0x000fe20000000f00 */
[----:B------:R-:W-:-:S02]  /*150ce0*/  IMAD.MOV.U32 R162, RZ, RZ, R69 ;  /* 0x000000ffffa27224 */ /* 0x000fc400078e0045 */
[----:B---3--:R-:W-:Y:S02]  /*150cf0*/  IMAD.MOV.U32 R161, RZ, RZ, R50 ;  /* 0x000000ffffa17224 */ /* 0x008fe400078e0032 */
[----:B------:R-:W3:Y:S01]  /*150d00*/  LDL.LU R50, [R1+0xa90] ;  /* 0x000a900001327983 */ /* 0x000ee20000300800 */
[----:B----4-:R-:W-:-:S03]  /*150d10*/  IMAD.MOV.U32 R160, RZ, RZ, R51 ;  /* 0x000000ffffa07224 */ /* 0x010fc600078e0033 */
[----:B------:R-:W4:Y:S04]  /*150d20*/  LDL.LU R51, [R1+0xbec] ;  /* 0x000bec0001337983 */ /* 0x000f280000300800 */
[----:B------:R-:W-:Y:S04]  /*150d30*/  STL.64 [R1+0x5950], R166 ;  /* 0x005950a601007387 */ /* 0x000fe80000100a00 */
[----:B------:R-:W-:Y:S01]  /*150d40*/  STL.64 [R1+0x5948], R164 ;  /* 0x005948a401007387 */ /* 0x000fe20000100a00 */
[----:B------:R-:W-:Y:S01]  /*150d50*/  MOV R159, R70 ;  /* 0x00000046009f7202 */ /* 0x000fe20000000f00 */
[----:B------:R-:W-:-:S02]  /*150d60*/  IMAD.MOV.U32 R158, RZ, RZ, R71 ;  /* 0x000000ffff9e7224 */ /* 0x000fc400078e0047 */
[----:B------:R-:W-:Y:S02]  /*150d70*/  IMAD.MOV.U32 R157, RZ, RZ, R48 ;  /* 0x000000ffff9d7224 */ /* 0x000fe400078e0030 */
[----:B------:R-:W4:Y:S01]  /*150d80*/  LDL.LU R48, [R1+0xa94] ;  /* 0x000a940001307983 */ /* 0x000f220000300800 */
[----:B------:R-:W-:-:S03]  /*150d90*/  IMAD.MOV.U32 R156, RZ, RZ, R49 ;  /* 0x000000ffff9c7224 */ /* 0x000fc600078e0031 */
[----:B------:R-:W4:Y:S04]  /*150da0*/  LDL.LU R49, [R1+0xbf0] ;  /* 0x000bf00001317983 */ /* 0x000f280000300800 */
[----:B------:R-:W-:Y:S01]  /*150db0*/  STL.64 [R1+0x5940], R162 ;  /* 0x005940a201007387 */ /* 0x000fe20000100a00 */
[----:B------:R-:W-:-:S03]  /*150dc0*/  MOV R155, R64 ;  /* 0x00000040009b7202 */ /* 0x000fc60000000f00 */
[----:B------:R-:W-:Y:S01]  /*150dd0*/  STL.64 [R1+0x5938], R160 ;  /* 0x005938a001007387 */ /* 0x000fe20000100a00 */
[----:B------:R-:W-:Y:S02]  /*150de0*/  IMAD.MOV.U32 R154, RZ, RZ, R65 ;  /* 0x000000ffff9a7224 */ /* 0x000fe400078e0041 */
[----:B--2---:R-:W-:Y:S02]  /*150df0*/  IMAD.MOV.U32 R153, RZ, RZ, R46 ;  /* 0x000000ffff997224 */ /* 0x004fe400078e002e */
[----:B------:R-:W2:Y:S01]  /*150e00*/  LDL.LU R46, [R1+0xab0] ;  /* 0x000ab000012e7983 */ /* 0x000ea20000300800 */
[----:B------:R-:W-:-:S03]  /*150e10*/  IMAD.MOV.U32 R152, RZ, RZ, R47 ;  /* 0x000000ffff987224 */ /* 0x000fc600078e002f */
[----:B------:R-:W2:Y:S04]  /*150e20*/  LDL.LU R47, [R1+0xbf4] ;  /* 0x000bf400012f7983 */ /* 0x000ea80000300800 */
[----:B------:R-:W-:Y:S04]  /*150e30*/  STL.64 [R1+0x5930], R158 ;  /* 0x0059309e01007387 */ /* 0x000fe80000100a00 */
[----:B------:R-:W-:Y:S04]  /*150e40*/  STL.64 [R1+0x5928], R156 ;  /* 0x0059289c01007387 */ /* 0x000fe80000100a00 */
[----:B------:R-:W-:Y:S01]  /*150e50*/  STL.64 [R1+0x5920], R154 ;  /* 0x0059209a01007387 */ /* 0x000fe20000100a00 */
[----:B------:R-:W-:-:S03]  /*150e60*/  MOV R147, R44 ;  /* 0x0000002c00937202 */ /* 0x000fc60000000f00 */
[----:B------:R-:W2:Y:S01]  /*150e70*/  LDL.LU R44, [R1+0xa14] ;  /* 0x000a1400012c7983 */ /* 0x000ea20000300800 */
[----:B------:R-:W-:-:S03]  /*150e80*/  IMAD.MOV.U32 R146, RZ, RZ, R45 ;  /* 0x000000ffff927224 */ /* 0x000fc600078e002d */
[----:B------:R-:W2:Y:S01]  /*150e90*/  LDL.LU R45, [R1+0xab4] ;  /* 0x000ab400012d7983 */ /* 0x000ea20000300800 */
[----:B------:R-:W-:Y:S01]  /*150ea0*/  IMAD.MOV.U32 R150, RZ, RZ, R67 ;  /* 0x000000ffff967224 */ /* 0x000fe200078e0043 */
[----:B------:R-:W-:Y:S01]  /*150eb0*/  MOV R151, R66 ;  /* 0x0000004200977202 */ /* 0x000fe20000000f00 */
[----:B------:R-:W-:Y:S02]  /*150ec0*/  IMAD.MOV.U32 R148, RZ, RZ, R61 ;  /* 0x000000ffff947224 */ /* 0x000fe400078e003d */
[----:B------:R-:W-:Y:S01]  /*150ed0*/  IMAD.MOV.U32 R149, RZ, RZ, R60 ;  /* 0x000000ffff957224 */ /* 0x000fe200078e003c */
[----:B------:R-:W-:Y:S04]  /*150ee0*/  STL.64 [R1+0x5918], R152 ;  /* 0x0059189801007387 */ /* 0x000fe80000100a00 */
[----:B------:R-:W-:Y:S04]  /*150ef0*/  STL.64 [R1+0x5910], R150 ;  /* 0x0059109601007387 */ /* 0x000fe80000100a00 */
[----:B------:R-:W-:Y:S04]  /*150f00*/  STL.64 [R1+0x5908], R148 ;  /* 0x0059089401007387 */ /* 0x000fe80000100a00 */
[----:B------:R-:W2:Y:S01]  /*150f10*/  LDL.LU R68, [R1+0xa30] ;  /* 0x000a300001447983 */ /* 0x000ea20000300800 */
[----:B------:R-:W-:-:S02]  /*150f20*/  IMAD.MOV.U32 R144, RZ, RZ, R63 ;  /* 0x000000ffff907224 */ /* 0x000fc400078e003f */
[----:B------:R-:W-:Y:S01]  /*150f30*/  IMAD.MOV.U32 R141, RZ, RZ, R74 ;  /* 0x000000ffff8d7224 */ /* 0x000fe200078e004a */
[----:B------:R-:W2:Y:S01]  /*150f40*/  LDL.LU R69, [R1+0xbd0] ;  /* 0x000bd00001457983 */ /* 0x000ea20000300800 */
[----:B------:R-:W-:Y:S02]  /*150f50*/  IMAD.MOV.U32 R145, RZ, RZ, R62 ;  /* 0x000000ffff917224 */ /* 0x000fe400078e003e */
[----:B------:R-:W-:Y:S01]  /*150f60*/  IMAD.MOV.U32 R140, RZ, RZ, R75 ;  /* 0x000000ffff8c7224 */ /* 0x000fe200078e004b */
[----:B------:R-:W2:Y:S04]  /*150f70*/  LDL.LU R74, [R1+0xa34] ;  /* 0x000a3400014a7983 */ /* 0x000ea80000300800 */
[----:B------:R-:W2:Y:S04]  /*150f80*/  LDL.LU R75, [R1+0xbd4] ;  /* 0x000bd400014b7983 */ /* 0x000ea80000300800 */
[----:B------:R-:W-:Y:S04]  /*150f90*/  STL.64 [R1+0x5900], R146 ;  /* 0x0059009201007387 */ /* 0x000fe80000100a00 */
[----:B------:R-:W2:Y:S01]  /*150fa0*/  LDL.LU R70, [R1+0xa50] ;  /* 0x000a500001467983 */ /* 0x000ea20000300800 */
[----:B------:R-:W-:-:S03]  /*150fb0*/  IMAD.MOV.U32 R142, RZ, RZ, R73 ;  /* 0x000000ffff8e7224 */ /* 0x000fc600078e0049 */
[----:B------:R-:W2:Y:S01]  /*150fc0*/  LDL.LU R71, [R1+0xbd8] ;  /* 0x000bd80001477983 */ /* 0x000ea20000300800 */
[----:B------:R-:W-:Y:S02]  /*150fd0*/  MOV R143, R72 ;  /* 0x00000048008f7202 */ /* 0x000fe40000000f00 */
[----:B---3--:R-:W-:Y:S02]  /*150fe0*/  MOV R139, R50 ;  /* 0x00000032008b7202 */ /* 0x008fe40000000f00 */
[----:B------:R-:W3:Y:S01]  /*150ff0*/  LDL.LU R50, [R1+0x9b0] ;  /* 0x0009b00001327983 */ /* 0x000ee20000300800 */
[----:B----4-:R-:W-:-:S03]  /*151000*/  IMAD.MOV.U32 R138, RZ, RZ, R51 ;  /* 0x000000ffff8a7224 */ /* 0x010fc600078e0033 */
[----:B------:R-:W4:Y:S04]  /*151010*/  LDL.LU R51, [R1+0xa54] ;  /* 0x000a540001337983 */ /* 0x000f280000300800 */
[----:B------:R-:W-:Y:S04]  /*151020*/  STL.64 [R1+0x58f8], R144 ;  /* 0x0058f89001007387 */ /* 0x000fe80000100a00 */
[----:B------:R-:W4:Y:S04]  /*151030*/  LDL.LU R64, [R1+0x9b4] ;  /* 0x0009b40001407983 */ /* 0x000f280000300800 */
[----:B------:R-:W4:Y:S01]  /*151040*/  LDL.LU R65, [R1+0xa70] ;  /* 0x000a700001417983 */ /* 0x000f220000300800 */
[----:B------:R-:W-:-:S03]  /*151050*/  IMAD.MOV.U32 R137, RZ, RZ, R48 ;  /* 0x000000ffff897224 */ /* 0x000fc600078e0030 */
[----:B------:R-:W4:Y:S01]  /*151060*/  LDL.LU R48, [R1+0x9d0] ;  /* 0x0009d00001307983 */ /* 0x000f220000300800 */
[----:B------:R-:W-:-:S03]  /*151070*/  IMAD.MOV.U32 R136, RZ, RZ, R49 ;  /* 0x000000ffff887224 */ /* 0x000fc600078e0031 */
[----:B------:R-:W4:Y:S04]  /*151080*/  LDL.LU R49, [R1+0xa74] ;  /* 0x000a740001317983 */ /* 0x000f280000300800 */
[----:B------:R-:W-:Y:S04]  /*151090*/  STL.64 [R1+0x58f0], R142 ;  /* 0x0058f08e01007387 */ /* 0x000fe80000100a00 */
[----:B------:R-:W4:Y:S04]  /*1510a0*/  LDL.LU R66, [R1+0x9d4] ;  /* 0x0009d40001427983 */ /* 0x000f280000300800 */
[----:B------:R-:W4:Y:S04]  /*1510b0*/  LDL.LU R67, [R1+0x9f0] ;  /* 0x0009f00001437983 */ /* 0x000f280000300800 */
[----:B------:R-:W4:Y:S04]  /*1510c0*/  LDL.LU R60, [R1+0x934] ;  /* 0x00093400013c7983 */ /* 0x000f280000300800 */
[----:B------:R-:W4:Y:S01]  /*1510d0*/  LDL.LU R61, [R1+0x9f4] ;  /* 0x0009f400013d7983 */ /* 0x000f220000300800 */
[----:B--2---:R-:W-:-:S03]  /*1510e0*/  MOV R135, R46 ;  /* 0x0000002e00877202 */ /* 0x004fc60000000f00 */
[----:B------:R-:W2:Y:S01]  /*1510f0*/  LDL.LU R46, [R1+0x950] ;  /* 0x00095000012e7983 */ /* 0x000ea20000300800 */
[----:B------:R-:W-:-:S03]  /*151100*/  IMAD.MOV.U32 R134, RZ, RZ, R47 ;  /* 0x000000ffff867224 */ /* 0x000fc600078e002f */
[----:B------:R-:W2:Y:S04]  /*151110*/  LDL.LU R47, [R1+0xa10] ;  /* 0x000a1000012f7983 */ /* 0x000ea80000300800 */
        /* <DEDUP_REMOVED lines=10> */
[----:B------:R-:W-:Y:S01]  /*1511c0*/  STL.64 [R1+0x58d8], R136 ;  /* 0x0058d88801007387 */ /* 0x000fe20000100a00 */
[----:B------:R-:W-:Y:S01]  /*1511d0*/  MOV R131, R68 ;  /* 0x0000004400837202 */ /* 0x000fe20000000f00 */
[----:B------:R-:W-:-:S02]  /*1511e0*/  IMAD.MOV.U32 R129, RZ, RZ, R74 ;  /* 0x000000ffff817224 */ /* 0x000fc400078e004a */
[----:B------:R-:W2:Y:S01]  /*1511f0*/  LDL.LU R74, [R1+0x8d4] ;  /* 0x0008d400014a7983 */ /* 0x000ea20000300800 */
[----:B------:R-:W-:-:S03]  /*151200*/  IMAD.MOV.U32 R128, RZ, RZ, R75 ;  /* 0x000000ffff807224 */ /* 0x000fc600078e004b */
[----:B------:R-:W2:Y:S01]  /*151210*/  LDL.LU R75, [R1+0x8f0] ;  /* 0x0008f000014b7983 */ /* 0x000ea20000300800 */
[----:B------:R-:W-:-:S03]  /*151220*/  IMAD.MOV.U32 R130, RZ, RZ, R69 ;  /* 0x000000ffff827224 */ /* 0x000fc600078e0045 */
[----:B------:R-:W-:Y:S04]  /*151230*/  STL.64 [R1+0x58d0], R134 ;  /* 0x0058d08601007387 */ /* 0x000fe80000100a00 */
[----:B------:R-:W-:Y:S01]  /*151240*/  STL.64 [R1+0x58c8], R132 ;  /* 0x0058c88401007387 */ /* 0x000fe20000100a00 */
[----:B------:R-:W-:Y:S01]  /*151250*/  MOV R127, R70 ;  /* 0x00000046007f7202 */ /* 0x000fe20000000f00 */
[----:B------:R-:W-:Y:S02]  /*151260*/  IMAD.MOV.U32 R126, RZ, RZ, R71 ;  /* 0x000000ffff7e7224 */ /* 0x000fe400078e0047 */
[----:B---3--:R-:W-:Y:S02]  /*151270*/  IMAD.MOV.U32 R125, RZ, RZ, R50 ;  /* 0x000000ffff7d7224 */ /* 0x008fe400078e0032 */
[----:B------:R-:W3:Y:S01]  /*151280*/  LDL.LU R50, [R1+0x8f4] ;  /* 0x0008f40001327983 */ /* 0x000ee20000300800 */
[----:B----4-:R-:W-:-:S03]  /*151290*/  IMAD.MOV.U32 R124, RZ, RZ, R51 ;  /* 0x000000ffff7c7224 */ /* 0x010fc600078e0033 */
[----:B------:R-:W4:Y:S04]  /*1512a0*/  LDL.LU R51, [R1+0x910] ;  /* 0x0009100001337983 */ /* 0x000f280000300800 */
[----:B------:R-:W-:Y:S01]  /*1512b0*/  STL.64 [R1+0x58c0], R130 ;  /* 0x0058c08201007387 */ /* 0x000fe20000100a00 */
[----:B------:R-:W-:-:S03]  /*1512c0*/  MOV R123, R64 ;  /* 0x00000040007b7202 */ /* 0x000fc60000000f00 */
[----:B------:R-:W-:Y:S01]  /*1512d0*/  STL.64 [R1+0x58b8], R128 ;  /* 0x0058b88001007387 */ /* 0x000fe20000100a00 */
[----:B------:R-:W-:Y:S02]  /*1512e0*/  IMAD.MOV.U32 R122, RZ, RZ, R65 ;  /* 0x000000ffff7a7224 */ /* 0x000fe400078e0041 */
[----:B------:R-:W-:Y:S02]  /*1512f0*/  IMAD.MOV.U32 R121, RZ, RZ, R48 ;  /* 0x000000ffff797224 */ /* 0x000fe400078e0030 */
[----:B------:R-:W4:Y:S01]  /*151300*/  LDL.LU R48, [R1+0x914] ;  /* 0x0009140001307983 */ /* 0x000f220000300800 */
[----:B------:R-:W-:-:S03]  /*151310*/  IMAD.MOV.U32 R120, RZ, RZ, R49 ;  /* 0x000000ffff787224 */ /* 0x000fc600078e0031 */
[----:B------:R-:W4:Y:S04]  /*151320*/  LDL.LU R49, [R1+0x930] ;  /* 0x0009300001317983 */ /* 0x000f280000300800 */
[----:B------:R-:W-:Y:S01]  /*151330*/  STL.64 [R1+0x58b0], R126 ;  /* 0x0058b07e01007387 */ /* 0x000fe20000100a00 */
[----:B------:R-:W-:-:S03]  /*151340*/  MOV R119, R66 ;  /* 0x0000004200777202 */ /* 0x000fc60000000f00 */
[----:B------:R-:W-:Y:S01]  /*151350*/  STL.64 [R1+0x58a8], R124 ;  /* 0x0058a87c01007387 */ /* 0x000fe20000100a00 */
[----:B------:R-:W-:-:S03]  /*151360*/  IMAD.MOV.U32 R118, RZ, RZ, R67 ;  /* 0x000000ffff767224 */ /* 0x000fc600078e0043 */
[----:B------:R-:W-:Y:S01]  /*151370*/  STL.64 [R1+0x58a0], R122 ;  /* 0x0058a07a01007387 */ /* 0x000fe20000100a00 */
[----:B------:R-:W-:Y:S02]  /*151380*/  IMAD.MOV.U32 R117, RZ, RZ, R60 ;  /* 0x000000ffff757224 */ /* 0x000fe400078e003c */
[----:B------:R-:W-:Y:S01]  /*151390*/  IMAD.MOV.U32 R116, RZ, RZ, R61 ;  /* 0x000000ffff747224 */ /* 0x000fe200078e003d */
[----:B--2---:R-:W-:Y:S02]  /*1513a0*/  MOV R115, R46 ;  /* 0x0000002e00737202 */ /* 0x004fe40000000f00 */
        /* <DEDUP_REMOVED lines=8> */
[----:B------:R-:W-:-:S03]  /*151430*/  IMAD.MOV.U32 R109, RZ, RZ, R44 ;  /* 0x000000ffff6d7224 */ /* 0x000fc600078e002c */
[----:B------:R-:W2:Y:S01]  /*151440*/  LDL.LU R44, [R1+0x150] ;  /* 0x00015000012c7983 */ /* 0x000ea20000300800 */
[----:B------:R-:W-:-:S03]  /*151450*/  IMAD.MOV.U32 R108, RZ, RZ, R45 ;  /* 0x000000ffff6c7224 */ /* 0x000fc600078e002d */
[----:B------:R-:W2:Y:S01]  /*151460*/  LDL.LU R45, [R1+0x19c] ;  /* 0x00019c00012d7983 */ /* 0x000ea20000300800 */
[----:B------:R-:W-:Y:S02]  /*151470*/  IMAD.MOV.U32 R112, RZ, RZ, R63 ;  /* 0x000000ffff707224 */ /* 0x000fe400078e003f */
[----:B------:R-:W-:Y:S01]  /*151480*/  IMAD.MOV.U32 R113, RZ, RZ, R62 ;  /* 0x000000ffff717224 */ /* 0x000fe200078e003e */
[----:B------:R-:W-:Y:S01]  /*151490*/  STL.64 [R1+0x5880], R114 ;  /* 0x0058807201007387 */ /* 0x000fe20000100a00 */
[----:B------:R-:W-:Y:S01]  /*1514a0*/  MOV R111, R72 ;  /* 0x00000048006f7202 */ /* 0x000fe20000000f00 */
[----:B------:R-:W-:Y:S02]  /*1514b0*/  IMAD.MOV.U32 R110, RZ, RZ, R73 ;  /* 0x000000ffff6e7224 */ /* 0x000fe400078e0049 */
[----:B------:R-:W2:Y:S04]  /*1514c0*/  LDL.LU R70, [R1+0x154] ;  /* 0x0001540001467983 */ /* 0x000ea80000300800 */
[----:B------:R-:W2:Y:S04]  /*1514d0*/  LDL.LU R71, [R1+0x158] ;  /* 0x0001580001477983 */ /* 0x000ea80000300800 */
[----:B------:R-:W2:Y:S04]  /*1514e0*/  LDL.LU R72, [R1+0x12c] ;  /* 0x00012c0001487983 */ /* 0x000ea80000300800 */
[----:B------:R-:W2:Y:S04]  /*1514f0*/  LDL.LU R73, [R1+0x15c] ;  /* 0x00015c0001497983 */ /* 0x000ea80000300800 */
[----:B------:R-:W-:Y:S04]  /*151500*/  STL.64 [R1+0x5878], R112 ;  /* 0x0058787001007387 */ /* 0x000fe80000100a00 */
[----:B------:R-:W2:Y:S04]  /*151510*/  LDL.LU R64, [R1+0x130] ;  /* 0x0001300001407983 */ /* 0x000ea80000300800 */
[----:B------:R-:W2:Y:S01]  /*151520*/  LDL.LU R65, [R1+0x190] ;  /* 0x0001900001417983 */ /* 0x000ea20000300800 */
[----:B------:R-:W-:Y:S01]  /*151530*/  MOV R107, R74 ;  /* 0x0000004a006b7202 */ /* 0x000fe20000000f00 */
[----:B------:R-:W-:-:S02]  /*151540*/  IMAD.MOV.U32 R106, RZ, RZ, R75 ;  /* 0x000000ffff6a7224 */ /* 0x000fc400078e004b */
[----:B---3--:R-:W-:Y:S02]  /*151550*/  IMAD.MOV.U32 R105, RZ, RZ, R50 ;  /* 0x000000ffff697224 */ /* 0x008fe400078e0032 */
[----:B------:R-:W3:Y:S01]  /*151560*/  LDL.LU R50, [R1+0x134] ;  /* 0x0001340001327983 */ /* 0x000ee20000300800 */
[----:B----4-:R-:W-:-:S03]  /*151570*/  IMAD.MOV.U32 R104, RZ, RZ, R51 ;  /* 0x000000ffff687224 */ /* 0x010fc600078e0033 */
[----:B------:R-:W4:Y:S04]  /*151580*/  LDL.LU R51, [R1+0x138] ;  /* 0x0001380001337983 */ /* 0x000f280000300800 */
[----:B------:R-:W-:Y:S04]  /*151590*/  STL.64 [R1+0x5870], R110 ;  /* 0x0058706e01007387 */ /* 0x000fe80000100a00 */
[----:B------:R-:W4:Y:S04]  /*1515a0*/  LDL.LU R66, [R1+0x13c] ;  /* 0x00013c0001427983 */ /* 0x000f280000300800 */
[----:B------:R-:W4:Y:S04]  /*1515b0*/  LDL.LU R67, [R1+0x140] ;  /* 0x0001400001437983 */ /* 0x000f280000300800 */
[----:B------:R-:W4:Y:S01]  /*1515c0*/  LDL.LU R60, [R1+0x110] ;  /* 0x00011000013c7983 */ /* 0x000f220000300800 */
[----:B------:R-:W-:-:S03]  /*1515d0*/  MOV R103, R48 ;  /* 0x0000003000677202 */ /* 0x000fc60000000f00 */
[----:B------:R-:W4:Y:S01]  /*1515e0*/  LDL.LU R61, [R1+0x144] ;  /* 0x00014400013d7983 */ /* 0x000f220000300800 */
[----:B------:R-:W-:-:S03]  /*1515f0*/  IMAD.MOV.U32 R102, RZ, RZ, R49 ;  /* 0x000000ffff667224 */ /* 0x000fc600078e0031 */
[----:B------:R-:W4:Y:S04]  /*151600*/  LDL.LU R48, [R1+0x114] ;  /* 0x0001140001307983 */ /* 0x000f280000300800 */
[----:B------:R-:W4:Y:S04]  /*151610*/  LDL.LU R49, [R1+0x118] ;  /* 0x0001180001317983 */ /* 0x000f280000300800 */
[----:B------:R-:W-:Y:S04]  /*151620*/  STL.64 [R1+0x5868], R108 ;  /* 0x0058686c01007387 */ /* 0x000fe80000100a00 */
[----:B------:R-:W4:Y:S04]  /*151630*/  LDL.LU R62, [R1+0x11c] ;  /* 0x00011c00013e7983 */ /* 0x000f280000300800 */
[----:B------:R-:W4:Y:S04]  /*151640*/  LDL.LU R63, [R1+0x120] ;  /* 0x00012000013f7983 */ /* 0x000f280000300800 */
[----:B------:R-:W4:Y:S04]  /*151650*/  LDL.LU R74, [R1+0x124] ;  /* 0x00012400014a7983 */ /* 0x000f280000300800 */
[----:B------:R-:W4:Y:S01]  /*151660*/  LDL.LU R75, [R1+0x128] ;  /* 0x00012800014b7983 */ /* 0x000f220000300800 */
        /* <DEDUP_REMOVED lines=11> */
[----:B------:R-:W-:Y:S02]  /*151720*/  MOV R99, R68 ;  /* 0x0000004400637202 */ /* 0x000fe40000000f00 */
[----:B------:R-:W-:Y:S01]  /*151730*/  STL.64 [R1+0x5850], R102 ;  /* 0x0058506601007387 */ /* 0x000fe20000100a00 */
[----:B------:R-:W-:-:S03]  /*151740*/  MOV R95, R70 ;  /* 0x00000046005f7202 */ /* 0x000fc60000000f00 */
[----:B------:R-:W-:Y:S01]  /*151750*/  STL.64 [R1+0x5b68], R100 ;  /* 0x005b686401007387 */ /* 0x000fe20000100a00 */
[----:B------:R-:W-:Y:S02]  /*151760*/  IMAD.MOV.U32 R94, RZ, RZ, R71 ;  /* 0x000000ffff5e7224 */ /* 0x000fe400078e0047 */
[----:B------:R-:W-:Y:S02]  /*151770*/  IMAD.MOV.U32 R93, RZ, RZ, R72 ;  /* 0x000000ffff5d7224 */ /* 0x000fe400078e0048 */
[----:B------:R-:W2:Y:S01]  /*151780*/  LDL.LU R72, [R1+0xf4] ;  /* 0x0000f40001487983 */ /* 0x000ea20000300800 */
[----:B------:R-:W-:-:S03]  /*151790*/  IMAD.MOV.U32 R92, RZ, RZ, R73 ;  /* 0x000000ffff5c7224 */ /* 0x000fc600078e0049 */
[----:B------:R-:W2:Y:S04]  /*1517a0*/  LDL.LU R73, [R1+0xf8] ;  /* 0x0000f80001497983 */ /* 0x000ea80000300800 */
[----:B------:R-:W-:Y:S01]  /*1517b0*/  STL.64 [R1+0x5b60], R98 ;  /* 0x005b606201007387 */ /* 0x000fe20000100a00 */
[----:B------:R-:W-:-:S03]  /*1517c0*/  MOV R91, R64 ;  /* 0x00000040005b7202 */ /* 0x000fc60000000f00 */
[----:B------:R-:W-:Y:S01]  /*1517d0*/  STL.64 [R1+0x5b58], R96 ;  /* 0x005b586001007387 */ /* 0x000fe20000100a00 */
        /* <DEDUP_REMOVED lines=13> */
[----:B------:R-:W4:Y:S01]  /*1518b0*/  LDL.LU R48, [R1+0xc8] ;  /* 0x0000c80001307983 */ /* 0x000f220000300800 */
[----:B------:R-:W-:-:S03]  /*1518c0*/  IMAD.MOV.U32 R82, RZ, RZ, R49 ;  /* 0x000000ffff527224 */ /* 0x000fc600078e0031 */
[----:B------:R-:W4:Y:S04]  /*1518d0*/  LDL.LU R49, [R1+0x104] ;  /* 0x0001040001317983 */ /* 0x000f280000300800 */
[----:B------:R-:W-:Y:S04]  /*1518e0*/  STL.64 [R1+0x5b38], R88 ;  /* 0x005b385801007387 */ /* 0x000fe80000100a00 */
[----:B------:R-:W-:Y:S04]  /*1518f0*/  STL.64 [R1+0x5b30], R86 ;  /* 0x005b305601007387 */ /* 0x000fe80000100a00 */
[----:B------:R-:W-:Y:S04]  /*151900*/  STL.64 [R1+0x5b28], R84 ;  /* 0x005b285401007387 */ /* 0x000fe80000100a00 */
[----:B------:R-:W4:Y:S01]  /*151910*/  LDL.LU R60, [R1+0xcc] ;  /* 0x0000cc00013c7983 */ /* 0x000f220000300800 */
[----:B------:R-:W-:-:S03]  /*151920*/  IMAD.MOV.U32 R80, RZ, RZ, R63 ;  /* 0x000000ffff507224 */ /* 0x000fc600078e003f */
[----:B------:R-:W4:Y:S01]  /*151930*/  LDL.LU R61, [R1+0x108] ;  /* 0x00010800013d7983 */ /* 0x000f220000300800 */
[----:B------:R-:W-:Y:S01]  /*151940*/  IMAD.MOV.U32 R81, RZ, RZ, R62 ;  /* 0x000000ffff517224 */ /* 0x000fe200078e003e */
[----:B------:R-:W-:Y:S01]  /*151950*/  MOV R79, R74 ;  /* 0x0000004a004f7202 */ /* 0x000fe20000000f00 */
[----:B------:R-:W-:Y:S02]  /*151960*/  IMAD.MOV.U32 R78, RZ, RZ, R75 ;  /* 0x000000ffff4e7224 */ /* 0x000fe400078e004b */
[----:B--2---:R-:W-:Y:S02]  /*151970*/  IMAD.MOV.U32 R77, RZ, RZ, R46 ;  /* 0x000000ffff4d7224 */ /* 0x004fe400078e002e */
[----:B------:R-:W2:Y:S01]  /*151980*/  LDL.LU R46, [R1+0xd0] ;  /* 0x0000d000012e7983 */ /* 0x000ea20000300800 */
[----:B------:R-:W-:-:S03]  /*151990*/  IMAD.MOV.U32 R76, RZ, RZ, R47 ;  /* 0x000000ffff4c7224 */ /* 0x000fc600078e002f */
[----:B------:R-:W2:Y:S04]  /*1519a0*/  LDL.LU R47, [R1+0x10c] ;  /* 0x00010c00012f7983 */ /* 0x000ea80000300800 */
[----:B------:R-:W-:Y:S04]  /*1519b0*/  STL.64 [R1+0x5b20], R82 ;  /* 0x005b205201007387 */ /* 0x000fe80000100a00 */
[----:B------:R-:W2:Y:S04]  /*1519c0*/  LDL.LU R62, [R1+0xac] ;  /* 0x0000ac00013e7983 */ /* 0x000ea80000300800 */
[----:B------:R-:W2:Y:S01]  /*1519d0*/  LDL.LU R63, [R1+0xd4] ;  /* 0x0000d400013f7983 */ /* 0x000ea20000300800 */
[----:B------:R-:W-:-:S03]  /*1519e0*/  MOV R75, R44 ;  /* 0x0000002c004b7202 */ /* 0x000fc60000000f00 */
        /* <DEDUP_REMOVED lines=8> */
[----:B------:R-:W-:-:S03]  /*151a70*/  LOP3.LUT R73, R73, R72, RZ, 0x3c, !PT ;  /* 0x0000004849497212 */ /* 0x000fc600078e3cff */
[----:B------:R-:W-:Y:S04]  /*151a80*/  STL.64 [R1+0x5b10], R78 ;  /* 0x005b104e01007387 */ /* 0x000fe80000100a00 */
[----:B------:R-:W2:Y:S04]  /*151a90*/  LDL.LU R54, [R1+0x90] ;  /* 0x0000900001367983 */ /* 0x000ea80000300800 */
[----:B------:R-:W2:Y:S01]  /*151aa0*/  LDL.LU R55, [R1+0xbc] ;  /* 0x0000bc0001377983 */ /* 0x000ea20000300800 */
[----:B------:R-:W-:-:S03]  /*151ab0*/  LOP3.LUT R72, R73, R72, RZ, 0x3c, !PT ;  /* 0x0000004849487212 */ /* 0x000fc600078e3cff */
[----:B------:R-:W2:Y:S04]  /*151ac0*/  LDL.LU R52, [R1+0x94] ;  /* 0x0000940001347983 */ /* 0x000ea80000300800 */
[----:B------:R-:W2:Y:S01]  /*151ad0*/  LDL.LU R53, [R1+0xc0] ;  /* 0x0000c00001357983 */ /* 0x000ea20000300800 */
[----:B------:R-:W-:Y:S01]  /*151ae0*/  LOP3.LUT R73, R73, R72, RZ, 0x3c, !PT ;  /* 0x0000004849497212 */ /* 0x000fe200078e3cff */
[----:B---3--:R-:W-:Y:S02]  /*151af0*/  IMAD.MOV.U32 R71, RZ, RZ, R50 ;  /* 0x000000ffff477224 */ /* 0x008fe400078e0032 */
[----:B------:R-:W3:Y:S01]  /*151b00*/  LDL.LU R50, [R1+0x98] ;  /* 0x0000980001327983 */ /* 0x000ee20000300800 */
[----:B----4-:R-:W-:-:S03]  /*151b10*/  IMAD.MOV.U32 R70, RZ, RZ, R51 ;  /* 0x000000ffff467224 */ /* 0x010fc600078e0033 */
[----:B------:R-:W3:Y:S04]  /*151b20*/  LDL.LU R51, [R1+0xc4] ;  /* 0x0000c40001337983 */ /* 0x000ee80000300800 */
[----:B------:R-:W-:Y:S01]  /*151b30*/  STL.64 [R1+0x5b08], R76 ;  /* 0x005b084c01007387 */ /* 0x000fe20000100a00 */
[----:B------:R-:W-:-:S03]  /*151b40*/  MOV R69, R48 ;  /* 0x0000003000457202 */ /* 0x000fc60000000f00 */
[----:B------:R-:W4:Y:S01]  /*151b50*/  LDL.LU R48, [R1+0x74] ;  /* 0x0000740001307983 */ /* 0x000f220000300800 */
[----:B------:R-:W-:-:S03]  /*151b60*/  IMAD.MOV.U32 R68, RZ, RZ, R49 ;  /* 0x000000ffff447224 */ /* 0x000fc600078e0031 */
[----:B------:R-:W4:Y:S04]  /*151b70*/  LDL.LU R49, [R1+0x9c] ;  /* 0x00009c0001317983 */ /* 0x000f280000300800 */
[----:B------:R-:W4:Y:S04]  /*151b80*/  LDL.LU R38, [R1+0x78] ;  /* 0x0000780001267983 */ /* 0x000f280000300800 */
[----:B------:R-:W4:Y:S04]  /*151b90*/  LDL.LU R39, [R1+0xa0] ;  /* 0x0000a00001277983 */ /* 0x000f280000300800 */
[----:B------:R-:W4:Y:S04]  /*151ba0*/  LDL.LU R40, [R1+0x7c] ;  /* 0x00007c0001287983 */ /* 0x000f280000300800 */
[----:B------:R-:W4:Y:S04]  /*151bb0*/  LDL.LU R41, [R1+0xa4] ;  /* 0x0000a40001297983 */ /* 0x000f280000300800 */
[----:B------:R-:W-:Y:S04]  /*151bc0*/  STL.64 [R1+0x5b00], R74 ;  /* 0x005b004a01007387 */ /* 0x000fe80000100a00 */
[----:B------:R-:W-:Y:S01]  /*151bd0*/  STL.64 [R1+0x5af8], R72 ;  /* 0x005af84801007387 */ /* 0x000fe20000100a00 */
[----:B------:R-:W-:-:S02]  /*151be0*/  IMAD.MOV.U32 R66, RZ, RZ, R61 ;  /* 0x000000ffff427224 */ /* 0x000fc400078e003d */
[----:B------:R-:W-:Y:S01]  /*151bf0*/  IMAD.MOV.U32 R67, RZ, RZ, R60 ;  /* 0x000000ffff437224 */ /* 0x000fe200078e003c */
[----:B--2---:R-:W-:Y:S02]  /*151c00*/  MOV R65, R46 ;  /* 0x0000002e00417202 */ /* 0x004fe40000000f00 */
[----:B------:R-:W2:Y:S01]  /*151c10*/  LDL.LU R46, [R1+0x80] ;  /* 0x00008000012e7983 */ /* 0x000ea20000300800 */
[----:B------:R-:W-:-:S03]  /*151c20*/  IMAD.MOV.U32 R64, RZ, RZ, R47 ;  /* 0x000000ffff407224 */ /* 0x000fc600078e002f */
[----:B------:R-:W2:Y:S04]  /*151c30*/  LDL.LU R47, [R1+0xa8] ;  /* 0x0000a800012f7983 */ /* 0x000ea80000300800 */
[----:B------:R-:W-:Y:S04]  /*151c40*/  STL.64 [R1+0x5af0], R70 ;  /* 0x005af04601007387 */ /* 0x000fe80000100a00 */
[----:B------:R-:W-:Y:S01]  /*151c50*/  STL.64 [R1+0x5ae8], R68 ;  /* 0x005ae84401007387 */ /* 0x000fe20000100a00 */
[----:B------:R-:W-:-:S04]  /*151c60*/  LOP3.LUT R63, R63, R62, RZ, 0x3c, !PT ;  /* 0x0000003e3f3f7212 */ /* 0x000fc800078e3cff */
[----:B------:R-:W-:Y:S01]  /*151c70*/  LOP3.LUT R62, R63, R62, RZ, 0x3c, !PT ;  /* 0x0000003e3f3e7212 */ /* 0x000fe200078e3cff */
[----:B------:R-:W-:Y:S02]  /*151c80*/  IMAD.MOV.U32 R61, RZ, RZ, R44 ;  /* 0x000000ffff3d7224 */ /* 0x000fe400078e002c */
[----:B------:R-:W2:Y:S01]  /*151c90*/  LDL.LU R44, [R1+0x58] ;  /* 0x00005800012c7983 */ /* 0x000ea20000300800 */
[----:B------:R-:W-:-:S03]  /*151ca0*/  IMAD.MOV.U32 R60, RZ, RZ, R45 ;  /* 0x000000ffff3c7224 */ /* 0x000fc600078e002d */
[----:B------:R-:W2:Y:S01]  /*151cb0*/  LDL.LU R45, [R1+0x84] ;  /* 0x00008400012d7983 */ /* 0x000ea20000300800 */
[----:B------:R-:W-:-:S03]  /*151cc0*/  LOP3.LUT R63, R63, R62, RZ, 0x3c, !PT ;  /* 0x0000003e3f3f7212 */ /* 0x000fc600078e3cff */
[----:B------:R-:W-:Y:S01]  /*151cd0*/  STL.64 [R1+0x5ae0], R66 ;  /* 0x005ae04201007387 */ /* 0x000fe20000100a00 */
[----:B------:R-:W-:-:S03]  /*151ce0*/  LOP3.LUT R59, R59, R58, RZ, 0x3c, !PT ;  /* 0x0000003a3b3b7212 */ /* 0x000fc600078e3cff */
[----:B------:R-:W-:Y:S01]  /*151cf0*/  STL.64 [R1+0x5ad8], R64 ;  /* 0x005ad84001007387 */ /* 0x000fe20000100a00 */
[----:B------:R-:W-:-:S03]  /*151d00*/  LOP3.LUT R58, R59, R58, RZ, 0x3c, !PT ;  /* 0x0000003a3b3a7212 */ /* 0x000fc600078e3cff */
[----:B------:R-:W2:Y:S01]  /*151d10*/  LDL.LU R34, [R1+0x5c] ;  /* 0x00005c0001227983 */ /* 0x000ea20000300800 */
[----:B------:R-:W-:-:S03]  /*151d20*/  LOP3.LUT R59, R59, R58, RZ, 0x3c, !PT ;  /* 0x0000003a3b3b7212 */ /* 0x000fc600078e3cff */
[----:B------:R-:W2:Y:S04]  /*151d30*/  LDL.LU R35, [R1+0x88] ;  /* 0x0000880001237983 */ /* 0x000ea80000300800 */
[----:B------:R-:W-:Y:S04]  /*151d40*/  STL.64 [R1+0x5ad0], R62 ;  /* 0x005ad03e01007387 */ /* 0x000fe80000100a00 */
[----:B------:R-:W-:Y:S04]  /*151d50*/  STL.64 [R1+0x5ac8], R60 ;  /* 0x005ac83c01007387 */ /* 0x000fe80000100a00 */
[----:B------:R-:W-:Y:S04]  /*151d60*/  STL.64 [R1+0x5ac0], R58 ;  /* 0x005ac03a01007387 */ /* 0x000fe80000100a00 */
[----:B------:R-:W2:Y:S04]  /*151d70*/  LDL.LU R28, [R1+0x60] ;  /* 0x00006000011c7983 */ /* 0x000ea80000300800 */
[----:B------:R-:W2:Y:S01]  /*151d80*/  LDL.LU R29, [R1+0x8c] ;  /* 0x00008c00011d7983 */ /* 0x000ea20000300800 */
[----:B------:R-:W-:-:S02]  /*151d90*/  LOP3.LUT R57, R57, R56, RZ, 0x3c, !PT ;  /* 0x0000003839397212 */ /* 0x000fc400078e3cff */
[----:B------:R-:W-:Y:S02]  /*151da0*/  LOP3.LUT R55, R55, R54, RZ, 0x3c, !PT ;  /* 0x0000003637377212 */ /* 0x000fe400078e3cff */
[----:B------:R-:W-:Y:S02]  /*151db0*/  LOP3.LUT R53, R53, R52, RZ, 0x3c, !PT ;  /* 0x0000003435357212 */ /* 0x000fe400078e3cff */
[----:B------:R-:W-:Y:S02]  /*151dc0*/  LOP3.LUT R56, R57, R56, RZ, 0x3c, !PT ;  /* 0x0000003839387212 */ /* 0x000fe400078e3cff */
[----:B------:R-:W-:Y:S02]  /*151dd0*/  LOP3.LUT R54, R55, R54, RZ, 0x3c, !PT ;  /* 0x0000003637367212 */ /* 0x000fe400078e3cff */
[----:B------:R-:W-:Y:S02]  /*151de0*/  LOP3.LUT R52, R53, R52, RZ, 0x3c, !PT ;  /* 0x0000003435347212 */ /* 0x000fe400078e3cff */
[----:B------:R-:W-:-:S02]  /*151df0*/  LOP3.LUT R57, R57, R56, RZ, 0x3c, !PT ;  /* 0x0000003839397212 */ /* 0x000fc400078e3cff */
[----:B------:R-:W-:Y:S02]  /*151e00*/  LOP3.LUT R55, R55, R54, RZ, 0x3c, !PT ;  /* 0x0000003637377212 */ /* 0x000fe400078e3cff */
[----:B------:R-:W-:Y:S01]  /*151e10*/  LOP3.LUT R53, R53, R52, RZ, 0x3c, !PT ;  /* 0x0000003435357212 */ /* 0x000fe200078e3cff */
[----:B------:R-:W-:Y:S04]  /*151e20*/  STL.64 [R1+0x5ab8], R56 ;  /* 0x005ab83801007387 */ /* 0x000fe80000100a00 */
[----:B------:R-:W-:Y:S04]  /*151e30*/  STL.64 [R1+0x5ab0], R54 ;  /* 0x005ab03601007387 */ /* 0x000fe80000100a00 */
[----:B------:R-:W-:Y:S01]  /*151e40*/  STL.64 [R1+0x5aa8], R52 ;  /* 0x005aa83401007387 */ /* 0x000fe20000100a00 */
[----:B---3--:R-:W-:-:S04]  /*151e50*/  LOP3.LUT R51, R51, R50, RZ, 0x3c, !PT ;  /* 0x0000003233337212 */ /* 0x008fc800078e3cff */
[----:B------:R-:W-:-:S04]  /*151e60*/  LOP3.LUT R50, R51, R50, RZ, 0x3c, !PT ;  /* 0x0000003233327212 */ /* 0x000fc800078e3cff */
[----:B------:R-:W-:Y:S02]  /*151e70*/  LOP3.LUT R51, R51, R50, RZ, 0x3c, !PT ;  /* 0x0000003233337212 */ /* 0x000fe400078e3cff */
[----:B----4-:R-:W-:-:S04]  /*151e80*/  LOP3.LUT R49, R49, R48, RZ, 0x3c, !PT ;  /* 0x0000003031317212 */ /* 0x010fc800078e3cff */
[----:B------:R-:W-:-:S04]  /*151e90*/  LOP3.LUT R48, R49, R48, RZ, 0x3c, !PT ;  /* 0x0000003031307212 */ /* 0x000fc800078e3cff */
[----:B------:R-:W-:Y:S01]  /*151ea0*/  LOP3.LUT R49, R49, R48, RZ, 0x3c, !PT ;  /* 0x0000003031317212 */ /* 0x000fe200078e3cff */
[----:B------:R-:W-:Y:S01]  /*151eb0*/  IMAD.MOV.U32 R22, RZ, RZ, R39 ;  /* 0x000000ffff167224 */ /* 0x000fe200078e0027 */
[----:B------:R-:W-:Y:S01]  /*151ec0*/  MOV R23, R38 ;  /* 0x0000002600177202 */ /* 0x000fe20000000f00 */
[----:B------:R-:W-:Y:S02]  /*151ed0*/  IMAD.MOV.U32 R17, RZ, RZ, R40 ;  /* 0x000000ffff117224 */ /* 0x000fe400078e0028 */
[----:B------:R-:W3:Y:S01]  /*151ee0*/  LDL.LU R40, [R1+0x3c] ;  /* 0x00003c0001287983 */ /* 0x000ee20000300800 */
[----:B------:R-:W-:-:S03]  /*151ef0*/  IMAD.MOV.U32 R16, RZ, RZ, R41 ;  /* 0x000000ffff107224 */ /* 0x000fc600078e0029 */
[----:B------:R-:W3:Y:S04]  /*151f00*/  LDL.LU R41, [R1+0x64] ;  /* 0x0000640001297983 */ /* 0x000ee80000300800 */
[----:B------:R-:W-:Y:S04]  /*151f10*/  STL.64 [R1+0x5aa0], R50 ;  /* 0x005aa03201007387 */ /* 0x000fe80000100a00 */
[----:B------:R-:W-:Y:S04]  /*151f20*/  STL.64 [R1+0x5a98], R48 ;  /* 0x005a983001007387 */ /* 0x000fe80000100a00 */
[----:B------:R-:W4:Y:S04]  /*151f30*/  LDL.LU R38, [R1+0x40] ;  /* 0x0000400001267983 */ /* 0x000f280000300800 */
[----:B------:R-:W4:Y:S04]  /*151f40*/  LDL.LU R39, [R1+0x68] ;  /* 0x0000680001277983 */ /* 0x000f280000300800 */
[----:B------:R-:W-:Y:S04]  /*151f50*/  STL.64 [R1+0x5a90], R22 ;  /* 0x005a901601007387 */ /* 0x000fe80000100a00 */
[----:B------:R1:W-:Y:S04]  /*151f60*/  STL.64 [R1+0x5a88], R16 ;  /* 0x005a881001007387 */ /* 0x0003e80000100a00 */
[----:B------:R-:W4:Y:S04]  /*151f70*/  LDL.LU R36, [R1+0x44] ;  /* 0x0000440001247983 */ /* 0x000f280000300800 */
[----:B------:R-:W4:Y:S01]  /*151f80*/  LDL.LU R37, [R1+0x6c] ;  /* 0x00006c0001257983 */ /* 0x000f220000300800 */
[----:B--2---:R-:W-:-:S04]  /*151f90*/  LOP3.LUT R47, R47, R46, RZ, 0x3c, !PT ;  /* 0x0000002e2f2f7212 */ /* 0x004fc800078e3cff */
[----:B------:R-:W-:-:S04]  /*151fa0*/  LOP3.LUT R46, R47, R46, RZ, 0x3c, !PT ;  /* 0x0000002e2f2e7212 */ /* 0x000fc800078e3cff */
[----:B------:R-:W-:-:S05]  /*151fb0*/  LOP3.LUT R47, R47, R46, RZ, 0x3c, !PT ;  /* 0x0000002e2f2f7212 */ /* 0x000fca00078e3cff */
[----:B------:R-:W-:Y:S01]  /*151fc0*/  STL.64 [R1+0x5a80], R46 ;  /* 0x005a802e01007387 */ /* 0x000fe20000100a00 */
[----:B------:R-:W-:-:S04]  /*151fd0*/  LOP3.LUT R45, R45, R44, RZ, 0x3c, !PT ;  /* 0x0000002c2d2d7212 */ /* 0x000fc800078e3cff */
[----:B------:R-:W-:-:S04]  /*151fe0*/  LOP3.LUT R44, R45, R44, RZ, 0x3c, !PT ;  /* 0x0000002c2d2c7212 */ /* 0x000fc800078e3cff */
[----:B------:R-:W-:Y:S02]  /*151ff0*/  LOP3.LUT R45, R45, R44, RZ, 0x3c, !PT ;  /* 0x0000002c2d2d7212 */ /* 0x000fe400078e3cff */
[----:B------:R-:W-:Y:S02]  /*152000*/  MOV R13, R34 ;  /* 0x00000022000d7202 */ /* 0x000fe40000000f00 */
[----:B------:R-:W2:Y:S01]  /*152010*/  LDL.LU R34, [R1+0x48] ;  /* 0x0000480001227983 */ /* 0x000ea20000300800 */
[----:B------:R-:W-:-:S03]  /*152020*/  IMAD.MOV.U32 R12, RZ, RZ, R35 ;  /* 0x000000ffff0c7224 */ /* 0x000fc600078e0023 */
[----:B------:R-:W2:Y:S04]  /*152030*/  LDL.LU R35, [R1+0x70] ;  /* 0x0000700001237983 */ /* 0x000ea80000300800 */
[----:B------:R-:W2:Y:S04]  /*152040*/  LDL.LU R32, [R1+0x20] ;  /* 0x0000200001207983 */ /* 0x000ea80000300800 */
[----:B------:R-:W2:Y:S04]  /*152050*/  LDL.LU R33, [R1+0x4c] ;  /* 0x00004c0001217983 */ /* 0x000ea80000300800 */
[----:B------:R-:W2:Y:S01]  /*152060*/  LDL.LU R30, [R1+0x24] ;  /* 0x00002400011e7983 */ /* 0x000ea20000300800 */
[----:B------:R-:W-:-:S03]  /*152070*/  IMAD.MOV.U32 R15, RZ, RZ, R28 ;  /* 0x000000ffff0f7224 */ /* 0x000fc600078e001c */
[----:B------:R-:W2:Y:S01]  /*152080*/  LDL.LU R31, [R1+0x50] ;  /* 0x00005000011f7983 */ /* 0x000ea20000300800 */
[----:B------:R-:W-:-:S03]  /*152090*/  IMAD.MOV.U32 R14, RZ, RZ, R29 ;  /* 0x000000ffff0e7224 */ /* 0x000fc600078e001d */
[----:B------:R-:W-:Y:S04]  /*1520a0*/  STL.64 [R1+0x5a78], R44 ;  /* 0x005a782c01007387 */ /* 0x000fe80000100a00 */
[----:B------:R-:W2:Y:S04]  /*1520b0*/  LDL.LU R28, [R1+0x28] ;  /* 0x00002800011c7983 */ /* 0x000ea80000300800 */
[----:B------:R-:W2:Y:S04]  /*1520c0*/  LDL.LU R29, [R1+0x54] ;  /* 0x00005400011d7983 */ /* 0x000ea80000300800 */
[----:B------:R-:W2:Y:S04]  /*1520d0*/  LDL.LU R26, [R1+0x10] ;  /* 0x00001000011a7983 */ /* 0x000ea80000300800 */
[----:B------:R-:W2:Y:S04]  /*1520e0*/  LDL.LU R27, [R1+0x2c] ;  /* 0x00002c00011b7983 */ /* 0x000ea80000300800 */
[----:B------:R1:W-:Y:S04]  /*1520f0*/  STL.64 [R1+0x5a70], R12 ;  /* 0x005a700c01007387 */ /* 0x0003e80000100a00 */
[----:B------:R-:W2:Y:S04]  /*152100*/  LDL.LU R24, [R1+0x14] ;  /* 0x0000140001187983 */ /* 0x000ea80000300800 */
[----:B------:R-:W2:Y:S04]  /*152110*/  LDL.LU R25, [R1+0x30] ;  /* 0x0000300001197983 */ /* 0x000ea80000300800 */
[----:B------:R-:W2:Y:S04]  /*152120*/  LDL.LU R20, [R1+0x18] ;  /* 0x0000180001147983 */ /* 0x000ea80000300800 */
[----:B------:R-:W2:Y:S04]  /*152130*/  LDL.LU R21, [R1+0x34] ;  /* 0x0000340001157983 */ /* 0x000ea80000300800 */
[----:B------:R-:W2:Y:S04]  /*152140*/  LDL.LU R18, [R1+0x1c] ;  /* 0x00001c0001127983 */ /* 0x000ea80000300800 */
[----:B------:R-:W2:Y:S04]  /*152150*/  LDL.LU R19, [R1+0x38] ;  /* 0x0000380001137983 */ /* 0x000ea80000300800 */
[----:B------:R1:W-:Y:S01]  /*152160*/  STL.64 [R1+0x5a68], R14 ;  /* 0x005a680e01007387 */ /* 0x0003e20000100a00 */
[----:B---3--:R-:W-:-:S04]  /*152170*/  LOP3.LUT R41, R41, R40, RZ, 0x3c, !PT ;  /* 0x0000002829297212 */ /* 0x008fc800078e3cff */
[----:B------:R-:W-:-:S04]  /*152180*/  LOP3.LUT R40, R41, R40, RZ, 0x3c, !PT ;  /* 0x0000002829287212 */ /* 0x000fc800078e3cff */
[----:B------:R-:W-:Y:S02]  /*152190*/  LOP3.LUT R41, R41, R40, RZ, 0x3c, !PT ;  /* 0x0000002829297212 */ /* 0x000fe400078e3cff */
[----:B----4-:R-:W-:-:S04]  /*1521a0*/  LOP3.LUT R39, R39, R38, RZ, 0x3c, !PT ;  /* 0x0000002627277212 */ /* 0x010fc800078e3cff */
[C---:B------:R-:W-:Y:S01]  /*1521b0*/  LOP3.LUT R38, R39.reuse, R38, RZ, 0x3c, !PT ;  /* 0x0000002627267212 */ /* 0x040fe200078e3cff */
[----:B------:R-:W-:Y:S03]  /*1521c0*/  STL.64 [R1+0x5a60], R40 ;  /* 0x005a602801007387 */ /* 0x000fe60000100a00 */
[----:B------:R-:W-:Y:S01]  /*1521d0*/  LOP3.LUT R39, R39, R38, RZ, 0x3c, !PT ;  /* 0x0000002627277212 */ /* 0x000fe200078e3cff */
[----:B-1----:R-:W3:Y:S04]  /*1521e0*/  LDL.64 R248, [R1+0x5840] ;  /* 0x0058400001f87983 */ /* 0x002ee80000100a00 */
[----:B------:R-:W4:Y:S01]  /*1521f0*/  LDL.64 R250, [R1+0x5838] ;  /* 0x0058380001fa7983 */ /* 0x000f220000100a00 */
[----:B------:R-:W-:-:S04]  /*152200*/  LOP3.LUT R37, R37, R36, RZ, 0x3c, !PT ;  /* 0x0000002425257212 */ /* 0x000fc800078e3cff */
[----:B------:R-:W-:-:S04]  /*152210*/  LOP3.LUT R36, R37, R36, RZ, 0x3c, !PT ;  /* 0x0000002425247212 */ /* 0x000fc800078e3cff */
[----:B------:R-:W-:Y:S01]  /*152220*/  LOP3.LUT R37, R37, R36, RZ, 0x3c, !PT ;  /* 0x0000002425257212 */ /* 0x000fe200078e3cff */
[----:B------:R-:W-:Y:S04]  /*152230*/  STL.64 [R1+0x5a58], R38 ;  /* 0x005a582601007387 */ /* 0x000fe80000100a00 */
[----:B------:R-:W-:Y:S01]  /*152240*/  STL.64 [R1+0x5a50], R36 ;  /* 0x005a502401007387 */ /* 0x000fe20000100a00 */
[----:B--2---:R-:W-:-:S04]  /*152250*/  LOP3.LUT R35, R35, R34, RZ, 0x3c, !PT ;  /* 0x0000002223237212 */ /* 0x004fc800078e3cff */
[----:B------:R-:W-:Y:S02]  /*152260*/  LOP3.LUT R34, R35, R34, RZ, 0x3c, !PT ;  /* 0x0000002223227212 */ /* 0x000fe400078e3cff */
[----:B------:R-:W-:Y:S02]  /*152270*/  LOP3.LUT R33, R33, R32, RZ, 0x3c, !PT ;  /* 0x0000002021217212 */ /* 0x000fe400078e3cff */
[----:B------:R-:W-:Y:S02]  /*152280*/  LOP3.LUT R35, R35, R34, RZ, 0x3c, !PT ;  /* 0x0000002223237212 */ /* 0x000fe400078e3cff */
[----:B------:R-:W-:Y:S02]  /*152290*/  LOP3.LUT R32, R33, R32, RZ, 0x3c, !PT ;  /* 0x0000002021207212 */ /* 0x000fe400078e3cff */
[----:B------:R-:W-:-:S04]  /*1522a0*/  LOP3.LUT R31, R31, R30, RZ, 0x3c, !PT ;  /* 0x0000001e1f1f7212 */ /* 0x000fc800078e3cff */
[----:B------:R-:W-:Y:S02]  /*1522b0*/  LOP3.LUT R30, R31, R30, RZ, 0x3c, !PT ;  /* 0x0000001e1f1e7212 */ /* 0x000fe400078e3cff */
[----:B------:R-:W-:Y:S02]  /*1522c0*/  LOP3.LUT R33, R33, R32, RZ, 0x3c, !PT ;  /* 0x0000002021217212 */ /* 0x000fe400078e3cff */
[----:B------:R-:W-:-:S04]  /*1522d0*/  LOP3.LUT R29, R29, R28, RZ, 0x3c, !PT ;  /* 0x0000001c1d1d7212 */ /* 0x000fc800078e3cff */
[----:B------:R-:W-:Y:S02]  /*1522e0*/  LOP3.LUT R28, R29, R28, RZ, 0x3c, !PT ;  /* 0x0000001c1d1c7212 */ /* 0x000fe400078e3cff */
[----:B------:R-:W-:Y:S02]  /*1522f0*/  LOP3.LUT R27, R27, R26, RZ, 0x3c, !PT ;  /* 0x0000001a1b1b7212 */ /* 0x000fe400078e3cff */
[----:B------:R-:W-:Y:S02]  /*152300*/  LOP3.LUT R31, R31, R30, RZ, 0x3c, !PT ;  /* 0x0000001e1f1f7212 */ /* 0x000fe400078e3cff */
[----:B------:R-:W-:Y:S01]  /*152310*/  LOP3.LUT R26, R27, R26, RZ, 0x3c, !PT ;  /* 0x0000001a1b1a7212 */ /* 0x000fe200078e3cff */
[----:B------:R-:W-:Y:S01]  /*152320*/  STL.64 [R1+0x5a48], R34 ;  /* 0x005a482201007387 */ /* 0x000fe20000100a00 */
[----:B------:R-:W-:Y:S02]  /*152330*/  LOP3.LUT R29, R29, R28, RZ, 0x3c, !PT ;  /* 0x0000001c1d1d7212 */ /* 0x000fe400078e3cff */
[-C--:B------:R-:W-:Y:S01]  /*152340*/  LOP3.LUT R25, R25, R24.reuse, RZ, 0x3c, !PT ;  /* 0x0000001819197212 */ /* 0x080fe200078e3cff */
[----:B------:R-:W2:Y:S03]  /*152350*/  LDL.64 R8, [R1+0x5830] ;  /* 0x0058300001087983 */ /* 0x000ea60000100a00 */
[----:B------:R-:W-:-:S02]  /*152360*/  LOP3.LUT R24, R25, R24, RZ, 0x3c, !PT ;  /* 0x0000001819187212 */ /* 0x000fc400078e3cff */
[----:B------:R-:W-:Y:S01]  /*152370*/  LOP3.LUT R27, R27, R26, RZ, 0x3c, !PT ;  /* 0x0000001a1b1b7212 */ /* 0x000fe200078e3cff */
[----:B------:R-:W-:Y:S01]  /*152380*/  STL.64 [R1+0x5a40], R32 ;  /* 0x005a402001007387 */ /* 0x000fe20000100a00 */
[----:B------:R-:W-:-:S03]  /*152390*/  LOP3.LUT R25, R25, R24, RZ, 0x3c, !PT ;  /* 0x0000001819197212 */ /* 0x000fc600078e3cff */
[----:B------:R-:W-:Y:S04]  /*1523a0*/  STL.64 [R1+0x5a38], R30 ;  /* 0x005a381e01007387 */ /* 0x000fe80000100a00 */
[----:B------:R-:W-:Y:S04]  /*1523b0*/  STL.64 [R1+0x5a30], R28 ;  /* 0x005a301c01007387 */ /* 0x000fe80000100a00 */
[----:B------:R-:W-:Y:S04]  /*1523c0*/  STL.64 [R1+0x5a28], R26 ;  /* 0x005a281a01007387 */ /* 0x000fe80000100a00 */
[----:B------:R-:W-:Y:S04]  /*1523d0*/  STL.64 [R1+0x5a20], R24 ;  /* 0x005a201801007387 */ /* 0x000fe80000100a00 */
[----:B------:R-:W2:Y:S01]  /*1523e0*/  LDL.64 R6, [R1+0x5828] ;  /* 0x0058280001067983 */ /* 0x000ea20000100a00 */
[----:B------:R-:W-:-:S02]  /*1523f0*/  LOP3.LUT R21, R21, R20, RZ, 0x3c, !PT ;  /* 0x0000001415157212 */ /* 0x000fc400078e3cff */
[----:B------:R-:W-:Y:S02]  /*152400*/  LOP3.LUT R19, R19, R18, RZ, 0x3c, !PT ;  /* 0x0000001213137212 */ /* 0x000fe400078e3cff */
[----:B------:R-:W-:Y:S02]  /*152410*/  LOP3.LUT R20, R21, R20, RZ, 0x3c, !PT ;  /* 0x0000001415147212 */ /* 0x000fe400078e3cff */
[----:B------:R-:W-:Y:S02]  /*152420*/  LOP3.LUT R18, R19, R18, RZ, 0x3c, !PT ;  /* 0x0000001213127212 */ /* 0x000fe400078e3cff */
[----:B------:R-:W-:Y:S02]  /*152430*/  LOP3.LUT R21, R21, R20, RZ, 0x3c, !PT ;  /* 0x0000001415157212 */ /* 0x000fe400078e3cff */
[----:B------:R-:W-:-:S03]  /*152440*/  LOP3.LUT R19, R19, R18, RZ, 0x3c, !PT ;  /* 0x0000001213137212 */ /* 0x000fc600078e3cff */
[----:B------:R-:W-:Y:S04]  /*152450*/  STL.64 [R1+0x5a18], R20 ;  /* 0x005a181401007387 */ /* 0x000fe80000100a00 */
[----:B------:R1:W-:Y:S04]  /*152460*/  STL.64 [R1+0x5a10], R18 ;  /* 0x005a101201007387 */ /* 0x0003e80000100a00 */
[----:B------:R-:W2:Y:S04]  /*152470*/  LDL.64 R200, [R1+0x5820] ;  /* 0x0058200001c87983 */ /* 0x000ea80000100a00 */
        /* <DEDUP_REMOVED lines=24> */
[----:B---3--:R-:W-:Y:S04]  /*152600*/  LDGSTS.E [R3+0x2c280], desc[UR38][R248.64], P2 ;  /* 0x2c280000f8037fae */ /* 0x008fe800091a1026 */
[----:B----4-:R-:W-:Y:S04]  /*152610*/  LDGSTS.E [R3+0x2c300], desc[UR38][R250.64], P2 ;  /* 0x2c300000fa037fae */ /* 0x010fe800091a1026 */
[----:B------:R-:W3:Y:S04]  /*152620*/  LDL.64 R248, [R1+0x5758] ;  /* 0x0057580001f87983 */ /* 0x000ee80000100a00 */
[----:B------:R-:W4:Y:S04]  /*152630*/  LDL.64 R250, [R1+0x5750] ;  /* 0x0057500001fa7983 */ /* 0x000f280000100a00 */
[----:B--2---:R-:W-:Y:S04]  /*152640*/  LDGSTS.E [R3+0x2c380], desc[UR38][R8.64], P2 ;  /* 0x2c38000008037fae */ /* 0x004fe800091a1026 */
[----:B------:R-:W2:Y:S04]  /*152650*/  LDL.64 R8, [R1+0x5748] ;  /* 0x0057480001087983 */ /* 0x000ea80000100a00 */
[----:B------:R-:W-:Y:S04]  /*152660*/  LDGSTS.E [R3+0x2c400], desc[UR38][R6.64], P2 ;  /* 0x2c40000006037fae */ /* 0x000fe800091a1026 */
[----:B------:R-:W2:Y:S01]  /*152670*/  LDL.64 R6, [R1+0x5740] ;  /* 0x0057400001067983 */ /* 0x000ea20000100a00 */
[----:B------:R-:W-:-:S04]  /*152680*/  UISETP.GT.AND UP5, UPT, UR19, 0x5c, UPT ;  /* 0x0000005c1300788c */ /* 0x000fc8000bfa4270 */
[----:B------:R-:W-:-:S04]  /*152690*/  USEL UR10, URZ, 0x4, !UP5 ;  /* 0x00000004ff0a7887 */ /* 0x000fc8000e800000 */
[----:B------:R-:W-:Y:S01]  /*1526a0*/  USEL UR10, UR10, URZ, !UP0 ;  /* 0x000000ff0a0a7287 */ /* 0x000fe2000c000000 */
[----:B------:R-:W-:Y:S01]  /*1526b0*/  LDGSTS.E [R3+0x2c480], desc[UR38][R200.64], P2 ;  /* 0x2c480000c8037fae */ /* 0x000fe200091a1026 */
[----:B------:R-:W-:-:S03]  /*1526c0*/  UISETP.GT.AND UP6, UPT, UR19, 0x60, UPT ;  /* 0x000000601300788c */ /* 0x000fc6000bfc4270 */
[----:B------:R-:W-:Y:S01]  /*1526d0*/  LDGSTS.E [R3+0x2c500], desc[UR38][R202.64], P2 ;  /* 0x2c500000ca037fae */ /* 0x000fe200091a1026 */
[----:B------:R-:W-:Y:S01]  /*1526e0*/  ISETP.NE.U32.AND P3, PT, RZ, UR10, PT ;  /* 0x0000000aff007c0c */ /* 0x000fe2000bf65070 */
[----:B------:R-:W-:Y:S02]  /*1526f0*/  USEL UR11, URZ, 0x4, !UP6 ;  /* 0x00000004ff0b7887 */ /* 0x000fe4000f000000 */
[----:B------:R-:W-:Y:S04]  /*152700*/  LDGSTS.E [R3+0x2c580], desc[UR38][R204.64], P2 ;  /* 0x2c580000cc037fae */ /* 0x000fe800091a1026 */
[----:B------:R-:W2:Y:S01]  /*152710*/  LDL.LU.64 R200, [R1+0xa768] ;  /* 0x00a7680001c87983 */ /* 0x000ea20000300a00 */
[----:B------:R-:W-:-:S03]  /*152720*/  USEL UR11, UR11, URZ, !UP0 ;  /* 0x000000ff0b0b7287 */ /* 0x000fc6000c000000 */
[----:B------:R-:W2:Y:S04]  /*152730*/  LDL.LU.64 R202, [R1+0xa760] ;  /* 0x00a7600001ca7983 */ /* 0x000ea80000300a00 */
[----:B------:R-:W2:Y:S04]  /*152740*/  LDL.LU.64 R204, [R1+0xa758] ;  /* 0x00a7580001cc7983 */ /* 0x000ea80000300a00 */
[----:B------:R-:W-:Y:S04]  /*152750*/  LDGSTS.E [R3+0x2c600], desc[UR38][R206.64], P2 ;  /* 0x2c600000ce037fae */ /* 0x000fe800091a1026 */
[----:B------:R-:W-:Y:S04]  /*152760*/  LDGSTS.E [R3+0x2c680], desc[UR38][R208.64], P2 ;  /* 0x2c680000d0037fae */ /* 0x000fe800091a1026 */
[----:B------:R-:W-:Y:S04]  /*152770*/  LDGSTS.E [R3+0x2c700], desc[UR38][R210.64], P2 ;  /* 0x2c700000d2037fae */ /* 0x000fe800091a1026 */
[----:B------:R-:W2:Y:S04]  /*152780*/  LDL.LU.64 R206, [R1+0xa750] ;  /* 0x00a7500001ce7983 */ /* 0x000ea80000300a00 */
[----:B------:R-:W2:Y:S04]  /*152790*/  LDL.LU.64 R208, [R1+0xa748] ;  /* 0x00a7480001d07983 */ /* 0x000ea80000300a00 */
[----:B------:R-:W2:Y:S04]  /*1527a0*/  LDL.LU.64 R210, [R1+0xa740] ;  /* 0x00a7400001d27983 */ /* 0x000ea80000300a00 */
[----:B------:R-:W-:Y:S01]  /*1527b0*/  LDGSTS.E [R3+0x2c780], desc[UR38][R212.64], P2 ;  /* 0x2c780000d4037fae */ /* 0x000fe200091a1026 */
[----:B------:R-:W-:-:S03]  /*1527c0*/  ISETP.NE.U32.AND P2, PT, RZ, UR11, PT ;  /* 0x0000000bff007c0c */ /* 0x000fc6000bf45070 */
[----:B------:R-:W-:Y:S04]  /*1527d0*/  LDGSTS.E [R3+0x2e000], desc[UR38][R214.64], P3 ;  /* 0x2e000000d6037fae */ /* 0x000fe800099a1026 */
[----:B------:R-:W-:Y:S04]  /*1527e0*/  LDGSTS.E [R3+0x2e080], desc[UR38][R216.64], P3 ;  /* 0x2e080000d8037fae */ /* 0x000fe800099a1026 */
[----:B------:R-:W2:Y:S04]  /*1527f0*/  LDL.LU.64 R212, [R1+0xa738] ;  /* 0x00a7380001d47983 */ /* 0x000ea80000300a00 */
        /* <DEDUP_REMOVED lines=33> */
[----:B---3--:R-:W-:Y:S04]  /*152a10*/  LDGSTS.E [R3+0x30100], desc[UR38][R248.64], P2 ;  /* 0x30100000f8037fae */ /* 0x008fe800091a1026 */
[----:B----4-:R-:W-:Y:S04]  /*152a20*/  LDGSTS.E [R3+0x30180], desc[UR38][R250.64], P2 ;  /* 0x30180000fa037fae */ /* 0x010fe800091a1026 */
[----:B------:R-:W3:Y:S04]  /*152a30*/  LDL.LU.64 R246, [R1+0xa6a8] ;  /* 0x00a6a80001f67983 */ /* 0x000ee80000300a00 */
[----:B------:R-:W4:Y:S04]  /*152a40*/  LDL.LU.64 R248, [R1+0xa6a0] ;  /* 0x00a6a00001f87983 */ /* 0x000f280000300a00 */
[----:B------:R-:W3:Y:S04]  /*152a50*/  LDL.LU.64 R250, [R1+0xa698] ;  /* 0x00a6980001fa7983 */ /* 0x000ee80000300a00 */
[----:B--2---:R-:W-:Y:S04]  /*152a60*/  LDGSTS.E [R3+0x30200], desc[UR38][R8.64], P2 ;  /* 0x3020000008037fae */ /* 0x004fe800091a1026 */
[----:B------:R-:W2:Y:S04]  /*152a70*/  LDL.LU.64 R8, [R1+0xa690] ;  /* 0x00a6900001087983 */ /* 0x000ea80000300a00 */
[----:B------:R-:W-:Y:S04]  /*152a80*/  LDGSTS.E [R3+0x30280], desc[UR38][R6.64], P2 ;  /* 0x3028000006037fae */ /* 0x000fe800091a1026 */
[----:B------:R-:W2:Y:S01]  /*152a90*/  LDL.LU.64 R6, [R1+0xa688] ;  /* 0x00a6880001067983 */ /* 0x000ea20000300a00 */
[----:B------:R-:W-:-:S04]  /*152aa0*/  UISETP.GT.AND UP1, UPT, UR19, 0x64, UPT ;  /* 0x000000641300788c */ /* 0x000fc8000bf24270 */
[----:B------:R-:W-:-:S04]  /*152ab0*/  USEL UR18, URZ, 0x4, !UP1 ;  /* 0x00000004ff127887 */ /* 0x000fc8000c800000 */
[----:B------:R-:W-:Y:S02]  /*152ac0*/  USEL UR18, UR18, URZ, !UP0 ;  /* 0x000000ff12127287 */ /* 0x000fe4000c000000 */
[----:B------:R-:W-:-:S04]  /*152ad0*/  UISETP.GT.AND UP2, UPT, UR19, 0x68, UPT ;  /* 0x000000681300788c */ /* 0x000fc8000bf44270 */
[----:B------:R-:W-:Y:S01]  /*152ae0*/  ISETP.NE.U32.AND P3, PT, RZ, UR18, PT ;  /* 0x00000012ff007c0c */ /* 0x000fe2000bf65070 */
[----:B------:R-:W-:-:S04]  /*152af0*/  USEL UR17, URZ, 0x4, !UP2 ;  /* 0x00000004ff117887 */ /* 0x000fc8000d000000 */
[----:B------:R-:W-:Y:S02]  /*152b00*/  USEL UR17, UR17, URZ, !UP0 ;  /* 0x000000ff11117287 */ /* 0x000fe4000c000000 */
[----:B------:R-:W-:-:S04]  /*152b10*/  UISETP.GT.AND UP3, UPT, UR19, 0x6c, UPT ;  /* 0x0000006c1300788c */ /* 0x000fc8000bf64270 */
        /* <DEDUP_REMOVED lines=13> */
[----:B------:R-:W-:Y:S01]  /*152bf0*/  USEL UR12, UR12, URZ, !UP0 ;  /* 0x000000ff0c0c7287 */ /* 0x000fe2000c000000 */
[----:B--2---:R-:W-:Y:S04]  /*152c00*/  LDGSTS.E [R3+0x30300], desc[UR38][R6.64], P2 ;  /* 0x3030000006037fae */ /* 0x004fe800091a1026 */
[----:B------:R-:W-:Y:S04]  /*152c10*/  LDGSTS.E [R3+0x30380], desc[UR38][R8.64], P2 ;  /* 0x3038000008037fae */ /* 0x000fe800091a1026 */
[----:B---3--:R-:W-:Y:S04]  /*152c20*/  LDGSTS.E [R3+0x30400], desc[UR38][R250.64], P2 ;  /* 0x30400000fa037fae */ /* 0x008fe800091a1026 */
[----:B----4-:R-:W-:Y:S04]  /*152c30*/  LDGSTS.E [R3+0x30480], desc[UR38][R248.64], P2 ;  /* 0x30480000f8037fae */ /* 0x010fe800091a1026 */
[----:B------:R-:W-:Y:S04]  /*152c40*/  LDGSTS.E [R3+0x30500], desc[UR38][R246.64], P2 ;  /* 0x30500000f6037fae */ /* 0x000fe800091a1026 */
[----:B------:R-:W-:Y:S04]  /*152c50*/  LDGSTS.E [R3+0x30580], desc[UR38][R244.64], P2 ;  /* 0x30580000f4037fae */ /* 0x000fe800091a1026 */
[----:B------:R-:W-:Y:S04]  /*152c60*/  LDGSTS.E [R3+0x30600], desc[UR38][R242.64], P2 ;  /* 0x30600000f2037fae */ /* 0x000fe800091a1026 */
[----:B------:R-:W-:Y:S04]  /*152c70*/  LDGSTS.E [R3+0x30680], desc[UR38][R240.64], P2 ;  /* 0x30680000f0037fae */ /* 0x000fe800091a1026 */
[----:B------:R-:W-:Y:S04]  /*152c80*/  LDGSTS.E [R3+0x30700], desc[UR38][R238.64], P2 ;  /* 0x30700000ee037fae */ /* 0x000fe800091a1026 */
[----:B------:R-:W-:Y:S01]  /*152c90*/  LDGSTS.E [R3+0x30780], desc[UR38][R236.64], P2 ;  /* 0x30780000ec037fae */ /* 0x000fe200091a1026 */
[----:B------:R-:W-:-:S03]  /*152ca0*/  ISETP.NE.U32.AND P2, PT, RZ, UR17, PT ;  /* 0x00000011ff007c0c */ /* 0x000fc6000bf45070 */
[----:B------:R-:W-:Y:S04]  /*152cb0*/  LDGSTS.E [R3+0x32000], desc[UR38][R234.64], P3 ;  /* 0x32000000ea037fae */ /* 0x000fe800099a1026 */
        /* <DEDUP_REMOVED lines=97> */
[----:B------:R-:W2:Y:S04]  /*1532d0*/  LDL.LU.64 R6, [R1+0xa680] ;  /* 0x00a6800001067983 */ /* 0x000ea80000300a00 */
[----:B------:R-:W-:Y:S04]  /*1532e0*/  LDGSTS.E [R3+0x3c680], desc[UR38][R48.64], P2 ;  /* 0x3c68000030037fae */ /* 0x000fe800091a1026 */
[----:B------:R-:W3:Y:S04]  /*1532f0*/  LDL.LU R8, [R1+0xa678] ;  /* 0x00a6780001087983 */ /* 0x000ee80000300800 */
[----:B------:R-:W-:Y:S04]  /*153300*/  LDGSTS.E [R3+0x3c700], desc[UR38][R22.64], P2 ;  /* 0x3c70000016037fae */ /* 0x000fe800091a1026 */
[----:B------:R-:W4:Y:S04]  /*153310*/  LDL.LU R5, [R1+0x8a68] ;  /* 0x008a680001057983 */ /* 0x000f280000300800 */
[----:B------:R-:W-:Y:S04]  /*153320*/  LDGSTS.E [R3+0x3c780], desc[UR38][R16.64], P2 ;  /* 0x3c78000010037fae */ /* 0x000fe800091a1026 */
[----:B------:R-:W-:Y:S04]  /*153330*/  LDGSTS.E [R3+0x3e000], desc[UR38][R46.64], P3 ;  /* 0x3e0000002e037fae */ /* 0x000fe800099a1026 */
[----:B------:R-:W-:Y:S04]  /*153340*/  LDGSTS.E [R3+0x3e080], desc[UR38][R44.64], P3 ;  /* 0x3e0800002c037fae */ /* 0x000fe800099a1026 */
[----:B------:R-:W3:Y:S04]  /*153350*/  LDL.LU R17, [R1+0x8a64] ;  /* 0x008a640001117983 */ /* 0x000ee80000300800 */
[----:B------:R-:W3:Y:S04]  /*153360*/  LDL.LU R22, [R1+0x8a60] ;  /* 0x008a600001167983 */ /* 0x000ee80000300800 */
[----:B------:R-:W-:Y:S04]  /*153370*/  LDGSTS.E [R3+0x3e100], desc[UR38][R12.64], P3 ;  /* 0x3e1000000c037fae */ /* 0x000fe800099a1026 */
[----:B------:R-:W-:Y:S04]  /*153380*/  LDGSTS.E [R3+0x3e180], desc[UR38][R14.64], P3 ;  /* 0x3e1800000e037fae */ /* 0x000fe800099a1026 */
[----:B------:R-:W-:Y:S04]  /*153390*/  LDGSTS.E [R3+0x3e200], desc[UR38][R40.64], P3 ;  /* 0x3e20000028037fae */ /* 0x000fe800099a1026 */
[----:B------:R-:W3:Y:S04]  /*1533a0*/  LDL.LU R12, [R1+0x8a5c] ;  /* 0x008a5c00010c7983 */ /* 0x000ee80000300800 */
[----:B------:R-:W3:Y:S04]  /*1533b0*/  LDL.LU R15, [R1+0x8a58] ;  /* 0x008a5800010f7983 */ /* 0x000ee80000300800 */
[----:B------:R-:W3:Y:S04]  /*1533c0*/  LDL.LU R23, [R1+0x8a54] ;  /* 0x008a540001177983 */ /* 0x000ee80000300800 */
[----:B------:R-:W-:Y:S04]  /*1533d0*/  LDGSTS.E [R3+0x3e280], desc[UR38][R38.64], P3 ;  /* 0x3e28000026037fae */ /* 0x000fe800099a1026 */
[----:B------:R-:W-:Y:S04]  /*1533e0*/  LDGSTS.E [R3+0x3e300], desc[UR38][R36.64], P3 ;  /* 0x3e30000024037fae */ /* 0x000fe800099a1026 */
[----:B------:R-:W3:Y:S04]  /*1533f0*/  LDL.LU R13, [R1+0x8a50] ;  /* 0x008a5000010d7983 */ /* 0x000ee80000300800 */
[----:B------:R-:W-:Y:S04]  /*153400*/  LDGSTS.E [R3+0x3e380], desc[UR38][R34.64], P3 ;  /* 0x3e38000022037fae */ /* 0x000fe800099a1026 */
[----:B------:R-:W3:Y:S04]  /*153410*/  LDL.LU R16, [R1+0x8a4c] ;  /* 0x008a4c0001107983 */ /* 0x000ee80000300800 */
[----:B------:R-:W-:Y:S04]  /*153420*/  LDGSTS.E [R3+0x3e400], desc[UR38][R32.64], P3 ;  /* 0x3e40000020037fae */ /* 0x000fe800099a1026 */
[----:B------:R-:W-:Y:S04]  /*153430*/  LDGSTS.E [R3+0x3e480], desc[UR38][R30.64], P3 ;  /* 0x3e4800001e037fae */ /* 0x000fe800099a1026 */
[----:B------:R-:W-:Y:S04]  /*153440*/  LDGSTS.E [R3+0x3e500], desc[UR38][R28.64], P3 ;  /* 0x3e5000001c037fae */ /* 0x000fe800099a1026 */
[----:B------:R-:W-:Y:S04]  /*153450*/  LDGSTS.E [R3+0x3e580], desc[UR38][R26.64], P3 ;  /* 0x3e5800001a037fae */ /* 0x000fe800099a1026 */
[----:B------:R-:W3:Y:S04]  /*153460*/  LDL.LU R9, [R1+0x8a48] ;  /* 0x008a480001097983 */ /* 0x000ee80000300800 */
[----:B------:R-:W-:Y:S04]  /*153470*/  LDGSTS.E [R3+0x3e600], desc[UR38][R24.64], P3 ;  /* 0x3e60000018037fae */ /* 0x000fe800099a1026 */
[----:B------:R-:W-:Y:S04]  /*153480*/  LDGSTS.E [R3+0x3e680], desc[UR38][R20.64], P3 ;  /* 0x3e68000014037fae */ /* 0x000fe800099a1026 */
[----:B------:R-:W3:Y:S04]  /*153490*/  LDL.LU R14, [R1+0x8a44] ;  /* 0x008a4400010e7983 */ /* 0x000ee80000300800 */
[----:B------:R-:W-:Y:S04]  /*1534a0*/  LDGSTS.E [R3+0x3e700], desc[UR38][R18.64], P3 ;  /* 0x3e70000012037fae */ /* 0x000fe800099a1026 */
[----:B------:R-:W-:Y:S04]  /*1534b0*/  LDGSTS.E [R3+0x3e780], desc[UR38][R10.64], P3 ;  /* 0x3e7800000a037fae */ /* 0x000fe800099a1026 */
[----:B-1----:R-:W3:Y:S04]  /*1534c0*/  LDL.LU R19, [R1+0x8a40] ;  /* 0x008a400001137983 */ /* 0x002ee80000300800 */
[----:B------:R-:W3:Y:S04]  /*1534d0*/  LDL.LU R10, [R1+0x8a3c] ;  /* 0x008a3c00010a7983 */ /* 0x000ee80000300800 */
[----:B------:R-:W3:Y:S04]  /*1534e0*/  LDL.LU R11, [R1+0x8a38] ;  /* 0x008a3800010b7983 */ /* 0x000ee80000300800 */
[----:B------:R-:W3:Y:S01]  /*1534f0*/  LDL.LU R21, [R1+0x8a34] ;  /* 0x008a340001157983 */ /* 0x000ee20000300800 */
[----:B------:R-:W-:-:S04]  /*153500*/  UISETP.GT.AND UP2, UPT, UR19, 0x1, UPT ;  /* 0x000000011300788c */ /* 0x000fc8000bf44270 */
[----:B------:R-:W-:-:S04]  /*153510*/  USEL UR20, URZ, 0x4, !UP2 ;  /* 0x00000004ff147887 */ /* 0x000fc8000d000000 */
[----:B------:R-:W-:Y:S01]  /*153520*/  USEL UR20, UR20, URZ, !UP0 ;  /* 0x000000ff14147287 */ /* 0x000fe2000c000000 */
[----:B------:R-:W-:-:S05]  /*153530*/  LOP3.LUT R4, R42, 0x20, RZ, 0x3c, !PT ;  /* 0x000000202a047812 */ /* 0x000fca00078e3cff */
[----:B------:R-:W-:Y:S01]  /*153540*/  ISETP.NE.U32.AND P2, PT, RZ, UR20, PT ;  /* 0x00000014ff007c0c */ /* 0x000fe2000bf45070 */
[----:B------:R-:W-:-:S12]  /*153550*/  VIADD R4, R4, UR21 ;  /* 0x0000001504047c36 */ /* 0x000fd80008000000 */
[----:B--2---:R3:W-:Y:S01]  /*153560*/  LDGSTS.E [R4+0x800], desc[UR38][R6.64], P2 ;  /* 0x0080000006047fae */ /* 0x0047e200091a1026 */
[----:B----4-:R-:W-:Y:S01]  /*153570*/  IADD3 R5, P3, PT, R5, R252, RZ ;  /* 0x000000fc05057210 */ /* 0x010fe20007f7e0ff */
[----:B---3--:R-:W-:-:S04]  /*153580*/  IMAD.MOV.U32 R6, RZ, RZ, R8 ;  /* 0x000000ffff067224 */ /* 0x008fc800078e0008 */
[----:B------:R-:W-:Y:S01]  /*153590*/  STL [R1+0x8a68], R5 ;  /* 0x008a680501007387 */ /* 0x000fe20000100800 */
[----:B------:R-:W-:Y:S02]  /*1535a0*/  IADD3.X R17, PT, PT, R17, R0, RZ, P1, !PT ;  /* 0x0000000011117210 */ /* 0x000fe40000ffe4ff */
[----:B------:R-:W-:-:S03]  /*1535b0*/  IADD3 R22, P1, PT, R22, R252, RZ ;  /* 0x000000fc16167210 */ /* 0x000fc60007f3e0ff */
[----:B------:R-:W-:Y:S01]  /*1535c0*/  IMAD.MOV.U32 R7, RZ, RZ, R17 ;  /* 0x000000ffff077224 */ /* 0x000fe200078e0011 */
[----:B------:R-:W-:Y:S04]  /*1535d0*/  STL [R1+0x8a64], R17 ;  /* 0x008a641101007387 */ /* 0x000fe80000100800 */
[----:B------:R-:W2:Y:S04]  /*1535e0*/  LDL.LU R18, [R1+0x8a30] ;  /* 0x008a300001127983 */ /* 0x000ea80000300800 */
[----:B------:R-:W-:Y:S04]  /*1535f0*/  STL [R1+0x8a60], R22 ;  /* 0x008a601601007387 */ /* 0x000fe80000100800 */
[----:B------:R1:W-:Y:S01]  /*153600*/  LDGSTS.E [R4+0x880], desc[UR38][R6.64], P2 ;  /* 0x0088000006047fae */ /* 0x0003e200091a1026 */
[----:B------:R-:W-:Y:S01]  /*153610*/  IMAD.X R12, R12, 0x1, R0, P3 ;  /* 0x000000010c0c7824 */ /* 0x000fe200018e0600 */
[----:B------:R-:W-:-:S04]  /*153620*/  IADD3 R15, P3, PT, R15, R252, RZ ;  /* 0x000000fc0f0f7210 */ /* 0x000fc80007f7e0ff */
[----:B------:R3:W-:Y:S01]  /*153630*/  STL [R1+0x8a5c], R12 ;  /* 0x008a5c0c01007387 */ /* 0x0007e20000100800 */
[----:B------:R-:W-:-:S03]  /*153640*/  IADD3.X R23, PT, PT, R23, R0, RZ, P1, !PT ;  /* 0x0000000017177210 */ /* 0x000fc60000ffe4ff */
[----:B------:R-:W4:Y:S01]  /*153650*/  LDL.LU R8, [R1+0x8a28] ;  /* 0x008a280001087983 */ /* 0x000f220000300800 */
[----:B-1----:R-:W-:Y:S02]  /*153660*/  IMAD.MOV.U32 R7, RZ, RZ, R12 ;  /* 0x000000ffff077224 */ /* 0x002fe400078e000c */
[----:B------:R-:W-:Y:S01]  /*153670*/  IMAD.MOV.U32 R6, RZ, RZ, R5 ;  /* 0x000000ffff067224 */ /* 0x000fe200078e0005 */
[----:B---3--:R-:W3:Y:S04]  /*153680*/  LDL.LU R12, [R1+0x8a2c] ;  /* 0x008a2c00010c7983 */ /* 0x008ee80000300800 */
[----:B------:R-:W-:Y:S04]  /*153690*/  STL [R1+0x8a58], R15 ;  /* 0x008a580f01007387 */ /* 0x000fe80000100800 */
[----:B------:R-:W-:Y:S04]  /*1536a0*/  STL [R1+0x8a54], R23 ;  /* 0x008a541701007387 */ /* 0x000fe80000100800 */
[----:B------:R-:W4:Y:S04]  /*1536b0*/  LDL.LU R20, [R1+0x8a24] ;  /* 0x008a240001147983 */ /* 0x000f280000300800 */
[----:B------:R-:W4:Y:S04]  /*1536c0*/  LDL.LU R17, [R1+0x8a1c] ;  /* 0x008a1c0001117983 */ /* 0x000f280000300800 */
[----:B------:R-:W4:Y:S01]  /*1536d0*/  LDL.LU R5, [R1+0x8a20] ;  /* 0x008a200001057983 */ /* 0x000f220000300800 */
[----:B------:R-:W-:-:S03]  /*1536e0*/  IMAD.X R16, R16, 0x1, R0, P3 ;  /* 0x0000000110107824 */ /* 0x000fc600018e0600 */
[----:B------:R1:W-:Y:S01]  /*1536f0*/  LDGSTS.E [R4+0x900], desc[UR38][R6.64], P2 ;  /* 0x0090000006047fae */ /* 0x0003e200091a1026 */
[----:B------:R-:W-:Y:S02]  /*153700*/  IADD3 R13, P1, PT, R13, R252, RZ ;  /* 0x000000fc0d0d7210 */ /* 0x000fe40007f3e0ff */
[----:B-1----:R-:W-:Y:S01]  /*153710*/  MOV R6, R22 ;  /* 0x0000001600067202 */ /* 0x002fe20000000f00 */
[----:B------:R-:W-:Y:S01]  /*153720*/  IMAD.MOV.U32 R7, RZ, RZ, R23 ;  /* 0x000000ffff077224 */ /* 0x000fe200078e0017 */
[----:B------:R-:W-:Y:S01]  /*153730*/  IADD3 R9, P3, PT, R9, R252, RZ ;  /* 0x000000fc09097210 */ /* 0x000fe20007f7e0ff */
[----:B------:R-:W-:Y:S04]  /*153740*/  STL [R1+0x8a50], R13 ;  /* 0x008a500d01007387 */ /* 0x000fe80000100800 */
[----:B------:R1:W-:Y:S01]  /*153750*/  LDGSTS.E [R4+0x980], desc[UR38][R6.64], P2 ;  /* 0x0098000006047fae */ /* 0x0003e200091a1026 */
[----:B------:R-:W-:-:S03]  /*153760*/  IMAD.X R14, R14, 0x1, R0, P1 ;  /* 0x000000010e0e7824 */ /* 0x000fc600008e0600 */
[----:B------:R1:W-:Y:S02]  /*153770*/  STL [R1+0x8a4c], R16 ;  /* 0x008a4c1001007387 */ /* 0x0003e40000100800 */
[----:B-1----:R-:W-:Y:S01]  /*153780*/  IMAD.MOV.U32 R6, RZ, RZ, R15 ;  /* 0x000000ffff067224 */ /* 0x002fe200078e000f */
[----:B------:R-:W-:Y:S02]  /*153790*/  MOV R7, R16 ;  /* 0x0000001000077202 */ /* 0x000fe40000000f00 */
[----:B------:R-:W4:Y:S01]  /*1537a0*/  LDL.LU R16, [R1+0x8a14] ;  /* 0x008a140001107983 */ /* 0x000f220000300800 */
[----:B------:R-:W-:-:S03]  /*1537b0*/  IADD3 R19, P1, PT, R19, R252, RZ ;  /* 0x000000fc13137210 */ /* 0x000fc60007f3e0ff */
[----:B------:R-:W-:Y:S01]  /*1537c0*/  STL [R1+0x8a48], R9 ;  /* 0x008a480901007387 */ /* 0x000fe20000100800 */
[----:B------:R-:W-:-:S03]  /*1537d0*/  IMAD.X R10, R10, 0x1, R0, P3 ;  /* 0x000000010a0a7824 */ /* 0x000fc600018e0600 */
[----:B------:R1:W-:Y:S01]  /*1537e0*/  LDGSTS.E [R4+0xa00], desc[UR38][R6.64], P2 ;  /* 0x00a0000006047fae */ /* 0x0003e200091a1026 */
[----:B------:R-:W-:-:S03]  /*1537f0*/  IADD3 R11, P3, PT, R11, R252, RZ ;  /* 0x000000fc0b0b7210 */ /* 0x000fc60007f7e0ff */
[----:B------:R1:W-:Y:S01]  /*153800*/  STL [R1+0x8a44], R14 ;  /* 0x008a440e01007387 */ /* 0x0003e20000100800 */
[----:B------:R-:W-:Y:S01]  /*153810*/  IADD3.X R21, PT, PT, R21, R0, RZ, P1, !PT ;  /* 0x0000000015157210 */ /* 0x000fe20000ffe4ff */
[----:B-1----:R-:W-:Y:S02]  /*153820*/  IMAD.MOV.U32 R6, RZ, RZ, R13 ;  /* 0x000000ffff067224 */ /* 0x002fe400078e000d */
[----:B------:R-:W-:Y:S01]  /*153830*/  IMAD.MOV.U32 R7, RZ, RZ, R14 ;  /* 0x000000ffff077224 */ /* 0x000fe200078e000e */
[----:B------:R-:W4:Y:S04]  /*153840*/  LDL.LU R13, [R1+0x8a18] ;  /* 0x008a1800010d7983 */ /* 0x000f280000300800 */
[----:B------:R-:W-:Y:S04]  /*153850*/  STL [R1+0x8a40], R19 ;  /* 0x008a401301007387 */ /* 0x000fe80000100800 */
[----:B------:R1:W-:Y:S04]  /*153860*/  STL [R1+0x8a3c], R10 ;  /* 0x008a3c0a01007387 */ /* 0x0003e80000100800 */
[----:B------:R-:W4:Y:S04]  /*153870*/  LDL.LU R14, [R1+0x8a0c] ;  /* 0x008a0c00010e7983 */ /* 0x000f280000300800 */
[----:B------:R-:W-:Y:S04]  /*153880*/  STL [R1+0x8a38], R11 ;  /* 0x008a380b01007387 */ /* 0x000fe80000100800 */
[----:B------:R1:W-:Y:S04]  /*153890*/  LDGSTS.E [R4+0xa80], desc[UR38][R6.64], P2 ;  /* 0x00a8000006047fae */ /* 0x0003e800091a1026 */
[----:B------:R-:W-:Y:S04]  /*1538a0*/  STL [R1+0x8a34], R21 ;  /* 0x008a341501007387 */ /* 0x000fe80000100800 */
[----:B------:R-:W4:Y:S01]  /*1538b0*/  LDL.LU R15, [R1+0x8a04] ;  /* 0x008a0400010f7983 */ /* 0x000f220000300800 */
[----:B-1----:R-:W-:-:S03]  /*1538c0*/  IMAD.MOV.U32 R7, RZ, RZ, R10 ;  /* 0x000000ffff077224 */ /* 0x002fc600078e000a */
[----:B------:R-:W4:Y:S01]  /*1538d0*/  LDL.LU R10, [R1+0x8a10] ;  /* 0x008a1000010a7983 */ /* 0x000f220000300800 */
[----:B------:R-:W-:-:S03]  /*1538e0*/  IMAD.MOV.U32 R6, RZ, RZ, R9 ;  /* 0x000000ffff067224 */ /* 0x000fc600078e0009 */
[----:B------:R-:W4:Y:S04]  /*1538f0*/  LDL.LU R3, [R1+0x8a08] ;  /* 0x008a080001037983 */ /* 0x000f280000300800 */
[----:B------:R-:W4:Y:S04]  /*153900*/  LDL.LU R9, [R1+0x8a00] ;  /* 0x008a000001097983 */ /* 0x000f280000300800 */
[----:B------:R1:W-:Y:S02]  /*153910*/  LDGSTS.E [R4+0xb00], desc[UR38][R6.64], P2 ;  /* 0x00b0000006047fae */ /* 0x0003e400091a1026 */
[----:B-1----:R-:W-:Y:S01]  /*153920*/  MOV R6, R19 ;  /* 0x0000001300067202 */ /* 0x002fe20000000f00 */
[----:B------:R-:W-:-:S05]  /*153930*/  IMAD.MOV.U32 R7, RZ, RZ, R21 ;  /* 0x000000ffff077224 */ /* 0x000fca00078e0015 */
[----:B------:R1:W-:Y:S02]  /*153940*/  LDGSTS.E [R4+0xb80], desc[UR38][R6.64], P2 ;  /* 0x00b8000006047fae */ /* 0x0003e400091a1026 */
[----:B-1----:R-:W-:Y:S02]  /*153950*/  MOV R6, R11 ;  /* 0x0000000b00067202 */ /* 0x002fe40000000f00 */
[----:B--2---:R-:W-:-:S05]  /*153960*/  IADD3 R18, P1, PT, R18, R252, RZ ;  /* 0x000000fc12127210 */ /* 0x004fca0007f3e0ff */
[----:B------:R-:W-:Y:S01]  /*153970*/  STL [R1+0x8a30], R18 ;  /* 0x008a301201007387 */ /* 0x000fe20000100800 */
[----:B---3--:R-:W-:Y:S01]  /*153980*/  IMAD.X R12, R12, 0x1, R0, P3 ;  /* 0x000000010c0c7824 */ /* 0x008fe200018e0600 */
[----:B----4-:R-:W-:-:S04]  /*153990*/  IADD3 R8, P3, PT, R8, R252, RZ ;  /* 0x000000fc08087210 */ /* 0x010fc80007f7e0ff */
[----:B------:R1:W-:Y:S01]  /*1539a0*/  STL [R1+0x8a2c], R12 ;  /* 0x008a2c0c01007387 */ /* 0x0003e20000100800 */
[----:B------:R-:W-:Y:S02]  /*1539b0*/  IMAD.MOV.U32 R7, RZ, RZ, R12 ;  /* 0x000000ffff077224 */ /* 0x000fe400078e000c */
[--C-:B------:R-:W-:Y:S01]  /*1539c0*/  IMAD.X R20, R20, 0x1, R0.reuse, P1 ;  /* 0x0000000114147824 */ /* 0x100fe200008e0600 */
        /* <DEDUP_REMOVED lines=8> */
[----:B------:R-:W4:Y:S04]  /*153a50*/  LDL.LU R19, [R1+0x8880] ;  /* 0x0088800001137983 */ /* 0x000f280000300800 */
[----:B------:R1:W-:Y:S02]  /*153a60*/  LDGSTS.E [R4+0xc00], desc[UR38][R6.64], P2 ;  /* 0x00c0000006047fae */ /* 0x0003e400091a1026 */
[----:B-1----:R-:W-:-:S02]  /*153a70*/  IMAD.MOV.U32 R6, RZ, RZ, R18 ;  /* 0x000000ffff067224 */ /* 0x002fc400078e0012 */
[----:B------:R-:W-:Y:S02]  /*153a80*/  IMAD.MOV.U32 R7, RZ, RZ, R20 ;  /* 0x000000ffff077224 */ /* 0x000fe400078e0014 */
[----:B--2---:R-:W2:Y:S04]  /*153a90*/  LDL.LU R20, [R1+0x886c] ;  /* 0x00886c0001147983 */ /* 0x004ea80000300800 */
[----:B------:R1:W-:Y:S01]  /*153aa0*/  LDGSTS.E [R4+0xc80], desc[UR38][R6.64], P2 ;  /* 0x00c8000006047fae */ /* 0x0003e200091a1026 */
[----:B------:R-:W-:Y:S01]  /*153ab0*/  IADD3.X R16, PT, PT, R16, R0, RZ, P1, !PT ;  /* 0x0000000010107210 */ /* 0x000fe20000ffe4ff */
[----:B-1----:R-:W-:Y:S02]  /*153ac0*/  IMAD.MOV.U32 R6, RZ, RZ, R8 ;  /* 0x000000ffff067224 */ /* 0x002fe400078e0008 */
[----:B------:R-:W2:Y:S01]  /*153ad0*/  LDL.LU R8, [R1+0x8870] ;  /* 0x0088700001087983 */ /* 0x000ea20000300800 */
[----:B------:R-:W-:Y:S01]  /*153ae0*/  IMAD.MOV.U32 R7, RZ, RZ, R17 ;  /* 0x000000ffff077224 */ /* 0x000fe200078e0011 */
[----:B------:R-:W-:-:S02]  /*153af0*/  IADD3 R13, P1, PT, R13, R252, RZ ;  /* 0x000000fc0d0d7210 */ /* 0x000fc40007f3e0ff */
[----:B------:R1:W-:Y:S04]  /*153b00*/  STL [R1+0x8a14], R16 ;  /* 0x008a141001007387 */ /* 0x0003e80000100800 */
[----:B------:R1:W-:Y:S04]  /*153b10*/  LDGSTS.E [R4+0xd00], desc[UR38][R6.64], P2 ;  /* 0x00d0000006047fae */ /* 0x0003e800091a1026 */
[----:B------:R-:W2:Y:S01]  /*153b20*/  LDL.LU R17, [R1+0x8864] ;  /* 0x0088640001117983 */ /* 0x000ea20000300800 */
[----:B------:R-:W-:-:S03]  /*153b30*/  IMAD.X R14, R14, 0x1, R0, P1 ;  /* 0x000000010e0e7824 */ /* 0x000fc600008e0600 */
[----:B------:R1:W-:Y:S02]  /*153b40*/  STL [R1+0x8a18], R13 ;  /* 0x008a180d01007387 */ /* 0x0003e40000100800 */
[----:B-1----:R-:W-:Y:S01]  /*153b50*/  IMAD.MOV.U32 R6, RZ, RZ, R5 ;  /* 0x000000ffff067224 */ /* 0x002fe200078e0005 */
[----:B------:R-:W-:Y:S01]  /*153b60*/  MOV R7, R16 ;  /* 0x0000001000077202 */ /* 0x000fe20000000f00 */
[----:B------:R-:W2:Y:S04]  /*153b70*/  LDL.LU R5, [R1+0x8868] ;  /* 0x0088680001057983 */ /* 0x000ea80000300800 */
[----:B------:R-:W2:Y:S04]  /*153b80*/  LDL.LU R16, [R1+0x8860] ;  /* 0x0088600001107983 */ /* 0x000ea80000300800 */
[----:B------:R1:W-:Y:S01]  /*153b90*/  LDGSTS.E [R4+0xd80], desc[UR38][R6.64], P2 ;  /* 0x00d8000006047fae */ /* 0x0003e200091a1026 */
[----:B------:R-:W-:-:S02]  /*153ba0*/  IADD3 R10, P3, PT, R10, R252, RZ ;  /* 0x000000fc0a0a7210 */ /* 0x000fc40007f7e0ff */
[----:B------:R-:W-:-:S03]  /*153bb0*/  IADD3 R3, P1, PT, R3, R252, RZ ;  /* 0x000000fc03037210 */ /* 0x000fc60007f3e0ff */
[----:B------:R-:W-:Y:S01]  /*153bc0*/  IMAD.X R15, R15, 0x1, R0, P3 ;  /* 0x000000010f0f7824 */ /* 0x000fe200018e0600 */
[----:B------:R-:W-:Y:S01]  /*153bd0*/  STL [R1+0x8a10], R10 ;  /* 0x008a100a01007387 */ /* 0x000fe20000100800 */
[----:B------:R-:W-:-:S03]  /*153be0*/  IADD3 R9, P3, PT, R9, R252, RZ ;  /* 0x000000fc09097210 */ /* 0x000fc60007f7e0ff */
[----:B------:R1:W-:Y:S02]  /*153bf0*/  STL [R1+0x8a0c], R14 ;  /* 0x008a0c0e01007387 */ /* 0x0003e40000100800 */
[----:B-1----:R-:W-:Y:S02]  /*153c00*/  IMAD.MOV.U32 R6, RZ, RZ, R13 ;  /* 0x000000ffff067224 */ /* 0x002fe400078e000d */
[----:B------:R-:W-:Y:S01]  /*153c10*/  STL [R1+0x8a08], R3 ;  /* 0x008a080301007387 */ /* 0x000fe20000100800 */
[----:B------:R-:W-:-:S03]  /*153c20*/  MOV R7, R14 ;  /* 0x0000000e00077202 */ /* 0x000fc60000000f00 */
        /* <DEDUP_REMOVED lines=9> */
[----:B-1----:R-:W-:Y:S01]  /*153cc0*/  IMAD.MOV.U32 R6, RZ, RZ, R10 ;  /* 0x000000ffff067224 */ /* 0x002fe200078e000a */
[----:B------:R-:W-:-:S05]  /*153cd0*/  MOV R7, R15 ;  /* 0x0000000f00077202 */ /* 0x000fca0000000f00 */
[----:B------:R1:W-:Y:S02]  /*153ce0*/  LDGSTS.E [R4+0xe80], desc[UR38][R6.64], P2 ;  /* 0x00e8000006047fae */ /* 0x0003e400091a1026 */
[----:B-1----:R-:W-:Y:S02]  /*153cf0*/  IMAD.MOV.U32 R6, RZ, RZ, R3 ;  /* 0x000000ffff067224 */ /* 0x002fe400078e0003 */
[----:B---3--:R-:W-:-:S05]  /*153d00*/  IMAD.X R12, R12, 0x1, R0, P1 ;  /* 0x000000010c0c7824 */ /* 0x008fca00008e0600 */
[----:B------:R1:W-:Y:S01]  /*153d10*/  STL [R1+0x89fc], R12 ;  /* 0x0089fc0c01007387 */ /* 0x0003e20000100800 */
[----:B----4-:R-:W-:Y:S01]  /*153d20*/  IMAD.X R11, R11, 0x1, R0, P3 ;  /* 0x000000010b0b7824 */ /* 0x010fe200018e0600 */
[----:B------:R-:W-:-:S04]  /*153d30*/  IADD3 R19, P3, PT, R19, R252, RZ ;  /* 0x000000fc13137210 */ /* 0x000fc80007f7e0ff */
[----:B------:R3:W-:Y:S01]  /*153d40*/  STL [R1+0x89f4], R11 ;  /* 0x0089f40b01007387 */ /* 0x0007e20000100800 */
[----:B------:R-:W-:-:S03]  /*153d50*/  IMAD.MOV.U32 R7, RZ, RZ, R12 ;  /* 0x000000ffff077224 */ /* 0x000fc600078e000c */
[----:B------:R-:W4:Y:S04]  /*153d60*/  LDL.LU R10, [R1+0x8850] ;  /* 0x00885000010a7983 */ /* 0x000f280000300800 */
[----:B------:R1:W-:Y:S04]  /*153d70*/  STL [R1+0x8880], R19 ;  /* 0x0088801301007387 */ /* 0x0003e80000100800 */
[----:B------:R-:W4:Y:S01]  /*153d80*/  LDL.LU R15, [R1+0x884c] ;  /* 0x00884c00010f7983 */ /* 0x000f220000300800 */
[----:B------:R-:W-:-:S03]  /*153d90*/  ISETP.NE.U32.AND P1, PT, RZ, UR10, PT ;  /* 0x0000000aff007c0c */ /* 0x000fc6000bf25070 */
[----:B------:R-:W4:Y:S01]  /*153da0*/  LDL.LU R3, [R1+0x8848] ;  /* 0x0088480001037983 */ /* 0x000f220000300800 */
[----:B--2---:R-:W-:-:S03]  /*153db0*/  IMAD.X R20, R20, 0x1, R0, P3 ;  /* 0x0000000114147824 */ /* 0x004fc600018e0600 */
[----:B------:R2:W-:Y:S04]  /*153dc0*/  LDGSTS.E [R4+0xf00], desc[UR38][R6.64], P2 ;  /* 0x00f0000006047fae */ /* 0x0005e800091a1026 */
[----:B-1----:R-:W4:Y:S04]  /*153dd0*/  LDL.LU R12, [R1+0x8844] ;  /* 0x00884400010c7983 */ /* 0x002f280000300800 */
[----:B------:R-:W-:Y:S01]  /*153de0*/  STL [R1+0x886c], R20 ;  /* 0x00886c1401007387 */ /* 0x000fe20000100800 */
[----:B--2---:R-:W-:Y:S02]  /*153df0*/  MOV R6, R9 ;  /* 0x0000000900067202 */ /* 0x004fe40000000f00 */
[----:B------:R-:W-:Y:S01]  /*153e00*/  IADD3 R8, P3, PT, R8, R252, RZ ;  /* 0x000000fc08087210 */ /* 0x000fe20007f7e0ff */
[----:B------:R-:W2:Y:S01]  /*153e10*/  LDL.LU R9, [R1+0x883c] ;  /* 0x00883c0001097983 */ /* 0x000ea20000300800 */
[----:B------:R-:W-:-:S03]  /*153e20*/  IMAD.MOV.U32 R7, RZ, RZ, R11 ;  /* 0x000000ffff077224 */ /* 0x000fc600078e000b */
[----:B------:R1:W-:Y:S04]  /*153e30*/  STL [R1+0x8870], R8 ;  /* 0x0088700801007387 */ /* 0x0003e80000100800 */
[----:B------:R-:W2:Y:S04]  /*153e40*/  LDL.LU R18, [R1+0x8840] ;  /* 0x0088400001127983 */ /* 0x000ea80000300800 */
[----:B---3--:R-:W3:Y:S04]  /*153e50*/  LDL.LU R11, [R1+0x8838] ;  /* 0x00883800010b7983 */ /* 0x008ee80000300800 */
[----:B------:R1:W-:Y:S01]  /*153e60*/  LDGSTS.E [R4+0xf80], desc[UR38][R6.64], P2 ;  /* 0x00f8000006047fae */ /* 0x0003e200091a1026 */
[----:B------:R-:W-:-:S03]  /*153e70*/  IMAD.X R17, R17, 0x1, R0, P3 ;  /* 0x0000000111117824 */ /* 0x000fc600018e0600 */
[----:B------:R-:W3:Y:S01]  /*153e80*/  LDL.LU R21, [R1+0x8834] ;  /* 0x0088340001157983 */ /* 0x000ee20000300800 */
[----:B------:R-:W-:Y:S01]  /*153e90*/  IADD3 R5, P2, PT, R5, R252, RZ ;  /* 0x000000fc05057210 */ /* 0x000fe20007f5e0ff */
[----:B-1----:R-:W-:Y:S01]  /*153ea0*/  IMAD.MOV.U32 R6, RZ, RZ, R19 ;  /* 0x000000ffff067224 */ /* 0x002fe200078e0013 */
[----:B------:R-:W-:Y:S02]  /*153eb0*/  MOV R7, R20 ;  /* 0x0000001400077202 */ /* 0x000fe40000000f00 */
[----:B------:R-:W-:Y:S01]  /*153ec0*/  IADD3 R16, P3, PT, R16, R252, RZ ;  /* 0x000000fc10107210 */ /* 0x000fe20007f7e0ff */
[----:B------:R-:W-:Y:S04]  /*153ed0*/  STL [R1+0x8868], R5 ;  /* 0x0088680501007387 */ /* 0x000fe80000100800 */
[----:B------:R1:W-:Y:S04]  /*153ee0*/  LDGSTS.E [R4+0x2800], desc[UR38][R6.64], P1 ;  /* 0x0280000006047fae */ /* 0x0003e800089a1026 */
[----:B------:R-:W-:Y:S04]  /*153ef0*/  STL [R1+0x8864], R17 ;  /* 0x0088641101007387 */ /* 0x000fe80000100800 */
[----:B------:R-:W3:Y:S01]  /*153f00*/  LDL.LU R19, [R1+0x8830] ;  /* 0x0088300001137983 */ /* 0x000ee20000300800 */
[----:B-1----:R-:W-:-:S02]  /*153f10*/  IMAD.MOV.U32 R6, RZ, RZ, R8 ;  /* 0x000000ffff067224 */ /* 0x002fc400078e0008 */
[----:B------:R-:W-:Y:S01]  /*153f20*/  IMAD.MOV.U32 R7, RZ, RZ, R17 ;  /* 0x000000ffff077224 */ /* 0x000fe200078e0011 */
[----:B------:R-:W-:Y:S04]  /*153f30*/  STL [R1+0x8860], R16 ;  /* 0x0088601001007387 */ /* 0x000fe80000100800 */
[----:B------:R1:W-:Y:S01]  /*153f40*/  LDGSTS.E [R4+0x2880], desc[UR38][R6.64], P1 ;  /* 0x0288000006047fae */ /* 0x0003e200089a1026 */
[----:B------:R-:W-:Y:S01]  /*153f50*/  IMAD.X R13, R13, 0x1, R0, P2 ;  /* 0x000000010d0d7824 */ /* 0x000fe200010e0600 */
[----:B------:R-:W-:-:S04]  /*153f60*/  IADD3.X R22, PT, PT, R22, R0, RZ, P3, !PT ;  /* 0x0000000016167210 */ /* 0x000fc80001ffe4ff */
[----:B------:R1:W-:Y:S02]  /*153f70*/  STL [R1+0x885c], R13 ;  /* 0x00885c0d01007387 */ /* 0x0003e40000100800 */
[----:B-1----:R-:W-:Y:S02]  /*153f80*/  IMAD.MOV.U32 R7, RZ, RZ, R13 ;  /* 0x000000ffff077224 */ /* 0x002fe400078e000d */
        /* <DEDUP_REMOVED lines=10> */
[----:B-1----:R-:W-:Y:S01]  /*154030*/  MOV R6, R16 ;  /* 0x0000001000067202 */ /* 0x002fe20000000f00 */
[----:B------:R-:W-:-:S05]  /*154040*/  IMAD.MOV.U32 R7, RZ, RZ, R22 ;  /* 0x000000ffff077224 */ /* 0x000fca00078e0016 */
[----:B------:R1:W-:Y:S02]  /*154050*/  LDGSTS.E [R4+0x2980], desc[UR38][R6.64], P1 ;  /* 0x0298000006047fae */ /* 0x0003e400089a1026 */
[----:B-1----:R-:W-:Y:S01]  /*154060*/  IMAD.MOV.U32 R6, RZ, RZ, R14 ;  /* 0x000000ffff067224 */ /* 0x002fe200078e000e */
[----:B----4-:R-:W-:Y:S01]  /*154070*/  IADD3 R10, P3, PT, R10, R252, RZ ;  /* 0x000000fc0a0a7210 */ /* 0x010fe20007f7e0ff */
[----:B------:R-:W-:-:S04]  /*154080*/  IMAD.X R15, R15, 0x1, R0, P2 ;  /* 0x000000010f0f7824 */ /* 0x000fc800010e0600 */
[----:B------:R-:W-:Y:S01]  /*154090*/  STL [R1+0x8850], R10 ;  /* 0x0088500a01007387 */ /* 0x000fe20000100800 */
[----:B------:R-:W-:Y:S02]  /*1540a0*/  IADD3 R3, P2, PT, R3, R252, RZ ;  /* 0x000000fc03037210 */ /* 0x000fe40007f5e0ff */
[----:B------:R-:W-:Y:S01]  /*1540b0*/  MOV R7, R15 ;  /* 0x0000000f00077202 */ /* 0x000fe20000000f00 */
[----:B------:R-:W-:Y:S04]  /*1540c0*/  STL [R1+0x884c], R15 ;  /* 0x00884c0f01007387 */ /* 0x000fe80000100800 */
[----:B------:R-:W4:Y:S01]  /*1540d0*/  LDL.LU R16, [R1+0x8814] ;  /* 0x0088140001107983 */ /* 0x000f220000300800 */
[----:B------:R-:W-:-:S03]  /*1540e0*/  IMAD.X R12, R12, 0x1, R0, P3 ;  /* 0x000000010c0c7824 */ /* 0x000fc600018e0600 */
[----:B------:R-:W-:Y:S04]  /*1540f0*/  STL [R1+0x8848], R3 ;  /* 0x0088480301007387 */ /* 0x000fe80000100800 */
[----:B------:R1:W-:Y:S04]  /*154100*/  LDGSTS.E [R4+0x2a00], desc[UR38][R6.64], P1 ;  /* 0x02a0000006047fae */ /* 0x0003e800089a1026 */
[----:B------:R2:W-:Y:S02]  /*154110*/  STL [R1+0x8844], R12 ;  /* 0x0088440c01007387 */ /* 0x0005e40000100800 */
[----:B--2---:R-:W-:-:S02]  /*154120*/  IMAD.X R9, R9, 0x1, R0, P2 ;  /* 0x0000000109097824 */ /* 0x004fc400010e0600 */
[----:B-1----:R-:W-:Y:S02]  /*154130*/  IMAD.MOV.U32 R7, RZ, RZ, R12 ;  /* 0x000000ffff077224 */ /* 0x002fe400078e000c */
[----:B------:R-:W2:Y:S01]  /*154140*/  LDL.LU R12, [R1+0x8818] ;  /* 0x00881800010c7983 */ /* 0x000ea20000300800 */
[-C--:B------:R-:W-:Y:S02]  /*154150*/  IADD3 R18, P3, PT, R18, R252.reuse, RZ ;  /* 0x000000fc12127210 */ /* 0x080fe40007f7e0ff */
[----:B---3--:R-:W-:-:S03]  /*154160*/  IADD3 R11, P2, PT, R11, R252, RZ ;  /* 0x000000fc0b0b7210 */ /* 0x008fc60007f5e0ff */
[----:B------:R-:W-:Y:S01]  /*154170*/  STL [R1+0x8840], R18 ;  /* 0x0088401201007387 */ /* 0x000fe20000100800 */
[----:B------:R-:W-:-:S03]  /*154180*/  IMAD.MOV.U32 R6, RZ, RZ, R10 ;  /* 0x000000ffff067224 */ /* 0x000fc600078e000a */
[----:B------:R1:W-:Y:S01]  /*154190*/  STL [R1+0x883c], R9 ;  /* 0x00883c0901007387 */ /* 0x0003e20000100800 */
[----:B------:R-:W-:-:S03]  /*1541a0*/  IADD3.X R21, PT, PT, R21, R0, RZ, P3, !PT ;  /* 0x0000000015157210 */ /* 0x000fc60001ffe4ff */
[----:B------:R-:W3:Y:S04]  /*1541b0*/  LDL.LU R14, [R1+0x880c] ;  /* 0x00880c00010e7983 */ /* 0x000ee80000300800 */
[----:B------:R-:W-:Y:S04]  /*1541c0*/  STL [R1+0x8838], R11 ;  /* 0x0088380b01007387 */ /* 0x000fe80000100800 */
[----:B------:R-:W-:Y:S04]  /*1541d0*/  STL [R1+0x8834], R21 ;  /* 0x0088341501007387 */ /* 0x000fe80000100800 */
[----:B------:R-:W3:Y:S04]  /*1541e0*/  LDL.LU R15, [R1+0x8804] ;  /* 0x00880400010f7983 */ /* 0x000ee80000300800 */
[----:B------:R-:W3:Y:S04]  /*1541f0*/  LDL.LU R10, [R1+0x8810] ;  /* 0x00881000010a7983 */ /* 0x000ee80000300800 */
[----:B------:R1:W-:Y:S01]  /*154200*/  LDGSTS.E [R4+0x2a80], desc[UR38][R6.64], P1 ;  /* 0x02a8000006047fae */ /* 0x0003e200089a1026 */
[----:B------:R-:W-:Y:S01]  /*154210*/  IADD3 R19, P3, PT, R19, R252, RZ ;  /* 0x000000fc13137210 */ /* 0x000fe20007f7e0ff */
[----:B-1----:R-:W-:-:S02]  /*154220*/  IMAD.MOV.U32 R6, RZ, RZ, R3 ;  /* 0x000000ffff067224 */ /* 0x002fc400078e0003 */
[----:B------:R-:W-:Y:S01]  /*154230*/  IMAD.MOV.U32 R7, RZ, RZ, R9 ;  /* 0x000000ffff077224 */ /* 0x000fe200078e0009 */
[----:B------:R-:W3:Y:S04]  /*154240*/  LDL.LU R3, [R1+0x8808] ;  /* 0x0088080001037983 */ /* 0x000ee80000300800 */
[----:B------:R-:W3:Y:S04]  /*154250*/  LDL.LU R9, [R1+0x8800] ;  /* 0x0088000001097983 */ /* 0x000ee80000300800 */
[----:B------:R1:W-:Y:S04]  /*154260*/  LDGSTS.E [R4+0x2b00], desc[UR38][R6.64], P1 ;  /* 0x02b0000006047fae */ /* 0x0003e800089a1026 */
[----:B------:R-:W-:Y:S01]  /*154270*/  STL [R1+0x8830], R19 ;  /* 0x0088301301007387 */ /* 0x000fe20000100800 */
[----:B------:R-:W-:Y:S01]  /*154280*/  IMAD.X R13, R13, 0x1, R0, P2 ;  /* 0x000000010d0d7824 */ /* 0x000fe200010e0600 */
[----:B------:R-:W-:Y:S01]  /*154290*/  IADD3 R8, P2, PT, R8, R252, RZ ;  /* 0x000000fc08087210 */ /* 0x000fe20007f5e0ff */
[----:B-1----:R-:W-:Y:S01]  /*1542a0*/  IMAD.MOV.U32 R7, RZ, RZ, R21 ;  /* 0x000000ffff077224 */ /* 0x002fe200078e0015 */
[----:B------:R-:W-:-:S02]  /*1542b0*/  MOV R6, R18 ;  /* 0x0000001200067202 */ /* 0x000fc40000000f00 */
[----:B------:R1:W-:Y:S04]  /*1542c0*/  STL [R1+0x882c], R13 ;  /* 0x00882c0d01007387 */ /* 0x0003e80000100800 */
[----:B------:R1:W-:Y:S01]  /*1542d0*/  LDGSTS.E [R4+0x2b80], desc[UR38][R6.64], P1 ;  /* 0x02b8000006047fae */ /* 0x0003e200089a1026 */
[----:B------:R-:W-:-:S03]  /*1542e0*/  IMAD.X R20, R20, 0x1, R0, P3 ;  /* 0x0000000114147824 */ /* 0x000fc600018e0600 */
[----:B------:R-:W-:Y:S01]  /*1542f0*/  STL [R1+0x8828], R8 ;  /* 0x0088280801007387 */ /* 0x000fe20000100800 */
[----:B------:R-:W-:-:S03]  /*154300*/  IMAD.X R17, R17, 0x1, R0, P2 ;  /* 0x0000000111117824 */ /* 0x000fc600010e0600 */
[----:B------:R1:W-:Y:S01]  /*154310*/  STL [R1+0x8824], R20 ;  /* 0x0088241401007387 */ /* 0x0003e20000100800 */
[----:B------:R-:W-:Y:S01]  /*154320*/  IADD3 R5, P3, PT, R5, R252, RZ ;  /* 0x000000fc05057210 */ /* 0x000fe20007f7e0ff */
[----:B-1----:R-:W-:Y:S01]  /*154330*/  IMAD.MOV.U32 R7, RZ, RZ, R13 ;  /* 0x000000ffff077224 */ /* 0x002fe200078e000d */
[----:B------:R-:W-:Y:S01]  /*154340*/  MOV R6, R11 ;  /* 0x0000000b00067202 */ /* 0x000fe20000000f00 */
[----:B------:R-:W3:Y:S04]  /*154350*/  LDL.LU R13, [R1+0x87fc] ;  /* 0x0087fc00010d7983 */ /* 0x000ee80000300800 */
[----:B------:R-:W-:Y:S04]  /*154360*/  STL [R1+0x8820], R5 ;  /* 0x0088200501007387 */ /* 0x000fe80000100800 */
[----:B------:R1:W-:Y:S04]  /*154370*/  STL [R1+0x881c], R17 ;  /* 0x00881c1101007387 */ /* 0x0003e80000100800 */
[----:B------:R-:W3:Y:S04]  /*154380*/  LDL.LU R11, [R1+0x87f4] ;  /* 0x0087f400010b7983 */ /* 0x000ee80000300800 */
[----:B------:R-:W3:Y:S04]  /*154390*/  LDL.LU R18, [R1+0x86f8] ;  /* 0x0086f80001127983 */ /* 0x000ee80000300800 */
[----:B------:R1:W-:Y:S02]  /*1543a0*/  LDGSTS.E [R4+0x2c00], desc[UR38][R6.64], P1 ;  /* 0x02c0000006047fae */ /* 0x0003e400089a1026 */
[----:B-1----:R-:W-:-:S02]  /*1543b0*/  IMAD.MOV.U32 R6, RZ, RZ, R19 ;  /* 0x000000ffff067224 */ /* 0x002fc400078e0013 */
[----:B------:R-:W-:Y:S02]  /*1543c0*/  IMAD.MOV.U32 R7, RZ, RZ, R20 ;  /* 0x000000ffff077224 */ /* 0x000fe400078e0014 */
[----:B------:R-:W3:Y:S04]  /*1543d0*/  LDL.LU R20, [R1+0x866c] ;  /* 0x00866c0001147983 */ /* 0x000ee80000300800 */
[----:B------:R1:W-:Y:S02]  /*1543e0*/  LDGSTS.E [R4+0x2c80], desc[UR38][R6.64], P1 ;  /* 0x02c8000006047fae */ /* 0x0003e400089a1026 */
[----:B-1----:R-:W-:Y:S02]  /*1543f0*/  IMAD.MOV.U32 R6, RZ, RZ, R8 ;  /* 0x000000ffff067224 */ /* 0x002fe400078e0008 */
[----:B------:R-:W3:Y:S01]  /*154400*/  LDL.LU R8, [R1+0x8670] ;  /* 0x0086700001087983 */ /* 0x000ee20000300800 */
[----:B------:R-:W-:-:S05]  /*154410*/  IMAD.MOV.U32 R7, RZ, RZ, R17 ;  /* 0x000000ffff077224 */ /* 0x000fca00078e0011 */
[----:B------:R1:W-:Y:S02]  /*154420*/  LDGSTS.E [R4+0x2d00], desc[UR38][R6.64], P1 ;  /* 0x02d0000006047fae */ /* 0x0003e400089a1026 */
[----:B-1----:R-:W-:Y:S01]  /*154430*/  IMAD.MOV.U32 R6, RZ, RZ, R5 ;  /* 0x000000ffff067224 */ /* 0x002fe200078e0005 */
[----:B----4-:R-:W-:-:S05]  /*154440*/  IADD3.X R16, PT, PT, R16, R0, RZ, P3, !PT ;  /* 0x0000000010107210 */ /* 0x010fca0001ffe4ff */
[----:B------:R1:W-:Y:S01]  /*154450*/  STL [R1+0x8814], R16 ;  /* 0x0088141001007387 */ /* 0x0003e20000100800 */
[----:B------:R-:W-:-:S03]  /*154460*/  MOV R7, R16 ;  /* 0x0000001000077202 */ /* 0x000fc60000000f00 */
[----:B------:R-:W4:Y:S04]  /*154470*/  LDL.LU R17, [R1+0x8664] ;  /* 0x0086640001117983 */ /* 0x000f280000300800 */
[----:B------:R1:W-:Y:S01]  /*154480*/  LDGSTS.E [R4+0x2d80], desc[UR38][R6.64], P1 ;  /* 0x02d8000006047fae */ /* 0x0003e200089a1026 */
[----:B--2---:R-:W-:-:S05]  /*154490*/  IADD3 R12, P2, PT, R12, R252, RZ ;  /* 0x000000fc0c0c7210 */ /* 0x004fca0007f5e0ff */
[----:B------:R2:W-:Y:S04]  /*1544a0*/  STL [R1+0x8818], R12 ;  /* 0x0088180c01007387 */ /* 0x0005e80000100800 */
[----:B------:R-:W4:Y:S04]  /*1544b0*/  LDL.LU R5, [R1+0x8668] ;  /* 0x0086680001057983 */ /* 0x000f280000300800 */
[----:B-1----:R-:W4:Y:S01]  /*1544c0*/  LDL.LU R16, [R1+0x8660] ;  /* 0x0086600001107983 */ /* 0x002f220000300800 */
[----:B---3--:R-:W-:Y:S02]  /*1544d0*/  IMAD.X R14, R14, 0x1, R0, P2 ;  /* 0x000000010e0e7824 */ /* 0x008fe400010e0600 */
[----:B------:R-:W-:Y:S01]  /*1544e0*/  IMAD.MOV.U32 R6, RZ, RZ, R12 ;  /* 0x000000ffff067224 */ /* 0x000fe200078e000c */
[----:B------:R-:W-:-:S05]  /*1544f0*/  IADD3 R10, P3, PT, R10, R252, RZ ;  /* 0x000000fc0a0a7210 */ /* 0x000fca0007f7e0ff */
[----:B------:R-:W-:Y:S01]  /*154500*/  IMAD.X R15, R15, 0x1, R0, P3 ;  /* 0x000000010f0f7824 */ /* 0x000fe200018e0600 */
[----:B------:R-:W-:Y:S04]  /*154510*/  STL [R1+0x8810], R10 ;  /* 0x0088100a01007387 */ /* 0x000fe80000100800 */
[----:B------:R1:W-:Y:S01]  /*154520*/  STL [R1+0x880c], R14 ;  /* 0x00880c0e01007387 */ /* 0x0003e20000100800 */
[-C--:B------:R-:W-:Y:S02]  /*154530*/  IADD3 R3, P2, PT, R3, R252.reuse, RZ ;  /* 0x000000fc03037210 */ /* 0x080fe40007f5e0ff */
[----:B------:R-:W-:-:S03]  /*154540*/  IADD3 R9, P3, PT, R9, R252, RZ ;  /* 0x000000fc09097210 */ /* 0x000fc60007f7e0ff */
[----:B------:R-:W-:Y:S01]  /*154550*/  STL [R1+0x8808], R3 ;  /* 0x0088080301007387 */ /* 0x000fe20000100800 */
[----:B------:R-:W-:-:S03]  /*154560*/  MOV R7, R14 ;  /* 0x0000000e00077202 */ /* 0x000fc60000000f00 */
[----:B------:R3:W-:Y:S04]  /*154570*/  STL [R1+0x8804], R15 ;  /* 0x0088040f01007387 */ /* 0x0007e80000100800 */
[----:B--2---:R-:W2:Y:S04]  /*154580*/  LDL.LU R12, [R1+0x865c] ;  /* 0x00865c00010c7983 */ /* 0x004ea80000300800 */
[----:B------:R-:W2:Y:S04]  /*154590*/  LDL.LU R22, [R1+0x8654] ;  /* 0x0086540001167983 */ /* 0x000ea80000300800 */
[----:B------:R-:W-:Y:S04]  /*1545a0*/  STL [R1+0x8800], R9 ;  /* 0x0088000901007387 */ /* 0x000fe80000100800 */
[----:B-1----:R-:W2:Y:S04]  /*1545b0*/  LDL.LU R14, [R1+0x8658] ;  /* 0x00865800010e7983 */ /* 0x002ea80000300800 */
[----:B------:R1:W-:Y:S02]  /*1545c0*/  LDGSTS.E [R4+0x2e00], desc[UR38][R6.64], P1 ;  /* 0x02e0000006047fae */ /* 0x0003e400089a1026 */
[----:B-1----:R-:W-:-:S02]  /*1545d0*/  IMAD.MOV.U32 R6, RZ, RZ, R10 ;  /* 0x000000ffff067224 */ /* 0x002fc400078e000a */
[----:B------:R-:W-:Y:S01]  /*1545e0*/  IMAD.X R13, R13, 0x1, R0, P2 ;  /* 0x000000010d0d7824 */ /* 0x000fe200010e0600 */
[----:B------:R-:W-:-:S04]  /*1545f0*/  MOV R7, R15 ;  /* 0x0000000f00077202 */ /* 0x000fc80000000f00 */
[----:B------:R1:W-:Y:S04]  /*154600*/  STL [R1+0x87fc], R13 ;  /* 0x0087fc0d01007387 */ /* 0x0003e80000100800 */
[----:B------:R1:W-:Y:S01]  /*154610*/  LDGSTS.E [R4+0x2e80], desc[UR38][R6.64], P1 ;  /* 0x02e8000006047fae */ /* 0x0003e200089a1026 */
[----:B------:R-:W-:Y:S01]  /*154620*/  IMAD.X R11, R11, 0x1, R0, P3 ;  /* 0x000000010b0b7824 */ /* 0x000fe200018e0600 */
[----:B------:R-:W-:-:S04]  /*154630*/  IADD3 R18, P3, PT, R18, R252, RZ ;  /* 0x000000fc12127210 */ /* 0x000fc80007f7e0ff */
[----:B------:R3:W-:Y:S04]  /*154640*/  STL [R1+0x87f4], R11 ;  /* 0x0087f40b01007387 */ /* 0x0007e80000100800 */
[----:B------:R-:W2:Y:S01]  /*154650*/  LDL.LU R10, [R1+0x8650] ;  /* 0x00865000010a7983 */ /* 0x000ea20000300800 */
[----:B-1----:R-:W-:Y:S02]  /*154660*/  IMAD.MOV.U32 R6, RZ, RZ, R3 ;  /* 0x000000ffff067224 */ /* 0x002fe400078e0003 */
[----:B------:R-:W-:Y:S01]  /*154670*/  IMAD.MOV.U32 R7, RZ, RZ, R13 ;  /* 0x000000ffff077224 */ /* 0x000fe200078e000d */
[----:B------:R1:W-:Y:S04]  /*154680*/  STL [R1+0x86f8], R18 ;  /* 0x0086f81201007387 */ /* 0x0003e80000100800 */
[----:B---3--:R-:W3:Y:S04]  /*154690*/  LDL.LU R15, [R1+0x864c] ;  /* 0x00864c00010f7983 */ /* 0x008ee80000300800 */
[----:B------:R-:W3:Y:S01]  /*1546a0*/  LDL.LU R3, [R1+0x8648] ;  /* 0x0086480001037983 */ /* 0x000ee20000300800 */
[----:B------:R-:W-:-:S03]  /*1546b0*/  IMAD.X R20, R20, 0x1, R0, P3 ;  /* 0x0000000114147824 */ /* 0x000fc600018e0600 */
[----:B------:R1:W-:Y:S04]  /*1546c0*/  LDGSTS.E [R4+0x2f00], desc[UR38][R6.64], P1 ;  /* 0x02f0000006047fae */ /* 0x0003e800089a1026 */
[----:B------:R-:W3:Y:S04]  /*1546d0*/  LDL.LU R13, [R1+0x8644] ;  /* 0x00864400010d7983 */ /* 0x000ee80000300800 */
[----:B------:R-:W-:Y:S01]  /*1546e0*/  STL [R1+0x866c], R20 ;  /* 0x00866c1401007387 */ /* 0x000fe20000100800 */
[----:B-1----:R-:W-:-:S03]  /*1546f0*/  MOV R6, R9 ;  /* 0x0000000900067202 */ /* 0x002fc60000000f00 */
[----:B------:R-:W3:Y:S01]  /*154700*/  LDL.LU R9, [R1+0x863c] ;  /* 0x00863c0001097983 */ /* 0x000ee20000300800 */
[----:B------:R-:W-:Y:S01]  /*154710*/  IADD3 R8, P3, PT, R8, R252, RZ ;  /* 0x000000fc08087210 */ /* 0x000fe20007f7e0ff */
[----:B------:R-:W-:-:S04]  /*154720*/  IMAD.MOV.U32 R7, RZ, RZ, R11 ;  /* 0x000000ffff077224 */ /* 0x000fc800078e000b */
[----:B------:R1:W-:Y:S04]  /*154730*/  STL [R1+0x8670], R8 ;  /* 0x0086700801007387 */ /* 0x0003e80000100800 */
        /* <DEDUP_REMOVED lines=8> */
[----:B-1----:R-:W-:Y:S01]  /*1547c0*/  IMAD.MOV.U32 R6, RZ, RZ, R18 ;  /* 0x000000ffff067224 */ /* 0x002fe200078e0012 */
[----:B------:R-:W-:-:S11]  /*1547d0*/  MOV R7, R20 ;  /* 0x0000001400077202 */ /* 0x000fd60000000f00 */
[----:B------:R1:W-:Y:S02]  /*1547e0*/  LDGSTS.E [R4+0x4800], desc[UR38][R6.64], P2 ;  /* 0x0480000006047fae */ /* 0x0003e400091a1026 */
[----:B-1----:R-:W-:Y:S02]  /*1547f0*/  IMAD.MOV.U32 R6, RZ, RZ, R8 ;  /* 0x000000ffff067224 */ /* 0x002fe400078e0008 */
[----:B----4-:R-:W-:-:S04]  /*154800*/  IMAD.X R17, R17, 0x1, R0, P3 ;  /* 0x0000000111117824 */ /* 0x010fc800018e0600 */
[----:B------:R-:W-:-:S05]  /*154810*/  IMAD.MOV.U32 R7, RZ, RZ, R17 ;  /* 0x000000ffff077224 */ /* 0x000fca00078e0011 */
[----:B------:R1:W-:Y:S01]  /*154820*/  LDGSTS.E [R4+0x4880], desc[UR38][R6.64], P2 ;  /* 0x0488000006047fae */ /* 0x0003e200091a1026 */
[-C--:B------:R-:W-:Y:S02]  /*154830*/  IADD3 R5, P1, PT, R5, R252.reuse, RZ ;  /* 0x000000fc05057210 */ /* 0x080fe40007f3e0ff */
[----:B------:R-:W-:-:S03]  /*154840*/  IADD3 R16, P3, PT, R16, R252, RZ ;  /* 0x000000fc10107210 */ /* 0x000fc60007f7e0ff */
[----:B------:R-:W-:Y:S04]  /*154850*/  STL [R1+0x8668], R5 ;  /* 0x0086680501007387 */ /* 0x000fe80000100800 */
[----:B------:R-:W-:Y:S04]  /*154860*/  STL [R1+0x8664], R17 ;  /* 0x0086641101007387 */ /* 0x000fe80000100800 */
[----:B------:R-:W4:Y:S04]  /*154870*/  LDL.LU R18, [R1+0x8630] ;  /* 0x0086300001127983 */ /* 0x000f280000300800 */
[----:B------:R-:W-:Y:S01]  /*154880*/  STL [R1+0x8660], R16 ;  /* 0x0086601001007387 */ /* 0x000fe20000100800 */
[----:B-1----:R-:W-:-:S02]  /*154890*/  IMAD.MOV.U32 R6, RZ, RZ, R5 ;  /* 0x000000ffff067224 */ /* 0x002fc400078e0005 */
[----:B--2---:R-:W-:Y:S01]  /*1548a0*/  IMAD.X R12, R12, 0x1, R0, P1 ;  /* 0x000000010c0c7824 */ /* 0x004fe200008e0600 */
[----:B------:R-:W-:-:S04]  /*1548b0*/  IADD3.X R22, PT, PT, R22, R0, RZ, P3, !PT ;  /* 0x0000000016167210 */ /* 0x000fc80001ffe4ff */
[----:B------:R1:W-:Y:S01]  /*1548c0*/  STL [R1+0x865c], R12 ;  /* 0x00865c0c01007387 */ /* 0x0003e20000100800 */
[----:B------:R-:W-:-:S03]  /*1548d0*/  IMAD.MOV.U32 R7, RZ, RZ, R12 ;  /* 0x000000ffff077224 */ /* 0x000fc600078e000c */
[----:B------:R-:W2:Y:S01]  /*1548e0*/  LDL.LU R8, [R1+0x8628] ;  /* 0x0086280001087983 */ /* 0x000ea20000300800 */
[----:B------:R-:W-:-:S03]  /*1548f0*/  IADD3 R14, P1, PT, R14, R252, RZ ;  /* 0x000000fc0e0e7210 */ /* 0x000fc60007f3e0ff */
[----:B------:R1:W-:Y:S04]  /*154900*/  LDGSTS.E [R4+0x4900], desc[UR38][R6.64], P2 ;  /* 0x0490000006047fae */ /* 0x0003e800091a1026 */
[----:B-1----:R-:W2:Y:S04]  /*154910*/  LDL.LU R12, [R1+0x862c] ;  /* 0x00862c00010c7983 */ /* 0x002ea80000300800 */
[----:B------:R-:W-:Y:S04]  /*154920*/  STL [R1+0x8658], R14 ;  /* 0x0086580e01007387 */ /* 0x000fe80000100800 */
[----:B------:R-:W-:Y:S04]  /*154930*/  STL [R1+0x8654], R22 ;  /* 0x0086541601007387 */ /* 0x000fe80000100800 */
[----:B------:R-:W2:Y:S04]  /*154940*/  LDL.LU R20, [R1+0x8624] ;  /* 0x0086240001147983 */ /* 0x000ea80000300800 */
[----:B------:R-:W2:Y:S01]  /*154950*/  LDL.LU R17, [R1+0x861c] ;  /* 0x00861c0001117983 */ /* 0x000ea20000300800 */
[----:B------:R-:W-:-:S03]  /*154960*/  MOV R6, R16 ;  /* 0x0000001000067202 */ /* 0x000fc60000000f00 */
[----:B------:R-:W2:Y:S01]  /*154970*/  LDL.LU R5, [R1+0x8620] ;  /* 0x0086200001057983 */ /* 0x000ea20000300800 */
[----:B------:R-:W-:-:S05]  /*154980*/  IMAD.MOV.U32 R7, RZ, RZ, R22 ;  /* 0x000000ffff077224 */ /* 0x000fca00078e0016 */
[----:B------:R1:W-:Y:S01]  /*154990*/  LDGSTS.E [R4+0x4980], desc[UR38][R6.64], P2 ;  /* 0x0498000006047fae */ /* 0x0003e200091a1026 */
[-C--:B------:R-:W-:Y:S01]  /*1549a0*/  IADD3 R10, P3, PT, R10, R252.reuse, RZ ;  /* 0x000000fc0a0a7210 */ /* 0x080fe20007f7e0ff */
[----:B---3--:R-:W-:Y:S02]  /*1549b0*/  IMAD.X R15, R15, 0x1, R0, P1 ;  /* 0x000000010f0f7824 */ /* 0x008fe400008e0600 */
[----:B-1----:R-:W-:Y:S01]  /*1549c0*/  IMAD.MOV.U32 R6, RZ, RZ, R14 ;  /* 0x000000ffff067224 */ /* 0x002fe200078e000e */
[----:B------:R-:W-:Y:S02]  /*1549d0*/  IADD3 R3, P1, PT, R3, R252, RZ ;  /* 0x000000fc03037210 */ /* 0x000fe40007f3e0ff */
[----:B------:R-:W-:Y:S01]  /*1549e0*/  MOV R7, R15 ;  /* 0x0000000f00077202 */ /* 0x000fe20000000f00 */
[----:B------:R-:W-:Y:S01]  /*1549f0*/  STL [R1+0x8650], R10 ;  /* 0x0086500a01007387 */ /* 0x000fe20000100800 */
[----:B------:R-:W-:-:S03]  /*154a00*/  IMAD.X R13, R13, 0x1, R0, P3 ;  /* 0x000000010d0d7824 */ /* 0x000fc600018e0600 */
[----:B------:R-:W-:Y:S04]  /*154a10*/  STL [R1+0x864c], R15 ;  /* 0x00864c0f01007387 */ /* 0x000fe80000100800 */
[----:B------:R-:W3:Y:S04]  /*154a20*/  LDL.LU R16, [R1+0x8614] ;  /* 0x0086140001107983 */ /* 0x000ee80000300800 */
[----:B------:R-:W-:Y:S01]  /*154a30*/  STL [R1+0x8648], R3 ;  /* 0x0086480301007387 */ /* 0x000fe20000100800 */
[----:B------:R-:W-:-:S03]  /*154a40*/  IMAD.X R9, R9, 0x1, R0, P1 ;  /* 0x0000000109097824 */ /* 0x000fc600008e0600 */
[----:B------:R1:W-:Y:S04]  /*154a50*/  LDGSTS.E [R4+0x4a00], desc[UR38][R6.64], P2 ;  /* 0x04a0000006047fae */ /* 0x0003e800091a1026 */
[----:B------:R1:W-:Y:S01]  /*154a60*/  STL [R1+0x8644], R13 ;  /* 0x0086440d01007387 */ /* 0x0003e20000100800 */
[-C--:B------:R-:W-:Y:S01]  /*154a70*/  IADD3 R19, P3, PT, R19, R252.reuse, RZ ;  /* 0x000000fc13137210 */ /* 0x080fe20007f7e0ff */
[----:B-1----:R-:W-:Y:S01]  /*154a80*/  IMAD.MOV.U32 R7, RZ, RZ, R13 ;  /* 0x000000ffff077224 */ /* 0x002fe200078e000d */
[----:B------:R-:W-:Y:S01]  /*154a90*/  IADD3 R11, P1, PT, R11, R252, RZ ;  /* 0x000000fc0b0b7210 */ /* 0x000fe20007f3e0ff */
[----:B------:R-:W3:Y:S01]  /*154aa0*/  LDL.LU R13, [R1+0x8618] ;  /* 0x00861800010d7983 */ /* 0x000ee20000300800 */
[----:B------:R-:W-:-:S03]  /*154ab0*/  IADD3.X R21, PT, PT, R21, R0, RZ, P3, !PT ;  /* 0x0000000015157210 */ /* 0x000fc60001ffe4ff */
[----:B------:R-:W-:Y:S01]  /*154ac0*/  STL [R1+0x8640], R19 ;  /* 0x0086401301007387 */ /* 0x000fe20000100800 */
[----:B------:R-:W-:-:S03]  /*154ad0*/  IMAD.MOV.U32 R6, RZ, RZ, R10 ;  /* 0x000000ffff067224 */ /* 0x000fc600078e000a */
        /* <DEDUP_REMOVED lines=9> */
[----:B------:R-:W-:-:S03]  /*154b70*/  IMAD.MOV.U32 R7, RZ, RZ, R9 ;  /* 0x000000ffff077224 */ /* 0x000fc600078e0009 */
[----:B------:R-:W3:Y:S04]  /*154b80*/  LDL.LU R9, [R1+0x8600] ;  /* 0x0086000001097983 */ /* 0x000ee80000300800 */
[----:B------:R1:W-:Y:S02]  /*154b90*/  LDGSTS.E [R4+0x4b00], desc[UR38][R6.64], P2 ;  /* 0x04b0000006047fae */ /* 0x0003e400091a1026 */
[----:B-1----:R-:W-:Y:S01]  /*154ba0*/  MOV R6, R19 ;  /* 0x0000001300067202 */ /* 0x002fe20000000f00 */
[----:B------:R-:W-:-:S05]  /*154bb0*/  IMAD.MOV.U32 R7, RZ, RZ, R21 ;  /* 0x000000ffff077224 */ /* 0x000fca00078e0015 */
[----:B------:R1:W-:Y:S02]  /*154bc0*/  LDGSTS.E [R4+0x4b80], desc[UR38][R6.64], P2 ;  /* 0x04b8000006047fae */ /* 0x0003e400091a1026 */
[----:B-1----:R-:W-:Y:S02]  /*154bd0*/  MOV R6, R11 ;  /* 0x0000000b00067202 */ /* 0x002fe40000000f00 */
[----:B----4-:R-:W-:-:S05]  /*154be0*/  IADD3 R18, P3, PT, R18, R252, RZ ;  /* 0x000000fc12127210 */ /* 0x010fca0007f7e0ff */
[----:B------:R-:W-:Y:S01]  /*154bf0*/  STL [R1+0x8630], R18 ;  /* 0x0086301201007387 */ /* 0x000fe20000100800 */
[----:B--2---:R-:W-:Y:S01]  /*154c00*/  IMAD.X R12, R12, 0x1, R0, P1 ;  /* 0x000000010c0c7824 */ /* 0x004fe200008e0600 */
[----:B------:R-:W-:-:S04]  /*154c10*/  IADD3 R8, P1, PT, R8, R252, RZ ;  /* 0x000000fc08087210 */ /* 0x000fc80007f3e0ff */
[----:B------:R1:W-:Y:S01]  /*154c20*/  STL [R1+0x862c], R12 ;  /* 0x00862c0c01007387 */ /* 0x0003e20000100800 */
[----:B------:R-:W-:Y:S02]  /*154c30*/  IMAD.MOV.U32 R7, RZ, RZ, R12 ;  /* 0x000000ffff077224 */ /* 0x000fe400078e000c */
[--C-:B------:R-:W-:Y:S01]  /*154c40*/  IMAD.X R20, R20, 0x1, R0.reuse, P3 ;  /* 0x0000000114147824 */ /* 0x100fe200018e0600 */
[----:B------:R-:W-:Y:S01]  /*154c50*/  STL [R1+0x8628], R8 ;  /* 0x0086280801007387 */ /* 0x000fe20000100800 */
[----:B------:R-:W-:-:S03]  /*154c60*/  IMAD.X R17, R17, 0x1, R0, P1 ;  /* 0x0000000111117824 */ /* 0x000fc600008e0600 */
[----:B------:R2:W-:Y:S01]  /*154c70*/  STL [R1+0x8624], R20 ;  /* 0x0086241401007387 */ /* 0x0005e20000100800 */
[----:B------:R-:W-:-:S03]  /*154c80*/  IADD3 R5, P3, PT, R5, R252, RZ ;  /* 0x000000fc05057210 */ /* 0x000fc60007f7e0ff */
[----:B-1----:R-:W4:Y:S04]  /*154c90*/  LDL.LU R12, [R1+0x85fc] ;  /* 0x0085fc00010c7983 */ /* 0x002f280000300800 */
        /* <DEDUP_REMOVED lines=9> */
[----:B---3--:R-:W-:Y:S01]  /*154d30*/  IADD3.X R16, PT, PT, R16, R0, RZ, P3, !PT ;  /* 0x0000000010107210 */ /* 0x008fe20001ffe4ff */
[----:B-1----:R-:W-:Y:S02]  /*154d40*/  IMAD.MOV.U32 R6, RZ, RZ, R8 ;  /* 0x000000ffff067224 */ /* 0x002fe400078e0008 */
[----:B------:R-:W3:Y:S01]  /*154d50*/  LDL.LU R8, [R1+0x8470] ;  /* 0x0084700001087983 */ /* 0x000ee20000300800 */
[----:B------:R-:W-:Y:S01]  /*154d60*/  IMAD.MOV.U32 R7, RZ, RZ, R17 ;  /* 0x000000ffff077224 */ /* 0x000fe200078e0011 */
[----:B------:R-:W-:-:S02]  /*154d70*/  IADD3 R13, P1, PT, R13, R252, RZ ;  /* 0x000000fc0d0d7210 */ /* 0x000fc40007f3e0ff */
[----:B------:R1:W-:Y:S04]  /*154d80*/  STL [R1+0x8614], R16 ;  /* 0x0086141001007387 */ /* 0x0003e80000100800 */
[----:B------:R1:W-:Y:S04]  /*154d90*/  LDGSTS.E [R4+0x4d00], desc[UR38][R6.64], P2 ;  /* 0x04d0000006047fae */ /* 0x0003e800091a1026 */
[----:B------:R-:W3:Y:S01]  /*154da0*/  LDL.LU R17, [R1+0x8464] ;  /* 0x0084640001117983 */ /* 0x000ee20000300800 */
[----:B------:R-:W-:-:S03]  /*154db0*/  IMAD.X R14, R14, 0x1, R0, P1 ;  /* 0x000000010e0e7824 */ /* 0x000fc600008e0600 */
[----:B------:R1:W-:Y:S02]  /*154dc0*/  STL [R1+0x8618], R13 ;  /* 0x0086180d01007387 */ /* 0x0003e40000100800 */
[----:B-1----:R-:W-:Y:S01]  /*154dd0*/  IMAD.MOV.U32 R6, RZ, RZ, R5 ;  /* 0x000000ffff067224 */ /* 0x002fe200078e0005 */
[----:B------:R-:W-:Y:S01]  /*154de0*/  MOV R7, R16 ;  /* 0x0000001000077202 */ /* 0x000fe20000000f00 */
[----:B------:R-:W3:Y:S04]  /*154df0*/  LDL.LU R5, [R1+0x8468] ;  /* 0x0084680001057983 */ /* 0x000ee80000300800 */
[----:B------:R-:W3:Y:S04]  /*154e00*/  LDL.LU R16, [R1+0x8460] ;  /* 0x0084600001107983 */ /* 0x000ee80000300800 */
[----:B------:R1:W-:Y:S01]  /*154e10*/  LDGSTS.E [R4+0x4d80], desc[UR38][R6.64], P2 ;  /* 0x04d8000006047fae */ /* 0x0003e200091a1026 */
[----:B------:R-:W-:-:S05]  /*154e20*/  IADD3 R10, P3, PT, R10, R252, RZ ;  /* 0x000000fc0a0a7210 */ /* 0x000fca0007f7e0ff */
[----:B------:R-:W-:Y:S01]  /*154e30*/  IMAD.X R15, R15, 0x1, R0, P3 ;  /* 0x000000010f0f7824 */ /* 0x000fe200018e0600 */
[----:B------:R-:W-:Y:S04]  /*154e40*/  STL [R1+0x8610], R10 ;  /* 0x0086100a01007387 */ /* 0x000fe80000100800 */
[----:B------:R1:W-:Y:S02]  /*154e50*/  STL [R1+0x860c], R14 ;  /* 0x00860c0e01007387 */ /* 0x0003e40000100800 */
[----:B-1----:R-:W-:Y:S01]  /*154e60*/  IMAD.MOV.U32 R6, RZ, RZ, R13 ;  /* 0x000000ffff067224 */ /* 0x002fe200078e000d */
[-C--:B------:R-:W-:Y:S02]  /*154e70*/  IADD3 R3, P1, PT, R3, R252.reuse, RZ ;  /* 0x000000fc03037210 */ /* 0x080fe40007f3e0ff */
[----:B------:R-:W-:-:S03]  /*154e80*/  IADD3 R9, P3, PT, R9, R252, RZ ;  /* 0x000000fc09097210 */ /* 0x000fc60007f7e0ff */
[----:B------:R-:W-:Y:S01]  /*154e90*/  STL [R1+0x8608], R3 ;  /* 0x0086080301007387 */ /* 0x000fe20000100800 */
[----:B------:R-:W-:-:S03]  /*154ea0*/  MOV R7, R14 ;  /* 0x0000000e00077202 */ /* 0x000fc60000000f00 */
[----:B------:R1:W-:Y:S04]  /*154eb0*/  STL [R1+0x8604], R15 ;  /* 0x0086040f01007387 */ /* 0x0003e80000100800 */
[----:B------:R-:W3:Y:S04]  /*154ec0*/  LDL.LU R13, [R1+0x845c] ;  /* 0x00845c00010d7983 */ /* 0x000ee80000300800 */
[----:B------:R-:W3:Y:S04]  /*154ed0*/  LDL.LU R22, [R1+0x8454] ;  /* 0x0084540001167983 */ /* 0x000ee80000300800 */
[----:B------:R-:W-:Y:S04]  /*154ee0*/  STL [R1+0x8600], R9 ;  /* 0x0086000901007387 */ /* 0x000fe80000100800 */
[----:B------:R-:W3:Y:S01]  /*154ef0*/  LDL.LU R14, [R1+0x8458] ;  /* 0x00845800010e7983 */ /* 0x000ee20000300800 */
        /* <DEDUP_REMOVED lines=8> */
[----:B----4-:R-:W-:-:S05]  /*154f80*/  IMAD.X R12, R12, 0x1, R0, P1 ;  /* 0x000000010c0c7824 */ /* 0x010fca00008e0600 */
[----:B------:R1:W-:Y:S01]  /*154f90*/  STL [R1+0x85fc], R12 ;  /* 0x0085fc0c01007387 */ /* 0x0003e20000100800 */
[----:B------:R-:W-:Y:S01]  /*154fa0*/  IMAD.X R11, R11, 0x1, R0, P3 ;  /* 0x000000010b0b7824 */ /* 0x000fe200018e0600 */
[----:B------:R-:W-:-:S04]  /*154fb0*/  IADD3 R19, P3, PT, R19, R252, RZ ;  /* 0x000000fc13137210 */ /* 0x000fc80007f7e0ff */
[----:B------:R4:W-:Y:S01]  /*154fc0*/  STL [R1+0x85f4], R11 ;  /* 0x0085f40b01007387 */ /* 0x0009e20000100800 */
[----:B------:R-:W-:-:S03]  /*154fd0*/  IMAD.MOV.U32 R7, RZ, RZ, R12 ;  /* 0x000000ffff077224 */ /* 0x000fc600078e000c */
[----:B------:R-:W3:Y:S04]  /*154fe0*/  LDL.LU R10, [R1+0x8450] ;  /* 0x00845000010a7983 */ /* 0x000ee80000300800 */
[----:B------:R1:W-:Y:S04]  /*154ff0*/  STL [R1+0x84f8], R19 ;  /* 0x0084f81301007387 */ /* 0x0003e80000100800 */
[----:B------:R-:W3:Y:S01]  /*155000*/  LDL.LU R15, [R1+0x844c] ;  /* 0x00844c00010f7983 */ /* 0x000ee20000300800 */
[----:B------:R-:W-:-:S03]  /*155010*/  ISETP.NE.U32.AND P1, PT, RZ, UR10, PT ;  /* 0x0000000aff007c0c */ /* 0x000fc6000bf25070 */
[----:B------:R-:W3:Y:S01]  /*155020*/  LDL.LU R3, [R1+0x8448] ;  /* 0x0084480001037983 */ /* 0x000ee20000300800 */
[----:B--2---:R-:W-:-:S03]  /*155030*/  IMAD.X R20, R20, 0x1, R0, P3 ;  /* 0x0000000114147824 */ /* 0x004fc600018e0600 */
[----:B------:R2:W-:Y:S04]  /*155040*/  LDGSTS.E [R4+0x4f00], desc[UR38][R6.64], P2 ;  /* 0x04f0000006047fae */ /* 0x0005e800091a1026 */
[----:B-1----:R-:W3:Y:S04]  /*155050*/  LDL.LU R12, [R1+0x8444] ;  /* 0x00844400010c7983 */ /* 0x002ee80000300800 */
[----:B------:R-:W-:Y:S01]  /*155060*/  STL [R1+0x846c], R20 ;  /* 0x00846c1401007387 */ /* 0x000fe20000100800 */
[----:B--2---:R-:W-:Y:S02]  /*155070*/  MOV R6, R9 ;  /* 0x0000000900067202 */ /* 0x004fe40000000f00 */
[----:B---3--:R-:W-:Y:S01]  /*155080*/  IADD3 R8, P3, PT, R8, R252, RZ ;  /* 0x000000fc08087210 */ /* 0x008fe20007f7e0ff */
[----:B------:R-:W2:Y:S01]  /*155090*/  LDL.LU R9, [R1+0x843c] ;  /* 0x00843c0001097983 */ /* 0x000ea20000300800 */
[----:B------:R-:W-:-:S03]  /*1550a0*/  IMAD.MOV.U32 R7, RZ, RZ, R11 ;  /* 0x000000ffff077224 */ /* 0x000fc600078e000b */
[----:B------:R1:W-:Y:S04]  /*1550b0*/  STL [R1+0x8470], R8 ;  /* 0x0084700801007387 */ /* 0x0003e80000100800 */
[----:B------:R-:W3:Y:S04]  /*1550c0*/  LDL.LU R18, [R1+0x8440] ;  /* 0x0084400001127983 */ /* 0x000ee80000300800 */
[----:B----4-:R-:W4:Y:S04]  /*1550d0*/  LDL.LU R11, [R1+0x8438] ;  /* 0x00843800010b7983 */ /* 0x010f280000300800 */
[----:B------:R1:W-:Y:S01]  /*1550e0*/  LDGSTS.E [R4+0x4f80], desc[UR38][R6.64], P2 ;  /* 0x04f8000006047fae */ /* 0x0003e200091a1026 */
[----:B------:R-:W-:-:S03]  /*1550f0*/  IMAD.X R17, R17, 0x1, R0, P3 ;  /* 0x0000000111117824 */ /* 0x000fc600018e0600 */
[----:B------:R-:W4:Y:S01]  /*155100*/  LDL.LU R21, [R1+0x8434] ;  /* 0x0084340001157983 */ /* 0x000f220000300800 */
[----:B------:R-:W-:Y:S01]  /*155110*/  IADD3 R5, P2, PT, R5, R252, RZ ;  /* 0x000000fc05057210 */ /* 0x000fe20007f5e0ff */
[----:B-1----:R-:W-:Y:S01]  /*155120*/  IMAD.MOV.U32 R6, RZ, RZ, R19 ;  /* 0x000000ffff067224 */ /* 0x002fe200078e0013 */
[----:B------:R-:W-:Y:S02]  /*155130*/  MOV R7, R20 ;  /* 0x0000001400077202 */ /* 0x000fe40000000f00 */
[----:B------:R-:W-:Y:S01]  /*155140*/  IADD3 R16, P3, PT, R16, R252, RZ ;  /* 0x000000fc10107210 */ /* 0x000fe20007f7e0ff */
[----:B------:R-:W-:Y:S04]  /*155150*/  STL [R1+0x8468], R5 ;  /* 0x0084680501007387 */ /* 0x000fe80000100800 */
[----:B------:R1:W-:Y:S04]  /*155160*/  LDGSTS.E [R4+0x6800], desc[UR38][R6.64], P1 ;  /* 0x0680000006047fae */ /* 0x0003e800089a1026 */
[----:B------:R-:W-:Y:S04]  /*155170*/  STL [R1+0x8464], R17 ;  /* 0x0084641101007387 */ /* 0x000fe80000100800 */
[----:B------:R-:W4:Y:S01]  /*155180*/  LDL.LU R19, [R1+0x8430] ;  /* 0x0084300001137983 */ /* 0x000f220000300800 */
        /* <DEDUP_REMOVED lines=8> */
[----:B------:R-:W4:Y:S01]  /*155210*/  LDL.LU R8, [R1+0x8428] ;  /* 0x0084280001087983 */ /* 0x000f220000300800 */
[----:B------:R-:W-:-:S03]  /*155220*/  IADD3 R14, P2, PT, R14, R252, RZ ;  /* 0x000000fc0e0e7210 */ /* 0x000fc60007f5e0ff */
[----:B------:R-:W4:Y:S01]  /*155230*/  LDL.LU R13, [R1+0x842c] ;  /* 0x00842c00010d7983 */ /* 0x000f220000300800 */
[----:B------:R-:W-:-:S03]  /*155240*/  IMAD.MOV.U32 R6, RZ, RZ, R5 ;  /* 0x000000ffff067224 */ /* 0x000fc600078e0005 */
[----:B------:R-:W-:Y:S04]  /*155250*/  STL [R1+0x8458], R14 ;  /* 0x0084580e01007387 */ /* 0x000fe80000100800 */
[----:B------:R-:W-:Y:S04]  /*155260*/  STL [R1+0x8454], R22 ;  /* 0x0084541601007387 */ /* 0x000fe80000100800 */
[----:B------:R-:W4:Y:S04]  /*155270*/  LDL.LU R20, [R1+0x8424] ;  /* 0x0084240001147983 */ /* 0x000f280000300800 */
[----:B------:R-:W4:Y:S04]  /*155280*/  LDL.LU R17, [R1+0x841c] ;  /* 0x00841c0001117983 */ /* 0x000f280000300800 */
[----:B------:R-:W4:Y:S04]  /*155290*/  LDL.LU R5, [R1+0x8420] ;  /* 0x0084200001057983 */ /* 0x000f280000300800 */
[----:B------:R1:W-:Y:S02]  /*1552a0*/  LDGSTS.E [R4+0x6900], desc[UR38][R6.64], P1 ;  /* 0x0690000006047fae */ /* 0x0003e400089a1026 */
[----:B-1----:R-:W-:Y:S01]  /*1552b0*/  MOV R6, R16 ;  /* 0x0000001000067202 */ /* 0x002fe20000000f00 */
[----:B------:R-:W-:-:S05]  /*1552c0*/  IMAD.MOV.U32 R7, RZ, RZ, R22 ;  /* 0x000000ffff077224 */ /* 0x000fca00078e0016 */
[----:B------:R1:W-:Y:S02]  /*1552d0*/  LDGSTS.E [R4+0x6980], desc[UR38][R6.64], P1 ;  /* 0x0698000006047fae */ /* 0x0003e400089a1026 */
[----:B-1----:R-:W-:Y:S01]  /*1552e0*/  IMAD.MOV.U32 R6, RZ, RZ, R14 ;  /* 0x000000ffff067224 */ /* 0x002fe200078e000e */
[----:B------:R-:W-:Y:S01]  /*1552f0*/  IADD3 R10, P3, PT, R10, R252, RZ ;  /* 0x000000fc0a0a7210 */ /* 0x000fe20007f7e0ff */
        /* <DEDUP_REMOVED lines=9> */
[----:B------:R3:W-:Y:S01]  /*155390*/  STL [R1+0x8444], R12 ;  /* 0x0084440c01007387 */ /* 0x0007e20000100800 */
[----:B--2---:R-:W-:Y:S02]  /*1553a0*/  IMAD.X R9, R9, 0x1, R0, P2 ;  /* 0x0000000109097824 */ /* 0x004fe400010e0600 */
[----:B-1----:R-:W-:-:S02]  /*1553b0*/  IMAD.MOV.U32 R7, RZ, RZ, R12 ;  /* 0x000000ffff077224 */ /* 0x002fc400078e000c */
[----:B---3--:R-:W2:Y:S01]  /*1553c0*/  LDL.LU R12, [R1+0x8418] ;  /* 0x00841800010c7983 */ /* 0x008ea20000300800 */
[-C--:B------:R-:W-:Y:S02]  /*1553d0*/  IADD3 R18, P3, PT, R18, R252.reuse, RZ ;  /* 0x000000fc12127210 */ /* 0x080fe40007f7e0ff */
[----:B----4-:R-:W-:-:S03]  /*1553e0*/  IADD3 R11, P2, PT, R11, R252, RZ ;  /* 0x000000fc0b0b7210 */ /* 0x010fc60007f5e0ff */
[----:B------:R-:W-:Y:S01]  /*1553f0*/  STL [R1+0x8440], R18 ;  /* 0x0084401201007387 */ /* 0x000fe20000100800 */
[----:B------:R-:W-:-:S03]  /*155400*/  IMAD.MOV.U32 R6, RZ, RZ, R10 ;  /* 0x000000ffff067224 */ /* 0x000fc600078e000a */
[----:B------:R1:W-:Y:S01]  /*155410*/  STL [R1+0x843c], R9 ;  /* 0x00843c0901007387 */ /* 0x0003e20000100800 */
[----:B------:R-:W-:-:S03]  /*155420*/  IADD3.X R21, PT, PT, R21, R0, RZ, P3, !PT ;  /* 0x0000000015157210 */ /* 0x000fc60001ffe4ff */
[----:B------:R-:W3:Y:S04]  /*155430*/  LDL.LU R14, [R1+0x840c] ;  /* 0x00840c00010e7983 */ /* 0x000ee80000300800 */
[----:B------:R-:W-:Y:S04]  /*155440*/  STL [R1+0x8438], R11 ;  /* 0x0084380b01007387 */ /* 0x000fe80000100800 */
[----:B------:R-:W-:Y:S04]  /*155450*/  STL [R1+0x8434], R21 ;  /* 0x0084341501007387 */ /* 0x000fe80000100800 */
[----:B------:R-:W4:Y:S04]  /*155460*/  LDL.LU R15, [R1+0x8404] ;  /* 0x00840400010f7983 */ /* 0x000f280000300800 */
[----:B------:R-:W4:Y:S04]  /*155470*/  LDL.LU R10, [R1+0x8410] ;  /* 0x00841000010a7983 */ /* 0x000f280000300800 */
[----:B------:R1:W-:Y:S01]  /*155480*/  LDGSTS.E [R4+0x6a80], desc[UR38][R6.64], P1 ;  /* 0x06a8000006047fae */ /* 0x0003e200089a1026 */
[----:B------:R-:W-:Y:S01]  /*155490*/  IADD3 R19, P3, PT, R19, R252, RZ ;  /* 0x000000fc13137210 */ /* 0x000fe20007f7e0ff */
[----:B-1----:R-:W-:-:S02]  /*1554a0*/  IMAD.MOV.U32 R6, RZ, RZ, R3 ;  /* 0x000000ffff067224 */ /* 0x002fc400078e0003 */
[----:B------:R-:W-:Y:S01]  /*1554b0*/  IMAD.MOV.U32 R7, RZ, RZ, R9 ;  /* 0x000000ffff077224 */ /* 0x000fe200078e0009 */
[----:B------:R-:W4:Y:S04]  /*1554c0*/  LDL.LU R3, [R1+0x8408] ;  /* 0x0084080001037983 */ /* 0x000f280000300800 */
[----:B------:R-:W4:Y:S04]  /*1554d0*/  LDL.LU R9, [R1+0x8400] ;  /* 0x0084000001097983 */ /* 0x000f280000300800 */
[----:B------:R1:W-:Y:S04]  /*1554e0*/  LDGSTS.E [R4+0x6b00], desc[UR38][R6.64], P1 ;  /* 0x06b0000006047fae */ /* 0x0003e800089a1026 */
[----:B------:R-:W-:Y:S01]  /*1554f0*/  STL [R1+0x8430], R19 ;  /* 0x0084301301007387 */ /* 0x000fe20000100800 */
[----:B-1----:R-:W-:Y:S01]  /*155500*/  MOV R6, R18 ;  /* 0x0000001200067202 */ /* 0x002fe20000000f00 */
[----:B------:R-:W-:-:S02]  /*155510*/  IMAD.MOV.U32 R7, RZ, RZ, R21 ;  /* 0x000000ffff077224 */ /* 0x000fc400078e0015 */
[--C-:B------:R-:W-:Y:S01]  /*155520*/  IMAD.X R13, R13, 0x1, R0.reuse, P2 ;  /* 0x000000010d0d7824 */ /* 0x100fe200010e0600 */
[----:B------:R-:W-:Y:S02]  /*155530*/  IADD3 R8, P2, PT, R8, R252, RZ ;  /* 0x000000fc08087210 */ /* 0x000fe40007f5e0ff */
[----:B------:R1:W-:Y:S04]  /*155540*/  LDGSTS.E [R4+0x6b80], desc[UR38][R6.64], P1 ;  /* 0x06b8000006047fae */ /* 0x0003e800089a1026 */
[----:B------:R1:W-:Y:S01]  /*155550*/  STL [R1+0x842c], R13 ;  /* 0x00842c0d01007387 */ /* 0x0003e20000100800 */
[----:B------:R-:W-:-:S03]  /*155560*/  IMAD.X R20, R20, 0x1, R0, P3 ;  /* 0x0000000114147824 */ /* 0x000fc600018e0600 */
[----:B------:R-:W-:Y:S01]  /*155570*/  STL [R1+0x8428], R8 ;  /* 0x0084280801007387 */ /* 0x000fe20000100800 */
[----:B------:R-:W-:-:S03]  /*155580*/  IMAD.X R17, R17, 0x1, R0, P2 ;  /* 0x0000000111117824 */ /* 0x000fc600010e0600 */
[----:B------:R1:W-:Y:S01]  /*155590*/  STL [R1+0x8424], R20 ;  /* 0x0084241401007387 */ /* 0x0003e20000100800 */
[----:B------:R-:W-:Y:S01]  /*1555a0*/  IADD3 R5, P3, PT, R5, R252, RZ ;  /* 0x000000fc05057210 */ /* 0x000fe20007f7e0ff */
[----:B-1----:R-:W-:Y:S01]  /*1555b0*/  IMAD.MOV.U32 R7, RZ, RZ, R13 ;  /* 0x000000ffff077224 */ /* 0x002fe200078e000d */
[----:B------:R-:W-:Y:S01]  /*1555c0*/  MOV R6, R11 ;  /* 0x0000000b00067202 */ /* 0x000fe20000000f00 */
[----:B------:R-:W4:Y:S04]  /*1555d0*/  LDL.LU R13, [R1+0x83fc] ;  /* 0x0083fc00010d7983 */ /* 0x000f280000300800 */
[----:B------:R-:W-:Y:S04]  /*1555e0*/  STL [R1+0x8420], R5 ;  /* 0x0084200501007387 */ /* 0x000fe80000100800 */
[----:B------:R1:W-:Y:S04]  /*1555f0*/  STL [R1+0x841c], R17 ;  /* 0x00841c1101007387 */ /* 0x0003e80000100800 */
[----:B------:R-:W4:Y:S04]  /*155600*/  LDL.LU R11, [R1+0x83f4] ;  /* 0x0083f400010b7983 */ /* 0x000f280000300800 */
[----:B------:R-:W4:Y:S04]  /*155610*/  LDL.LU R18, [R1+0x82f8] ;  /* 0x0082f80001127983 */ /* 0x000f280000300800 */
[----:B------:R1:W-:Y:S02]  /*155620*/  LDGSTS.E [R4+0x6c00], desc[UR38][R6.64], P1 ;  /* 0x06c0000006047fae */ /* 0x0003e400089a1026 */
[----:B-1----:R-:W-:-:S02]  /*155630*/  IMAD.MOV.U32 R6, RZ, RZ, R19 ;  /* 0x000000ffff067224 */ /* 0x002fc400078e0013 */
[----:B------:R-:W-:Y:S02]  /*155640*/  IMAD.MOV.U32 R7, RZ, RZ, R20 ;  /* 0x000000ffff077224 */ /* 0x000fe400078e0014 */
[----:B------:R-:W4:Y:S04]  /*155650*/  LDL.LU R20, [R1+0x826c] ;  /* 0x00826c0001147983 */ /* 0x000f280000300800 */
[----:B------:R1:W-:Y:S02]  /*155660*/  LDGSTS.E [R4+0x6c80], desc[UR38][R6.64], P1 ;  /* 0x06c8000006047fae */ /* 0x0003e400089a1026 */
[----:B-1----:R-:W-:Y:S02]  /*155670*/  IMAD.MOV.U32 R6, RZ, RZ, R8 ;  /* 0x000000ffff067224 */ /* 0x002fe400078e0008 */
[----:B------:R-:W4:Y:S01]  /*155680*/  LDL.LU R8, [R1+0x8270] ;  /* 0x0082700001087983 */ /* 0x000f220000300800 */
[----:B------:R-:W-:-:S05]  /*155690*/  IMAD.MOV.U32 R7, RZ, RZ, R17 ;  /* 0x000000ffff077224 */ /* 0x000fca00078e0011 */
[----:B------:R1:W-:Y:S02]  /*1556a0*/  LDGSTS.E [R4+0x6d00], desc[UR38][R6.64], P1 ;  /* 0x06d0000006047fae */ /* 0x0003e400089a1026 */
[----:B-1----:R-:W-:Y:S01]  /*1556b0*/  IMAD.MOV.U32 R6, RZ, RZ, R5 ;  /* 0x000000ffff067224 */ /* 0x002fe200078e0005 */
[----:B------:R-:W-:-:S05]  /*1556c0*/  IADD3.X R16, PT, PT, R16, R0, RZ, P3, !PT ;  /* 0x0000000010107210 */ /* 0x000fca0001ffe4ff */
        /* <DEDUP_REMOVED lines=10> */
[----:B----4-:R-:W-:-:S05]  /*155770*/  IADD3 R10, P3, PT, R10, R252, RZ ;  /* 0x000000fc0a0a7210 */ /* 0x010fca0007f7e0ff */
        /* <DEDUP_REMOVED lines=9> */
[----:B------:R-:W4:Y:S04]  /*155810*/  LDL.LU R22, [R1+0x8254] ;  /* 0x0082540001167983 */ /* 0x000f280000300800 */
[----:B------:R-:W-:Y:S04]  /*155820*/  STL [R1+0x8400], R9 ;  /* 0x0084000901007387 */ /* 0x000fe80000100800 */
[----:B-1----:R-:W4:Y:S04]  /*155830*/  LDL.LU R14, [R1+0x8258] ;  /* 0x00825800010e7983 */ /* 0x002f280000300800 */
[----:B------:R1:W-:Y:S02]  /*155840*/  LDGSTS.E [R4+0x6e00], desc[UR38][R6.64], P1 ;  /* 0x06e0000006047fae */ /* 0x0003e400089a1026 */
[----:B-1----:R-:W-:Y:S01]  /*155850*/  IMAD.MOV.U32 R6, RZ, RZ, R10 ;  /* 0x000000ffff067224 */ /* 0x002fe200078e000a */
[----:B------:R-:W-:Y:S01]  /*155860*/  MOV R7, R15 ;  /* 0x0000000f00077202 */ /* 0x000fe20000000f00 */
[----:B------:R-:W-:-:S04]  /*155870*/  IMAD.X R13, R13, 0x1, R0, P2 ;  /* 0x000000010d0d7824 */ /* 0x000fc800010e0600 */
[----:B------:R1:W-:Y:S04]  /*155880*/  LDGSTS.E [R4+0x6e80], desc[UR38][R6.64], P1 ;  /* 0x06e8000006047fae */ /* 0x0003e800089a1026 */
[----:B------:R1:W-:Y:S01]  /*155890*/  STL [R1+0x83fc], R13 ;  /* 0x0083fc0d01007387 */ /* 0x0003e20000100800 */
[----:B------:R-:W-:Y:S01]  /*1558a0*/  IMAD.X R11, R11, 0x1, R0, P3 ;  /* 0x000000010b0b7824 */ /* 0x000fe200018e0600 */
[----:B------:R-:W-:-:S04]  /*1558b0*/  IADD3 R18, P3, PT, R18, R252, RZ ;  /* 0x000000fc12127210 */ /* 0x000fc80007f7e0ff */
[----:B------:R3:W-:Y:S01]  /*1558c0*/  STL [R1+0x83f4], R11 ;  /* 0x0083f40b01007387 */ /* 0x0007e20000100800 */
[----:B-1----:R-:W-:Y:S02]  /*1558d0*/  IMAD.MOV.U32 R6, RZ, RZ, R3 ;  /* 0x000000ffff067224 */ /* 0x002fe400078e0003 */
[----:B------:R-:W-:Y:S01]  /*1558e0*/  IMAD.MOV.U32 R7, RZ, RZ, R13 ;  /* 0x000000ffff077224 */ /* 0x000fe200078e000d */
[----:B------:R-:W4:Y:S04]  /*1558f0*/  LDL.LU R10, [R1+0x8250] ;  /* 0x00825000010a7983 */ /* 0x000f280000300800 */
        /* <DEDUP_REMOVED lines=24> */
[----:B------:R-:W-:-:S04]  /*155a80*/  IMAD.X R17, R17, 0x1, R0, P3 ;  /* 0x0000000111117824 */ /* 0x000fc800018e0600 */
[----:B------:R-:W-:-:S05]  /*155a90*/  IMAD.MOV.U32 R7, RZ, RZ, R17 ;  /* 0x000000ffff077224 */ /* 0x000fca00078e0011 */
[----:B------:R1:W-:Y:S01]  /*155aa0*/  LDGSTS.E [R4+0x8880], desc[UR38][R6.64], P2 ;  /* 0x0888000006047fae */ /* 0x0003e200091a1026 */
[-C--:B------:R-:W-:Y:S02]  /*155ab0*/  IADD3 R5, P1, PT, R5, R252.reuse, RZ ;  /* 0x000000fc05057210 */ /* 0x080fe40007f3e0ff */
[----:B------:R-:W-:-:S03]  /*155ac0*/  IADD3 R16, P3, PT, R16, R252, RZ ;  /* 0x000000fc10107210 */ /* 0x000fc60007f7e0ff */
[----:B------:R-:W-:Y:S04]  /*155ad0*/  STL [R1+0x8268], R5 ;  /* 0x0082680501007387 */ /* 0x000fe80000100800 */
[----:B------:R-:W-:Y:S04]  /*155ae0*/  STL [R1+0x8264], R17 ;  /* 0x0082641101007387 */ /* 0x000fe80000100800 */
[----:B------:R-:W3:Y:S04]  /*155af0*/  LDL.LU R18, [R1+0x8230] ;  /* 0x0082300001127983 */ /* 0x000ee80000300800 */
[----:B------:R-:W-:Y:S01]  /*155b00*/  STL [R1+0x8260], R16 ;  /* 0x0082601001007387 */ /* 0x000fe20000100800 */
[----:B-1----:R-:W-:-:S02]  /*155b10*/  IMAD.MOV.U32 R6, RZ, RZ, R5 ;  /* 0x000000ffff067224 */ /* 0x002fc400078e0005 */
[----:B--2---:R-:W-:Y:S01]  /*155b20*/  IMAD.X R12, R12, 0x1, R0, P1 ;  /* 0x000000010c0c7824 */ /* 0x004fe200008e0600 */
[----:B----4-:R-:W-:-:S04]  /*155b30*/  IADD3.X R22, PT, PT, R22, R0, RZ, P3, !PT ;  /* 0x0000000016167210 */ /* 0x010fc80001ffe4ff */
        /* <DEDUP_REMOVED lines=10> */
[----:B----4-:R-:W-:-:S03]  /*155be0*/  MOV R6, R16 ;  /* 0x0000001000067202 */ /* 0x010fc60000000f00 */
[----:B------:R-:W4:Y:S01]  /*155bf0*/  LDL.LU R5, [R1+0x8220] ;  /* 0x0082200001057983 */ /* 0x000f220000300800 */
[----:B------:R-:W-:-:S05]  /*155c00*/  IMAD.MOV.U32 R7, RZ, RZ, R22 ;  /* 0x000000ffff077224 */ /* 0x000fca00078e0016 */
[----:B------:R1:W-:Y:S01]  /*155c10*/  LDGSTS.E [R4+0x8980], desc[UR38][R6.64], P2 ;  /* 0x0898000006047fae */ /* 0x0003e200091a1026 */
[-C--:B------:R-:W-:Y:S01]  /*155c20*/  IADD3 R10, P3, PT, R10, R252.reuse, RZ ;  /* 0x000000fc0a0a7210 */ /* 0x080fe20007f7e0ff */
[----:B-1----:R-:W-:Y:S02]  /*155c30*/  IMAD.MOV.U32 R6, RZ, RZ, R14 ;  /* 0x000000ffff067224 */ /* 0x002fe400078e000e */
[--C-:B---3--:R-:W-:Y:S02]  /*155c40*/  IMAD.X R15, R15, 0x1, R0.reuse, P1 ;  /* 0x000000010f0f7824 */ /* 0x108fe400008e0600 */
[----:B------:R-:W-:Y:S01]  /*155c50*/  STL [R1+0x8250], R10 ;  /* 0x0082500a01007387 */ /* 0x000fe20000100800 */
[----:B------:R-:W-:Y:S02]  /*155c60*/  IADD3 R3, P1, PT, R3, R252, RZ ;  /* 0x000000fc03037210 */ /* 0x000fe40007f3e0ff */
[----:B------:R-:W-:Y:S01]  /*155c70*/  MOV R7, R15 ;  /* 0x0000000f00077202 */ /* 0x000fe20000000f00 */
[----:B------:R-:W-:Y:S04]  /*155c80*/  STL [R1+0x824c], R15 ;  /* 0x00824c0f01007387 */ /* 0x000fe80000100800 */
[----:B------:R-:W3:Y:S01]  /*155c90*/  LDL.LU R16, [R1+0x8214] ;  /* 0x0082140001107983 */ /* 0x000ee20000300800 */
[----:B------:R-:W-:-:S03]  /*155ca0*/  IMAD.X R13, R13, 0x1, R0, P3 ;  /* 0x000000010d0d7824 */ /* 0x000fc600018e0600 */
[----:B------:R-:W-:Y:S04]  /*155cb0*/  STL [R1+0x8248], R3 ;  /* 0x0082480301007387 */ /* 0x000fe80000100800 */
[----:B------:R1:W-:Y:S01]  /*155cc0*/  LDGSTS.E [R4+0x8a00], desc[UR38][R6.64], P2 ;  /* 0x08a0000006047fae */ /* 0x0003e200091a1026 */
[----:B------:R-:W-:-:S03]  /*155cd0*/  IMAD.X R9, R9, 0x1, R0, P1 ;  /* 0x0000000109097824 */ /* 0x000fc600008e0600 */
[----:B------:R1:W-:Y:S02]  /*155ce0*/  STL [R1+0x8244], R13 ;  /* 0x0082440d01007387 */ /* 0x0003e40000100800 */
[----:B-1----:R-:W-:Y:S02]  /*155cf0*/  IMAD.MOV.U32 R7, RZ, RZ, R13 ;  /* 0x000000ffff077224 */ /* 0x002fe400078e000d */
[----:B------:R-:W3:Y:S01]  /*155d00*/  LDL.LU R13, [R1+0x8218] ;  /* 0x00821800010d7983 */ /* 0x000ee20000300800 */
[-C--:B------:R-:W-:Y:S02]  /*155d10*/  IADD3 R19, P3, PT, R19, R252.reuse, RZ ;  /* 0x000000fc13137210 */ /* 0x080fe40007f7e0ff */
[----:B------:R-:W-:-:S03]  /*155d20*/  IADD3 R11, P1, PT, R11, R252, RZ ;  /* 0x000000fc0b0b7210 */ /* 0x000fc60007f3e0ff */
[----:B------:R-:W-:Y:S01]  /*155d30*/  STL [R1+0x8240], R19 ;  /* 0x0082401301007387 */ /* 0x000fe20000100800 */
[----:B------:R-:W-:-:S03]  /*155d40*/  IADD3.X R21, PT, PT, R21, R0, RZ, P3, !PT ;  /* 0x0000000015157210 */ /* 0x000fc60001ffe4ff */
[----:B------:R1:W-:Y:S01]  /*155d50*/  STL [R1+0x823c], R9 ;  /* 0x00823c0901007387 */ /* 0x0003e20000100800 */
[----:B------:R-:W-:-:S03]  /*155d60*/  IMAD.MOV.U32 R6, RZ, RZ, R10 ;  /* 0x000000ffff067224 */ /* 0x000fc600078e000a */
        /* <DEDUP_REMOVED lines=15> */
[----:B------:R-:W-:-:S05]  /*155e60*/  IADD3 R18, P3, PT, R18, R252, RZ ;  /* 0x000000fc12127210 */ /* 0x000fca0007f7e0ff */
        /* <DEDUP_REMOVED lines=9> */
[----:B----4-:R-:W-:-:S03]  /*155f00*/  IADD3 R5, P3, PT, R5, R252, RZ ;  /* 0x000000fc05057210 */ /* 0x010fc60007f7e0ff */
        /* <DEDUP_REMOVED lines=17> */
[----:B------:R-:W3:Y:S04]  /*156020*/  LDL.LU R17, [R1+0x8064] ;  /* 0x0080640001117983 */ /* 0x000ee80000300800 */
[----:B------:R1:W-:Y:S01]  /*156030*/  STL [R1+0x8218], R13 ;  /* 0x0082180d01007387 */ /* 0x0003e20000100800 */
[----:B------:R-:W-:-:S02]  /*156040*/  IMAD.X R14, R14, 0x1, R0, P1 ;  /* 0x000000010e0e7824 */ /* 0x000fc400008e0600 */
        /* <DEDUP_REMOVED lines=48> */
[----:B----4-:R-:W4:Y:S01]  /*156350*/  LDL.LU R11, [R1+0x8038] ;  /* 0x00803800010b7983 */ /* 0x010f220000300800 */
[----:B------:R-:W-:-:S03]  /*156360*/  IMAD.X R17, R17, 0x1, R0, P3 ;  /* 0x0000000111117824 */ /* 0x000fc600018e0600 */
[----:B------:R1:W-:Y:S04]  /*156370*/  LDGSTS.E [R4+0x8f80], desc[UR38][R6.64], P2 ;  /* 0x08f8000006047fae */ /* 0x0003e800091a1026 */
        /* <DEDUP_REMOVED lines=65> */
[----:B------:R-:W-:Y:S01]  /*156790*/  IMAD.X R13, R13, 0x1, R0, P2 ;  /* 0x000000010d0d7824 */ /* 0x000fe200010e0600 */
[----:B------:R-:W-:Y:S01]  /*1567a0*/  IADD3 R8, P2, PT, R8, R252, RZ ;  /* 0x000000fc08087210 */ /* 0x000fe20007f5e0ff */
[----:B------:R-:W-:-:S03]  /*1567b0*/  IMAD.MOV.U32 R7, RZ, RZ, R21 ;  /* 0x000000ffff077224 */ /* 0x000fc600078e0015 */
        /* <DEDUP_REMOVED lines=649> */
[----:B------:R-:W4:Y:S01]  /*159050*/  LDL.LU R10, [R1+0x7624] ;  /* 0x00762400010a7983 */ /* 0x000f220000300800 */
        /* <DEDUP_REMOVED lines=1284> */
[----:B------:R1:W-:Y:S04]  /*15e0a0*/  STL [R1+0x67c8], R5 ;  /* 0x0067c80501007387 */ /* 0x0003e80000100800 */
[----:B------:R-:W-:Y:S04]  /*15e0b0*/  STL [R1+0x67bc], R17 ;  /* 0x0067bc1101007387 */ /* 0x000fe80000100800 */
        /* <DEDUP_REMOVED lines=16> */
[----:B------:R-:W-:Y:S01]  /*15e1c0*/  STL [R1+0x67d0], R13 ;  /* 0x0067d00d01007387 */ /* 0x000fe20000100800 */
[----:B-1----:R-:W-:Y:S01]  /*15e1d0*/  IMAD.MOV.U32 R6, RZ, RZ, R5 ;  /* 0x000000ffff067224 */ /* 0x002fe200078e0005 */
[----:B------:R-:W-:Y:S02]  /*15e1e0*/  MOV R7, R16 ;  /* 0x0000001000077202 */ /* 0x000fe40000000f00 */
[----:B------:R-:W3:Y:S04]  /*15e1f0*/  LDL.LU R5, [R1+0x6900] ;  /* 0x0069000001057983 */ /* 0x000ee80000300800 */
[----:B------:R-:W3:Y:S04]  /*15e200*/  LDL.LU R16, [R1+0x6908] ;  /* 0x0069080001107983 */ /* 0x000ee80000300800 */
[----:B------:R1:W-:Y:S01]  /*15e210*/  LDGSTS.E [R4+0x24d80], desc[UR38][R6.64], P2 ;  /* 0x24d8000006047fae */ /* 0x0003e200091a1026 */
[----:B------:R-:W-:-:S05]  /*15e220*/  IADD3 R10, P3, PT, R10, R252, RZ ;  /* 0x000000fc0a0a7210 */ /* 0x000fca0007f7e0ff */
[----:B------:R-:W-:Y:S01]  /*15e230*/  IMAD.X R14, R14, 0x1, R0, P3 ;  /* 0x000000010e0e7824 */ /* 0x000fe200018e0600 */
[----:B------:R-:W-:Y:S04]  /*15e240*/  STL [R1+0x67d8], R10 ;  /* 0x0067d80a01007387 */ /* 0x000fe80000100800 */
[----:B------:R1:W-:Y:S02]  /*15e250*/  STL [R1+0x67cc], R15 ;  /* 0x0067cc0f01007387 */ /* 0x0003e40000100800 */
[----:B-1----:R-:W-:Y:S02]  /*15e260*/  MOV R7, R15 ;  /* 0x0000000f00077202 */ /* 0x002fe40000000f00 */
        /* <DEDUP_REMOVED lines=62> */
[----:B------:R1:W-:Y:S04]  /*15e650*/  STL [R1+0x6910], R13 ;  /* 0x0069100d01007387 */ /* 0x0003e80000100800 */
        /* <DEDUP_REMOVED lines=39> */
[----:B------:R1:W-:Y:S04]  /*15e8d0*/  LDGSTS.E [R4+0x26b00], desc[UR38][R6.64], P1 ;  /* 0x26b0000006047fae */ /* 0x0003e800089a1026 */
[----:B------:R-:W4:Y:S04]  /*15e8e0*/  LDL.LU R9, [R1+0x6968] ;  /* 0x0069680001097983 */ /* 0x000f280000300800 */
[----:B------:R-:W-:Y:S01]  /*15e8f0*/  STL [R1+0x6938], R19 ;  /* 0x0069381301007387 */ /* 0x000fe20000100800 */
[----:B-1----:R-:W-:Y:S01]  /*15e900*/  MOV R6, R17 ;  /* 0x0000001100067202 */ /* 0x002fe20000000f00 */
[----:B------:R-:W-:-:S05]  /*15e910*/  IMAD.MOV.U32 R7, RZ, RZ, R21 ;  /* 0x000000ffff077224 */ /* 0x000fca00078e0015 */
[----:B------:R1:W-:Y:S01]  /*15e920*/  LDGSTS.E [R4+0x26b80], desc[UR38][R6.64], P1 ;  /* 0x26b8000006047fae */ /* 0x0003e200089a1026 */
[----:B------:R-:W-:Y:S01]  /*15e930*/  IMAD.X R15, R15, 0x1, R0, P2 ;  /* 0x000000010f0f7824 */ /* 0x000fe200010e0600 */
[----:B------:R-:W-:-:S04]  /*15e940*/  IADD3 R8, P2, PT, R8, R252, RZ ;  /* 0x000000fc08087210 */ /* 0x000fc80007f5e0ff */
[----:B------:R1:W-:Y:S01]  /*15e950*/  STL [R1+0x692c], R15 ;  /* 0x00692c0f01007387 */ /* 0x0003e20000100800 */
[----:B------:R-:W-:-:S03]  /*15e960*/  IMAD.X R20, R20, 0x1, R0, P3 ;  /* 0x0000000114147824 */ /* 0x000fc600018e0600 */
[----:B------:R-:W-:Y:S01]  /*15e970*/  STL [R1+0x6940], R8 ;  /* 0x0069400801007387 */ /* 0x000fe20000100800 */
[----:B-1----:R-:W-:Y:S01]  /*15e980*/  MOV R6, R11 ;  /* 0x0000000b00067202 */ /* 0x002fe20000000f00 */
[----:B------:R-:W-:Y:S02]  /*15e990*/  IMAD.MOV.U32 R7, RZ, RZ, R15 ;  /* 0x000000ffff077224 */ /* 0x000fe400078e000f */
[----:B------:R-:W-:Y:S01]  /*15e9a0*/  IMAD.X R18, R18, 0x1, R0, P2 ;  /* 0x0000000112127824 */ /* 0x000fe200010e0600 */
[----:B------:R-:W-:Y:S01]  /*15e9b0*/  IADD3 R5, P3, PT, R5, R252, RZ ;  /* 0x000000fc05057210 */ /* 0x000fe20007f7e0ff */
[----:B------:R-:W-:Y:S04]  /*15e9c0*/  STL [R1+0x6934], R20 ;  /* 0x0069341401007387 */ /* 0x000fe80000100800 */
[----:B------:R-:W4:Y:S04]  /*15e9d0*/  LDL.LU R15, [R1+0x695c] ;  /* 0x00695c00010f7983 */ /* 0x000f280000300800 */
[----:B------:R-:W-:Y:S04]  /*15e9e0*/  STL [R1+0x6948], R5 ;  /* 0x0069480501007387 */ /* 0x000fe80000100800 */
[----:B------:R1:W-:Y:S04]  /*15e9f0*/  STL [R1+0x693c], R18 ;  /* 0x00693c1201007387 */ /* 0x0003e80000100800 */
[----:B------:R-:W4:Y:S04]  /*15ea00*/  LDL.LU R11, [R1+0x6964] ;  /* 0x00696400010b7983 */ /* 0x000f280000300800 */
[----:B------:R1:W-:Y:S04]  /*15ea10*/  LDGSTS.E [R4+0x26c00], desc[UR38][R6.64], P1 ;  /* 0x26c0000006047fae */ /* 0x0003e800089a1026 */
[----:B------:R-:W4:Y:S01]  /*15ea20*/  LDL.LU R17, [R1+0x6a70] ;  /* 0x006a700001117983 */ /* 0x000f220000300800 */
[----:B-1----:R-:W-:-:S02]  /*15ea30*/  IMAD.MOV.U32 R6, RZ, RZ, R19 ;  /* 0x000000ffff067224 */ /* 0x002fc400078e0013 */
[----:B------:R-:W-:-:S05]  /*15ea40*/  IMAD.MOV.U32 R7, RZ, RZ, R20 ;  /* 0x000000ffff077224 */ /* 0x000fca00078e0014 */
[----:B------:R1:W-:Y:S02]  /*15ea50*/  LDGSTS.E [R4+0x26c80], desc[UR38][R6.64], P1 ;  /* 0x26c8000006047fae */ /* 0x0003e400089a1026 */
[----:B-1----:R-:W-:Y:S02]  /*15ea60*/  IMAD.MOV.U32 R7, RZ, RZ, R18 ;  /* 0x000000ffff077224 */ /* 0x002fe400078e0012 */
[----:B------:R-:W4:Y:S01]  /*15ea70*/  LDL.LU R18, [R1+0x6a6c] ;  /* 0x006a6c0001127983 */ /* 0x000f220000300800 */
[----:B------:R-:W-:-:S03]  /*15ea80*/  IMAD.MOV.U32 R6, RZ, RZ, R8 ;  /* 0x000000ffff067224 */ /* 0x000fc600078e0008 */
[----:B------:R-:W4:Y:S04]  /*15ea90*/  LDL.LU R8, [R1+0x6a78] ;  /* 0x006a780001087983 */ /* 0x000f280000300800 */
[----:B------:R1:W-:Y:S02]  /*15eaa0*/  LDGSTS.E [R4+0x26d00], desc[UR38][R6.64], P1 ;  /* 0x26d0000006047fae */ /* 0x0003e400089a1026 */
[----:B-1----:R-:W-:Y:S01]  /*15eab0*/  IMAD.MOV.U32 R6, RZ, RZ, R5 ;  /* 0x000000ffff067224 */ /* 0x002fe200078e0005 */
[----:B------:R-:W-:-:S04]  /*15eac0*/  IADD3.X R13, PT, PT, R13, R0, RZ, P3, !PT ;  /* 0x000000000d0d7210 */ /* 0x000fc80001ffe4ff */
[----:B------:R-:W-:Y:S01]  /*15ead0*/  MOV R7, R13 ;  /* 0x0000000d00077202 */ /* 0x000fe20000000f00 */
[----:B------:R1:W-:Y:S04]  /*15eae0*/  STL [R1+0x6944], R13 ;  /* 0x0069440d01007387 */ /* 0x0003e80000100800 */
[----:B------:R2:W-:Y:S04]  /*15eaf0*/  LDGSTS.E [R4+0x26d80], desc[UR38][R6.64], P1 ;  /* 0x26d8000006047fae */ /* 0x0005e800089a1026 */
[----:B-1----:R-:W4:Y:S01]  /*15eb00*/  LDL.LU R13, [R1+0x6a74] ;  /* 0x006a7400010d7983 */ /* 0x002f220000300800 */
[----:B--2---:R-:W-:-:S05]  /*15eb10*/  IADD3 R12, P2, PT, R12, R252, RZ ;  /* 0x000000fc0c0c7210 */ /* 0x004fca0007f5e0ff */
[----:B------:R1:W-:Y:S04]  /*15eb20*/  STL [R1+0x6950], R12 ;  /* 0x0069500c01007387 */ /* 0x0003e80000100800 */
[----:B------:R-:W2:Y:S04]  /*15eb30*/  LDL.LU R5, [R1+0x6a80] ;  /* 0x006a800001057983 */ /* 0x000ea80000300800 */
[----:B------:R-:W2:Y:S01]  /*15eb40*/  LDL.LU R20, [R1+0x6a88] ;  /* 0x006a880001147983 */ /* 0x000ea20000300800 */
[----:B---3--:R-:W-:Y:S02]  /*15eb50*/  IMAD.X R14, R14, 0x1, R0, P2 ;  /* 0x000000010e0e7824 */ /* 0x008fe400010e0600 */
[----:B------:R-:W-:Y:S01]  /*15eb60*/  IMAD.MOV.U32 R6, RZ, RZ, R12 ;  /* 0x000000ffff067224 */ /* 0x000fe200078e000c */
[----:B----4-:R-:W-:-:S05]  /*15eb70*/  IADD3 R10, P3, PT, R10, R252, RZ ;  /* 0x000000fc0a0a7210 */ /* 0x010fca0007f7e0ff */
[----:B------:R-:W-:Y:S01]  /*15eb80*/  IMAD.X R16, R16, 0x1, R0, P3 ;  /* 0x0000000110107824 */ /* 0x000fe200018e0600 */
[----:B------:R-:W-:Y:S04]  /*15eb90*/  STL [R1+0x6958], R10 ;  /* 0x0069580a01007387 */ /* 0x000fe80000100800 */
[----:B------:R3:W-:Y:S01]  /*15eba0*/  STL [R1+0x694c], R14 ;  /* 0x00694c0e01007387 */ /* 0x0007e20000100800 */
[----:B------:R-:W-:-:S05]  /*15ebb0*/  IADD3 R3, P2, PT, R3, R252, RZ ;  /* 0x000000fc03037210 */ /* 0x000fca0007f5e0ff */
[----:B------:R-:W-:Y:S01]  /*15ebc0*/  STL [R1+0x6960], R3 ;  /* 0x0069600301007387 */ /* 0x000fe20000100800 */
[----:B------:R-:W-:-:S03]  /*15ebd0*/  IADD3 R9, P3, PT, R9, R252, RZ ;  /* 0x000000fc09097210 */ /* 0x000fc60007f7e0ff */
[----:B------:R4:W-:Y:S01]  /*15ebe0*/  STL [R1+0x6954], R16 ;  /* 0x0069541001007387 */ /* 0x0009e20000100800 */
[----:B------:R-:W-:-:S03]  /*15ebf0*/  MOV R7, R14 ;  /* 0x0000000e00077202 */ /* 0x000fc60000000f00 */
[----:B-1----:R-:W2:Y:S04]  /*15ec00*/  LDL.LU R12, [R1+0x6a7c] ;  /* 0x006a7c00010c7983 */ /* 0x002ea80000300800 */
[----:B------:R-:W2:Y:S04]  /*15ec10*/  LDL.LU R22, [R1+0x6a84] ;  /* 0x006a840001167983 */ /* 0x000ea80000300800 */
[----:B------:R-:W-:Y:S04]  /*15ec20*/  STL [R1+0x6968], R9 ;  /* 0x0069680901007387 */ /* 0x000fe80000100800 */
[----:B---3--:R-:W3:Y:S04]  /*15ec30*/  LDL.LU R14, [R1+0x6a90] ;  /* 0x006a9000010e7983 */ /* 0x008ee80000300800 */
[----:B------:R1:W-:Y:S02]  /*15ec40*/  LDGSTS.E [R4+0x26e00], desc[UR38][R6.64], P1 ;  /* 0x26e0000006047fae */ /* 0x0003e400089a1026 */
[----:B-1----:R-:W-:Y:S01]  /*15ec50*/  IMAD.MOV.U32 R6, RZ, RZ, R10 ;  /* 0x000000ffff067224 */ /* 0x002fe200078e000a */
[----:B------:R-:W-:-:S05]  /*15ec60*/  MOV R7, R16 ;  /* 0x0000001000077202 */ /* 0x000fca0000000f00 */
[----:B------:R1:W-:Y:S01]  /*15ec70*/  LDGSTS.E [R4+0x26e80], desc[UR38][R6.64], P1 ;  /* 0x26e8000006047fae */ /* 0x0003e200089a1026 */
[----:B------:R-:W-:-:S05]  /*15ec80*/  IMAD.X R15, R15, 0x1, R0, P2 ;  /* 0x000000010f0f7824 */ /* 0x000fca00010e0600 */
[----:B------:R4:W-:Y:S01]  /*15ec90*/  STL [R1+0x695c], R15 ;  /* 0x00695c0f01007387 */ /* 0x0009e20000100800 */
[----:B------:R-:W-:Y:S02]  /*15eca0*/  IMAD.X R11, R11, 0x1, R0, P3 ;  /* 0x000000010b0b7824 */ /* 0x000fe400018e0600 */
[----:B-1----:R-:W-:-:S03]  /*15ecb0*/  IMAD.MOV.U32 R6, RZ, RZ, R3 ;  /* 0x000000ffff067224 */ /* 0x002fc600078e0003 */
[----:B------:R1:W-:Y:S01]  /*15ecc0*/  STL [R1+0x6964], R11 ;  /* 0x0069640b01007387 */ /* 0x0003e20000100800 */
[----:B------:R-:W-:-:S03]  /*15ecd0*/  IADD3 R17, P3, PT, R17, R252, RZ ;  /* 0x000000fc11117210 */ /* 0x000fc60007f7e0ff */
[----:B------:R-:W3:Y:S01]  /*15ece0*/  LDL.LU R10, [R1+0x6a98] ;  /* 0x006a9800010a7983 */ /* 0x000ee20000300800 */
[----:B------:R-:W-:-:S03]  /*15ecf0*/  IMAD.MOV.U32 R7, RZ, RZ, R15 ;  /* 0x000000ffff077224 */ /* 0x000fc600078e000f */
[----:B------:R1:W-:Y:S04]  /*15ed00*/  STL [R1+0x6a70], R17 ;  /* 0x006a701101007387 */ /* 0x0003e80000100800 */
[----:B----4-:R-:W4:Y:S04]  /*15ed10*/  LDL.LU R16, [R1+0x6a8c] ;  /* 0x006a8c0001107983 */ /* 0x010f280000300800 */
[----:B------:R-:W4:Y:S04]  /*15ed20*/  LDL.LU R3, [R1+0x6aa0] ;  /* 0x006aa00001037983 */ /* 0x000f280000300800 */
[----:B------:R1:W-:Y:S04]  /*15ed30*/  LDGSTS.E [R4+0x26f00], desc[UR38][R6.64], P1 ;  /* 0x26f0000006047fae */ /* 0x0003e800089a1026 */
[----:B------:R-:W4:Y:S01]  /*15ed40*/  LDL.LU R15, [R1+0x6a94] ;  /* 0x006a9400010f7983 */ /* 0x000f220000300800 */
[----:B------:R-:W-:Y:S01]  /*15ed50*/  IMAD.X R18, R18, 0x1, R0, P3 ;  /* 0x0000000112127824 */ /* 0x000fe200018e0600 */
[----:B-1----:R-:W-:-:S02]  /*15ed60*/  MOV R6, R9 ;  /* 0x0000000900067202 */ /* 0x002fc40000000f00 */
[----:B------:R-:W-:Y:S02]  /*15ed70*/  IADD3 R8, P3, PT, R8, R252, RZ ;  /* 0x000000fc08087210 */ /* 0x000fe40007f7e0ff */
[----:B------:R-:W-:Y:S04]  /*15ed80*/  STL [R1+0x6a6c], R18 ;  /* 0x006a6c1201007387 */ /* 0x000fe80000100800 */
[----:B------:R-:W4:Y:S01]  /*15ed90*/  LDL.LU R9, [R1+0x6a9c] ;  /* 0x006a9c0001097983 */ /* 0x000f220000300800 */
[----:B------:R-:W-:-:S03]  /*15eda0*/  IMAD.MOV.U32 R7, RZ, RZ, R11 ;  /* 0x000000ffff077224 */ /* 0x000fc600078e000b */
[----:B------:R1:W-:Y:S04]  /*15edb0*/  STL [R1+0x6a78], R8 ;  /* 0x006a780801007387 */ /* 0x0003e80000100800 */
[----:B------:R-:W4:Y:S04]  /*15edc0*/  LDL.LU R19, [R1+0x6aa8] ;  /* 0x006aa80001137983 */ /* 0x000f280000300800 */
[----:B------:R-:W4:Y:S04]  /*15edd0*/  LDL.LU R11, [R1+0x6ab0] ;  /* 0x006ab000010b7983 */ /* 0x000f280000300800 */
[----:B------:R-:W4:Y:S01]  /*15ede0*/  LDL.LU R21, [R1+0x6aa4] ;  /* 0x006aa40001157983 */ /* 0x000f220000300800 */
        /* <DEDUP_REMOVED lines=12> */
[-C--:B--2---:R-:W-:Y:S02]  /*15eeb0*/  IADD3 R5, P1, PT, R5, R252.reuse, RZ ;  /* 0x000000fc05057210 */ /* 0x084fe40007f3e0ff */
[----:B------:R-:W-:-:S03]  /*15eec0*/  IADD3 R20, P3, PT, R20, R252, RZ ;  /* 0x000000fc14147210 */ /* 0x000fc60007f7e0ff */
[----:B------:R-:W-:Y:S04]  /*15eed0*/  STL [R1+0x6a80], R5 ;  /* 0x006a800501007387 */ /* 0x000fe80000100800 */
[----:B------:R2:W-:Y:S04]  /*15eee0*/  STL [R1+0x6a74], R13 ;  /* 0x006a740d01007387 */ /* 0x0005e80000100800 */
[----:B------:R-:W4:Y:S04]  /*15eef0*/  LDL.LU R17, [R1+0x6ab8] ;  /* 0x006ab80001117983 */ /* 0x000f280000300800 */
[----:B------:R-:W-:Y:S01]  /*15ef00*/  STL [R1+0x6a88], R20 ;  /* 0x006a881401007387 */ /* 0x000fe20000100800 */
[----:B-1----:R-:W-:-:S02]  /*15ef10*/  IMAD.MOV.U32 R6, RZ, RZ, R5 ;  /* 0x000000ffff067224 */ /* 0x002fc400078e0005 */
[----:B------:R-:W-:Y:S01]  /*15ef20*/  IMAD.X R12, R12, 0x1, R0, P1 ;  /* 0x000000010c0c7824 */ /* 0x000fe200008e0600 */
[----:B------:R-:W-:-:S04]  /*15ef30*/  IADD3.X R22, PT, PT, R22, R0, RZ, P3, !PT ;  /* 0x0000000016167210 */ /* 0x000fc80001ffe4ff */
[----:B------:R1:W-:Y:S01]  /*15ef40*/  STL [R1+0x6a7c], R12 ;  /* 0x006a7c0c01007387 */ /* 0x0003e20000100800 */
[----:B------:R-:W-:-:S03]  /*15ef50*/  IMAD.MOV.U32 R7, RZ, RZ, R12 ;  /* 0x000000ffff077224 */ /* 0x000fc600078e000c */
[----:B------:R-:W4:Y:S01]  /*15ef60*/  LDL.LU R8, [R1+0x6ac0] ;  /* 0x006ac00001087983 */ /* 0x000f220000300800 */
[----:B---3--:R-:W-:-:S03]  /*15ef70*/  IADD3 R14, P1, PT, R14, R252, RZ ;  /* 0x000000fc0e0e7210 */ /* 0x008fc60007f3e0ff */
[----:B--2---:R-:W2:Y:S04]  /*15ef80*/  LDL.LU R13, [R1+0x6aac] ;  /* 0x006aac00010d7983 */ /* 0x004ea80000300800 */
[----:B------:R3:W-:Y:S04]  /*15ef90*/  STL [R1+0x6a90], R14 ;  /* 0x006a900e01007387 */ /* 0x0007e80000100800 */
[----:B------:R-:W-:Y:S04]  /*15efa0*/  STL [R1+0x6a84], R22 ;  /* 0x006a841601007387 */ /* 0x000fe80000100800 */
[----:B------:R-:W2:Y:S04]  /*15efb0*/  LDL.LU R18, [R1+0x6ab4] ;  /* 0x006ab40001127983 */ /* 0x000ea80000300800 */
[----:B-1----:R-:W2:Y:S04]  /*15efc0*/  LDL.LU R12, [R1+0x6abc] ;  /* 0x006abc00010c7983 */ /* 0x002ea80000300800 */
[----:B------:R-:W2:Y:S04]  /*15efd0*/  LDL.LU R5, [R1+0x6ac8] ;  /* 0x006ac80001057983 */ /* 0x000ea80000300800 */
[----:B------:R1:W-:Y:S02]  /*15efe0*/  LDGSTS.E [R4+0x28900], desc[UR38][R6.64], P2 ;  /* 0x2890000006047fae */ /* 0x0003e400091a1026 */
[----:B-1----:R-:W-:Y:S01]  /*15eff0*/  MOV R6, R20 ;  /* 0x0000001400067202 */ /* 0x002fe20000000f00 */
[----:B------:R-:W-:-:S05]  /*15f000*/  IMAD.MOV.U32 R7, RZ, RZ, R22 ;  /* 0x000000ffff077224 */ /* 0x000fca00078e0016 */
[----:B------:R1:W-:Y:S01]  /*15f010*/  LDGSTS.E [R4+0x28980], desc[UR38][R6.64], P2 ;  /* 0x2898000006047fae */ /* 0x0003e200091a1026 */
[----:B------:R-:W-:Y:S01]  /*15f020*/  IADD3 R10, P3, PT, R10, R252, RZ ;  /* 0x000000fc0a0a7210 */ /* 0x000fe20007f7e0ff */
[----:B----4-:R-:W-:-:S04]  /*15f030*/  IMAD.X R16, R16, 0x1, R0, P1 ;  /* 0x0000000110107824 */ /* 0x010fc800008e0600 */
[----:B------:R-:W-:Y:S01]  /*15f040*/  STL [R1+0x6a98], R10 ;  /* 0x006a980a01007387 */ /* 0x000fe20000100800 */
[----:B-1----:R-:W-:Y:S01]  /*15f050*/  IMAD.MOV.U32 R6, RZ, RZ, R14 ;  /* 0x000000ffff067224 */ /* 0x002fe200078e000e */
[----:B------:R-:W-:Y:S02]  /*15f060*/  IADD3 R3, P1, PT, R3, R252, RZ ;  /* 0x000000fc03037210 */ /* 0x000fe40007f3e0ff */
[----:B------:R-:W-:Y:S01]  /*15f070*/  MOV R7, R16 ;  /* 0x0000001000077202 */ /* 0x000fe20000000f00 */
[----:B------:R-:W-:Y:S04]  /*15f080*/  STL [R1+0x6a8c], R16 ;  /* 0x006a8c1001007387 */ /* 0x000fe80000100800 */
[----:B---3--:R-:W3:Y:S01]  /*15f090*/  LDL.LU R14, [R1+0x6ac4] ;  /* 0x006ac400010e7983 */ /* 0x008ee20000300800 */
[----:B------:R-:W-:-:S03]  /*15f0a0*/  IMAD.X R15, R15, 0x1, R0, P3 ;  /* 0x000000010f0f7824 */ /* 0x000fc600018e0600 */
[----:B------:R-:W-:Y:S04]  /*15f0b0*/  STL [R1+0x6aa0], R3 ;  /* 0x006aa00301007387 */ /* 0x000fe80000100800 */
[----:B------:R1:W-:Y:S04]  /*15f0c0*/  LDGSTS.E [R4+0x28a00], desc[UR38][R6.64], P2 ;  /* 0x28a0000006047fae */ /* 0x0003e800091a1026 */
[----:B------:R4:W-:Y:S01]  /*15f0d0*/  STL [R1+0x6a94], R15 ;  /* 0x006a940f01007387 */ /* 0x0009e20000100800 */
[----:B------:R-:W-:Y:S02]  /*15f0e0*/  IMAD.X R9, R9, 0x1, R0, P1 ;  /* 0x0000000109097824 */ /* 0x000fe400008e0600 */
[----:B-1----:R-:W-:-:S02]  /*15f0f0*/  IMAD.MOV.U32 R7, RZ, RZ, R15 ;  /* 0x000000ffff077224 */ /* 0x002fc400078e000f */
[----:B------:R-:W-:Y:S01]  /*15f100*/  IMAD.MOV.U32 R6, RZ, RZ, R10 ;  /* 0x000000ffff067224 */ /* 0x000fe200078e000a */
[----:B----4-:R-:W4:Y:S01]  /*15f110*/  LDL.LU R15, [R1+0x6ad0] ;  /* 0x006ad000010f7983 */ /* 0x010f220000300800 */
[----:B------:R-:W-:-:S03]  /*15f120*/  IADD3 R19, P3, PT, R19, R252, RZ ;  /* 0x000000fc13137210 */ /* 0x000fc60007f7e0ff */
[----:B------:R1:W-:Y:S01]  /*15f130*/  LDGSTS.E [R4+0x28a80], desc[UR38][R6.64], P2 ;  /* 0x28a8000006047fae */ /* 0x0003e200091a1026 */
[----:B------:R-:W-:-:S03]  /*15f140*/  IADD3 R11, P1, PT, R11, R252, RZ ;  /* 0x000000fc0b0b7210 */ /* 0x000fc60007f3e0ff */
[----:B------:R-:W-:Y:S01]  /*15f150*/  STL [R1+0x6aa8], R19 ;  /* 0x006aa81301007387 */ /* 0x000fe20000100800 */
[----:B------:R-:W-:-:S03]  /*15f160*/  IADD3.X R21, PT, PT, R21, R0, RZ, P3, !PT ;  /* 0x0000000015157210 */ /* 0x000fc60001ffe4ff */
[----:B------:R1:W-:Y:S04]  /*15f170*/  STL [R1+0x6a9c], R9 ;  /* 0x006a9c0901007387 */ /* 0x0003e80000100800 */
[----:B------:R-:W4:Y:S01]  /*15f180*/  LDL.LU R16, [R1+0x6acc] ;  /* 0x006acc0001107983 */ /* 0x000f220000300800 */
[----:B-1----:R-:W-:-:S03]  /*15f190*/  IMAD.MOV.U32 R7, RZ, RZ, R9 ;  /* 0x000000ffff077224 */ /* 0x002fc600078e0009 */
[----:B------:R-:W-:Y:S04]  /*15f1a0*/  STL [R1+0x6ab0], R11 ;  /* 0x006ab00b01007387 */ /* 0x000fe80000100800 */
[----:B------:R-:W-:Y:S04]  /*15f1b0*/  STL [R1+0x6aa4], R21 ;  /* 0x006aa41501007387 */ /* 0x000fe80000100800 */
[----:B------:R-:W4:Y:S04]  /*15f1c0*/  LDL.LU R20, [R1+0x6ad4] ;  /* 0x006ad40001147983 */ /* 0x000f280000300800 */
        /* <DEDUP_REMOVED lines=14> */
[----:B------:R-:W-:-:S03]  /*15f2b0*/  IMAD.X R18, R18, 0x1, R0, P3 ;  /* 0x0000000112127824 */ /* 0x000fc600018e0600 */
[----:B------:R-:W-:Y:S01]  /*15f2c0*/  STL [R1+0x6ac0], R8 ;  /* 0x006ac00801007387 */ /* 0x000fe20000100800 */
[----:B------:R-:W-:-:S03]  /*15f2d0*/  IMAD.X R12, R12, 0x1, R0, P1 ;  /* 0x000000010c0c7824 */ /* 0x000fc600008e0600 */
[----:B------:R-:W-:Y:S01]  /*15f2e0*/  STL [R1+0x6ab4], R18 ;  /* 0x006ab41201007387 */ /* 0x000fe20000100800 */
[----:B------:R-:W-:-:S03]  /*15f2f0*/  IADD3 R5, P3, PT, R5, R252, RZ ;  /* 0x000000fc05057210 */ /* 0x000fc60007f7e0ff */
[----:B------:R-:W2:Y:S01]  /*15f300*/  LDL.LU R19, [R1+0x6adc] ;  /* 0x006adc0001137983 */ /* 0x000ea20000300800 */
[----:B------:R-:W-:-:S03]  /*15f310*/  IMAD.MOV.U32 R7, RZ, RZ, R13 ;  /* 0x000000ffff077224 */ /* 0x000fc600078e000d */
[----:B------:R-:W-:Y:S04]  /*15f320*/  STL [R1+0x6ac8], R5 ;  /* 0x006ac80501007387 */ /* 0x000fe80000100800 */
[----:B------:R3:W-:Y:S04]  /*15f330*/  STL [R1+0x6abc], R12 ;  /* 0x006abc0c01007387 */ /* 0x0007e80000100800 */
[----:B-1----:R-:W2:Y:S04]  /*15f340*/  LDL.LU R13, [R1+0x6ae4] ;  /* 0x006ae400010d7983 */ /* 0x002ea80000300800 */
[----:B------:R-:W2:Y:S04]  /*15f350*/  LDL.LU R11, [R1+0x6bf0] ;  /* 0x006bf000010b7983 */ /* 0x000ea80000300800 */
[----:B------:R1:W-:Y:S02]  /*15f360*/  LDGSTS.E [R4+0x28c00], desc[UR38][R6.64], P2 ;  /* 0x28c0000006047fae */ /* 0x0003e400091a1026 */
[----:B-1----:R-:W-:-:S02]  /*15f370*/  IMAD.MOV.U32 R6, RZ, RZ, R17 ;  /* 0x000000ffff067224 */ /* 0x002fc400078e0011 */
[----:B------:R-:W-:-:S05]  /*15f380*/  IMAD.MOV.U32 R7, RZ, RZ, R18 ;  /* 0x000000ffff077224 */ /* 0x000fca00078e0012 */
[----:B------:R1:W-:Y:S01]  /*15f390*/  LDGSTS.E [R4+0x28c80], desc[UR38][R6.64], P2 ;  /* 0x28c8000006047fae */ /* 0x0003e200091a1026 */
[----:B---3--:R-:W-:Y:S01]  /*15f3a0*/  IADD3.X R14, PT, PT, R14, R0, RZ, P3, !PT ;  /* 0x000000000e0e7210 */ /* 0x008fe20001ffe4ff */
[----:B-1----:R-:W-:Y:S02]  /*15f3b0*/  IMAD.MOV.U32 R6, RZ, RZ, R8 ;  /* 0x000000ffff067224 */ /* 0x002fe400078e0008 */
[----:B------:R-:W-:Y:S02]  /*15f3c0*/  IMAD.MOV.U32 R7, RZ, RZ, R12 ;  /* 0x000000ffff077224 */ /* 0x000fe400078e000c */
[----:B------:R-:W3:Y:S04]  /*15f3d0*/  LDL.LU R12, [R1+0x6bec] ;  /* 0x006bec00010c7983 */ /* 0x000ee80000300800 */
[----:B------:R-:W3:Y:S01]  /*15f3e0*/  LDL.LU R8, [R1+0x6bf8] ;  /* 0x006bf80001087983 */ /* 0x000ee20000300800 */
[----:B----4-:R-:W-:-:S03]  /*15f3f0*/  IADD3 R15, P1, PT, R15, R252, RZ ;  /* 0x000000fc0f0f7210 */ /* 0x010fc60007f3e0ff */
[----:B------:R1:W-:Y:S04]  /*15f400*/  STL [R1+0x6ac4], R14 ;  /* 0x006ac40e01007387 */ /* 0x0003e80000100800 */
[----:B------:R4:W-:Y:S04]  /*15f410*/  LDGSTS.E [R4+0x28d00], desc[UR38][R6.64], P2 ;  /* 0x28d0000006047fae */ /* 0x0009e800091a1026 */
[----:B------:R-:W3:Y:S04]  /*15f420*/  LDL.LU R18, [R1+0x6bf4] ;  /* 0x006bf40001127983 */ /* 0x000ee80000300800 */
[----:B------:R-:W-:Y:S01]  /*15f430*/  STL [R1+0x6ad0], R15 ;  /* 0x006ad00f01007387 */ /* 0x000fe20000100800 */
[----:B------:R-:W-:Y:S01]  /*15f440*/  IMAD.X R16, R16, 0x1, R0, P1 ;  /* 0x0000000110107824 */ /* 0x000fe200008e0600 */
[----:B----4-:R-:W-:Y:S01]  /*15f450*/  MOV R7, R14 ;  /* 0x0000000e00077202 */ /* 0x010fe20000000f00 */
[----:B------:R-:W-:Y:S01]  /*15f460*/  IMAD.MOV.U32 R6, RZ, RZ, R5 ;  /* 0x000000ffff067224 */ /* 0x000fe200078e0005 */
[----:B-1----:R-:W4:Y:S04]  /*15f470*/  LDL.LU R14, [R1+0x6c00] ;  /* 0x006c0000010e7983 */ /* 0x002f280000300800 */
[----:B------:R-:W4:Y:S04]  /*15f480*/  LDL.LU R5, [R1+0x6c08] ;  /* 0x006c080001057983 */ /* 0x000f280000300800 */
[----:B------:R1:W-:Y:S01]  /*15f490*/  LDGSTS.E [R4+0x28d80], desc[UR38][R6.64], P2 ;  /* 0x28d8000006047fae */ /* 0x0003e200091a1026 */
[----:B------:R-:W-:-:S02]  /*15f4a0*/  IADD3 R9, P3, PT, R9, R252, RZ ;  /* 0x000000fc09097210 */ /* 0x000fc40007f7e0ff */
[----:B------:R-:W-:-:S03]  /*15f4b0*/  IADD3 R10, P1, PT, R10, R252, RZ ;  /* 0x000000fc0a0a7210 */ /* 0x000fc60007f3e0ff */
[----:B------:R-:W-:Y:S01]  /*15f4c0*/  IMAD.X R20, R20, 0x1, R0, P3 ;  /* 0x0000000114147824 */ /* 0x000fe200018e0600 */
[----:B------:R-:W-:Y:S01]  /*15f4d0*/  STL [R1+0x6ad8], R9 ;  /* 0x006ad80901007387 */ /* 0x000fe20000100800 */
[----:B------:R-:W-:-:S03]  /*15f4e0*/  IADD3 R3, P3, PT, R3, R252, RZ ;  /* 0x000000fc03037210 */ /* 0x000fc60007f7e0ff */
[----:B------:R1:W-:Y:S02]  /*15f4f0*/  STL [R1+0x6acc], R16 ;  /* 0x006acc1001007387 */ /* 0x0003e40000100800 */
[----:B-1----:R-:W-:Y:S02]  /*15f500*/  MOV R7, R16 ;  /* 0x0000001000077202 */ /* 0x002fe40000000f00 */
[----:B------:R1:W-:Y:S01]  /*15f510*/  STL [R1+0x6ae0], R10 ;  /* 0x006ae00a01007387 */ /* 0x0003e20000100800 */
[----:B------:R-:W-:-:S03]  /*15f520*/  IMAD.MOV.U32 R6, RZ, RZ, R15 ;  /* 0x000000ffff067224 */ /* 0x000fc600078e000f */
[----:B------:R1:W-:Y:S04]  /*15f530*/  STL [R1+0x6ad4], R20 ;  /* 0x006ad41401007387 */ /* 0x0003e80000100800 */
[----:B------:R-:W4:Y:S04]  /*15f540*/  LDL.LU R16, [R1+0x6bfc] ;  /* 0x006bfc0001107983 */ /* 0x000f280000300800 */
[----:B------:R-:W4:Y:S04]  /*15f550*/  LDL.LU R17, [R1+0x6c04] ;  /* 0x006c040001117983 */ /* 0x000f280000300800 */
[----:B------:R1:W-:Y:S04]  /*15f560*/  STL [R1+0x6ae8], R3 ;  /* 0x006ae80301007387 */ /* 0x0003e80000100800 */
[----:B------:R-:W4:Y:S01]  /*15f570*/  LDL.LU R15, [R1+0x6c10] ;  /* 0x006c1000010f7983 */ /* 0x000f220000300800 */
[----:B------:R-:W-:-:S03]  /*15f580*/  UISETP.GT.AND UP1, UPT, UR19, 0x55, UPT ;  /* 0x000000551300788c */ /* 0x000fc6000bf24270 */
[----:B------:R1:W-:Y:S01]  /*15f590*/  LDGSTS.E [R4+0x28e00], desc[UR38][R6.64], P2 ;  /* 0x28e0000006047fae */ /* 0x0003e200091a1026 */
[----:B------:R-:W-:Y:S01]  /*15f5a0*/  USEL UR10, URZ, 0x4, !UP1 ;  /* 0x00000004ff0a7887 */ /* 0x000fe2000c800000 */
[----:B-1----:R-:W-:Y:S01]  /*15f5b0*/  IMAD.MOV.U32 R6, RZ, RZ, R9 ;  /* 0x000000ffff067224 */ /* 0x002fe200078e0009 */
[----:B------:R-:W-:Y:S02]  /*15f5c0*/  MOV R7, R20 ;  /* 0x0000001400077202 */ /* 0x000fe40000000f00 */
[----:B------:R-:W-:-:S03]  /*15f5d0*/  USEL UR10, UR10, URZ, !UP0 ;  /* 0x000000ff0a0a7287 */ /* 0x000fc6000c000000 */
[----:B------:R1:W-:Y:S02]  /*15f5e0*/  LDGSTS.E [R4+0x28e80], desc[UR38][R6.64], P2 ;  /* 0x28e8000006047fae */ /* 0x0003e400091a1026 */
[----:B-1----:R-:W-:Y:S02]  /*15f5f0*/  IMAD.MOV.U32 R6, RZ, RZ, R10 ;  /* 0x000000ffff067224 */ /* 0x002fe400078e000a */
[----:B--2---:R-:W-:-:S05]  /*15f600*/  IMAD.X R19, R19, 0x1, R0, P1 ;  /* 0x0000000113137824 */ /* 0x004fca00008e0600 */
[----:B------:R-:W-:Y:S01]  /*15f610*/  STL [R1+0x6adc], R19 ;  /* 0x006adc1301007387 */ /* 0x000fe20000100800 */
[----:B------:R-:W-:Y:S01]  /*15f620*/  IMAD.X R13, R13, 0x1, R0, P3 ;  /* 0x000000010d0d7824 */ /* 0x000fe200018e0600 */
[----:B------:R-:W-:-:S04]  /*15f630*/  IADD3 R11, P3, PT, R11, R252, RZ ;  /* 0x000000fc0b0b7210 */ /* 0x000fc80007f7e0ff */
[----:B------:R-:W-:Y:S01]  /*15f640*/  STL [R1+0x6ae4], R13 ;  /* 0x006ae40d01007387 */ /* 0x000fe20000100800 */
[----:B------:R-:W-:-:S03]  /*15f650*/  IMAD.MOV.U32 R7, RZ, RZ, R19 ;  /* 0x000000ffff077224 */ /* 0x000fc600078e0013 */
[----:B------:R-:W2:Y:S04]  /*15f660*/  LDL.LU R9, [R1+0x6c18] ;  /* 0x006c180001097983 */ /* 0x000ea80000300800 */
[----:B------:R-:W-:Y:S04]  /*15f670*/  STL [R1+0x6bf0], R11 ;  /* 0x006bf00b01007387 */ /* 0x000fe80000100800 */
[----:B------:R-:W2:Y:S04]  /*15f680*/  LDL.LU R21, [R1+0x6c0c] ;  /* 0x006c0c0001157983 */ /* 0x000ea80000300800 */
[----:B------:R1:W-:Y:S01]  /*15f690*/  LDGSTS.E [R4+0x28f00], desc[UR38][R6.64], P2 ;  /* 0x28f0000006047fae */ /* 0x0003e200091a1026 */
[----:B------:R-:W-:-:S03]  /*15f6a0*/  ISETP.NE.U32.AND P1, PT, RZ, UR10, PT ;  /* 0x0000000aff007c0c */ /* 0x000fc6000bf25070 */
[----:B------:R-:W2:Y:S04]  /*15f6b0*/  LDL.LU R10, [R1+0x6c20] ;  /* 0x006c2000010a7983 */ /* 0x000ea80000300800 */
[----:B------:R-:W2:Y:S01]  /*15f6c0*/  LDL.LU R20, [R1+0x6c14] ;  /* 0x006c140001147983 */ /* 0x000ea20000300800 */
[----:B-1----:R-:W-:Y:S01]  /*15f6d0*/  MOV R6, R3 ;  /* 0x0000000300067202 */ /* 0x002fe20000000f00 */
[----:B------:R-:W-:-:S05]  /*15f6e0*/  IMAD.MOV.U32 R7, RZ, RZ, R13 ;  /* 0x000000ffff077224 */ /* 0x000fca00078e000d */
[----:B------:R1:W-:Y:S01]  /*15f6f0*/  LDGSTS.E [R4+0x28f80], desc[UR38][R6.64], P2 ;  /* 0x28f8000006047fae */ /* 0x0003e200091a1026 */
[----:B---3--:R-:W-:Y:S01]  /*15f700*/  IMAD.X R12, R12, 0x1, R0, P3 ;  /* 0x000000010c0c7824 */ /* 0x008fe200018e0600 */
[----:B------:R-:W-:-:S04]  /*15f710*/  IADD3 R8, P3, PT, R8, R252, RZ ;  /* 0x000000fc08087210 */ /* 0x000fc80007f7e0ff */
[----:B------:R3:W-:Y:S01]  /*15f720*/  STL [R1+0x6bec], R12 ;  /* 0x006bec0c01007387 */ /* 0x0007e20000100800 */
[----:B-1----:R-:W-:-:S03]  /*15f730*/  MOV R7, R12 ;  /* 0x0000000c00077202 */ /* 0x002fc60000000f00 */
[----:B------:R-:W2:Y:S04]  /*15f740*/  LDL.LU R3, [R1+0x6c28] ;  /* 0x006c280001037983 */ /* 0x000ea80000300800 */
[----:B------:R1:W-:Y:S01]  /*15f750*/  STL [R1+0x6bf8], R8 ;  /* 0x006bf80801007387 */ /* 0x0003e20000100800 */
[----:B------:R-:W-:-:S03]  /*15f760*/  IMAD.MOV.U32 R6, RZ, RZ, R11 ;  /* 0x000000ffff067224 */ /* 0x000fc600078e000b */
[----:B---3--:R-:W3:Y:S01]  /*15f770*/  LDL.LU R12, [R1+0x6c1c] ;  /* 0x006c1c00010c7983 */ /* 0x008ee20000300800 */
[----:B------:R-:W-:-:S03]  /*15f780*/  IMAD.X R18, R18, 0x1, R0, P3 ;  /* 0x0000000112127824 */ /* 0x000fc600018e0600 */
[----:B------:R1:W-:Y:S01]  /*15f790*/  LDGSTS.E [R4+0x2a800], desc[UR38][R6.64], P1 ;  /* 0x2a80000006047fae */ /* 0x0003e200089a1026 */
[----:B----4-:R-:W-:-:S05]  /*15f7a0*/  IADD3 R14, P2, PT, R14, R252, RZ ;  /* 0x000000fc0e0e7210 */ /* 0x010fca0007f5e0ff */
[----:B------:R-:W-:Y:S01]  /*15f7b0*/  STL [R1+0x6c00], R14 ;  /* 0x006c000e01007387 */ /* 0x000fe20000100800 */
[----:B------:R-:W-:-:S03]  /*15f7c0*/  IADD3 R5, P3, PT, R5, R252, RZ ;  /* 0x000000fc05057210 */ /* 0x000fc60007f7e0ff */
[----:B------:R4:W-:Y:S04]  /*15f7d0*/  STL [R1+0x6bf4], R18 ;  /* 0x006bf41201007387 */ /* 0x0009e80000100800 */
[----:B------:R-:W3:Y:S01]  /*15f7e0*/  LDL.LU R13, [R1+0x6c24] ;  /* 0x006c2400010d7983 */ /* 0x000ee20000300800 */
[----:B-1----:R-:W-:-:S03]  /*15f7f0*/  IMAD.MOV.U32 R6, RZ, RZ, R8 ;  /* 0x000000ffff067224 */ /* 0x002fc600078e0008 */
[----:B------:R-:W3:Y:S01]  /*15f800*/  LDL.LU R11, [R1+0x6c30] ;  /* 0x006c3000010b7983 */ /* 0x000ee20000300800 */
[----:B------:R-:W-:-:S03]  /*15f810*/  IMAD.MOV.U32 R7, RZ, RZ, R18 ;  /* 0x000000ffff077224 */ /* 0x000fc600078e0012 */
[----:B------:R-:W3:Y:S04]  /*15f820*/  LDL.LU R19, [R1+0x6c2c] ;  /* 0x006c2c0001137983 */ /* 0x000ee80000300800 */
[----:B------:R-:W-:Y:S04]  /*15f830*/  STL [R1+0x6c08], R5 ;  /* 0x006c080501007387 */ /* 0x000fe80000100800 */
[----:B------:R1:W-:Y:S01]  /*15f840*/  LDGSTS.E [R4+0x2a880], desc[UR38][R6.64], P1 ;  /* 0x2a88000006047fae */ /* 0x0003e200089a1026 */
[----:B------:R-:W-:Y:S01]  /*15f850*/  IMAD.X R16, R16, 0x1, R0, P2 ;  /* 0x0000000110107824 */ /* 0x000fe200010e0600 */
[----:B------:R-:W-:-:S04]  /*15f860*/  IADD3.X R17, PT, PT, R17, R0, RZ, P3, !PT ;  /* 0x0000000011117210 */ /* 0x000fc80001ffe4ff */
[----:B------:R4:W-:Y:S01]  /*15f870*/  STL [R1+0x6bfc], R16 ;  /* 0x006bfc1001007387 */ /* 0x0009e20000100800 */
[----:B-1----:R-:W-:-:S03]  /*15f880*/  IMAD.MOV.U32 R7, RZ, RZ, R16 ;  /* 0x000000ffff077224 */ /* 0x002fc600078e0010 */
[----:B------:R-:W3:Y:S01]  /*15f890*/  LDL.LU R8, [R1+0x6c38] ;  /* 0x006c380001087983 */ /* 0x000ee20000300800 */
[----:B------:R-:W-:-:S03]  /*15f8a0*/  IADD3 R15, P2, PT, R15, R252, RZ ;  /* 0x000000fc0f0f7210 */ /* 0x000fc60007f5e0ff */
[----:B----4-:R-:W4:Y:S04]  /*15f8b0*/  LDL.LU R18, [R1+0x6c34] ;  /* 0x006c340001127983 */ /* 0x010f280000300800 */
[----:B------:R-:W-:Y:S04]  /*15f8c0*/  STL [R1+0x6c10], R15 ;  /* 0x006c100f01007387 */ /* 0x000fe80000100800 */
[----:B------:R1:W-:Y:S04]  /*15f8d0*/  STL [R1+0x6c04], R17 ;  /* 0x006c041101007387 */ /* 0x0003e80000100800 */
[----:B------:R-:W4:Y:S01]  /*15f8e0*/  LDL.LU R16, [R1+0x6c40] ;  /* 0x006c400001107983 */ /* 0x000f220000300800 */
[----:B------:R-:W-:-:S03]  /*15f8f0*/  IMAD.MOV.U32 R6, RZ, RZ, R14 ;  /* 0x000000ffff067224 */ /* 0x000fc600078e000e */
[----:B------:R-:W4:Y:S04]  /*15f900*/  LDL.LU R14, [R1+0x6c48] ;  /* 0x006c4800010e7983 */ /* 0x000f280000300800 */
[----:B------:R1:W-:Y:S02]  /*15f910*/  LDGSTS.E [R4+0x2a900], desc[UR38][R6.64], P1 ;  /* 0x2a90000006047fae */ /* 0x0003e400089a1026 */
[----:B-1----:R-:W-:Y:S01]  /*15f920*/  MOV R6, R5 ;  /* 0x0000000500067202 */ /* 0x002fe20000000f00 */
[----:B------:R-:W-:Y:S02]  /*15f930*/  IMAD.MOV.U32 R7, RZ, RZ, R17 ;  /* 0x000000ffff077224 */ /* 0x000fe400078e0011 */
[----:B------:R-:W4:Y:S04]  /*15f940*/  LDL.LU R17, [R1+0x6c3c] ;  /* 0x006c3c0001117983 */ /* 0x000f280000300800 */
[----:B------:R1:W-:Y:S02]  /*15f950*/  LDGSTS.E [R4+0x2a980], desc[UR38][R6.64], P1 ;  /* 0x2a98000006047fae */ /* 0x0003e400089a1026 */
[----:B-1----:R-:W-:Y:S01]  /*15f960*/  IMAD.MOV.U32 R6, RZ, RZ, R15 ;  /* 0x000000ffff067224 */ /* 0x002fe200078e000f */
[----:B--2---:R-:W-:Y:S01]  /*15f970*/  IADD3 R9, P3, PT, R9, R252, RZ ;  /* 0x000000fc09097210 */ /* 0x004fe20007f7e0ff */
[----:B------:R-:W-:-:S05]  /*15f980*/  IMAD.X R21, R21, 0x1, R0, P2 ;  /* 0x0000000115157824 */ /* 0x000fca00010e0600 */
[----:B------:R-:W-:Y:S02]  /*15f990*/  MOV R7, R21 ;  /* 0x0000001500077202 */ /* 0x000fe40000000f00 */
[----:B------:R-:W-:-:S03]  /*15f9a0*/  IADD3 R10, P2, PT, R10, R252, RZ ;  /* 0x000000fc0a0a7210 */ /* 0x000fc60007f5e0ff */
[----:B------:R1:W-:Y:S01]  /*15f9b0*/  LDGSTS.E [R4+0x2aa00], desc[UR38][R6.64], P1 ;  /* 0x2aa0000006047fae */ /* 0x0003e200089a1026 */
[----:B------:R-:W-:-:S03]  /*15f9c0*/  IMAD.X R20, R20, 0x1, R0, P3 ;  /* 0x0000000114147824 */ /* 0x000fc600018e0600 */
[----:B------:R2:W-:Y:S01]  /*15f9d0*/  STL [R1+0x6c18], R9 ;  /* 0x006c180901007387 */ /* 0x0005e20000100800 */
[----:B-1----:R-:W-:Y:S02]  /*15f9e0*/  IMAD.MOV.U32 R6, RZ, RZ, R9 ;  /* 0x000000ffff067224 */ /* 0x002fe400078e0009 */
[----:B------:R-:W-:Y:S01]  /*15f9f0*/  IMAD.MOV.U32 R7, RZ, RZ, R20 ;  /* 0x000000ffff077224 */ /* 0x000fe200078e0014 */
[----:B------:R-:W-:Y:S04]  /*15fa00*/  STL [R1+0x6c0c], R21 ;  /* 0x006c0c1501007387 */ /* 0x000fe80000100800 */
[----:B------:R1:W-:Y:S04]  /*15fa10*/  LDGSTS.E [R4+0x2aa80], desc[UR38][R6.64], P1 ;  /* 0x2aa8000006047fae */ /* 0x0003e800089a1026 */
[----:B------:R-:W4:Y:S01]  /*15fa20*/  LDL.LU R5, [R1+0x6c50] ;  /* 0x006c500001057983 */ /* 0x000f220000300800 */
[----:B------:R-:W-:-:S03]  /*15fa30*/  IADD3 R3, P3, PT, R3, R252, RZ ;  /* 0x000000fc03037210 */ /* 0x000fc60007f7e0ff */
[----:B------:R-:W4:Y:S01]  /*15fa40*/  LDL.LU R15, [R1+0x6c44] ;  /* 0x006c4400010f7983 */ /* 0x000f220000300800 */
[----:B---3--:R-:W-:Y:S02]  /*15fa50*/  IMAD.X R12, R12, 0x1, R0, P2 ;  /* 0x000000010c0c7824 */ /* 0x008fe400010e0600 */
[----:B-1----:R-:W-:Y:S02]  /*15fa60*/  IMAD.MOV.U32 R6, RZ, RZ, R10 ;  /* 0x000000ffff067224 */ /* 0x002fe400078e000a */
[----:B------:R-:W-:Y:S01]  /*15fa70*/  IMAD.MOV.U32 R7, RZ, RZ, R12 ;  /* 0x000000ffff077224 */ /* 0x000fe200078e000c */
[----:B------:R-:W-:Y:S04]  /*15fa80*/  STL [R1+0x6c20], R10 ;  /* 0x006c200a01007387 */ /* 0x000fe80000100800 */
[----:B------:R-:W-:Y:S04]  /*15fa90*/  STL [R1+0x6c14], R20 ;  /* 0x006c141401007387 */ /* 0x000fe80000100800 */
[----:B--2---:R-:W2:Y:S04]  /*15faa0*/  LDL.LU R9, [R1+0x6c4c] ;  /* 0x006c4c0001097983 */ /* 0x004ea80000300800 */
[----:B------:R1:W-:Y:S01]  /*15fab0*/  LDGSTS.E [R4+0x2ab00], desc[UR38][R6.64], P1 ;  /* 0x2ab0000006047fae */ /* 0x0003e200089a1026 */
[----:B------:R-:W-:-:S02]  /*15fac0*/  IADD3.X R13, PT, PT, R13, R0, RZ, P3, !PT ;  /* 0x000000000d0d7210 */ /* 0x000fc40001ffe4ff */
[----:B------:R-:W-:Y:S01]  /*15fad0*/  IADD3 R11, P2, PT, R11, R252, RZ ;  /* 0x000000fc0b0b7210 */ /* 0x000fe20007f5e0ff */
[----:B------:R-:W-:Y:S01]  /*15fae0*/  STL [R1+0x6c28], R3 ;  /* 0x006c280301007387 */ /* 0x000fe20000100800 */
[----:B-1----:R-:W-:Y:S01]  /*15faf0*/  MOV R6, R3 ;  /* 0x0000000300067202 */ /* 0x002fe20000000f00 */
[----:B------:R-:W-:Y:S02]  /*15fb00*/  IMAD.MOV.U32 R7, RZ, RZ, R13 ;  /* 0x000000ffff077224 */ /* 0x000fe400078e000d */
[----:B------:R1:W-:Y:S01]  /*15fb10*/  STL [R1+0x6c1c], R12 ;  /* 0x006c1c0c01007387 */ /* 0x0003e20000100800 */
[----:B------:R-:W-:-:S03]  /*15fb20*/  IMAD.X R19, R19, 0x1, R0, P2 ;  /* 0x0000000113137824 */ /* 0x000fc600010e0600 */
[----:B------:R3:W-:Y:S04]  /*15fb30*/  LDGSTS.E [R4+0x2ab80], desc[UR38][R6.64], P1 ;  /* 0x2ab8000006047fae */ /* 0x0007e800089a1026 */
[----:B-1----:R-:W2:Y:S04]  /*15fb40*/  LDL.LU R12, [R1+0x6c58] ;  /* 0x006c5800010c7983 */ /* 0x002ea80000300800 */
[----:B------:R-:W-:Y:S01]  /*15fb50*/  STL [R1+0x6c30], R11 ;  /* 0x006c300b01007387 */ /* 0x000fe20000100800 */
[----:B---3--:R-:W-:-:S03]  /*15fb60*/  IMAD.MOV.U32 R6, RZ, RZ, R11 ;  /* 0x000000ffff067224 */ /* 0x008fc600078e000b */
[----:B------:R1:W-:Y:S01]  /*15fb70*/  STL [R1+0x6c24], R13 ;  /* 0x006c240d01007387 */ /* 0x0003e20000100800 */
[----:B------:R-:W-:-:S03]  /*15fb80*/  IADD3 R8, P3, PT, R8, R252, RZ ;  /* 0x000000fc08087210 */ /* 0x000fc60007f7e0ff */
[----:B------:R-:W3:Y:S01]  /*15fb90*/  LDL.LU R10, [R1+0x6c60] ;  /* 0x006c6000010a7983 */ /* 0x000ee20000300800 */
[----:B------:R-:W-:Y:S01]  /*15fba0*/  MOV R7, R19 ;  /* 0x0000001300077202 */ /* 0x000fe20000000f00 */
[----:B----4-:R-:W-:Y:S02]  /*15fbb0*/  IMAD.X R18, R18, 0x1, R0, P3 ;  /* 0x0000000112127824 */ /* 0x010fe400018e0600 */
[----:B-1----:R-:W4:Y:S04]  /*15fbc0*/  LDL.LU R13, [R1+0x6c54] ;  /* 0x006c5400010d7983 */ /* 0x002f280000300800 */
[----:B------:R1:W-:Y:S04]  /*15fbd0*/  STL [R1+0x6c38], R8 ;  /* 0x006c380801007387 */ /* 0x0003e80000100800 */
[----:B------:R-:W-:Y:S01]  /*15fbe0*/  STL [R1+0x6c2c], R19 ;  /* 0x006c2c1301007387 */ /* 0x000fe20000100800 */
[----:B------:R-:W-:-:S03]  /*15fbf0*/  IADD3 R16, P2, PT, R16, R252, RZ ;  /* 0x000000fc10107210 */ /* 0x000fc60007f5e0ff */
[----:B------:R-:W4:Y:S04]  /*15fc00*/  LDL.LU R3, [R1+0x6c68] ;  /* 0x006c680001037983 */ /* 0x000f280000300800 */
[----:B------:R-:W4:Y:S04]  /*15fc10*/  LDL.LU R11, [R1+0x6c5c] ;  /* 0x006c5c00010b7983 */ /* 0x000f280000300800 */
[----:B------:R-:W-:Y:S04]  /*15fc20*/  STL [R1+0x6c40], R16 ;  /* 0x006c401001007387 */ /* 0x000fe80000100800 */
[----:B------:R1:W-:Y:S04]  /*15fc30*/  LDGSTS.E [R4+0x2ac00], desc[UR38][R6.64], P1 ;  /* 0x2ac0000006047fae */ /* 0x0003e800089a1026 */
[----:B------:R-:W-:Y:S01]  /*15fc40*/  STL [R1+0x6c34], R18 ;  /* 0x006c341201007387 */ /* 0x000fe20000100800 */
[----:B-1----:R-:W-:-:S03]  /*15fc50*/  IMAD.MOV.U32 R6, RZ, RZ, R8 ;  /* 0x000000ffff067224 */ /* 0x002fc600078e0008 */
[----:B------:R-:W4:Y:S01]  /*15fc60*/  LDL.LU R8, [R1+0x6c64] ;  /* 0x006c640001087983 */ /* 0x000f220000300800 */
[----:B------:R-:W-:Y:S01]  /*15fc70*/  IMAD.MOV.U32 R7, RZ, RZ, R18 ;  /* 0x000000ffff077224 */ /* 0x000fe200078e0012 */
[----:B------:R-:W-:Y:S01]  /*15fc80*/  IADD3 R14, P3, PT, R14, R252, RZ ;  /* 0x000000fc0e0e7210 */ /* 0x000fe20007f7e0ff */
[----:B------:R-:W-:-:S03]  /*15fc90*/  IMAD.X R17, R17, 0x1, R0, P2 ;  /* 0x0000000111117824 */ /* 0x000fc600010e0600 */
[----:B------:R1:W-:Y:S04]  /*15fca0*/  LDGSTS.E [R4+0x2ac80], desc[UR38][R6.64], P1 ;  /* 0x2ac8000006047fae */ /* 0x0003e800089a1026 */
[----:B------:R-:W-:Y:S01]  /*15fcb0*/  STL [R1+0x6c48], R14 ;  /* 0x006c480e01007387 */ /* 0x000fe20000100800 */
[----:B-1----:R-:W-:Y:S02]  /*15fcc0*/  IMAD.MOV.U32 R6, RZ, RZ, R16 ;  /* 0x000000ffff067224 */ /* 0x002fe400078e0010 */
[----:B------:R-:W-:Y:S01]  /*15fcd0*/  IMAD.MOV.U32 R7, RZ, RZ, R17 ;  /* 0x000000ffff077224 */ /* 0x000fe200078e0011 */
[----:B------:R-:W-:Y:S04]  /*15fce0*/  STL [R1+0x6c3c], R17 ;  /* 0x006c3c1101007387 */ /* 0x000fe80000100800 */
[----:B------:R1:W-:Y:S02]  /*15fcf0*/  LDGSTS.E [R4+0x2ad00], desc[UR38][R6.64], P1 ;  /* 0x2ad0000006047fae */ /* 0x0003e400089a1026 */
[----:B-1----:R-:W-:-:S02]  /*15fd00*/  MOV R6, R14 ;  /* 0x0000000e00067202 */ /* 0x002fc40000000f00 */
[----:B------:R-:W-:Y:S02]  /*15fd10*/  IADD3 R5, P2, PT, R5, R252, RZ ;  /* 0x000000fc05057210 */ /* 0x000fe40007f5e0ff */
[----:B------:R-:W-:-:S03]  /*15fd20*/  IADD3.X R15, PT, PT, R15, R0, RZ, P3, !PT ;  /* 0x000000000f0f7210 */ /* 0x000fc60001ffe4ff */
[----:B------:R1:W-:Y:S02]  /*15fd30*/  STL [R1+0x6c50], R5 ;  /* 0x006c500501007387 */ /* 0x0003e40000100800 */
[----:B------:R-:W-:Y:S02]  /*15fd40*/  IMAD.MOV.U32 R7, RZ, RZ, R15 ;  /* 0x000000ffff077224 */ /* 0x000fe400078e000f */
[----:B------:R-:W-:Y:S04]  /*15fd50*/  STL [R1+0x6c44], R15 ;  /* 0x006c440f01007387 */ /* 0x000fe80000100800 */
[----:B------:R1:W-:Y:S01]  /*15fd60*/  LDGSTS.E [R4+0x2ad80], desc[UR38][R6.64], P1 ;  /* 0x2ad8000006047fae */ /* 0x0003e200089a1026 */
[----:B--2---:R-:W-:Y:S02]  /*15fd70*/  IMAD.X R9, R9, 0x1, R0, P2 ;  /* 0x0000000109097824 */ /* 0x004fe400010e0600 */
[----:B-1----:R-:W-:-:S03]  /*15fd80*/  IMAD.MOV.U32 R6, RZ, RZ, R5 ;  /* 0x000000ffff067224 */ /* 0x002fc600078e0005 */
[----:B------:R1:W-:Y:S01]  /*15fd90*/  STL [R1+0x6c4c], R9 ;  /* 0x006c4c0901007387 */ /* 0x0003e20000100800 */
[----:B------:R-:W-:-:S03]  /*15fda0*/  IMAD.MOV.U32 R7, RZ, RZ, R9 ;  /* 0x000000ffff077224 */ /* 0x000fc600078e0009 */
[----:B------:R-:W2:Y:S04]  /*15fdb0*/  LDL.LU R5, [R1+0x89f8] ;  /* 0x0089f80001057983 */ /* 0x000ea80000300800 */
[----:B------:R3:W-:Y:S04]  /*15fdc0*/  LDGSTS.E [R4+0x2ae00], desc[UR38][R6.64], P1 ;  /* 0x2ae0000006047fae */ /* 0x0007e800089a1026 */
[----:B-1----:R-:W2:Y:S01]  /*15fdd0*/  LDL.LU R9, [R1+0x89f0] ;  /* 0x0089f00001097983 */ /* 0x002ea20000300800 */
[----:B------:R-:W-:-:S05]  /*15fde0*/  IADD3 R12, P2, PT, R12, R252, RZ ;  /* 0x000000fc0c0c7210 */ /* 0x000fca0007f5e0ff */
[----:B------:R-:W-:Y:S01]  /*15fdf0*/  STL [R1+0x6c58], R12 ;  /* 0x006c580c01007387 */ /* 0x000fe20000100800 */
[----:B---3--:R-:W-:Y:S02]  /*15fe00*/  IADD3 R10, P3, PT, R10, R252, RZ ;  /* 0x000000fc0a0a7210 */ /* 0x008fe40007f7e0ff */
[----:B----4-:R-:W-:-:S03]  /*15fe10*/  IADD3.X R13, PT, PT, R13, R0, RZ, P2, !PT ;  /* 0x000000000d0d7210 */ /* 0x010fc600017fe4ff */
[----:B------:R-:W-:Y:S04]  /*15fe20*/  STL [R1+0x6c60], R10 ;  /* 0x006c600a01007387 */ /* 0x000fe80000100800 */
[----:B------:R-:W-:Y:S01]  /*15fe30*/  STL [R1+0x6c54], R13 ;  /* 0x006c540d01007387 */ /* 0x000fe20000100800 */
[----:B------:R-:W-:Y:S01]  /*15fe40*/  IADD3 R3, P2, PT, R3, R252, RZ ;  /* 0x000000fc03037210 */ /* 0x000fe20007f5e0ff */
[----:B------:R-:W-:-:S04]  /*15fe50*/  IMAD.X R11, R11, 0x1, R0, P3 ;  /* 0x000000010b0b7824 */ /* 0x000fc800018e0600 */
[----:B------:R-:W-:Y:S04]  /*15fe60*/  STL [R1+0x6c68], R3 ;  /* 0x006c680301007387 */ /* 0x000fe80000100800 */
[----:B------:R-:W-:Y:S04]  /*15fe70*/  STL [R1+0x6c5c], R11 ;  /* 0x006c5c0b01007387 */ /* 0x000fe80000100800 */
[----:B------:R-:W3:Y:S01]  /*15fe80*/  LDL.LU R18, [R1+0x89ec] ;  /* 0x0089ec0001127983 */ /* 0x000ee20000300800 */
[----:B------:R-:W-:Y:S02]  /*15fe90*/  IMAD.MOV.U32 R6, RZ, RZ, R12 ;  /* 0x000000ffff067224 */ /* 0x000fe400078e000c */
[----:B------:R-:W-:-:S05]  /*15fea0*/  IMAD.MOV.U32 R7, RZ, RZ, R13 ;  /* 0x000000ffff077224 */ /* 0x000fca00078e000d */
[----:B------:R1:W-:Y:S01]  /*15feb0*/  LDGSTS.E [R4+0x2ae80], desc[UR38][R6.64], P1 ;  /* 0x2ae8000006047fae */ /* 0x0003e200089a1026 */
[----:B------:R-:W-:-:S05]  /*15fec0*/  IADD3.X R8, PT, PT, R8, R0, RZ, P2, !PT ;  /* 0x0000000008087210 */ /* 0x000fca00017fe4ff */
[----:B------:R4:W-:Y:S04]  /*15fed0*/  STL [R1+0x6c64], R8 ;  /* 0x006c640801007387 */ /* 0x0009e80000100800 */
        /* <DEDUP_REMOVED lines=17> */
[----:B------:R1:W-:Y:S04]  /*15fff0*/  LDGSTS.E [R4+0x2af00], desc[UR38][R6.64], P1 ;  /* 0x2af0000006047fae */ /* 0x0003e800089a1026 */
[----:B------:R-:W3:Y:S04]  /*160000*/  LDL.LU R54, [R1+0x2d08] ;  /* 0x002d080001367983 */ /* 0x000ee80000300800 */
[----:B------:R-:W3:Y:S01]  /*160010*/  LDL.LU R55, [R1+0x2cd8] ;  /* 0x002cd80001377983 */ /* 0x000ee20000300800 */
[----:B-1----:R-:W-:-:S03]  /*160020*/  MOV R7, R8 ;  /* 0x0000000800077202 */ /* 0x002fc60000000f00 */
        /* <DEDUP_REMOVED lines=27> */
[----:B------:R-:W-:-:S05]  /*1601e0*/  IMAD.MOV.U32 R6, RZ, RZ, R3 ;  /* 0x000000ffff067224 */ /* 0x000fca00078e0003 */
[----:B------:R1:W-:Y:S01]  /*1601f0*/  LDGSTS.E [R4+0x2af80], desc[UR38][R6.64], P1 ;  /* 0x2af8000006047fae */ /* 0x0003e200089a1026 */
[-C--:B--2---:R-:W-:Y:S02]  /*160200*/  IADD3 R5, P2, PT, R5, R252.reuse, RZ ;  /* 0x000000fc05057210 */ /* 0x084fe40007f5e0ff */
[----:B------:R-:W-:-:S03]  /*160210*/  IADD3 R9, P1, PT, R9, R252, RZ ;  /* 0x000000fc09097210 */ /* 0x000fc60007f3e0ff */
[----:B------:R-:W-:Y:S04]  /*160220*/  STL [R1+0x89f8], R5 ;  /* 0x0089f80501007387 */ /* 0x000fe80000100800 */
[----:B------:R-:W-:Y:S04]  /*160230*/  STL [R1+0x89f0], R9 ;  /* 0x0089f00901007387 */ /* 0x000fe80000100800 */
[----:B------:R-:W-:Y:S01]  /*160240*/  STL [R1+0xa588], R9 ;  /* 0x00a5880901007387 */ /* 0x000fe20000100800 */
[----:B---3--:R-:W-:-:S05]  /*160250*/  IMAD.X R18, R18, 0x1, R0, P2 ;  /* 0x0000000112127824 */ /* 0x008fca00010e0600 */
[----:B------:R-:W-:Y:S04]  /*160260*/  STL [R1+0x89ec], R18 ;  /* 0x0089ec1201007387 */ /* 0x000fe80000100800 */
[----:B------:R-:W-:Y:S01]  /*160270*/  STL [R1+0xa58c], R18 ;  /* 0x00a58c1201007387 */ /* 0x000fe20000100800 */
[----:B-1----:R-:W-:Y:S02]  /*160280*/  IMAD.MOV.U32 R7, RZ, RZ, R81 ;  /* 0x000000ffff077224 */ /* 0x002fe400078e0051 */
[----:B------:R-:W-:Y:S02]  /*160290*/  IMAD.MOV.U32 R6, RZ, RZ, R78 ;  /* 0x000000ffff067224 */ /* 0x000fe400078e004e */
[----:B------:R-:W-:-:S03]  /*1602a0*/  IMAD.MOV.U32 R13, RZ, RZ, R79 ;  /* 0x000000ffff0d7224 */ /* 0x000fc600078e004f */
[----:B------:R1:W-:Y:S01]  /*1602b0*/  STL.64 [R1+0x51f0], R6 ;  /* 0x0051f00601007387 */ /* 0x0003e20000100a00 */
[----:B------:R-:W-:Y:S01]  /*1602c0*/  MOV R12, R76 ;  /* 0x0000004c000c7202 */ /* 0x000fe20000000f00 */
[----:B------:R-:W-:-:S04]  /*1602d0*/  IMAD.MOV.U32 R15, RZ, RZ, R77 ;  /* 0x000000ffff0f7224 */ /* 0x000fc800078e004d */
[----:B------:R2:W-:Y:S01]  /*1602e0*/  STL.64 [R1+0x51e8], R12 ;  /* 0x0051e80c01007387 */ /* 0x0005e20000100a00 */
[----:B------:R-:W-:Y:S02]  /*1602f0*/  IMAD.MOV.U32 R14, RZ, RZ, R176 ;  /* 0x000000ffff0e7224 */ /* 0x000fe400078e00b0 */
[----:B-1----:R-:W-:Y:S01]  /*160300*/  IMAD.MOV.U32 R7, RZ, RZ, R177 ;  /* 0x000000ffff077224 */ /* 0x002fe200078e00b1 */
[----:B------:R-:W-:Y:S02]  /*160310*/  MOV R6, R170 ;  /* 0x000000aa00067202 */ /* 0x000fe40000000f00 */
[----:B------:R1:W-:Y:S01]  /*160320*/  STL.64 [R1+0x51e0], R14 ;  /* 0x0051e00e01007387 */ /* 0x0003e20000100a00 */
[----:B--2---:R-:W-:-:S03]  /*160330*/  IMAD.MOV.U32 R13, RZ, RZ, R171 ;  /* 0x000000ffff0d7224 */ /* 0x004fc600078e00ab */
[----:B------:R2:W-:Y:S01]  /*160340*/  STL.64 [R1+0x51d8], R6 ;  /* 0x0051d80601007387 */ /* 0x0005e20000100a00 */
[----:B------:R-:W-:Y:S02]  /*160350*/  IMAD.MOV.U32 R12, RZ, RZ, R168 ;  /* 0x000000ffff0c7224 */ /* 0x000fe400078e00a8 */
[----:B-1----:R-:W-:Y:S01]  /*160360*/  IMAD.MOV.U32 R15, RZ, RZ, R169 ;  /* 0x000000ffff0f7224 */ /* 0x002fe200078e00a9 */
[----:B------:R-:W-:Y:S02]  /*160370*/  MOV R14, R178 ;  /* 0x000000b2000e7202 */ /* 0x000fe40000000f00 */
[----:B------:R1:W-:Y:S01]  /*160380*/  STL.64 [R1+0x51d0], R12 ;  /* 0x0051d00c01007387 */ /* 0x0003e20000100a00 */
[----:B--2---:R-:W-:Y:S02]  /*160390*/  IMAD.MOV.U32 R7, RZ, RZ, R179 ;  /* 0x000000ffff077224 */ /* 0x004fe400078e00b3 */
[----:B------:R-:W-:Y:S01]  /*1603a0*/  IMAD.MOV.U32 R6, RZ, RZ, R52 ;  /* 0x000000ffff067224 */ /* 0x000fe200078e0034 */
[----:B------:R-:W-:Y:S01]  /*1603b0*/  STL.64 [R1+0x51c8], R14 ;  /* 0x0051c80e01007387 */ /* 0x000fe20000100a00 */
[----:B-1----:R-:W-:-:S03]  /*1603c0*/  IMAD.MOV.U32 R13, RZ, RZ, R53 ;  /* 0x000000ffff0d7224 */ /* 0x002fc600078e0035 */
[----:B------:R1:W-:Y:S01]  /*1603d0*/  STL.64 [R1+0x51c0], R6 ;  /* 0x0051c00601007387 */ /* 0x0003e20000100a00 */
[----:B------:R-:W-:Y:S01]  /*1603e0*/  MOV R12, R54 ;  /* 0x00000036000c7202 */ /* 0x000fe20000000f00 */
[----:B------:R-:W-:-:S04]  /*1603f0*/  IMAD.MOV.U32 R9, RZ, RZ, R55 ;  /* 0x000000ffff097224 */ /* 0x000fc800078e0037 */
[----:B------:R-:W-:Y:S04]  /*160400*/  STL.64 [R1+0x51b8], R12 ;  /* 0x0051b80c01007387 */ /* 0x000fe80000100a00 */
[----:B----4-:R2:W-:Y:S01]  /*160410*/  STL.64 [R1+0x51b0], R8 ;  /* 0x0051b00801007387 */ /* 0x0105e20000100a00 */
[----:B-1----:R-:W-:Y:S01]  /*160420*/  MOV R7, R10 ;  /* 0x0000000a00077202 */ /* 0x002fe20000000f00 */
[----:B------:R-:W-:Y:S02]  /*160430*/  IMAD.MOV.U32 R6, RZ, RZ, R11 ;  /* 0x000000ffff067224 */ /* 0x000fe400078e000b */
[----:B------:R-:W-:-:S03]  /*160440*/  IMAD.MOV.U32 R11, RZ, RZ, R68 ;  /* 0x000000ffff0b7224 */ /* 0x000fc600078e0044 */
[----:B------:R1:W-:Y:S01]  /*160450*/  STL.64 [R1+0x51a8], R6 ;  /* 0x0051a80601007387 */ /* 0x0003e20000100a00 */
[----:B------:R-:W-:Y:S01]  /*160460*/  IMAD.MOV.U32 R10, RZ, RZ, R69 ;  /* 0x000000ffff0a7224 */ /* 0x000fe200078e0045 */
[----:B--2---:R-:W-:-:S04]  /*160470*/  MOV R9, R70 ;  /* 0x0000004600097202 */ /* 0x004fc80000000f00 */
[----:B------:R2:W-:Y:S01]  /*160480*/  STL.64 [R1+0x51a0], R10 ;  /* 0x0051a00a01007387 */ /* 0x0005e20000100a00 */
[----:B------:R-:W-:Y:S02]  /*160490*/  IMAD.MOV.U32 R8, RZ, RZ, R71 ;  /* 0x000000ffff087224 */ /* 0x000fe400078e0047 */
[----:B-1----:R-:W-:-:S03]  /*1604a0*/  IMAD.MOV.U32 R7, RZ, RZ, R64 ;  /* 0x000000ffff077224 */ /* 0x002fc600078e0040 */
        /* <DEDUP_REMOVED lines=24> */
[----:B------:R-:W-:Y:S01]  /*160630*/  STL.64 [R1+0x5258], R10 ;  /* 0x0052580a01007387 */ /* 0x000fe20000100a00 */
[----:B------:R-:W-:-:S03]  /*160640*/  IMAD.MOV.U32 R8, RZ, RZ, R45 ;  /* 0x000000ffff087224 */ /* 0x000fc600078e002d */
[----:B------:R-:W3:Y:S01]  /*160650*/  LDL.LU R74, [R1+0x77c] ;  /* 0x00077c00014a7983 */ /* 0x000ee20000300800 */
[----:B--2---:R-:W-:-:S03]  /*160660*/  MOV R7, R46 ;  /* 0x0000002e00077202 */ /* 0x004fc60000000f00 */
[----:B------:R1:W-:Y:S01]  /*160670*/  STL.64 [R1+0x5250], R8 ;  /* 0x0052500801007387 */ /* 0x0003e20000100a00 */
[----:B------:R-:W-:-:S03]  /*160680*/  IMAD.MOV.U32 R6, RZ, RZ, R47 ;  /* 0x000000ffff067224 */ /* 0x000fc600078e002f */
[----:B------:R-:W2:Y:S04]  /*160690*/  LDL.LU R75, [R1+0x7a4] ;  /* 0x0007a400014b7983 */ /* 0x000ea80000300800 */
        /* <DEDUP_REMOVED lines=39> */
[----:B--2---:R-:W-:-:S03]  /*160910*/  IMAD.MOV.U32 R6, RZ, RZ, R75 ;  /* 0x000000ffff067224 */ /* 0x004fc600078e004b */
[----:B------:R-:W2:Y:S01]  /*160920*/  LDL.LU R75, [R1+0x6ec] ;  /* 0x0006ec00014b7983 */ /* 0x000ea20000300800 */
[----:B----4-:R-:W-:Y:S01]  /*160930*/  MOV R15, R177 ;  /* 0x000000b1000f7202 */ /* 0x010fe20000000f00 */
[----:B------:R-:W-:Y:S02]  /*160940*/  IMAD.MOV.U32 R14, RZ, RZ, R170 ;  /* 0x000000ffff0e7224 */ /* 0x000fe400078e00aa */
[----:B------:R1:W-:Y:S01]  /*160950*/  STL.64 [R1+0x5240], R6 ;  /* 0x0052400601007387 */ /* 0x0003e20000100a00 */
[----:B------:R-:W-:-:S03]  /*160960*/  IMAD.MOV.U32 R13, RZ, RZ, R171 ;  /* 0x000000ffff0d7224 */ /* 0x000fc600078e00ab */
[----:B------:R4:W-:Y:S01]  /*160970*/  STL.64 [R1+0x5238], R14 ;  /* 0x0052380e01007387 */ /* 0x0009e20000100a00 */
[----:B------:R-:W-:Y:S01]  /*160980*/  IMAD.MOV.U32 R12, RZ, RZ, R168 ;  /* 0x000000ffff0c7224 */ /* 0x000fe200078e00a8 */
[----:B-1----:R-:W-:Y:S02]  /*160990*/  MOV R7, R62 ;  /* 0x0000003e00077202 */ /* 0x002fe40000000f00 */
[----:B------:R-:W2:Y:S01]  /*1609a0*/  LDL.LU R62, [R1+0x6c4] ;  /* 0x0006c400013e7983 */ /* 0x000ea20000300800 */
[----:B------:R-:W-:-:S03]  /*1609b0*/  IMAD.MOV.U32 R6, RZ, RZ, R63 ;  /* 0x000000ffff067224 */ /* 0x000fc600078e003f */
[----:B------:R1:W-:Y:S01]  /*1609c0*/  STL.64 [R1+0x5230], R12 ;  /* 0x0052300c01007387 */ /* 0x0003e20000100a00 */
[----:B----4-:R-:W-:-:S03]  /*1609d0*/  IMAD.MOV.U32 R15, RZ, RZ, R169 ;  /* 0x000000ffff0f7224 */ /* 0x010fc600078e00a9 */
[----:B------:R-:W4:Y:S01]  /*1609e0*/  LDL.LU R63, [R1+0x6f0] ;  /* 0x0006f000013f7983 */ /* 0x000f220000300800 */
[----:B------:R-:W-:-:S03]  /*1609f0*/  IMAD.MOV.U32 R14, RZ, RZ, R178 ;  /* 0x000000ffff0e7224 */ /* 0x000fc600078e00b2 */
[----:B------:R1:W-:Y:S02]  /*160a00*/  STL.64 [R1+0x5228], R6 ;  /* 0x0052280601007387 */ /* 0x0003e40000100a00 */
[----:B-1----:R-:W-:Y:S01]  /*160a10*/  MOV R13, R179 ;  /* 0x000000b3000d7202 */ /* 0x002fe20000000f00 */
[----:B------:R-:W-:Y:S01]  /*160a20*/  IMAD.MOV.U32 R12, RZ, RZ, R52 ;  /* 0x000000ffff0c7224 */ /* 0x000fe200078e0034 */
[----:B------:R-:W-:Y:S01]  /*160a30*/  STL.64 [R1+0x5220], R14 ;  /* 0x0052200e01007387 */ /* 0x000fe20000100a00 */
[----:B------:R-:W-:-:S03]  /*160a40*/  IMAD.MOV.U32 R7, RZ, RZ, R48 ;  /* 0x000000ffff077224 */ /* 0x000fc600078e0030 */
[----:B------:R-:W4:Y:S01]  /*160a50*/  LDL.LU R48, [R1+0x6c8] ;  /* 0x0006c80001307983 */ /* 0x000f220000300800 */
[----:B------:R-:W-:-:S03]  /*160a60*/  IMAD.MOV.U32 R6, RZ, RZ, R49 ;  /* 0x000000ffff067224 */ /* 0x000fc600078e0031 */
[----:B------:R1:W-:Y:S04]  /*160a70*/  STL.64 [R1+0x5218], R12 ;  /* 0x0052180c01007387 */ /* 0x0003e80000100a00 */
[----:B------:R-:W4:Y:S01]  /*160a80*/  LDL.LU R49, [R1+0x6f4] ;  /* 0x0006f40001317983 */ /* 0x000f220000300800 */
[----:B------:R-:W-:-:S03]  /*160a90*/  IMAD.MOV.U32 R9, RZ, RZ, R55 ;  /* 0x000000ffff097224 */ /* 0x000fc600078e0037 */
[----:B------:R1:W-:Y:S02]  /*160aa0*/  STL.64 [R1+0x5210], R6 ;  /* 0x0052100601007387 */ /* 0x0003e40000100a00 */
[----:B-1----:R-:W-:Y:S01]  /*160ab0*/  IMAD.MOV.U32 R12, RZ, RZ, R54 ;  /* 0x000000ffff0c7224 */ /* 0x002fe200078e0036 */
[----:B------:R-:W-:-:S05]  /*160ac0*/  MOV R13, R53 ;  /* 0x00000035000d7202 */ /* 0x000fca0000000f00 */
[----:B------:R-:W-:Y:S01]  /*160ad0*/  STL.64 [R1+0x5208], R12 ;  /* 0x0052080c01007387 */ /* 0x000fe20000100a00 */
[----:B------:R-:W-:-:S03]  /*160ae0*/  IMAD.MOV.U32 R7, RZ, RZ, R50 ;  /* 0x000000ffff077224 */ /* 0x000fc600078e0032 */
[----:B------:R-:W4:Y:S01]  /*160af0*/  LDL.LU R50, [R1+0x6b0] ;  /* 0x0006b00001327983 */ /* 0x000f220000300800 */
[----:B------:R-:W-:-:S03]  /*160b00*/  IMAD.MOV.U32 R6, RZ, RZ, R51 ;  /* 0x000000ffff067224 */ /* 0x000fc600078e0033 */
[----:B------:R1:W-:Y:S04]  /*160b10*/  STL.64 [R1+0x5200], R8 ;  /* 0x0052000801007387 */ /* 0x0003e80000100a00 */
[----:B------:R-:W4:Y:S01]  /*160b20*/  LDL.LU R51, [R1+0x6cc] ;  /* 0x0006cc0001337983 */ /* 0x000f220000300800 */
[----:B------:R-:W-:-:S04]  /*160b30*/  LOP3.LUT R11, R11, R10, RZ, 0x3c, !PT ;  /* 0x0000000a0b0b7212 */ /* 0x000fc800078e3cff */
[----:B------:R-:W-:-:S04]  /*160b40*/  LOP3.LUT R10, R11, R10, RZ, 0x3c, !PT ;  /* 0x0000000a0b0a7212 */ /* 0x000fc800078e3cff */
[----:B------:R-:W-:Y:S01]  /*160b50*/  LOP3.LUT R11, R11, R10, RZ, 0x3c, !PT ;  /* 0x0000000a0b0b7212 */ /* 0x000fe200078e3cff */
[----:B-1----:R-:W-:Y:S01]  /*160b60*/  IMAD.MOV.U32 R9, RZ, RZ, R68 ;  /* 0x000000ffff097224 */ /* 0x002fe200078e0044 */
[----:B------:R-:W-:Y:S01]  /*160b70*/  MOV R8, R69 ;  /* 0x0000004500087202 */ /* 0x000fe20000000f00 */
[----:B------:R1:W-:Y:S04]  /*160b80*/  STL.64 [R1+0x51f8], R6 ;  /* 0x0051f80601007387 */ /* 0x0003e80000100a00 */
[----:B------:R1:W-:Y:S02]  /*160b90*/  STL.64 [R1+0x5310], R10 ;  /* 0x0053100a01007387 */ /* 0x0003e40000100a00 */
[----:B-1----:R-:W-:Y:S02]  /*160ba0*/  IMAD.MOV.U32 R6, RZ, RZ, R45 ;  /* 0x000000ffff067224 */ /* 0x002fe400078e002d */
[----:B------:R-:W-:-:S02]  /*160bb0*/  IMAD.MOV.U32 R7, RZ, RZ, R44 ;  /* 0x000000ffff077224 */ /* 0x000fc400078e002c */
[----:B------:R-:W4:Y:S01]  /*160bc0*/  LDL.LU R44, [R1+0x6b4] ;  /* 0x0006b400012c7983 */ /* 0x000f220000300800 */
[----:B------:R-:W-:Y:S01]  /*160bd0*/  MOV R10, R71 ;  /* 0x00000047000a7202 */ /* 0x000fe20000000f00 */
[----:B------:R-:W-:Y:S02]  /*160be0*/  IMAD.MOV.U32 R11, RZ, RZ, R70 ;  /* 0x000000ffff0b7224 */ /* 0x000fe400078e0046 */
[----:B------:R1:W-:Y:S04]  /*160bf0*/  STL.64 [R1+0x5308], R8 ;  /* 0x0053080801007387 */ /* 0x0003e80000100a00 */
[----:B------:R-:W4:Y:S04]  /*160c00*/  LDL.LU R45, [R1+0x6d0] ;  /* 0x0006d000012d7983 */ /* 0x000f280000300800 */
[----:B------:R1:W-:Y:S02]  /*160c10*/  STL.64 [R1+0x5300], R6 ;  /* 0x0053000601007387 */ /* 0x0003e40000100a00 */
[----:B-1----:R-:W-:-:S02]  /*160c20*/  IMAD.MOV.U32 R8, RZ, RZ, R65 ;  /* 0x000000ffff087224 */ /* 0x002fc400078e0041 */
[----:B------:R-:W-:Y:S01]  /*160c30*/  IMAD.MOV.U32 R9, RZ, RZ, R64 ;  /* 0x000000ffff097224 */ /* 0x000fe200078e0040 */
[----:B------:R-:W-:Y:S01]  /*160c40*/  STL.64 [R1+0x52f8], R10 ;  /* 0x0052f80a01007387 */ /* 0x000fe20000100a00 */
[----:B------:R-:W-:Y:S01]  /*160c50*/  MOV R6, R73 ;  /* 0x0000004900067202 */ /* 0x000fe20000000f00 */
[----:B------:R-:W-:Y:S02]  /*160c60*/  IMAD.MOV.U32 R7, RZ, RZ, R72 ;  /* 0x000000ffff077224 */ /* 0x000fe400078e0048 */
[----:B------:R-:W4:Y:S04]  /*160c70*/  LDL.LU R72, [R1+0x6b8] ;  /* 0x0006b80001487983 */ /* 0x000f280000300800 */
[----:B------:R1:W-:Y:S01]  /*160c80*/  STL.64 [R1+0x52f0], R8 ;  /* 0x0052f00801007387 */ /* 0x0003e20000100a00 */
[----:B------:R-:W-:-:S03]  /*160c90*/  IMAD.MOV.U32 R179, RZ, RZ, R46 ;  /* 0x000000ffffb37224 */ /* 0x000fc600078e002e */
[----:B------:R-:W4:Y:S01]  /*160ca0*/  LDL.LU R73, [R1+0x6d4] ;  /* 0x0006d40001497983 */ /* 0x000f220000300800 */
[----:B------:R-:W-:-:S03]  /*160cb0*/  IMAD.MOV.U32 R178, RZ, RZ, R47 ;  /* 0x000000ffffb27224 */ /* 0x000fc600078e002f */
[----:B------:R1:W-:Y:S04]  /*160cc0*/  STL.64 [R1+0x52e8], R6 ;  /* 0x0052e80601007387 */ /* 0x0003e80000100a00 */
[----:B------:R-:W4:Y:S04]  /*160cd0*/  LDL.LU R46, [R1+0x6bc] ;  /* 0x0006bc00012e7983 */ /* 0x000f280000300800 */
[----:B------:R-:W4:Y:S01]  /*160ce0*/  LDL.LU R47, [R1+0x6d8] ;  /* 0x0006d800012f7983 */ /* 0x000f220000300800 */
[----:B------:R-:W-:Y:S02]  /*160cf0*/  IMAD.MOV.U32 R18, RZ, RZ, R67 ;  /* 0x000000ffff127224 */ /* 0x000fe400078e0043 */
[----:B------:R-:W-:Y:S01]  /*160d00*/  IMAD.MOV.U32 R19, RZ, RZ, R66 ;  /* 0x000000ffff137224 */ /* 0x000fe200078e0042 */
[----:B-1----:R-:W-:Y:S01]  /*160d10*/  MOV R8, R61 ;  /* 0x0000003d00087202 */ /* 0x002fe20000000f00 */
[----:B------:R-:W-:-:S02]  /*160d20*/  IMAD.MOV.U32 R9, RZ, RZ, R60 ;  /* 0x000000ffff097224 */ /* 0x000fc400078e003c */
[----:B---3--:R-:W-:Y:S02]  /*160d30*/  IMAD.MOV.U32 R169, RZ, RZ, R74 ;  /* 0x000000ffffa97224 */ /* 0x008fe400078e004a */
[----:B------:R-:W3:Y:S01]  /*160d40*/  LDL.LU R74, [R1+0x660] ;  /* 0x00066000014a7983 */ /* 0x000ee20000300800 */
[----:B--2---:R-:W-:-:S03]  /*160d50*/  MOV R168, R75 ;  /* 0x0000004b00a87202 */ /* 0x004fc60000000f00 */
[----:B------:R-:W2:Y:S04]  /*160d60*/  LDL.LU R75, [R1+0x678] ;  /* 0x00067800014b7983 */ /* 0x000ea80000300800 */
[----:B------:R-:W-:Y:S04]  /*160d70*/  STL.64 [R1+0x52e0], R18 ;  /* 0x0052e01201007387 */ /* 0x000fe80000100a00 */
[----:B------:R1:W-:Y:S01]  /*160d80*/  STL.64 [R1+0xa590], R18 ;  /* 0x00a5901201007387 */ /* 0x0003e20000100a00 */
[----:B------:R-:W-:-:S03]  /*160d90*/  IMAD.MOV.U32 R171, RZ, RZ, R62 ;  /* 0x000000ffffab7224 */ /* 0x000fc600078e003e */
[----:B------:R-:W2:Y:S01]  /*160da0*/  LDL.LU R62, [R1+0x664] ;  /* 0x00066400013e7983 */ /* 0x000ea20000300800 */
[----:B----4-:R-:W-:-:S03]  /*160db0*/  IMAD.MOV.U32 R170, RZ, RZ, R63 ;  /* 0x000000ffffaa7224 */ /* 0x010fc600078e003f */
[----:B------:R-:W4:Y:S04]  /*160dc0*/  LDL.LU R63, [R1+0x67c] ;  /* 0x00067c00013f7983 */ /* 0x000f280000300800 */
[----:B------:R-:W-:Y:S04]  /*160dd0*/  STL.64 [R1+0x52d8], R8 ;  /* 0x0052d80801007387 */ /* 0x000fe80000100a00 */
[----:B------:R-:W-:Y:S01]  /*160de0*/  STL.64 [R1+0xa598], R8 ;  /* 0x00a5980801007387 */ /* 0x000fe20000100a00 */
[----:B------:R-:W-:-:S03]  /*160df0*/  IMAD.MOV.U32 R177, RZ, RZ, R48 ;  /* 0x000000ffffb17224 */ /* 0x000fc600078e0030 */
[----:B------:R-:W4:Y:S01]  /*160e00*/  LDL.LU R48, [R1+0x668] ;  /* 0x0006680001307983 */ /* 0x000f220000300800 */
[----:B------:R-:W-:-:S03]  /*160e10*/  MOV R176, R49 ;  /* 0x0000003100b07202 */ /* 0x000fc60000000f00 */
        /* <DEDUP_REMOVED lines=19> */
[----:B------:R-:W-:Y:S01]  /*160f50*/  STL.64 [R1+0x52b8], R176 ;  /* 0x0052b8b001007387 */ /* 0x000fe20000100a00 */
[----:B------:R-:W-:-:S03]  /*160f60*/  IMAD.MOV.U32 R83, RZ, RZ, R46 ;  /* 0x000000ffff537224 */ /* 0x000fc600078e002e */
[----:B------:R-:W-:Y:S01]  /*160f70*/  STL.64 [R1+0xa5b8], R176 ;  /* 0x00a5b8b001007387 */ /* 0x000fe20000100a00 */
[----:B------:R-:W-:-:S03]  /*160f80*/  MOV R82, R47 ;  /* 0x0000002f00527202 */ /* 0x000fc60000000f00 */
[----:B------:R-:W4:Y:S04]  /*160f90*/  LDL.LU R46, [R1+0x628] ;  /* 0x00062800012e7983 */ /* 0x000f280000300800 */
[----:B------:R-:W4:Y:S04]  /*160fa0*/  LDL.LU R47, [R1+0x650] ;  /* 0x00065000012f7983 */ /* 0x000f280000300800 */
[----:B------:R-:W-:Y:S04]  /*160fb0*/  STL.64 [R1+0x52b0], R76 ;  /* 0x0052b04c01007387 */ /* 0x000fe80000100a00 */
[----:B------:R-:W-:Y:S01]  /*160fc0*/  STL.64 [R1+0xa5c0], R76 ;  /* 0x00a5c04c01007387 */ /* 0x000fe20000100a00 */
[----:B---3--:R-:W-:-:S03]  /*160fd0*/  IMAD.MOV.U32 R251, RZ, RZ, R74 ;  /* 0x000000fffffb7224 */ /* 0x008fc600078e004a */
[----:B------:R-:W3:Y:S01]  /*160fe0*/  LDL.LU R74, [R1+0x62c] ;  /* 0x00062c00014a7983 */ /* 0x000ee20000300800 */
[----:B--2---:R-:W-:-:S03]  /*160ff0*/  IMAD.MOV.U32 R250, RZ, RZ, R75 ;  /* 0x000000fffffa7224 */ /* 0x004fc600078e004b */
[----:B------:R-:W2:Y:S04]  /*161000*/  LDL.LU R75, [R1+0x654] ;  /* 0x00065400014b7983 */ /* 0x000ea80000300800 */
[----:B------:R-:W-:Y:S04]  /*161010*/  STL.64 [R1+0x52a8], R78 ;  /* 0x0052a84e01007387 */ /* 0x000fe80000100a00 */
[----:B------:R1:W-:Y:S04]  /*161020*/  STL.64 [R1+0xa5c8], R78 ;  /* 0x00a5c84e01007387 */ /* 0x0003e80000100a00 */
[----:B------:R-:W-:Y:S04]  /*161030*/  STL.64 [R1+0x52a0], R80 ;  /* 0x0052a05001007387 */ /* 0x000fe80000100a00 */
[----:B------:R-:W-:Y:S01]  /*161040*/  STL.64 [R1+0xa5d0], R80 ;  /* 0x00a5d05001007387 */ /* 0x000fe20000100a00 */
[----:B----4-:R-:W-:-:S03]  /*161050*/  IMAD.MOV.U32 R247, RZ, RZ, R48 ;  /* 0x000000fffff77224 */ /* 0x010fc600078e0030 */
        /* <DEDUP_REMOVED lines=8> */
[----:B------:R-:W4:Y:S01]  /*1610e0*/  LDL.LU R51, [R1+0x65c] ;  /* 0x00065c0001337983 */ /* 0x000f220000300800 */
[----:B------:R-:W-:Y:S01]  /*1610f0*/  MOV R248, R63 ;  /* 0x0000003f00f87202 */ /* 0x000fe20000000f00 */
[----:B------:R-:W-:Y:S02]  /*161100*/  IMAD.MOV.U32 R249, RZ, RZ, R62 ;  /* 0x000000fffff97224 */ /* 0x000fe400078e003e */
[----:B------:R-:W-:Y:S04]  /*161110*/  STL.64 [R1+0x5390], R250 ;  /* 0x005390fa01007387 */ /* 0x000fe80000100a00 */
        /* <DEDUP_REMOVED lines=8> */
[----:B------:R-:W-:Y:S04]  /*1611a0*/  STL.64 [R1+0xa5e8], R248 ;  /* 0x00a5e8f801007387 */ /* 0x000fe80000100a00 */
[----:B------:R-:W4:Y:S04]  /*1611b0*/  LDL.LU R62, [R1+0x618] ;  /* 0x00061800013e7983 */ /* 0x000f280000300800 */
[----:B------:R-:W4:Y:S04]  /*1611c0*/  LDL.LU R63, [R1+0x640] ;  /* 0x00064000013f7983 */ /* 0x000f280000300800 */
[----:B------:R-:W-:Y:S04]  /*1611d0*/  STL.64 [R1+0x5380], R246 ;  /* 0x005380f601007387 */ /* 0x000fe80000100a00 */
[----:B------:R-:W-:Y:S01]  /*1611e0*/  STL.64 [R1+0xa5f0], R246 ;  /* 0x00a5f0f601007387 */ /* 0x000fe20000100a00 */
[----:B------:R-:W-:Y:S01]  /*1611f0*/  IMAD.MOV.U32 R241, RZ, RZ, R72 ;  /* 0x000000fffff17224 */ /* 0x000fe200078e0048 */
[----:B------:R-:W-:Y:S01]  /*161200*/  MOV R240, R73 ;  /* 0x0000004900f07202 */ /* 0x000fe20000000f00 */
[----:B------:R-:W-:-:S02]  /*161210*/  IMAD.MOV.U32 R239, RZ, RZ, R46 ;  /* 0x000000ffffef7224 */ /* 0x000fc400078e002e */
[----:B------:R-:W4:Y:S01]  /*161220*/  LDL.LU R46, [R1+0x600] ;  /* 0x00060000012e7983 */ /* 0x000f220000300800 */
[----:B------:R-:W-:-:S03]  /*161230*/  IMAD.MOV.U32 R238, RZ, RZ, R47 ;  /* 0x000000ffffee7224 */ /* 0x000fc600078e002f */
[----:B------:R-:W4:Y:S04]  /*161240*/  LDL.LU R47, [R1+0x61c] ;  /* 0x00061c00012f7983 */ /* 0x000f280000300800 */
[----:B------:R-:W-:Y:S04]  /*161250*/  STL.64 [R1+0x5378], R244 ;  /* 0x005378f401007387 */ /* 0x000fe80000100a00 */
[----:B------:R-:W-:Y:S04]  /*161260*/  STL.64 [R1+0xa5f8], R244 ;  /* 0x00a5f8f401007387 */ /* 0x000fe80000100a00 */
[----:B------:R-:W4:Y:S04]  /*161270*/  LDL.LU R72, [R1+0x604] ;  /* 0x0006040001487983 */ /* 0x000f280000300800 */
[----:B------:R-:W4:Y:S01]  /*161280*/  LDL.LU R73, [R1+0x620] ;  /* 0x0006200001497983 */ /* 0x000f220000300800 */
[----:B---3--:R-:W-:-:S03]  /*161290*/  IMAD.MOV.U32 R237, RZ, RZ, R74 ;  /* 0x000000ffffed7224 */ /* 0x008fc600078e004a */
[----:B------:R-:W3:Y:S01]  /*1612a0*/  LDL.LU R74, [R1+0x608] ;  /* 0x00060800014a7983 */ /* 0x000ee20000300800 */
[----:B--2---:R-:W-:-:S03]  /*1612b0*/  MOV R236, R75 ;  /* 0x0000004b00ec7202 */ /* 0x004fc60000000f00 */
[----:B------:R-:W2:Y:S04]  /*1612c0*/  LDL.LU R75, [R1+0x624] ;  /* 0x00062400014b7983 */ /* 0x000ea80000300800 */
        /* <DEDUP_REMOVED lines=13> */
[----:B------:R-:W-:Y:S04]  /*1613a0*/  STL.64 [R1+0xa610], R238 ;  /* 0x00a610ee01007387 */ /* 0x000fe80000100a00 */
[----:B------:R-:W-:Y:S04]  /*1613b0*/  STL.64 [R1+0x5358], R236 ;  /* 0x005358ec01007387 */ /* 0x000fe80000100a00 */
[----:B------:R-:W-:Y:S01]  /*1613c0*/  STL.64 [R1+0xa618], R236 ;  /* 0x00a618ec01007387 */ /* 0x000fe20000100a00 */
[----:B------:R-:W-:-:S02]  /*1613d0*/  IMAD.MOV.U32 R230, RZ, RZ, R61 ;  /* 0x000000ffffe67224 */ /* 0x000fc400078e003d */
[----:B------:R-:W-:Y:S02]  /*1613e0*/  IMAD.MOV.U32 R231, RZ, RZ, R60 ;  /* 0x000000ffffe77224 */ /* 0x000fe400078e003c */
[----:B------:R-:W-:Y:S02]  /*1613f0*/  IMAD.MOV.U32 R229, RZ, RZ, R44 ;  /* 0x000000ffffe57224 */ /* 0x000fe400078e002c */
        /* <DEDUP_REMOVED lines=17> */
[----:B---3--:R-:W-:-:S03]  /*161510*/  IMAD.MOV.U32 R221, RZ, RZ, R74 ;  /* 0x000000ffffdd7224 */ /* 0x008fc600078e004a */
[----:B------:R-:W3:Y:S01]  /*161520*/  LDL.LU R74, [R1+0x5a0] ;  /* 0x0005a000014a7983 */ /* 0x000ee20000300800 */
[----:B--2---:R-:W-:-:S03]  /*161530*/  MOV R220, R75 ;  /* 0x0000004b00dc7202 */ /* 0x004fc60000000f00 */
[----:B------:R-:W2:Y:S04]  /*161540*/  LDL.LU R75, [R1+0x5dc] ;  /* 0x0005dc00014b7983 */ /* 0x000ea80000300800 */
[----:B------:R-:W-:Y:S04]  /*161550*/  STL.64 [R1+0x5330], R226 ;  /* 0x005330e201007387 */ /* 0x000fe80000100a00 */
[----:B------:R-:W-:Y:S04]  /*161560*/  STL.64 [R1+0xa640], R226 ;  /* 0x00a640e201007387 */ /* 0x000fe80000100a00 */
[----:B------:R-:W2:Y:S04]  /*161570*/  LDL.LU R64, [R1+0x5a4] ;  /* 0x0005a40001407983 */ /* 0x000ea80000300800 */
[----:B------:R-:W2:Y:S04]  /*161580*/  LDL.LU R65, [R1+0x5e0] ;  /* 0x0005e00001417983 */ /* 0x000ea80000300800 */
[----:B------:R-:W-:Y:S04]  /*161590*/  STL.64 [R1+0x5328], R224 ;  /* 0x005328e001007387 */ /* 0x000fe80000100a00 */
[----:B------:R-:W-:Y:S01]  /*1615a0*/  STL.64 [R1+0xa648], R224 ;  /* 0x00a648e001007387 */ /* 0x000fe20000100a00 */
[----:B----4-:R-:W-:-:S03]  /*1615b0*/  IMAD.MOV.U32 R219, RZ, RZ, R48 ;  /* 0x000000ffffdb7224 */ /* 0x010fc600078e0030 */
[----:B------:R-:W4:Y:S01]  /*1615c0*/  LDL.LU R48, [R1+0x5a8] ;  /* 0x0005a80001307983 */ /* 0x000f220000300800 */
[----:B------:R-:W-:-:S03]  /*1615d0*/  IMAD.MOV.U32 R218, RZ, RZ, R49 ;  /* 0x000000ffffda7224 */ /* 0x000fc600078e0031 */
[----:B------:R-:W4:Y:S04]  /*1615e0*/  LDL.LU R49, [R1+0x5e4] ;  /* 0x0005e40001317983 */ /* 0x000f280000300800 */
[----:B------:R-:W4:Y:S04]  /*1615f0*/  LDL.LU R66, [R1+0x584] ;  /* 0x0005840001427983 */ /* 0x000f280000300800 */
[----:B------:R-:W4:Y:S01]  /*161600*/  LDL.LU R67, [R1+0x5ac] ;  /* 0x0005ac0001437983 */ /* 0x000f220000300800 */
[----:B------:R-:W-:-:S03]  /*161610*/  IMAD.MOV.U32 R217, RZ, RZ, R50 ;  /* 0x000000ffffd97224 */ /* 0x000fc600078e0032 */
[----:B------:R-:W4:Y:S01]  /*161620*/  LDL.LU R50, [R1+0x588] ;  /* 0x0005880001327983 */ /* 0x000f220000300800 */
[----:B------:R-:W-:-:S03]  /*161630*/  MOV R216, R51 ;  /* 0x0000003300d87202 */ /* 0x000fc60000000f00 */
[----:B------:R-:W4:Y:S01]  /*161640*/  LDL.LU R51, [R1+0x5b0] ;  /* 0x0005b00001337983 */ /* 0x000f220000300800 */
[----:B------:R-:W-:Y:S02]  /*161650*/  IMAD.MOV.U32 R222, RZ, RZ, R73 ;  /* 0x000000ffffde7224 */ /* 0x000fe400078e0049 */
[----:B------:R-:W-:-:S05]  /*161660*/  IMAD.MOV.U32 R223, RZ, RZ, R72 ;  /* 0x000000ffffdf7224 */ /* 0x000fca00078e0048 */
[----:B------:R-:W-:Y:S04]  /*161670*/  STL.64 [R1+0x5320], R222 ;  /* 0x005320de01007387 */ /* 0x000fe80000100a00 */
[----:B------:R-:W-:Y:S04]  /*161680*/  STL.64 [R1+0xa650], R222 ;  /* 0x00a650de01007387 */ /* 0x000fe80000100a00 */
[----:B------:R-:W4:Y:S04]  /*161690*/  LDL.LU R60, [R1+0x58c] ;  /* 0x00058c00013c7983 */ /* 0x000f280000300800 */
[----:B------:R-:W4:Y:S04]  /*1616a0*/  LDL.LU R61, [R1+0x5b4] ;  /* 0x0005b400013d7983 */ /* 0x000f280000300800 */
[----:B------:R-:W4:Y:S04]  /*1616b0*/  LDL.LU R72, [R1+0x590] ;  /* 0x0005900001487983 */ /* 0x000f280000300800 */
[----:B------:R-:W4:Y:S01]  /*1616c0*/  LDL.LU R73, [R1+0x5b8] ;  /* 0x0005b80001497983 */ /* 0x000f220000300800 */
[----:B------:R-:W-:-:S03]  /*1616d0*/  IMAD.MOV.U32 R215, RZ, RZ, R44 ;  /* 0x000000ffffd77224 */ /* 0x000fc600078e002c */
[----:B------:R-:W-:Y:S01]  /*1616e0*/  STL.64 [R1+0x5318], R220 ;  /* 0x005318dc01007387 */ /* 0x000fe20000100a00 */
[----:B------:R-:W-:-:S03]  /*1616f0*/  IMAD.MOV.U32 R214, RZ, RZ, R45 ;  /* 0x000000ffffd67224 */ /* 0x000fc600078e002d */
[----:B------:R-:W-:Y:S04]  /*161700*/  STL.64 [R1+0xa658], R220 ;  /* 0x00a658dc01007387 */ /* 0x000fe80000100a00 */
        /* <DEDUP_REMOVED lines=15> */
[----:B------:R-:W-:Y:S04]  /*161800*/  STL.64 [R1+0xa668], R216 ;  /* 0x00a668d801007387 */ /* 0x000fe80000100a00 */
[----:B------:R-:W-:Y:S04]  /*161810*/  STL.64 [R1+0x5400], R214 ;  /* 0x005400d601007387 */ /* 0x000fe80000100a00 */
[----:B------:R1:W-:Y:S01]  /*161820*/  STL.64 [R1+0xa670], R214 ;  /* 0x00a670d601007387 */ /* 0x0003e20000100a00 */
        /* <DEDUP_REMOVED lines=8> */
[----:B------:R-:W-:-:S03]  /*1618b0*/  IMAD.MOV.U32 R202, RZ, RZ, R51 ;  /* 0x000000ffffca7224 */ /* 0x000fc600078e0033 */
[----:B------:R-:W4:Y:S01]  /*1618c0*/  LDL.LU R51, [R1+0x560] ;  /* 0x0005600001337983 */ /* 0x000f220000300800 */
[----:B------:R-:W-:Y:S01]  /*1618d0*/  MOV R208, R65 ;  /* 0x0000004100d07202 */ /* 0x000fe20000000f00 */
[----:B------:R-:W-:Y:S01]  /*1618e0*/  IMAD.MOV.U32 R209, RZ, RZ, R64 ;  /* 0x000000ffffd17224 */ /* 0x000fe200078e0040 */
[----:B------:R-:W-:Y:S01]  /*1618f0*/  MOV R204, R67 ;  /* 0x0000004300cc7202 */ /* 0x000fe20000000f00 */
[----:B------:R-:W-:-:S03]  /*161900*/  IMAD.MOV.U32 R205, RZ, RZ, R66 ;  /* 0x000000ffffcd7224 */ /* 0x000fc600078e0042 */
[----:B------:R-:W-:Y:S04]  /*161910*/  STL.64 [R1+0x53e8], R208 ;  /* 0x0053e8d001007387 */ /* 0x000fe80000100a00 */
[----:B------:R-:W-:Y:S01]  /*161920*/  STL.64 [R1+0x53e0], R206 ;  /* 0x0053e0ce01007387 */ /* 0x000fe20000100a00 */
[----:B------:R-:W-:Y:S02]  /*161930*/  IMAD.MOV.U32 R201, RZ, RZ, R60 ;  /* 0x000000ffffc97224 */ /* 0x000fe400078e003c */
[----:B------:R-:W-:Y:S02]  /*161940*/  IMAD.MOV.U32 R199, RZ, RZ, R72 ;  /* 0x000000ffffc77224 */ /* 0x000fe400078e0048 */
[----:B------:R-:W4:Y:S01]  /*161950*/  LDL.LU R72, [R1+0x548] ;  /* 0x0005480001487983 */ /* 0x000f220000300800 */
[----:B------:R-:W-:-:S03]  /*161960*/  IMAD.MOV.U32 R198, RZ, RZ, R73 ;  /* 0x000000ffffc67224 */ /* 0x000fc600078e0049 */
[----:B------:R-:W4:Y:S01]  /*161970*/  LDL.LU R73, [R1+0x564] ;  /* 0x0005640001497983 */ /* 0x000f220000300800 */
[----:B------:R-:W-:-:S03]  /*161980*/  MOV R200, R61 ;  /* 0x0000003d00c87202 */ /* 0x000fc60000000f00 */
[----:B------:R-:W-:Y:S01]  /*161990*/  STL.64 [R1+0x53d8], R204 ;  /* 0x0053d8cc01007387 */ /* 0x000fe20000100a00 */
[----:B------:R-:W-:-:S03]  /*1619a0*/  IMAD.MOV.U32 R197, RZ, RZ, R44 ;  /* 0x000000ffffc57224 */ /* 0x000fc600078e002c */
[----:B------:R-:W4:Y:S01]  /*1619b0*/  LDL.LU R44, [R1+0x54c] ;  /* 0x00054c00012c7983 */ /* 0x000f220000300800 */
[----:B------:R-:W-:-:S03]  /*1619c0*/  MOV R196, R45 ;  /* 0x0000002d00c47202 */ /* 0x000fc60000000f00 */
[----:B------:R-:W4:Y:S04]  /*1619d0*/  LDL.LU R45, [R1+0x550] ;  /* 0x00055000012d7983 */ /* 0x000f280000300800 */
[----:B------:R-:W-:Y:S04]  /*1619e0*/  STL.64 [R1+0x53d0], R202 ;  /* 0x0053d0ca01007387 */ /* 0x000fe80000100a00 */
[----:B------:R-:W-:Y:S01]  /*1619f0*/  STL.64 [R1+0x53c8], R200 ;  /* 0x0053c8c801007387 */ /* 0x000fe20000100a00 */
[----:B------:R-:W-:Y:S02]  /*161a00*/  IMAD.MOV.U32 R194, RZ, RZ, R63 ;  /* 0x000000ffffc27224 */ /* 0x000fe400078e003f */
[----:B------:R-:W-:-:S02]  /*161a10*/  IMAD.MOV.U32 R195, RZ, RZ, R62 ;  /* 0x000000ffffc37224 */ /* 0x000fc400078e003e */
[----:B------:R-:W-:Y:S02]  /*161a20*/  IMAD.MOV.U32 R193, RZ, RZ, R46 ;  /* 0x000000ffffc17224 */ /* 0x000fe400078e002e */
[----:B------:R-:W4:Y:S01]  /*161a30*/  LDL.LU R46, [R1+0x554] ;  /* 0x00055400012e7983 */ /* 0x000f220000300800 */
[----:B------:R-:W-:-:S03]  /*161a40*/  MOV R192, R47 ;  /* 0x0000002f00c07202 */ /* 0x000fc60000000f00 */
[----:B------:R-:W4:Y:S04]  /*161a50*/  LDL.LU R47, [R1+0x558] ;  /* 0x00055800012f7983 */ /* 0x000f280000300800 */
[----:B------:R-:W-:Y:S04]  /*161a60*/  STL.64 [R1+0x53c0], R198 ;  /* 0x0053c0c601007387 */ /* 0x000fe80000100a00 */
[----:B------:R-:W4:Y:S04]  /*161a70*/  LDL.LU R70, [R1+0x528] ;  /* 0x0005280001467983 */ /* 0x000f280000300800 */
[----:B------:R-:W4:Y:S04]  /*161a80*/  LDL.LU R71, [R1+0x55c] ;  /* 0x00055c0001477983 */ /* 0x000f280000300800 */
[----:B------:R-:W4:Y:S04]  /*161a90*/  LDL.LU R64, [R1+0x52c] ;  /* 0x00052c0001407983 */ /* 0x000f280000300800 */
[----:B------:R-:W4:Y:S01]  /*161aa0*/  LDL.LU R65, [R1+0x530] ;  /* 0x0005300001417983 */ /* 0x000f220000300800 */
[----:B---3--:R-:W-:-:S03]  /*161ab0*/  IMAD.MOV.U32 R191, RZ, RZ, R74 ;  /* 0x000000ffffbf7224 */ /* 0x008fc600078e004a */
[----:B------:R-:W3:Y:S01]  /*161ac0*/  LDL.LU R74, [R1+0x534] ;  /* 0x00053400014a7983 */ /* 0x000ee20000300800 */
[----:B--2---:R-:W-:-:S03]  /*161ad0*/  IMAD.MOV.U32 R190, RZ, RZ, R75 ;  /* 0x000000ffffbe7224 */ /* 0x004fc600078e004b */
[----:B------:R-:W2:Y:S04]  /*161ae0*/  LDL.LU R75, [R1+0x538] ;  /* 0x00053800014b7983 */ /* 0x000ea80000300800 */
[----:B------:R-:W-:Y:S04]  /*161af0*/  STL.64 [R1+0x53b8], R196 ;  /* 0x0053b8c401007387 */ /* 0x000fe80000100a00 */
[----:B------:R-:W2:Y:S04]  /*161b00*/  LDL.LU R66, [R1+0x53c] ;  /* 0x00053c0001427983 */ /* 0x000ea80000300800 */
[----:B------:R-:W2:Y:S01]  /*161b10*/  LDL.LU R67, [R1+0x540] ;  /* 0x0005400001437983 */ /* 0x000ea20000300800 */
[----:B----4-:R-:W-:-:S03]  /*161b20*/  IMAD.MOV.U32 R189, RZ, RZ, R48 ;  /* 0x000000ffffbd7224 */ /* 0x010fc600078e0030 */
[----:B------:R-:W4:Y:S01]  /*161b30*/  LDL.LU R48, [R1+0x4fc] ;  /* 0x0004fc0001307983 */ /* 0x000f220000300800 */
[----:B------:R-:W-:-:S03]  /*161b40*/  MOV R188, R49 ;  /* 0x0000003100bc7202 */ /* 0x000fc60000000f00 */
        /* <DEDUP_REMOVED lines=8> */
[----:B------:R-:W-:Y:S01]  /*161bd0*/  STL.64 [R1+0x53a8], R192 ;  /* 0x0053a8c001007387 */ /* 0x000fe20000100a00 */
[----:B------:R-:W-:-:S03]  /*161be0*/  IMAD.MOV.U32 R185, RZ, RZ, R72 ;  /* 0x000000ffffb97224 */ /* 0x000fc600078e0048 */
[----:B------:R-:W4:Y:S01]  /*161bf0*/  LDL.LU R72, [R1+0x514] ;  /* 0x0005140001487983 */ /* 0x000f220000300800 */
[----:B------:R-:W-:-:S03]  /*161c00*/  MOV R184, R73 ;  /* 0x0000004900b87202 */ /* 0x000fc60000000f00 */
[----:B------:R-:W4:Y:S04]  /*161c10*/  LDL.LU R73, [R1+0x518] ;  /* 0x0005180001497983 */ /* 0x000f280000300800 */
[----:B------:R-:W-:Y:S04]  /*161c20*/  STL.64 [R1+0x53a0], R190 ;  /* 0x0053a0be01007387 */ /* 0x000fe80000100a00 */
[----:B------:R-:W4:Y:S01]  /*161c30*/  LDL.LU R62, [R1+0x4ec] ;  /* 0x0004ec00013e7983 */ /* 0x000f220000300800 */
[----:B------:R-:W-:-:S03]  /*161c40*/  IMAD.MOV.U32 R183, RZ, RZ, R44 ;  /* 0x000000ffffb77224 */ /* 0x000fc600078e002c */
[----:B------:R-:W4:Y:S01]  /*161c50*/  LDL.LU R63, [R1+0x51c] ;  /* 0x00051c00013f7983 */ /* 0x000f220000300800 */
[----:B------:R-:W-:-:S03]  /*161c60*/  IMAD.MOV.U32 R182, RZ, RZ, R45 ;  /* 0x000000ffffb67224 */ /* 0x000fc600078e002d */
[----:B------:R-:W4:Y:S04]  /*161c70*/  LDL.LU R44, [R1+0x4f0] ;  /* 0x0004f000012c7983 */ /* 0x000f280000300800 */
[----:B------:R-:W4:Y:S04]  /*161c80*/  LDL.LU R45, [R1+0x520] ;  /* 0x00052000012d7983 */ /* 0x000f280000300800 */
[----:B------:R-:W-:Y:S01]  /*161c90*/  STL.64 [R1+0x5398], R188 ;  /* 0x005398bc01007387 */ /* 0x000fe20000100a00 */
[----:B------:R-:W-:-:S03]  /*161ca0*/  IMAD.MOV.U32 R181, RZ, RZ, R46 ;  /* 0x000000ffffb57224 */ /* 0x000fc600078e002e */
[----:B------:R-:W4:Y:S01]  /*161cb0*/  LDL.LU R46, [R1+0x4f4] ;  /* 0x0004f400012e7983 */ /* 0x000f220000300800 */
[----:B------:R-:W-:-:S03]  /*161cc0*/  MOV R180, R47 ;  /* 0x0000002f00b47202 */ /* 0x000fc60000000f00 */
[----:B------:R-:W4:Y:S04]  /*161cd0*/  LDL.LU R47, [R1+0x524] ;  /* 0x00052400012f7983 */ /* 0x000f280000300800 */
[----:B------:R-:W-:Y:S04]  /*161ce0*/  STL.64 [R1+0x54b0], R186 ;  /* 0x0054b0ba01007387 */ /* 0x000fe80000100a00 */
[----:B------:R-:W-:Y:S04]  /*161cf0*/  STL.64 [R1+0x54a8], R184 ;  /* 0x0054a8b801007387 */ /* 0x000fe80000100a00 */
[----:B------:R-:W-:Y:S01]  /*161d00*/  STL.64 [R1+0x54a0], R182 ;  /* 0x0054a0b601007387 */ /* 0x000fe20000100a00 */
[----:B------:R-:W-:-:S02]  /*161d10*/  IMAD.MOV.U32 R174, RZ, RZ, R71 ;  /* 0x000000ffffae7224 */ /* 0x000fc400078e0047 */
[----:B------:R-:W-:Y:S02]  /*161d20*/  IMAD.MOV.U32 R175, RZ, RZ, R70 ;  /* 0x000000ffffaf7224 */ /* 0x000fe400078e0046 */
[----:B------:R-:W-:Y:S01]  /*161d30*/  IMAD.MOV.U32 R173, RZ, RZ, R64 ;  /* 0x000000ffffad7224 */ /* 0x000fe200078e0040 */
[----:B------:R-:W-:Y:S01]  /*161d40*/  MOV R172, R65 ;  /* 0x0000004100ac7202 */ /* 0x000fe20000000f00 */
[----:B---3--:R-:W-:Y:S02]  /*161d50*/  IMAD.MOV.U32 R167, RZ, RZ, R74 ;  /* 0x000000ffffa77224 */ /* 0x008fe400078e004a */
[----:B------:R-:W3:Y:S01]  /*161d60*/  LDL.LU R74, [R1+0x4e8] ;  /* 0x0004e800014a7983 */ /* 0x000ee20000300800 */
[----:B--2---:R-:W-:-:S03]  /*161d70*/  IMAD.MOV.U32 R166, RZ, RZ, R75 ;  /* 0x000000ffffa67224 */ /* 0x004fc600078e004b */
        /* <DEDUP_REMOVED lines=39> */
[----:B------:R-:W4:Y:S01]  /*161ff0*/  LDL.LU R67, [R1+0x4b0] ;  /* 0x0004b00001437983 */ /* 0x000f220000300800 */
[----:B------:R-:W-:-:S02]  /*162000*/  IMAD.MOV.U32 R154, RZ, RZ, R63 ;  /* 0x000000ffff9a7224 */ /* 0x000fc400078e003f */
[----:B------:R-:W-:Y:S02]  /*162010*/  IMAD.MOV.U32 R155, RZ, RZ, R62 ;  /* 0x000000ffff9b7224 */ /* 0x000fe400078e003e */
[----:B---3--:R-:W-:Y:S02]  /*162020*/  IMAD.MOV.U32 R149, RZ, RZ, R74 ;  /* 0x000000ffff957224 */ /* 0x008fe400078e004a */
[----:B------:R-:W3:Y:S01]  /*162030*/  LDL.LU R74, [R1+0x484] ;  /* 0x00048400014a7983 */ /* 0x000ee20000300800 */
[----:B--2---:R-:W-:-:S03]  /*162040*/  MOV R148, R75 ;  /* 0x0000004b00947202 */ /* 0x004fc60000000f00 */
[----:B------:R-:W2:Y:S04]  /*162050*/  LDL.LU R75, [R1+0x4b4] ;  /* 0x0004b400014b7983 */ /* 0x000ea80000300800 */
[----:B------:R-:W-:Y:S04]  /*162060*/  STL.64 [R1+0x5450], R154 ;  /* 0x0054509a01007387 */ /* 0x000fe80000100a00 */
[----:B------:R-:W2:Y:S04]  /*162070*/  LDL.LU R60, [R1+0x488] ;  /* 0x00048800013c7983 */ /* 0x000ea80000300800 */
[----:B------:R-:W2:Y:S01]  /*162080*/  LDL.LU R61, [R1+0x4b8] ;  /* 0x0004b800013d7983 */ /* 0x000ea20000300800 */
[----:B----4-:R-:W-:-:S03]  /*162090*/  IMAD.MOV.U32 R147, RZ, RZ, R48 ;  /* 0x000000ffff937224 */ /* 0x010fc600078e0030 */
        /* <DEDUP_REMOVED lines=23> */
[----:B------:R-:W-:Y:S01]  /*162210*/  STL.64 [R1+0x5420], R142 ;  /* 0x0054208e01007387 */ /* 0x000fe20000100a00 */
[----:B------:R-:W-:Y:S02]  /*162220*/  IMAD.MOV.U32 R138, RZ, RZ, R71 ;  /* 0x000000ffff8a7224 */ /* 0x000fe400078e0047 */
[----:B------:R-:W-:Y:S02]  /*162230*/  IMAD.MOV.U32 R135, RZ, RZ, R46 ;  /* 0x000000ffff877224 */ /* 0x000fe400078e002e */
[----:B------:R-:W4:Y:S01]  /*162240*/  LDL.LU R46, [R1+0x47c] ;  /* 0x00047c00012e7983 */ /* 0x000f220000300800 */
[----:B------:R-:W-:-:S03]  /*162250*/  IMAD.MOV.U32 R134, RZ, RZ, R47 ;  /* 0x000000ffff867224 */ /* 0x000fc600078e002f */
[----:B------:R-:W4:Y:S04]  /*162260*/  LDL.LU R47, [R1+0x480] ;  /* 0x00048000012f7983 */ /* 0x000f280000300800 */
[----:B------:R-:W-:Y:S04]  /*162270*/  STL.64 [R1+0x5418], R140 ;  /* 0x0054188c01007387 */ /* 0x000fe80000100a00 */
[----:B------:R-:W-:Y:S01]  /*162280*/  STL.64 [R1+0x5668], R138 ;  /* 0x0056688a01007387 */ /* 0x000fe20000100a00 */
[----:B------:R-:W-:Y:S01]  /*162290*/  MOV R136, R65 ;  /* 0x0000004100887202 */ /* 0x000fe20000000f00 */
[----:B------:R-:W-:Y:S01]  /*1622a0*/  IMAD.MOV.U32 R137, RZ, RZ, R64 ;  /* 0x000000ffff897224 */ /* 0x000fe200078e0040 */
[----:B------:R-:W-:Y:S01]  /*1622b0*/  MOV R132, R67 ;  /* 0x0000004300847202 */ /* 0x000fe20000000f00 */
[----:B------:R-:W-:-:S02]  /*1622c0*/  IMAD.MOV.U32 R133, RZ, RZ, R66 ;  /* 0x000000ffff857224 */ /* 0x000fc400078e0042 */
        /* <DEDUP_REMOVED lines=47> */
[----:B------:R-:W-:Y:S01]  /*1625c0*/  STL.64 [R1+0x5608], R114 ;  /* 0x0056087201007387 */ /* 0x000fe20000100a00 */
[----:B----4-:R-:W-:-:S03]  /*1625d0*/  IMAD.MOV.U32 R113, RZ, RZ, R48 ;  /* 0x000000ffff717224 */ /* 0x010fc600078e0030 */
[----:B------:R-:W4:Y:S01]  /*1625e0*/  LDL.LU R48, [R1+0x410] ;  /* 0x0004100001307983 */ /* 0x000f220000300800 */
[----:B------:R-:W-:-:S03]  /*1625f0*/  MOV R112, R49 ;  /* 0x0000003100707202 */ /* 0x000fc60000000f00 */
[----:B------:R-:W4:Y:S01]  /*162600*/  LDL.LU R49, [R1+0x438] ;  /* 0x0004380001317983 */ /* 0x000f220000300800 */
[----:B------:R-:W-:-:S03]  /*162610*/  IMAD.MOV.U32 R111, RZ, RZ, R50 ;  /* 0x000000ffff6f7224 */ /* 0x000fc600078e0032 */
[----:B------:R-:W4:Y:S01]  /*162620*/  LDL.LU R50, [R1+0x3e8] ;  /* 0x0003e80001327983 */ /* 0x000f220000300800 */
[----:B------:R-:W-:-:S03]  /*162630*/  IMAD.MOV.U32 R110, RZ, RZ, R51 ;  /* 0x000000ffff6e7224 */ /* 0x000fc600078e0033 */
[----:B------:R-:W4:Y:S04]  /*162640*/  LDL.LU R51, [R1+0x414] ;  /* 0x0004140001337983 */ /* 0x000f280000300800 */
[----:B------:R-:W-:Y:S01]  /*162650*/  STL.64 [R1+0x5600], R112 ;  /* 0x0056007001007387 */ /* 0x000fe20000100a00 */
[----:B------:R-:W-:Y:S01]  /*162660*/  IMAD.MOV.U32 R109, RZ, RZ, R60 ;  /* 0x000000ffff6d7224 */ /* 0x000fe200078e003c */
[----:B------:R-:W-:Y:S02]  /*162670*/  MOV R108, R61 ;  /* 0x0000003d006c7202 */ /* 0x000fe40000000f00 */
[----:B------:R-:W-:Y:S04]  /*162680*/  STL.64 [R1+0x55f8], R110 ;  /* 0x0055f86e01007387 */ /* 0x000fe80000100a00 */
[----:B------:R-:W-:Y:S01]  /*162690*/  STL.64 [R1+0x55f0], R108 ;  /* 0x0055f06c01007387 */ /* 0x000fe20000100a00 */
[----:B------:R-:W-:-:S02]  /*1626a0*/  IMAD.MOV.U32 R107, RZ, RZ, R62 ;  /* 0x000000ffff6b7224 */ /* 0x000fc400078e003e */
[----:B------:R-:W-:Y:S02]  /*1626b0*/  IMAD.MOV.U32 R106, RZ, RZ, R63 ;  /* 0x000000ffff6a7224 */ /* 0x000fe400078e003f */
[----:B------:R-:W-:Y:S02]  /*1626c0*/  IMAD.MOV.U32 R101, RZ, RZ, R44 ;  /* 0x000000ffff657224 */ /* 0x000fe400078e002c */
        /* <DEDUP_REMOVED lines=12> */
[----:B------:R-:W-:Y:S01]  /*162790*/  IMAD.MOV.U32 R103, RZ, RZ, R72 ;  /* 0x000000ffff677224 */ /* 0x000fe200078e0048 */
[----:B------:R-:W-:Y:S01]  /*1627a0*/  MOV R102, R73 ;  /* 0x0000004900667202 */ /* 0x000fe20000000f00 */
[----:B---3--:R-:W-:Y:S02]  /*1627b0*/  IMAD.MOV.U32 R97, RZ, RZ, R74 ;  /* 0x000000ffff617224 */ /* 0x008fe400078e004a */
[----:B------:R-:W3:Y:S01]  /*1627c0*/  LDL.LU R74, [R1+0x3d4] ;  /* 0x0003d400014a7983 */ /* 0x000ee20000300800 */
[----:B--2---:R-:W-:-:S03]  /*1627d0*/  IMAD.MOV.U32 R96, RZ, RZ, R75 ;  /* 0x000000ffff607224 */ /* 0x004fc600078e004b */
[----:B------:R-:W3:Y:S04]  /*1627e0*/  LDL.LU R75, [R1+0x3fc] ;  /* 0x0003fc00014b7983 */ /* 0x000ee80000300800 */
[----:B------:R-:W2:Y:S04]  /*1627f0*/  LDL.LU R72, [R1+0x3d8] ;  /* 0x0003d80001487983 */ /* 0x000ea80000300800 */
[----:B------:R-:W2:Y:S04]  /*162800*/  LDL.LU R73, [R1+0x400] ;  /* 0x0004000001497983 */ /* 0x000ea80000300800 */
[----:B------:R-:W2:Y:S04]  /*162810*/  LDL.LU R64, [R1+0x3b0] ;  /* 0x0003b00001407983 */ /* 0x000ea80000300800 */
[----:B------:R-:W2:Y:S04]  /*162820*/  LDL.LU R65, [R1+0x3dc] ;  /* 0x0003dc0001417983 */ /* 0x000ea80000300800 */
[----:B------:R-:W-:Y:S04]  /*162830*/  STL.64 [R1+0x55e0], R102 ;  /* 0x0055e06601007387 */ /* 0x000fe80000100a00 */
[----:B------:R-:W2:Y:S04]  /*162840*/  LDL.LU R66, [R1+0x3b4] ;  /* 0x0003b40001427983 */ /* 0x000ea80000300800 */
[----:B------:R-:W2:Y:S04]  /*162850*/  LDL.LU R67, [R1+0x3e0] ;  /* 0x0003e00001437983 */ /* 0x000ea80000300800 */
[----:B------:R-:W-:Y:S04]  /*162860*/  STL.64 [R1+0x55d8], R100 ;  /* 0x0055d86401007387 */ /* 0x000fe80000100a00 */
[----:B------:R-:W2:Y:S04]  /*162870*/  LDL.LU R60, [R1+0x3b8] ;  /* 0x0003b800013c7983 */ /* 0x000ea80000300800 */
[----:B------:R-:W2:Y:S04]  /*162880*/  LDL.LU R61, [R1+0x3e4] ;  /* 0x0003e400013d7983 */ /* 0x000ea80000300800 */
[----:B------:R-:W2:Y:S04]  /*162890*/  LDL.LU R62, [R1+0x2ac] ;  /* 0x0002ac00013e7983 */ /* 0x000ea80000300800 */
[----:B------:R-:W2:Y:S01]  /*1628a0*/  LDL.LU R63, [R1+0x3bc] ;  /* 0x0003bc00013f7983 */ /* 0x000ea20000300800 */
        /* <DEDUP_REMOVED lines=18> */
[----:B------:R-:W-:Y:S02]  /*1629d0*/  IMAD.MOV.U32 R85, RZ, RZ, R46 ;  /* 0x000000ffff557224 */ /* 0x000fe400078e002e */
[----:B------:R-:W4:Y:S01]  /*1629e0*/  LDL.LU R46, [R1+0x290] ;  /* 0x00029000012e7983 */ /* 0x000f220000300800 */
[----:B------:R-:W-:-:S03]  /*1629f0*/  IMAD.MOV.U32 R84, RZ, RZ, R47 ;  /* 0x000000ffff547224 */ /* 0x000fc600078e002f */
[----:B------:R-:W4:Y:S01]  /*162a00*/  LDL.LU R47, [R1+0x36c] ;  /* 0x00036c00012f7983 */ /* 0x000f220000300800 */
[----:B------:R-:W-:Y:S01]  /*162a10*/  MOV R86, R71 ;  /* 0x0000004700567202 */ /* 0x000fe20000000f00 */
[----:B------:R-:W-:Y:S02]  /*162a20*/  IMAD.MOV.U32 R87, RZ, RZ, R70 ;  /* 0x000000ffff577224 */ /* 0x000fe400078e0046 */
[----:B------:R-:W-:Y:S04]  /*162a30*/  STL.64 [R1+0x55b0], R90 ;  /* 0x0055b05a01007387 */ /* 0x000fe80000100a00 */
[----:B------:R-:W-:Y:S04]  /*162a40*/  STL.64 [R1+0x55a8], R88 ;  /* 0x0055a85801007387 */ /* 0x000fe80000100a00 */
[----:B------:R-:W-:Y:S04]  /*162a50*/  STL.64 [R1+0x55a0], R86 ;  /* 0x0055a05601007387 */ /* 0x000fe80000100a00 */
[----:B------:R-:W4:Y:S04]  /*162a60*/  LDL.LU R54, [R1+0x294] ;  /* 0x0002940001367983 */ /* 0x000f280000300800 */
[----:B------:R-:W4:Y:S04]  /*162a70*/  LDL.LU R55, [R1+0x3a0] ;  /* 0x0003a00001377983 */ /* 0x000f280000300800 */
[----:B------:R-:W-:Y:S04]  /*162a80*/  STL.64 [R1+0x5598], R84 ;  /* 0x0055985401007387 */ /* 0x000fe80000100a00 */
[----:B------:R-:W4:Y:S04]  /*162a90*/  LDL.LU R52, [R1+0x298] ;  /* 0x0002980001347983 */ /* 0x000f280000300800 */
[----:B------:R-:W4:Y:S01]  /*162aa0*/  LDL.LU R53, [R1+0x3a4] ;  /* 0x0003a40001357983 */ /* 0x000f220000300800 */
[----:B---3--:R-:W-:-:S04]  /*162ab0*/  LOP3.LUT R75, R75, R74, RZ, 0x3c, !PT ;  /* 0x0000004a4b4b7212 */ /* 0x008fc800078e3cff */
[----:B------:R-:W-:Y:S02]  /*162ac0*/  LOP3.LUT R74, R75, R74, RZ, 0x3c, !PT ;  /* 0x0000004a4b4a7212 */ /* 0x000fe400078e3cff */
[----:B--2---:R-:W-:-:S04]  /*162ad0*/  LOP3.LUT R73, R73, R72, RZ, 0x3c, !PT ;  /* 0x0000004849497212 */ /* 0x004fc800078e3cff */
[----:B------:R-:W-:Y:S02]  /*162ae0*/  LOP3.LUT R72, R73, R72, RZ, 0x3c, !PT ;  /* 0x0000004849487212 */ /* 0x000fe400078e3cff */
[----:B------:R-:W-:Y:S01]  /*162af0*/  LOP3.LUT R75, R75, R74, RZ, 0x3c, !PT ;  /* 0x0000004a4b4b7212 */ /* 0x000fe200078e3cff */
[----:B------:R-:W-:Y:S01]  /*162b00*/  IMAD.MOV.U32 R71, RZ, RZ, R64 ;  /* 0x000000ffff477224 */ /* 0x000fe200078e0040 */
[----:B------:R-:W-:Y:S02]  /*162b10*/  LOP3.LUT R73, R73, R72, RZ, 0x3c, !PT ;  /* 0x0000004849497212 */ /* 0x000fe400078e3cff */
[----:B------:R-:W-:Y:S01]  /*162b20*/  MOV R70, R65 ;  /* 0x0000004100467202 */ /* 0x000fe20000000f00 */
[----:B------:R-:W-:Y:S01]  /*162b30*/  STL.64 [R1+0x5590], R74 ;  /* 0x0055904a01007387 */ /* 0x000fe20000100a00 */
[----:B------:R-:W-:-:S03]  /*162b40*/  IMAD.MOV.U32 R69, RZ, RZ, R66 ;  /* 0x000000ffff457224 */ /* 0x000fc600078e0042 */
[----:B------:R-:W-:Y:S01]  /*162b50*/  STL.64 [R1+0x5588], R72 ;  /* 0x0055884801007387 */ /* 0x000fe20000100a00 */
[----:B------:R-:W-:-:S03]  /*162b60*/  IMAD.MOV.U32 R68, RZ, RZ, R67 ;  /* 0x000000ffff447224 */ /* 0x000fc600078e0043 */
[----:B------:R-:W-:Y:S04]  /*162b70*/  STL.64 [R1+0x5580], R70 ;  /* 0x0055804601007387 */ /* 0x000fe80000100a00 */
[----:B------:R-:W-:Y:S01]  /*162b80*/  STL.64 [R1+0x5578], R68 ;  /* 0x0055784401007387 */ /* 0x000fe20000100a00 */
[----:B------:R-:W-:Y:S01]  /*162b90*/  IMAD.MOV.U32 R67, RZ, RZ, R60 ;  /* 0x000000ffff437224 */ /* 0x000fe200078e003c */
[----:B------:R-:W-:Y:S01]  /*162ba0*/  MOV R66, R61 ;  /* 0x0000003d00427202 */ /* 0x000fe20000000f00 */
[----:B------:R-:W-:Y:S02]  /*162bb0*/  IMAD.MOV.U32 R65, RZ, RZ, R62 ;  /* 0x000000ffff417224 */ /* 0x000fe400078e003e */
[----:B------:R-:W-:Y:S02]  /*162bc0*/  IMAD.MOV.U32 R64, RZ, RZ, R63 ;  /* 0x000000ffff407224 */ /* 0x000fe400078e003f */
[----:B----4-:R-:W-:Y:S01]  /*162bd0*/  IMAD.MOV.U32 R63, RZ, RZ, R48 ;  /* 0x000000ffff3f7224 */ /* 0x010fe200078e0030 */
[----:B------:R-:W-:Y:S01]  /*162be0*/  MOV R62, R49 ;  /* 0x00000031003e7202 */ /* 0x000fe20000000f00 */
[----:B------:R-:W-:-:S02]  /*162bf0*/  IMAD.MOV.U32 R61, RZ, RZ, R50 ;  /* 0x000000ffff3d7224 */ /* 0x000fc400078e0032 */
[----:B------:R-:W2:Y:S01]  /*162c00*/  LDL.LU R50, [R1+0x274] ;  /* 0x0002740001327983 */ /* 0x000ea20000300800 */
[----:B------:R-:W-:-:S03]  /*162c10*/  IMAD.MOV.U32 R60, RZ, RZ, R51 ;  /* 0x000000ffff3c7224 */ /* 0x000fc600078e0033 */
[----:B------:R-:W2:Y:S04]  /*162c20*/  LDL.LU R51, [R1+0x29c] ;  /* 0x00029c0001337983 */ /* 0x000ea80000300800 */
[----:B------:R-:W-:Y:S04]  /*162c30*/  STL.64 [R1+0x5570], R66 ;  /* 0x0055704201007387 */ /* 0x000fe80000100a00 */
[----:B------:R-:W3:Y:S04]  /*162c40*/  LDL.LU R28, [R1+0x278] ;  /* 0x00027800011c7983 */ /* 0x000ee80000300800 */
[----:B------:R-:W4:Y:S04]  /*162c50*/  LDL.LU R29, [R1+0x2a0] ;  /* 0x0002a000011d7983 */ /* 0x000f280000300800 */
[----:B------:R-:W2:Y:S04]  /*162c60*/  LDL.LU R48, [R1+0x27c] ;  /* 0x00027c0001307983 */ /* 0x000ea80000300800 */
[----:B------:R-:W2:Y:S04]  /*162c70*/  LDL.LU R49, [R1+0x2a4] ;  /* 0x0002a40001317983 */ /* 0x000ea80000300800 */
[----:B------:R-:W2:Y:S04]  /*162c80*/  LDL.LU R10, [R1+0x280] ;  /* 0x00028000010a7983 */ /* 0x000ea80000300800 */
[----:B------:R-:W3:Y:S04]  /*162c90*/  LDL.LU R11, [R1+0x2a8] ;  /* 0x0002a800010b7983 */ /* 0x000ee80000300800 */
[----:B------:R-:W-:Y:S01]  /*162ca0*/  STL.64 [R1+0x5568], R64 ;  /* 0x0055684001007387 */ /* 0x000fe20000100a00 */
[----:B------:R-:W-:Y:S01]  /*162cb0*/  IMAD.MOV.U32 R59, RZ, RZ, R44 ;  /* 0x000000ffff3b7224 */ /* 0x000fe200078e002c */
[----:B------:R-:W-:Y:S01]  /*162cc0*/  MOV R58, R45 ;  /* 0x0000002d003a7202 */ /* 0x000fe20000000f00 */
[----:B------:R-:W-:-:S02]  /*162cd0*/  IMAD.MOV.U32 R57, RZ, RZ, R46 ;  /* 0x000000ffff397224 */ /* 0x000fc400078e002e */
        /* <DEDUP_REMOVED lines=8> */
[----:B------:R-:W4:Y:S04]  /*162d60*/  LDL.LU R30, [R1+0x264] ;  /* 0x00026400011e7983 */ /* 0x000f280000300800 */
[----:B------:R-:W4:Y:S04]  /*162d70*/  LDL.LU R31, [R1+0x268] ;  /* 0x00026800011f7983 */ /* 0x000f280000300800 */
[----:B------:R-:W-:Y:S04]  /*162d80*/  STL.64 [R1+0x5558], R60 ;  /* 0x0055583c01007387 */ /* 0x000fe80000100a00 */
[----:B------:R-:W4:Y:S04]  /*162d90*/  LDL.LU R40, [R1+0x23c] ;  /* 0x00023c0001287983 */ /* 0x000f280000300800 */
[----:B------:R-:W4:Y:S01]  /*162da0*/  LDL.LU R41, [R1+0x26c] ;  /* 0x00026c0001297983 */ /* 0x000f220000300800 */
[----:B------:R-:W-:-:S03]  /*162db0*/  LOP3.LUT R55, R55, R54, RZ, 0x3c, !PT ;  /* 0x0000003637377212 */ /* 0x000fc600078e3cff */
[----:B------:R-:W4:Y:S01]  /*162dc0*/  LDL.LU R38, [R1+0x240] ;  /* 0x0002400001267983 */ /* 0x000f220000300800 */
[----:B------:R-:W-:-:S03]  /*162dd0*/  LOP3.LUT R53, R53, R52, RZ, 0x3c, !PT ;  /* 0x0000003435357212 */ /* 0x000fc600078e3cff */
[----:B------:R-:W4:Y:S01]  /*162de0*/  LDL.LU R39, [R1+0x270] ;  /* 0x0002700001277983 */ /* 0x000f220000300800 */
[----:B------:R-:W-:Y:S02]  /*162df0*/  LOP3.LUT R54, R55, R54, RZ, 0x3c, !PT ;  /* 0x0000003637367212 */ /* 0x000fe400078e3cff */
[----:B------:R-:W-:Y:S01]  /*162e00*/  LOP3.LUT R52, R53, R52, RZ, 0x3c, !PT ;  /* 0x0000003435347212 */ /* 0x000fe200078e3cff */
[----:B------:R-:W4:Y:S01]  /*162e10*/  LDL.LU R34, [R1+0x244] ;  /* 0x0002440001227983 */ /* 0x000f220000300800 */
[----:B------:R-:W-:-:S03]  /*162e20*/  LOP3.LUT R55, R55, R54, RZ, 0x3c, !PT ;  /* 0x0000003637377212 */ /* 0x000fc600078e3cff */
[----:B------:R-:W4:Y:S01]  /*162e30*/  LDL.LU R35, [R1+0x248] ;  /* 0x0002480001237983 */ /* 0x000f220000300800 */
[----:B------:R-:W-:-:S03]  /*162e40*/  LOP3.LUT R53, R53, R52, RZ, 0x3c, !PT ;  /* 0x0000003435357212 */ /* 0x000fc600078e3cff */
[----:B------:R-:W4:Y:S04]  /*162e50*/  LDL.LU R36, [R1+0x24c] ;  /* 0x00024c0001247983 */ /* 0x000f280000300800 */
[----:B------:R-:W4:Y:S04]  /*162e60*/  LDL.LU R37, [R1+0x250] ;  /* 0x0002500001257983 */ /* 0x000f280000300800 */
[----:B------:R-:W-:Y:S04]  /*162e70*/  STL.64 [R1+0x5550], R58 ;  /* 0x0055503a01007387 */ /* 0x000fe80000100a00 */
[----:B------:R-:W4:Y:S04]  /*162e80*/  LDL.LU R104, [R1+0x220] ;  /* 0x0002200001687983 */ /* 0x000f280000300800 */
[----:B------:R-:W4:Y:S04]  /*162e90*/  LDL.LU R105, [R1+0x254] ;  /* 0x0002540001697983 */ /* 0x000f280000300800 */
[----:B------:R-:W-:Y:S04]  /*162ea0*/  STL.64 [R1+0x5548], R56 ;  /* 0x0055483801007387 */ /* 0x000fe80000100a00 */
[----:B------:R-:W-:Y:S04]  /*162eb0*/  STL.64 [R1+0x5540], R54 ;  /* 0x0055403601007387 */ /* 0x000fe80000100a00 */
[----:B------:R-:W-:Y:S01]  /*162ec0*/  STL.64 [R1+0x5538], R52 ;  /* 0x0055383401007387 */ /* 0x000fe20000100a00 */
[----:B--2---:R-:W-:-:S03]  /*162ed0*/  IMAD.MOV.U32 R17, RZ, RZ, R10 ;  /* 0x000000ffff117224 */ /* 0x004fc600078e000a */
[----:B------:R-:W2:Y:S01]  /*162ee0*/  LDL.LU R10, [R1+0x224] ;  /* 0x00022400010a7983 */ /* 0x000ea20000300800 */
[----:B---3--:R-:W-:-:S03]  /*162ef0*/  IMAD.MOV.U32 R16, RZ, RZ, R11 ;  /* 0x000000ffff107224 */ /* 0x008fc600078e000b */
[----:B------:R-:W2:Y:S01]  /*162f00*/  LDL.LU R11, [R1+0x228] ;  /* 0x00022800010b7983 */ /* 0x000ea20000300800 */
[----:B------:R-:W-:Y:S02]  /*162f10*/  LOP3.LUT R51, R51, R50, RZ, 0x3c, !PT ;  /* 0x0000003233337212 */ /* 0x000fe400078e3cff */
[----:B------:R-:W-:Y:S02]  /*162f20*/  LOP3.LUT R49, R49, R48, RZ, 0x3c, !PT ;  /* 0x0000003031317212 */ /* 0x000fe400078e3cff */
[----:B------:R-:W-:Y:S02]  /*162f30*/  LOP3.LUT R50, R51, R50, RZ, 0x3c, !PT ;  /* 0x0000003233327212 */ /* 0x000fe400078e3cff */
[----:B------:R-:W-:Y:S01]  /*162f40*/  LOP3.LUT R48, R49, R48, RZ, 0x3c, !PT ;  /* 0x0000003031307212 */ /* 0x000fe200078e3cff */
[----:B------:R-:W-:Y:S01]  /*162f50*/  IMAD.MOV.U32 R7, RZ, RZ, R28 ;  /* 0x000000ffff077224 */ /* 0x000fe200078e001c */
[----:B------:R-:W-:Y:S02]  /*162f60*/  LOP3.LUT R51, R51, R50, RZ, 0x3c, !PT ;  /* 0x0000003233337212 */ /* 0x000fe400078e3cff */
[----:B----4-:R-:W-:-:S02]  /*162f70*/  MOV R6, R29 ;  /* 0x0000001d00067202 */ /* 0x010fc40000000f00 */
[----:B------:R-:W-:Y:S01]  /*162f80*/  LOP3.LUT R49, R49, R48, RZ, 0x3c, !PT ;  /* 0x0000003031317212 */ /* 0x000fe200078e3cff */
[----:B------:R-:W-:Y:S04]  /*162f90*/  STL.64 [R1+0x5530], R50 ;  /* 0x0055303201007387 */ /* 0x000fe80000100a00 */
[----:B------:R3:W-:Y:S04]  /*162fa0*/  STL.64 [R1+0x5528], R6 ;  /* 0x0055280601007387 */ /* 0x0007e80000100a00 */
[----:B------:R-:W-:Y:S01]  /*162fb0*/  STL.64 [R1+0x5520], R48 ;  /* 0x0055203001007387 */ /* 0x000fe20000100a00 */
[----:B------:R-:W-:-:S04]  /*162fc0*/  LOP3.LUT R47, R47, R46, RZ, 0x3c, !PT ;  /* 0x0000002e2f2f7212 */ /* 0x000fc800078e3cff */
[----:B------:R-:W-:Y:S02]  /*162fd0*/  LOP3.LUT R46, R47, R46, RZ, 0x3c, !PT ;  /* 0x0000002e2f2e7212 */ /* 0x000fe400078e3cff */
[----:B------:R-:W-:-:S04]  /*162fe0*/  LOP3.LUT R45, R45, R44, RZ, 0x3c, !PT ;  /* 0x0000002c2d2d7212 */ /* 0x000fc800078e3cff */
[----:B------:R-:W-:Y:S01]  /*162ff0*/  LOP3.LUT R44, R45, R44, RZ, 0x3c, !PT ;  /* 0x0000002c2d2c7212 */ /* 0x000fe200078e3cff */
[----:B------:R-:W-:Y:S01]  /*163000*/  IMAD.MOV.U32 R13, RZ, RZ, R32 ;  /* 0x000000ffff0d7224 */ /* 0x000fe200078e0020 */
[----:B------:R-:W-:Y:S01]  /*163010*/  LOP3.LUT R47, R47, R46, RZ, 0x3c, !PT ;  /* 0x0000002e2f2f7212 */ /* 0x000fe200078e3cff */
[----:B------:R-:W4:Y:S01]  /*163020*/  LDL.LU R32, [R1+0x22c] ;  /* 0x00022c0001207983 */ /* 0x000f220000300800 */
[----:B------:R-:W-:Y:S02]  /*163030*/  MOV R12, R33 ;  /* 0x00000021000c7202 */ /* 0x000fe40000000f00 */
[----:B------:R-:W-:Y:S01]  /*163040*/  LOP3.LUT R45, R45, R44, RZ, 0x3c, !PT ;  /* 0x0000002c2d2d7212 */ /* 0x000fe200078e3cff */
[----:B------:R-:W4:Y:S04]  /*163050*/  LDL.LU R33, [R1+0x230] ;  /* 0x0002300001217983 */ /* 0x000f280000300800 */
[----:B------:R1:W-:Y:S01]  /*163060*/  STL.64 [R1+0x5518], R16 ;  /* 0x0055181001007387 */ /* 0x0003e20000100a00 */
[----:B------:R-:W-:-:S03]  /*163070*/  IMAD.MOV.U32 R15, RZ, RZ, R30 ;  /* 0x000000ffff0f7224 */ /* 0x000fc600078e001e */
[----:B------:R-:W3:Y:S01]  /*163080*/  LDL.LU R30, [R1+0x234] ;  /* 0x00023400011e7983 */ /* 0x000ee20000300800 */
[----:B------:R-:W-:-:S03]  /*163090*/  IMAD.MOV.U32 R14, RZ, RZ, R31 ;  /* 0x000000ffff0e7224 */ /* 0x000fc600078e001f */
[----:B------:R-:W3:Y:S01]  /*1630a0*/  LDL.LU R31, [R1+0x238] ;  /* 0x00023800011f7983 */ /* 0x000ee20000300800 */
[----:B------:R-:W-:-:S03]  /*1630b0*/  LOP3.LUT R41, R41, R40, RZ, 0x3c, !PT ;  /* 0x0000002829297212 */ /* 0x000fc600078e3cff */
[----:B------:R-:W-:Y:S01]  /*1630c0*/  STL.64 [R1+0x5510], R46 ;  /* 0x0055102e01007387 */ /* 0x000fe20000100a00 */
[----:B------:R-:W-:-:S03]  /*1630d0*/  LOP3.LUT R40, R41, R40, RZ, 0x3c, !PT ;  /* 0x0000002829287212 */ /* 0x000fc600078e3cff */
[----:B------:R-:W-:Y:S01]  /*1630e0*/  STL.64 [R1+0x5508], R44 ;  /* 0x0055082c01007387 */ /* 0x000fe20000100a00 */
[----:B------:R-:W-:-:S03]  /*1630f0*/  LOP3.LUT R39, R39, R38, RZ, 0x3c, !PT ;  /* 0x0000002627277212 */ /* 0x000fc600078e3cff */
[----:B------:R1:W-:Y:S01]  /*163100*/  STL.64 [R1+0x5500], R12 ;  /* 0x0055000c01007387 */ /* 0x0003e20000100a00 */
[----:B------:R-:W-:Y:S02]  /*163110*/  LOP3.LUT R41, R41, R40, RZ, 0x3c, !PT ;  /* 0x0000002829297212 */ /* 0x000fe400078e3cff */
[----:B------:R-:W-:Y:S01]  /*163120*/  LOP3.LUT R38, R39, R38, RZ, 0x3c, !PT ;  /* 0x0000002627267212 */ /* 0x000fe200078e3cff */
[----:B------:R1:W-:Y:S01]  /*163130*/  STL.64 [R1+0x54f8], R14 ;  /* 0x0054f80e01007387 */ /* 0x0003e20000100a00 */
[----:B------:R-:W-:-:S03]  /*163140*/  IMAD.MOV.U32 R23, RZ, RZ, R34 ;  /* 0x000000ffff177224 */ /* 0x000fc600078e0022 */
[----:B------:R-:W3:Y:S01]  /*163150*/  LDL.LU R28, [R1+0x200] ;  /* 0x00020000011c7983 */ /* 0x000ee20000300800 */
[----:B------:R-:W-:-:S03]  /*163160*/  LOP3.LUT R39, R39, R38, RZ, 0x3c, !PT ;  /* 0x0000002627277212 */ /* 0x000fc600078e3cff */
[----:B------:R-:W3:Y:S01]  /*163170*/  LDL.LU R29, [R1+0x214] ;  /* 0x00021400011d7983 */ /* 0x000ee20000300800 */
[----:B------:R-:W-:-:S03]  /*163180*/  MOV R22, R35 ;  /* 0x0000002300167202 */ /* 0x000fc60000000f00 */
[----:B------:R-:W-:Y:S04]  /*163190*/  STL.64 [R1+0x54f0], R40 ;  /* 0x0054f02801007387 */ /* 0x000fe80000100a00 */
[----:B------:R-:W3:Y:S04]  /*1631a0*/  LDL.LU R26, [R1+0x204] ;  /* 0x00020400011a7983 */ /* 0x000ee80000300800 */
[----:B------:R-:W3:Y:S04]  /*1631b0*/  LDL.LU R27, [R1+0x218] ;  /* 0x00021800011b7983 */ /* 0x000ee80000300800 */
[----:B------:R-:W3:Y:S01]  /*1631c0*/  LDL.LU R24, [R1+0x208] ;  /* 0x0002080001187983 */ /* 0x000ee20000300800 */
[----:B------:R-:W-:-:S03]  /*1631d0*/  LOP3.LUT R37, R37, R36, RZ, 0x3c, !PT ;  /* 0x0000002425257212 */ /* 0x000fc600078e3cff */
[----:B------:R-:W3:Y:S01]  /*1631e0*/  LDL.LU R25, [R1+0x21c] ;  /* 0x00021c0001197983 */ /* 0x000ee20000300800 */
[----:B------:R-:W-:-:S03]  /*1631f0*/  IMAD.MOV.U32 R35, RZ, RZ, R104 ;  /* 0x000000ffff237224 */ /* 0x000fc600078e0068 */
[----:B------:R-:W-:Y:S01]  /*163200*/  STL.64 [R1+0x54e8], R38 ;  /* 0x0054e82601007387 */ /* 0x000fe20000100a00 */
[----:B------:R-:W-:-:S03]  /*163210*/  IMAD.MOV.U32 R34, RZ, RZ, R105 ;  /* 0x000000ffff227224 */ /* 0x000fc600078e0069 */
[----:B------:R1:W-:Y:S04]  /*163220*/  STL.64 [R1+0x54e0], R22 ;  /* 0x0054e01601007387 */ /* 0x0003e80000100a00 */
[----:B------:R-:W3:Y:S01]  /*163230*/  LDL.LU R20, [R1+0x20c] ;  /* 0x00020c0001147983 */ /* 0x000ee20000300800 */
[----:B------:R-:W-:-:S03]  /*163240*/  LOP3.LUT R36, R37, R36, RZ, 0x3c, !PT ;  /* 0x0000002425247212 */ /* 0x000fc600078e3cff */
[----:B------:R-:W3:Y:S04]  /*163250*/  LDL.LU R21, [R1+0x210] ;  /* 0x0002100001157983 */ /* 0x000ee80000300800 */
[----:B------:R-:W3:Y:S04]  /*163260*/  LDL.LU R104, [R1+0x424] ;  /* 0x0004240001687983 */ /* 0x000ee80000300800 */
[----:B------:R-:W3:Y:S01]  /*163270*/  LDL.LU R105, [R1+0x460] ;  /* 0x0004600001697983 */ /* 0x000ee20000300800 */
[----:B------:R-:W-:-:S05]  /*163280*/  LOP3.LUT R37, R37, R36, RZ, 0x3c, !PT ;  /* 0x0000002425257212 */ /* 0x000fca00078e3cff */
[----:B------:R-:W-:Y:S04]  /*163290*/  STL.64 [R1+0x54d8], R36 ;  /* 0x0054d82401007387 */ /* 0x000fe80000100a00 */
[----:B------:R-:W-:Y:S01]  /*1632a0*/  STL.64 [R1+0x54d0], R34 ;  /* 0x0054d02201007387 */ /* 0x000fe20000100a00 */
[----:B--2---:R-:W-:-:S04]  /*1632b0*/  LOP3.LUT R11, R11, R10, RZ, 0x3c, !PT ;  /* 0x0000000a0b0b7212 */ /* 0x004fc800078e3cff */
[----:B------:R-:W-:-:S04]  /*1632c0*/  LOP3.LUT R10, R11, R10, RZ, 0x3c, !PT ;  /* 0x0000000a0b0a7212 */ /* 0x000fc800078e3cff */
[----:B------:R-:W-:-:S05]  /*1632d0*/  LOP3.LUT R11, R11, R10, RZ, 0x3c, !PT ;  /* 0x0000000a0b0b7212 */ /* 0x000fca00078e3cff */
[----:B------:R2:W-:Y:S04]  /*1632e0*/  STL.64 [R1+0x54c8], R10 ;  /* 0x0054c80a01007387 */ /* 0x0005e80000100a00 */
[----:B-1----:R-:W2:Y:S01]  /*1632f0*/  LDL.64 R18, [R1+0x51f0] ;  /* 0x0051f00001127983 */ /* 0x002ea20000100a00 */
[----:B------:R-:W-:-:S03]  /*163300*/  UISETP.GT.AND UP4, UPT, UR19, 0x59, UPT ;  /* 0x000000591300788c */ /* 0x000fc6000bf84270 */
[----:B------:R-:W2:Y:S01]  /*163310*/  LDL.64 R78, [R1+0x51e8] ;  /* 0x0051e800014e7983 */ /* 0x000ea20000100a00 */
[----:B------:R-:W-:-:S03]  /*163320*/  USEL UR10, URZ, 0x4, !UP4 ;  /* 0x00000004ff0a7887 */ /* 0x000fc6000e000000 */
[----:B------:R-:W2:Y:S01]  /*163330*/  LDL.64 R76, [R1+0x51e0] ;  /* 0x0051e000014c7983 */ /* 0x000ea20000100a00 */
[----:B------:R-:W-:-:S03]  /*163340*/  USEL UR10, UR10, URZ, !UP0 ;  /* 0x000000ff0a0a7287 */ /* 0x000fc6000c000000 */
[----:B------:R-:W2:Y:S03]  /*163350*/  LDL.64 R176, [R1+0x51d8] ;  /* 0x0051d80001b07983 */ /* 0x000ea60000100a00 */
[----:B------:R-:W-:Y:S01]  /*163360*/  ISETP.NE.U32.AND P2, PT, RZ, UR10, PT ;  /* 0x0000000aff007c0c */ /* 0x000fe2000bf45070 */
[----:B------:R-:W2:Y:S04]  /*163370*/  LDL.64 R170, [R1+0x51d0] ;  /* 0x0051d00001aa7983 */ /* 0x000ea80000100a00 */
[----:B------:R-:W2:Y:S04]  /*163380*/  LDL.64 R168, [R1+0x51c8] ;  /* 0x0051c80001a87983 */ /* 0x000ea80000100a00 */
[----:B------:R-:W2:Y:S01]  /*163390*/  LDL.64 R178, [R1+0x51c0] ;  /* 0x0051c00001b27983 */ /* 0x000ea20000100a00 */
[----:B----4-:R-:W-:-:S04]  /*1633a0*/  LOP3.LUT R33, R33, R32, RZ, 0x3c, !PT ;  /* 0x0000002021217212 */ /* 0x010fc800078e3cff */
[----:B------:R-:W-:Y:S02]  /*1633b0*/  LOP3.LUT R32, R33, R32, RZ, 0x3c, !PT ;  /* 0x0000002021207212 */ /* 0x000fe400078e3cff */
[----:B---3--:R-:W-:Y:S02]  /*1633c0*/  LOP3.LUT R31, R31, R30, RZ, 0x3c, !PT ;  /* 0x0000001e1f1f7212 */ /* 0x008fe400078e3cff */
[----:B------:R-:W-:Y:S02]  /*1633d0*/  LOP3.LUT R33, R33, R32, RZ, 0x3c, !PT ;  /* 0x0000002021217212 */ /* 0x000fe400078e3cff */
[----:B------:R-:W-:-:S04]  /*1633e0*/  LOP3.LUT R30, R31, R30, RZ, 0x3c, !PT ;  /* 0x0000001e1f1e7212 */ /* 0x000fc800078e3cff */
[----:B------:R-:W-:Y:S01]  /*1633f0*/  LOP3.LUT R31, R31, R30, RZ, 0x3c, !PT ;  /* 0x0000001e1f1f7212 */ /* 0x000fe200078e3cff */
[----:B------:R-:W-:Y:S04]  /*163400*/  STL.64 [R1+0x54c0], R32 ;  /* 0x0054c02001007387 */ /* 0x000fe80000100a00 */
[----:B------:R-:W3:Y:S04]  /*163410*/  LDL.64 R8, [R1+0x51b8] ;  /* 0x0051b80001087983 */ /* 0x000ee80000100a00 */
[----:B------:R-:W-:Y:S01]  /*163420*/  STL.64 [R1+0x54b8], R30 ;  /* 0x0054b81e01007387 */ /* 0x000fe20000100a00 */
[----:B------:R-:W-:-:S04]  /*163430*/  LOP3.LUT R29, R29, R28, RZ, 0x3c, !PT ;  /* 0x0000001c1d1d7212 */ /* 0x000fc800078e3cff */
[----:B------:R-:W-:Y:S02]  /*163440*/  LOP3.LUT R28, R29, R28, RZ, 0x3c, !PT ;  /* 0x0000001c1d1c7212 */ /* 0x000fe400078e3cff */
[----:B------:R-:W-:-:S04]  /*163450*/  LOP3.LUT R27, R27, R26, RZ, 0x3c, !PT ;  /* 0x0000001a1b1b7212 */ /* 0x000fc800078e3cff */
[----:B------:R-:W-:Y:S02]  /*163460*/  LOP3.LUT R26, R27, R26, RZ, 0x3c, !PT ;  /* 0x0000001a1b1a7212 */ /* 0x000fe400078e3cff */
[----:B------:R-:W-:Y:S02]  /*163470*/  LOP3.LUT R25, R25, R24, RZ, 0x3c, !PT ;  /* 0x0000001819197212 */ /* 0x000fe400078e3cff */
[----:B------:R-:W-:Y:S02]  /*163480*/  LOP3.LUT R29, R29, R28, RZ, 0x3c, !PT ;  /* 0x0000001c1d1d7212 */ /* 0x000fe400078e3cff */
[----:B------:R-:W-:Y:S02]  /*163490*/  LOP3.LUT R24, R25, R24, RZ, 0x3c, !PT ;  /* 0x0000001819187212 */ /* 0x000fe400078e3cff */
[----:B------:R-:W-:Y:S02]  /*1634a0*/  LOP3.LUT R27, R27, R26, RZ, 0x3c, !PT ;  /* 0x0000001a1b1b7212 */ /* 0x000fe400078e3cff */
[----:B------:R-:W-:-:S02]  /*1634b0*/  LOP3.LUT R25, R25, R24, RZ, 0x3c, !PT ;  /* 0x0000001819197212 */ /* 0x000fc400078e3cff */
[----:B------:R-:W-:-:S04]  /*1634c0*/  LOP3.LUT R21, R21, R20, RZ, 0x3c, !PT ;  /* 0x0000001415157212 */ /* 0x000fc800078e3cff */
[----:B------:R-:W-:Y:S02]  /*1634d0*/  LOP3.LUT R20, R21, R20, RZ, 0x3c, !PT ;  /* 0x0000001415147212 */ /* 0x000fe400078e3cff */
[----:B------:R-:W-:-:S04]  /*1634e0*/  LOP3.LUT R105, R105, R104, RZ, 0x3c, !PT ;  /* 0x0000006869697212 */ /* 0x000fc800078e3cff */
[----:B------:R-:W-:Y:S02]  /*1634f0*/  LOP3.LUT R104, R105, R104, RZ, 0x3c, !PT ;  /* 0x0000006869687212 */ /* 0x000fe400078e3cff */
[----:B------:R-:W-:Y:S01]  /*163500*/  LOP3.LUT R21, R21, R20, RZ, 0x3c, !PT ;  /* 0x0000001415157212 */ /* 0x000fe200078e3cff */
[----:B------:R-:W-:Y:S01]  /*163510*/  STL.64 [R1+0x5680], R28 ;  /* 0x0056801c01007387 */ /* 0x000fe20000100a00 */
[----:B------:R-:W-:-:S03]  /*163520*/  LOP3.LUT R105, R105, R104, RZ, 0x3c, !PT ;  /* 0x0000006869697212 */ /* 0x000fc600078e3cff */
[----:B------:R-:W-:Y:S04]  /*163530*/  STL.64 [R1+0x5678], R26 ;  /* 0x0056781a01007387 */ /* 0x000fe80000100a00 */
[----:B------:R-:W-:Y:S04]  /*163540*/  STL.64 [R1+0x5670], R24 ;  /* 0x0056701801007387 */ /* 0x000fe80000100a00 */
[----:B------:R1:W-:Y:S04]  /*163550*/  STL.64 [R1+0x5688], R20 ;  /* 0x0056881401007387 */ /* 0x0003e80000100a00 */
[----:B------:R-:W-:Y:S04]  /*163560*/  STL.64 [R1+0x5190], R104 ;  /* 0x0051906801007387 */ /* 0x000fe80000100a00 */
        /* <DEDUP_REMOVED lines=21> */
[----:B--2---:R-:W-:Y:S04]  /*1636c0*/  LDGSTS.E [R4+0x2c800], desc[UR38][R18.64], P2 ;  /* 0x2c80000012047fae */ /* 0x004fe800091a1026 */
[----:B------:R-:W-:Y:S04]  /*1636d0*/  LDGSTS.E [R4+0x2c880], desc[UR38][R78.64], P2 ;  /* 0x2c8800004e047fae */ /* 0x000fe800091a1026 */
[----:B------:R-:W-:Y:S04]  /*1636e0*/  LDGSTS.E [R4+0x2c900], desc[UR38][R76.64], P2 ;  /* 0x2c9000004c047fae */ /* 0x000fe800091a1026 */
[----:B------:R-:W2:Y:S04]  /*1636f0*/  LDL.64 R18, [R1+0x51b0] ;  /* 0x0051b00001127983 */ /* 0x000ea80000100a00 */
[----:B------:R-:W4:Y:S04]  /*163700*/  LDL.64 R78, [R1+0x5200] ;  /* 0x00520000014e7983 */ /* 0x000f280000100a00 */
[----:B------:R-:W-:Y:S04]  /*163710*/  LDGSTS.E [R4+0x2c980], desc[UR38][R176.64], P2 ;  /* 0x2c980000b0047fae */ /* 0x000fe800091a1026 */
[----:B------:R-:W4:Y:S04]  /*163720*/  LDL.64 R76, [R1+0x51f8] ;  /* 0x0051f800014c7983 */ /* 0x000f280000100a00 */
[----:B------:R-:W-:Y:S04]  /*163730*/  LDGSTS.E [R4+0x2ca00], desc[UR38][R170.64], P2 ;  /* 0x2ca00000aa047fae */ /* 0x000fe800091a1026 */
[----:B------:R-:W4:Y:S04]  /*163740*/  LDL.64 R176, [R1+0x5310] ;  /* 0x0053100001b07983 */ /* 0x000f280000100a00 */
[----:B------:R-:W-:Y:S04]  /*163750*/  LDGSTS.E [R4+0x2ca80], desc[UR38][R168.64], P2 ;  /* 0x2ca80000a8047fae */ /* 0x000fe800091a1026 */
[----:B------:R-:W4:Y:S04]  /*163760*/  LDL.64 R170, [R1+0x5308] ;  /* 0x0053080001aa7983 */ /* 0x000f280000100a00 */
[----:B------:R-:W-:Y:S04]  /*163770*/  LDGSTS.E [R4+0x2cb00], desc[UR38][R178.64], P2 ;  /* 0x2cb00000b2047fae */ /* 0x000fe800091a1026 */
[----:B------:R-:W4:Y:S04]  /*163780*/  LDL.64 R168, [R1+0x5300] ;  /* 0x0053000001a87983 */ /* 0x000f280000100a00 */
[----:B------:R-:W4:Y:S04]  /*163790*/  LDL.64 R178, [R1+0x52f8] ;  /* 0x0052f80001b27983 */ /* 0x000f280000100a00 */
[----:B---3--:R-:W-:Y:S04]  /*1637a0*/  LDGSTS.E [R4+0x2cb80], desc[UR38][R8.64], P2 ;  /* 0x2cb8000008047fae */ /* 0x008fe800091a1026 */
[----:B------:R-:W3:Y:S04]  /*1637b0*/  LDL.64 R8, [R1+0x52f0] ;  /* 0x0052f00001087983 */ /* 0x000ee80000100a00 */
[----:B--2---:R-:W-:Y:S01]  /*1637c0*/  LDGSTS.E [R4+0x2cc00], desc[UR38][R18.64], P2 ;  /* 0x2cc0000012047fae */ /* 0x004fe200091a1026 */
[----:B------:R-:W-:-:S02]  /*1637d0*/  UISETP.GT.AND UP3, UPT, UR19, 0x5d, UPT ;  /* 0x0000005d1300788c */ /* 0x000fc4000bf64270 */
[----:B------:R-:W-:Y:S01]  /*1637e0*/  UISETP.GT.AND UP6, UPT, UR19, 0x61, UPT ;  /* 0x000000611300788c */ /* 0x000fe2000bfc4270 */
[----:B----4-:R-:W-:Y:S04]  /*1637f0*/  LDGSTS.E [R4+0x2cc80], desc[UR38][R214.64], P2 ;  /* 0x2cc80000d6047fae */ /* 0x010fe800091a1026 */
[----:B------:R-:W2:Y:S01]  /*163800*/  LDL.64 R18, [R1+0x52e8] ;  /* 0x0052e80001127983 */ /* 0x000ea20000100a00 */
[----:B------:R-:W-:Y:S02]  /*163810*/  USEL UR11, URZ, 0x4, !UP3 ;  /* 0x00000004ff0b7887 */ /* 0x000fe4000d800000 */
[----:B------:R-:W-:Y:S01]  /*163820*/  USEL UR12, URZ, 0x4, !UP6 ;  /* 0x00000004ff0c7887 */ /* 0x000fe2000f000000 */
[----:B------:R-:W4:Y:S01]  /*163830*/  LDL.LU.64 R214, [R1+0xa670] ;  /* 0x00a6700001d67983 */ /* 0x000f220000300a00 */
[----:B------:R-:W-:-:S03]  /*163840*/  USEL UR11, UR11, URZ, !UP0 ;  /* 0x000000ff0b0b7287 */ /* 0x000fc6000c000000 */
[----:B------:R-:W-:Y:S03]  /*163850*/  LDGSTS.E [R4+0x2cd00], desc[UR38][R216.64], P2 ;  /* 0x2cd00000d8047fae */ /* 0x000fe600091a1026 */
[----:B------:R-:W-:Y:S01]  /*163860*/  ISETP.NE.U32.AND P3, PT, RZ, UR11, PT ;  /* 0x0000000bff007c0c */ /* 0x000fe2000bf65070 */
[----:B------:R-:W-:Y:S01]  /*163870*/  LDGSTS.E [R4+0x2cd80], desc[UR38][R218.64], P2 ;  /* 0x2cd80000da047fae */ /* 0x000fe200091a1026 */
[----:B------:R-:W-:-:S03]  /*163880*/  USEL UR12, UR12, URZ, !UP0 ;  /* 0x000000ff0c0c7287 */ /* 0x000fc6000c000000 */
[----:B------:R-:W-:Y:S04]  /*163890*/  LDGSTS.E [R4+0x2ce00], desc[UR38][R220.64], P2 ;  /* 0x2ce00000dc047fae */ /* 0x000fe800091a1026 */
[----:B------:R-:W4:Y:S04]  /*1638a0*/  LDL.LU.64 R216, [R1+0xa668] ;  /* 0x00a6680001d87983 */ /* 0x000f280000300a00 */
[----:B------:R-:W4:Y:S04]  /*1638b0*/  LDL.LU.64 R218, [R1+0xa660] ;  /* 0x00a6600001da7983 */ /* 0x000f280000300a00 */
[----:B------:R-:W4:Y:S04]  /*1638c0*/  LDL.LU.64 R220, [R1+0xa658] ;  /* 0x00a6580001dc7983 */ /* 0x000f280000300a00 */
[----:B------:R-:W-:Y:S04]  /*1638d0*/  LDGSTS.E [R4+0x2ce80], desc[UR38][R222.64], P2 ;  /* 0x2ce80000de047fae */ /* 0x000fe800091a1026 */
[----:B------:R-:W-:Y:S04]  /*1638e0*/  LDGSTS.E [R4+0x2cf00], desc[UR38][R224.64], P2 ;  /* 0x2cf00000e0047fae */ /* 0x000fe800091a1026 */
[----:B------:R-:W-:Y:S04]  /*1638f0*/  LDGSTS.E [R4+0x2cf80], desc[UR38][R226.64], P2 ;  /* 0x2cf80000e2047fae */ /* 0x000fe800091a1026 */
[----:B------:R-:W4:Y:S04]  /*163900*/  LDL.LU.64 R222, [R1+0xa650] ;  /* 0x00a6500001de7983 */ /* 0x000f280000300a00 */
[----:B------:R-:W4:Y:S01]  /*163910*/  LDL.LU.64 R224, [R1+0xa648] ;  /* 0x00a6480001e07983 */ /* 0x000f220000300a00 */
[----:B------:R-:W-:-:S03]  /*163920*/  ISETP.NE.U32.AND P2, PT, RZ, UR12, PT ;  /* 0x0000000cff007c0c */ /* 0x000fc6000bf45070 */
[----:B------:R-:W4:Y:S04]  /*163930*/  LDL.LU.64 R226, [R1+0xa640] ;  /* 0x00a6400001e27983 */ /* 0x000f280000300a00 */
[----:B------:R-:W-:Y:S04]  /*163940*/  LDGSTS.E [R4+0x2e800], desc[UR38][R228.64], P3 ;  /* 0x2e800000e4047fae */ /* 0x000fe800099a1026 */
[----:B------:R-:W-:Y:S04]  /*163950*/  LDGSTS.E [R4+0x2e880], desc[UR38][R230.64], P3 ;  /* 0x2e880000e6047fae */ /* 0x000fe800099a1026 */
        /* <DEDUP_REMOVED lines=36> */
[----:B---3--:R-:W-:Y:S04]  /*163ba0*/  LDGSTS.E [R4+0x30a00], desc[UR38][R8.64], P2 ;  /* 0x30a0000008047fae */ /* 0x008fe800091a1026 */
[----:B------:R-:W3:Y:S04]  /*163bb0*/  LDL.LU.64 R168, [R1+0xa5a8] ;  /* 0x00a5a80001a87983 */ /* 0x000ee80000300a00 */
[----:B------:R-:W3:Y:S04]  /*163bc0*/  LDL.LU.64 R178, [R1+0xa5a0] ;  /* 0x00a5a00001b27983 */ /* 0x000ee80000300a00 */
[----:B------:R-:W3:Y:S04]  /*163bd0*/  LDL.LU.64 R8, [R1+0xa598] ;  /* 0x00a5980001087983 */ /* 0x000ee80000300a00 */
[----:B--2---:R-:W-:Y:S04]  /*163be0*/  LDGSTS.E [R4+0x30a80], desc[UR38][R18.64], P2 ;  /* 0x30a8000012047fae */ /* 0x004fe800091a1026 */
        /* <DEDUP_REMOVED lines=24> */
[----:B---3--:R-:W-:Y:S04]  /*163d70*/  LDGSTS.E [R4+0x30b80], desc[UR38][R8.64], P2 ;  /* 0x30b8000008047fae */ /* 0x008fe800091a1026 */
[----:B------:R-:W-:Y:S04]  /*163d80*/  LDGSTS.E [R4+0x30c00], desc[UR38][R178.64], P2 ;  /* 0x30c00000b2047fae */ /* 0x000fe800091a1026 */
[----:B------:R-:W-:Y:S04]  /*163d90*/  LDGSTS.E [R4+0x30c80], desc[UR38][R168.64], P2 ;  /* 0x30c80000a8047fae */ /* 0x000fe800091a1026 */
[----:B----4-:R-:W-:Y:S04]  /*163da0*/  LDGSTS.E [R4+0x30d00], desc[UR38][R170.64], P2 ;  /* 0x30d00000aa047fae */ /* 0x010fe800091a1026 */
        /* <DEDUP_REMOVED lines=96> */
[----:B------:R-:W2:Y:S04]  /*1643b0*/  LDL.LU R18, [R1+0xa58c] ;  /* 0x00a58c0001127983 */ /* 0x000ea80000300800 */
[----:B------:R-:W-:Y:S04]  /*1643c0*/  LDGSTS.E [R4+0x3ca80], desc[UR38][R64.64], P2 ;  /* 0x3ca8000040047fae */ /* 0x000fe800091a1026 */
[----:B------:R-:W3:Y:S04]  /*1643d0*/  LDL.LU R9, [R1+0xa588] ;  /* 0x00a5880001097983 */ /* 0x000ee80000300800 */
[----:B------:R-:W-:Y:S04]  /*1643e0*/  LDGSTS.E [R4+0x3cb00], desc[UR38][R62.64], P2 ;  /* 0x3cb000003e047fae */ /* 0x000fe800091a1026 */
[----:B------:R-:W4:Y:S04]  /*1643f0*/  LDL.LU.64 R178, [R1+0xa580] ;  /* 0x00a5800001b27983 */ /* 0x000f280000300a00 */
        /* <DEDUP_REMOVED lines=15> */
[----:B------:R-:W4:Y:S04]  /*1644f0*/  LDL.LU R6, [R1+0x89e8] ;  /* 0x0089e80001067983 */ /* 0x000f280000300800 */
[----:B------:R-:W-:Y:S04]  /*164500*/  LDGSTS.E [R4+0x3cf80], desc[UR38][R16.64], P2 ;  /* 0x3cf8000010047fae */ /* 0x000fe800091a1026 */
[----:B------:R-:W-:Y:S04]  /*164510*/  LDGSTS.E [R4+0x3e800], desc[UR38][R46.64], P3 ;  /* 0x3e8000002e047fae */ /* 0x000fe800099a1026 */
[----:B------:R-:W-:Y:S04]  /*164520*/  LDGSTS.E [R4+0x3e880], desc[UR38][R44.64], P3 ;  /* 0x3e8800002c047fae */ /* 0x000fe800099a1026 */
[----:B------:R-:W4:Y:S04]  /*164530*/  LDL.LU R17, [R1+0x89e4] ;  /* 0x0089e40001117983 */ /* 0x000f280000300800 */
[----:B------:R-:W4:Y:S04]  /*164540*/  LDL.LU R16, [R1+0x89e0] ;  /* 0x0089e00001107983 */ /* 0x000f280000300800 */
[----:B------:R-:W-:Y:S04]  /*164550*/  LDGSTS.E [R4+0x3e900], desc[UR38][R12.64], P3 ;  /* 0x3e9000000c047fae */ /* 0x000fe800099a1026 */
[----:B------:R-:W-:Y:S04]  /*164560*/  LDGSTS.E [R4+0x3e980], desc[UR38][R14.64], P3 ;  /* 0x3e9800000e047fae */ /* 0x000fe800099a1026 */
[----:B------:R-:W-:Y:S04]  /*164570*/  LDGSTS.E [R4+0x3ea00], desc[UR38][R40.64], P3 ;  /* 0x3ea0000028047fae */ /* 0x000fe800099a1026 */
[----:B------:R-:W4:Y:S04]  /*164580*/  LDL.LU R12, [R1+0x89dc] ;  /* 0x0089dc00010c7983 */ /* 0x000f280000300800 */
[----:B------:R-:W-:Y:S04]  /*164590*/  LDGSTS.E [R4+0x3ea80], desc[UR38][R38.64], P3 ;  /* 0x3ea8000026047fae */ /* 0x000fe800099a1026 */
[----:B------:R-:W4:Y:S04]  /*1645a0*/  LDL.LU R14, [R1+0x89d8] ;  /* 0x0089d800010e7983 */ /* 0x000f280000300800 */
[----:B------:R-:W-:Y:S01]  /*1645b0*/  LDGSTS.E [R4+0x3eb00], desc[UR38][R22.64], P3 ;  /* 0x3eb0000016047fae */ /* 0x000fe200099a1026 */
[----:B------:R-:W-:-:S03]  /*1645c0*/  UISETP.GT.AND UP3, UPT, UR19, 0x2, UPT ;  /* 0x000000021300788c */ /* 0x000fc6000bf64270 */
[----:B------:R-:W-:Y:S04]  /*1645d0*/  LDGSTS.E [R4+0x3eb80], desc[UR38][R36.64], P3 ;  /* 0x3eb8000024047fae */ /* 0x000fe800099a1026 */
[----:B------:R-:W4:Y:S01]  /*1645e0*/  LDL.LU R22, [R1+0x89d4] ;  /* 0x0089d40001167983 */ /* 0x000f220000300800 */
[----:B------:R-:W-:-:S03]  /*1645f0*/  USEL UR16, URZ, 0x4, !UP3 ;  /* 0x00000004ff107887 */ /* 0x000fc6000d800000 */
[----:B------:R-:W-:Y:S01]  /*164600*/  LDGSTS.E [R4+0x3ec00], desc[UR38][R34.64], P3 ;  /* 0x3ec0000022047fae */ /* 0x000fe200099a1026 */
[----:B------:R-:W-:-:S03]  /*164610*/  USEL UR16, UR16, URZ, !UP0 ;  /* 0x000000ff10107287 */ /* 0x000fc6000c000000 */
[----:B------:R-:W-:Y:S03]  /*164620*/  LDGSTS.E [R4+0x3ec80], desc[UR38][R10.64], P3 ;  /* 0x3ec800000a047fae */ /* 0x000fe600099a1026 */
[----:B------:R-:W-:Y:S01]  /*164630*/  ISETP.NE.U32.AND P2, PT, RZ, UR16, PT ;  /* 0x00000010ff007c0c */ /* 0x000fe2000bf45070 */
[----:B------:R-:W-:Y:S01]  /*164640*/  LDGSTS.E [R4+0x3ed00], desc[UR38][R32.64], P3 ;  /* 0x3ed0000020047fae */ /* 0x000fe200099a1026 */
[----:B------:R-:W-:-:S03]  /*164650*/  LOP3.LUT R3, R42, 0x40, RZ, 0x3c, !PT ;  /* 0x000000402a037812 */ /* 0x000fc600078e3cff */
[----:B------:R-:W-:Y:S04]  /*164660*/  LDGSTS.E [R4+0x3ed80], desc[UR38][R30.64], P3 ;  /* 0x3ed800001e047fae */ /* 0x000fe800099a1026 */
[----:B------:R-:W4:Y:S04]  /*164670*/  LDL.LU R11, [R1+0x89d0] ;  /* 0x0089d000010b7983 */ /* 0x000f280000300800 */
[----:B------:R-:W4:Y:S04]  /*164680*/  LDL.LU R15, [R1+0x89cc] ;  /* 0x0089cc00010f7983 */ /* 0x000f280000300800 */
[----:B------:R-:W4:Y:S04]  /*164690*/  LDL.LU R7, [R1+0x89c8] ;  /* 0x0089c80001077983 */ /* 0x000f280000300800 */
[----:B------:R-:W-:Y:S04]  /*1646a0*/  LDGSTS.E [R4+0x3ee00], desc[UR38][R28.64], P3 ;  /* 0x3ee000001c047fae */ /* 0x000fe800099a1026 */
[----:B------:R-:W-:Y:S04]  /*1646b0*/  LDGSTS.E [R4+0x3ee80], desc[UR38][R26.64], P3 ;  /* 0x3ee800001a047fae */ /* 0x000fe800099a1026 */
[----:B------:R-:W4:Y:S01]  /*1646c0*/  LDL.LU R13, [R1+0x89c4] ;  /* 0x0089c400010d7983 */ /* 0x000f220000300800 */
[----:B------:R-:W-:-:S03]  /*1646d0*/  IADD3 R3, PT, PT, R3, UR21, RZ ;  /* 0x0000001503037c10 */ /* 0x000fc6000fffe0ff */
[----:B------:R-:W-:Y:S04]  /*1646e0*/  LDGSTS.E [R4+0x3ef00], desc[UR38][R24.64], P3 ;  /* 0x3ef0000018047fae */ /* 0x000fe800099a1026 */
[----:B------:R-:W4:Y:S04]  /*1646f0*/  LDL.LU R19, [R1+0x89c0] ;  /* 0x0089c00001137983 */ /* 0x000f280000300800 */
[----:B------:R1:W-:Y:S04]  /*164700*/  LDGSTS.E [R4+0x3ef80], desc[UR38][R20.64], P3 ;  /* 0x3ef8000014047fae */ /* 0x0003e800099a1026 */
[----:B------:R-:W4:Y:S04]  /*164710*/  LDL.LU R8, [R1+0x89bc] ;  /* 0x0089bc0001087983 */ /* 0x000f280000300800 */
[----:B------:R-:W4:Y:S01]  /*164720*/  LDL.LU R10, [R1+0x89b8] ;  /* 0x0089b800010a7983 */ /* 0x000f220000300800 */
[----:B-1----:R-:W-:-:S03]  /*164730*/  IMAD.MOV.U32 R4, RZ, RZ, R5 ;  /* 0x000000ffff047224 */ /* 0x002fc600078e0005 */
[----:B------:R-:W4:Y:S01]  /*164740*/  LDL.LU R21, [R1+0x89b4] ;  /* 0x0089b40001157983 */ /* 0x000f220000300800 */
[----:B--2---:R-:W-:-:S05]  /*164750*/  IMAD.MOV.U32 R5, RZ, RZ, R18 ;  /* 0x000000ffff057224 */ /* 0x004fca00078e0012 */
[----:B------:R3:W-:Y:S02]  /*164760*/  LDGSTS.E [R3+0x1000], desc[UR38][R4.64], P2 ;  /* 0x0100000004037fae */ /* 0x0007e400091a1026 */
[----:B---3--:R-:W-:Y:S01]  /*164770*/  IMAD.MOV.U32 R4, RZ, RZ, R9 ;  /* 0x000000ffff047224 */ /* 0x008fe200078e0009 */
[----:B----4-:R-:W-:-:S05]  /*164780*/  IADD3 R6, P3, PT, R6, R252, RZ ;  /* 0x000000fc06067210 */ /* 0x010fca0007f7e0ff */
[----:B------:R-:W-:Y:S01]  /*164790*/  STL [R1+0x89e8], R6 ;  /* 0x0089e80601007387 */ /* 0x000fe20000100800 */
[----:B------:R-:W-:Y:S01]  /*1647a0*/  IMAD.X R17, R17, 0x1, R0, P1 ;  /* 0x0000000111117824 */ /* 0x000fe200008e0600 */
[----:B------:R-:W-:-:S03]  /*1647b0*/  IADD3 R16, P1, PT, R16, R252, RZ ;  /* 0x000000fc10107210 */ /* 0x000fc60007f3e0ff */
[----:B------:R-:W-:Y:S01]  /*1647c0*/  IMAD.MOV.U32 R5, RZ, RZ, R17 ;  /* 0x000000ffff057224 */ /* 0x000fe200078e0011 */
[----:B------:R-:W-:Y:S04]  /*1647d0*/  STL [R1+0x89e4], R17 ;  /* 0x0089e41101007387 */ /* 0x000fe80000100800 */
[----:B------:R-:W2:Y:S04]  /*1647e0*/  LDL.LU R18, [R1+0x89b0] ;  /* 0x0089b00001127983 */ /* 0x000ea80000300800 */
[----:B------:R-:W-:Y:S04]  /*1647f0*/  STL [R1+0x89e0], R16 ;  /* 0x0089e01001007387 */ /* 0x000fe80000100800 */
[----:B------:R1:W-:Y:S01]  /*164800*/  LDGSTS.E [R3+0x1080], desc[UR38][R4.64], P2 ;  /* 0x0108000004037fae */ /* 0x0003e200091a1026 */
[----:B------:R-:W-:-:S05]  /*164810*/  IADD3.X R12, PT, PT, R12, R0, RZ, P3, !PT ;  /* 0x000000000c0c7210 */ /* 0x000fca0001ffe4ff */
[----:B------:R3:W-:Y:S01]  /*164820*/  STL [R1+0x89dc], R12 ;  /* 0x0089dc0c01007387 */ /* 0x0007e20000100800 */
[----:B------:R-:W-:-:S03]  /*164830*/  IADD3 R14, P3, PT, R14, R252, RZ ;  /* 0x000000fc0e0e7210 */ /* 0x000fc60007f7e0ff */
[----:B------:R-:W4:Y:S01]  /*164840*/  LDL.LU R9, [R1+0x89a8] ;  /* 0x0089a80001097983 */ /* 0x000f220000300800 */
[----:B-1----:R-:W-:Y:S01]  /*164850*/  IMAD.MOV.U32 R5, RZ, RZ, R12 ;  /* 0x000000ffff057224 */ /* 0x002fe200078e000c */
[----:B------:R-:W-:Y:S02]  /*164860*/  MOV R4, R6 ;  /* 0x0000000600047202 */ /* 0x000fe40000000f00 */
[----:B---3--:R-:W3:Y:S04]  /*164870*/  LDL.LU R12, [R1+0x89ac] ;  /* 0x0089ac00010c7983 */ /* 0x008ee80000300800 */
[----:B------:R-:W-:Y:S04]  /*164880*/  STL [R1+0x89d8], R14 ;  /* 0x0089d80e01007387 */ /* 0x000fe80000100800 */
[----:B------:R1:W-:Y:S01]  /*164890*/  LDGSTS.E [R3+0x1100], desc[UR38][R4.64], P2 ;  /* 0x0110000004037fae */ /* 0x0003e200091a1026 */
[----:B------:R-:W-:-:S05]  /*1648a0*/  IMAD.X R22, R22, 0x1, R0, P1 ;  /* 0x0000000116167824 */ /* 0x000fca00008e0600 */
[----:B------:R-:W-:Y:S04]  /*1648b0*/  STL [R1+0x89d4], R22 ;  /* 0x0089d41601007387 */ /* 0x000fe80000100800 */
[----:B------:R-:W4:Y:S04]  /*1648c0*/  LDL.LU R20, [R1+0x89a4] ;  /* 0x0089a40001147983 */ /* 0x000f280000300800 */
[----:B------:R-:W4:Y:S04]  /*1648d0*/  LDL.LU R17, [R1+0x899c] ;  /* 0x00899c0001117983 */ /* 0x000f280000300800 */
[----:B------:R-:W4:Y:S01]  /*1648e0*/  LDL.LU R6, [R1+0x89a0] ;  /* 0x0089a00001067983 */ /* 0x000f220000300800 */
[----:B-1----:R-:W-:Y:S01]  /*1648f0*/  IMAD.MOV.U32 R4, RZ, RZ, R16 ;  /* 0x000000ffff047224 */ /* 0x002fe200078e0010 */
[----:B------:R-:W-:-:S02]  /*164900*/  MOV R5, R22 ;  /* 0x0000001600057202 */ /* 0x000fc40000000f00 */
[-C--:B------:R-:W-:Y:S01]  /*164910*/  IADD3 R11, P1, PT, R11, R252.reuse, RZ ;  /* 0x000000fc0b0b7210 */ /* 0x080fe20007f3e0ff */
[----:B------:R-:W-:Y:S02]  /*164920*/  IMAD.X R15, R15, 0x1, R0, P3 ;  /* 0x000000010f0f7824 */ /* 0x000fe400018e0600 */
[----:B------:R1:W-:Y:S01]  /*164930*/  LDGSTS.E [R3+0x1180], desc[UR38][R4.64], P2 ;  /* 0x0118000004037fae */ /* 0x0003e200091a1026 */
[----:B------:R-:W-:-:S03]  /*164940*/  IADD3 R7, P3, PT, R7, R252, RZ ;  /* 0x000000fc07077210 */ /* 0x000fc60007f7e0ff */
[----:B------:R-:W-:Y:S04]  /*164950*/  STL [R1+0x89d0], R11 ;  /* 0x0089d00b01007387 */ /* 0x000fe80000100800 */
[----:B------:R-:W-:Y:S01]  /*164960*/  STL [R1+0x89cc], R15 ;  /* 0x0089cc0f01007387 */ /* 0x000fe20000100800 */
[----:B-1----:R-:W-:-:S03]  /*164970*/  IMAD.MOV.U32 R4, RZ, RZ, R14 ;  /* 0x000000ffff047224 */ /* 0x002fc600078e000e */
[----:B------:R-:W4:Y:S01]  /*164980*/  LDL.LU R16, [R1+0x8994] ;  /* 0x0089940001107983 */ /* 0x000f220000300800 */
[----:B------:R-:W-:Y:S02]  /*164990*/  IMAD.MOV.U32 R5, RZ, RZ, R15 ;  /* 0x000000ffff057224 */ /* 0x000fe400078e000f */
[----:B------:R-:W-:Y:S01]  /*1649a0*/  IMAD.X R13, R13, 0x1, R0, P1 ;  /* 0x000000010d0d7824 */ /* 0x000fe200008e0600 */
[----:B------:R-:W-:Y:S04]  /*1649b0*/  STL [R1+0x89c8], R7 ;  /* 0x0089c80701007387 */ /* 0x000fe80000100800 */
[----:B------:R1:W-:Y:S01]  /*1649c0*/  LDGSTS.E [R3+0x1200], desc[UR38][R4.64], P2 ;  /* 0x0120000004037fae */ /* 0x0003e200091a1026 */
[----:B------:R-:W-:-:S03]  /*1649d0*/  IADD3 R19, P1, PT, R19, R252, RZ ;  /* 0x000000fc13137210 */ /* 0x000fc60007f3e0ff */
[----:B------:R1:W-:Y:S01]  /*1649e0*/  STL [R1+0x89c4], R13 ;  /* 0x0089c40d01007387 */ /* 0x0003e20000100800 */
[----:B------:R-:W-:Y:S01]  /*1649f0*/  IADD3.X R8, PT, PT, R8, R0, RZ, P3, !PT ;  /* 0x0000000008087210 */ /* 0x000fe20001ffe4ff */
[----:B-1----:R-:W-:Y:S01]  /*164a00*/  IMAD.MOV.U32 R5, RZ, RZ, R13 ;  /* 0x000000ffff057224 */ /* 0x002fe200078e000d */
[----:B------:R-:W-:Y:S01]  /*164a10*/  IADD3 R10, P3, PT, R10, R252, RZ ;  /* 0x000000fc0a0a7210 */ /* 0x000fe20007f7e0ff */
[----:B------:R-:W-:Y:S01]  /*164a20*/  IMAD.MOV.U32 R4, RZ, RZ, R11 ;  /* 0x000000ffff047224 */ /* 0x000fe200078e000b */
[----:B------:R-:W4:Y:S01]  /*164a30*/  LDL.LU R13, [R1+0x8998] ;  /* 0x00899800010d7983 */ /* 0x000f220000300800 */
[----:B------:R-:W-:-:S03]  /*164a40*/  IMAD.X R21, R21, 0x1, R0, P1 ;  /* 0x0000000115157824 */ /* 0x000fc600008e0600 */
[----:B------:R-:W-:Y:S04]  /*164a50*/  STL [R1+0x89c0], R19 ;  /* 0x0089c01301007387 */ /* 0x000fe80000100800 */
[----:B------:R1:W-:Y:S04]  /*164a60*/  STL [R1+0x89bc], R8 ;  /* 0x0089bc0801007387 */ /* 0x0003e80000100800 */
[----:B------:R-:W4:Y:S04]  /*164a70*/  LDL.LU R14, [R1+0x898c] ;  /* 0x00898c00010e7983 */ /* 0x000f280000300800 */
[----:B------:R-:W-:Y:S04]  /*164a80*/  STL [R1+0x89b8], R10 ;  /* 0x0089b80a01007387 */ /* 0x000fe80000100800 */
[----:B------:R1:W-:Y:S04]  /*164a90*/  LDGSTS.E [R3+0x1280], desc[UR38][R4.64], P2 ;  /* 0x0128000004037fae */ /* 0x0003e800091a1026 */
[----:B------:R-:W-:Y:S04]  /*164aa0*/  STL [R1+0x89b4], R21 ;  /* 0x0089b41501007387 */ /* 0x000fe80000100800 */
[----:B------:R-:W4:Y:S01]  /*164ab0*/  LDL.LU R15, [R1+0x8984] ;  /* 0x00898400010f7983 */ /* 0x000f220000300800 */
[----:B-1----:R-:W-:Y:S01]  /*164ac0*/  MOV R4, R7 ;  /* 0x0000000700047202 */ /* 0x002fe20000000f00 */
[----:B------:R-:W-:-:S02]  /*164ad0*/  IMAD.MOV.U32 R5, RZ, RZ, R8 ;  /* 0x000000ffff057224 */ /* 0x000fc400078e0008 */
[----:B------:R-:W4:Y:S04]  /*164ae0*/  LDL.LU R11, [R1+0x8990] ;  /* 0x00899000010b7983 */ /* 0x000f280000300800 */
[----:B------:R-:W4:Y:S04]  /*164af0*/  LDL.LU R7, [R1+0x8988] ;  /* 0x0089880001077983 */ /* 0x000f280000300800 */
[----:B------:R1:W-:Y:S04]  /*164b00*/  LDGSTS.E [R3+0x1300], desc[UR38][R4.64], P2 ;  /* 0x0130000004037fae */ /* 0x0003e800091a1026 */
[----:B------:R-:W4:Y:S01]  /*164b10*/  LDL.LU R8, [R1+0x8980] ;  /* 0x0089800001087983 */ /* 0x000f220000300800 */
[----:B-1----:R-:W-:Y:S01]  /*164b20*/  IMAD.MOV.U32 R4, RZ, RZ, R19 ;  /* 0x000000ffff047224 */ /* 0x002fe200078e0013 */
[----:B------:R-:W-:-:S05]  /*164b30*/  MOV R5, R21 ;  /* 0x0000001500057202 */ /* 0x000fca0000000f00 */
[----:B------:R1:W-:Y:S02]  /*164b40*/  LDGSTS.E [R3+0x1380], desc[UR38][R4.64], P2 ;  /* 0x0138000004037fae */ /* 0x0003e400091a1026 */
[----:B-1----:R-:W-:Y:S01]  /*164b50*/  IMAD.MOV.U32 R4, RZ, RZ, R10 ;  /* 0x000000ffff047224 */ /* 0x002fe200078e000a */
[----:B--2---:R-:W-:-:S05]  /*164b60*/  IADD3 R18, P1, PT, R18, R252, RZ ;  /* 0x000000fc12127210 */ /* 0x004fca0007f3e0ff */
[----:B------:R-:W-:Y:S01]  /*164b70*/  STL [R1+0x89b0], R18 ;  /* 0x0089b01201007387 */ /* 0x000fe20000100800 */
[----:B---3--:R-:W-:Y:S01]  /*164b80*/  IMAD.X R12, R12, 0x1, R0, P3 ;  /* 0x000000010c0c7824 */ /* 0x008fe200018e0600 */
[----:B----4-:R-:W-:-:S04]  /*164b90*/  IADD3 R9, P3, PT, R9, R252, RZ ;  /* 0x000000fc09097210 */ /* 0x010fc80007f7e0ff */
[----:B------:R1:W-:Y:S01]  /*164ba0*/  STL [R1+0x89ac], R12 ;  /* 0x0089ac0c01007387 */ /* 0x0003e20000100800 */
[----:B------:R-:W-:-:S03]  /*164bb0*/  MOV R5, R12 ;  /* 0x0000000c00057202 */ /* 0x000fc60000000f00 */
[----:B------:R-:W-:Y:S04]  /*164bc0*/  STL [R1+0x89a8], R9 ;  /* 0x0089a80901007387 */ /* 0x000fe80000100800 */
[----:B------:R2:W-:Y:S01]  /*164bd0*/  LDGSTS.E [R3+0x1400], desc[UR38][R4.64], P2 ;  /* 0x0140000004037fae */ /* 0x0005e200091a1026 */
[--C-:B------:R-:W-:Y:S02]  /*164be0*/  IMAD.X R20, R20, 0x1, R0.reuse, P1 ;  /* 0x0000000114147824 */ /* 0x100fe400008e0600 */
[----:B------:R-:W-:-:S03]  /*164bf0*/  IMAD.X R17, R17, 0x1, R0, P3 ;  /* 0x0000000111117824 */ /* 0x000fc600018e0600 */
[----:B------:R3:W-:Y:S01]  /*164c00*/  STL [R1+0x89a4], R20 ;  /* 0x0089a41401007387 */ /* 0x0007e20000100800 */
[----:B------:R-:W-:-:S03]  /*164c10*/  IADD3 R6, P1, PT, R6, R252, RZ ;  /* 0x000000fc06067210 */ /* 0x000fc60007f3e0ff */
[----:B-1----:R-:W4:Y:S01]  /*164c20*/  LDL.LU R12, [R1+0x897c] ;  /* 0x00897c00010c7983 */ /* 0x002f220000300800 */
[----:B--2---:R-:W-:-:S03]  /*164c30*/  IMAD.MOV.U32 R4, RZ, RZ, R18 ;  /* 0x000000ffff047224 */ /* 0x004fc600078e0012 */
[----:B------:R-:W-:Y:S01]  /*164c40*/  STL [R1+0x89a0], R6 ;  /* 0x0089a00601007387 */ /* 0x000fe20000100800 */
[----:B------:R-:W-:-:S03]  /*164c50*/  IMAD.MOV.U32 R5, RZ, RZ, R20 ;  /* 0x000000ffff057224 */ /* 0x000fc600078e0014 */
[----:B------:R1:W-:Y:S04]  /*164c60*/  STL [R1+0x899c], R17 ;  /* 0x00899c1101007387 */ /* 0x0003e80000100800 */
[----:B------:R-:W2:Y:S04]  /*164c70*/  LDL.LU R10, [R1+0x8974] ;  /* 0x00897400010a7983 */ /* 0x000ea80000300800 */
[----:B------:R-:W2:Y:S04]  /*164c80*/  LDL.LU R19, [R1+0x87f8] ;  /* 0x0087f80001137983 */ /* 0x000ea80000300800 */
[----:B------:R1:W-:Y:S04]  /*164c90*/  LDGSTS.E [R3+0x1480], desc[UR38][R4.64], P2 ;  /* 0x0148000004037fae */ /* 0x0003e800091a1026 */
[----:B---3--:R-:W3:Y:S01]  /*164ca0*/  LDL.LU R20, [R1+0x87ec] ;  /* 0x0087ec0001147983 */ /* 0x008ee20000300800 */
[----:B-1----:R-:W-:-:S03]  /*164cb0*/  MOV R4, R9 ;  /* 0x0000000900047202 */ /* 0x002fc60000000f00 */
[----:B------:R-:W3:Y:S01]  /*164cc0*/  LDL.LU R9, [R1+0x87f0] ;  /* 0x0087f00001097983 */ /* 0x000ee20000300800 */
[----:B------:R-:W-:Y:S02]  /*164cd0*/  IMAD.X R16, R16, 0x1, R0, P1 ;  /* 0x0000000110107824 */ /* 0x000fe400008e0600 */
[----:B------:R-:W-:-:S03]  /*164ce0*/  IMAD.MOV.U32 R5, RZ, RZ, R17 ;  /* 0x000000ffff057224 */ /* 0x000fc600078e0011 */
[----:B------:R1:W-:Y:S01]  /*164cf0*/  STL [R1+0x8994], R16 ;  /* 0x0089941001007387 */ /* 0x0003e20000100800 */
[----:B------:R-:W-:-:S03]  /*164d00*/  IADD3 R13, P1, PT, R13, R252, RZ ;  /* 0x000000fc0d0d7210 */ /* 0x000fc60007f3e0ff */
[----:B------:R1:W-:Y:S04]  /*164d10*/  LDGSTS.E [R3+0x1500], desc[UR38][R4.64], P2 ;  /* 0x0150000004037fae */ /* 0x0003e800091a1026 */
[----:B------:R-:W3:Y:S04]  /*164d20*/  LDL.LU R17, [R1+0x87e4] ;  /* 0x0087e40001117983 */ /* 0x000ee80000300800 */
[----:B------:R1:W-:Y:S01]  /*164d30*/  STL [R1+0x8998], R13 ;  /* 0x0089980d01007387 */ /* 0x0003e20000100800 */
[----:B------:R-:W-:Y:S01]  /*164d40*/  IADD3.X R14, PT, PT, R14, R0, RZ, P1, !PT ;  /* 0x000000000e0e7210 */ /* 0x000fe20000ffe4ff */
[----:B-1----:R-:W-:-:S02]  /*164d50*/  IMAD.MOV.U32 R4, RZ, RZ, R6 ;  /* 0x000000ffff047224 */ /* 0x002fc400078e0006 */
[----:B------:R-:W-:Y:S01]  /*164d60*/  IMAD.MOV.U32 R5, RZ, RZ, R16 ;  /* 0x000000ffff057224 */ /* 0x000fe200078e0010 */
[----:B------:R-:W3:Y:S04]  /*164d70*/  LDL.LU R6, [R1+0x87e8] ;  /* 0x0087e80001067983 */ /* 0x000ee80000300800 */
[----:B------:R-:W3:Y:S04]  /*164d80*/  LDL.LU R16, [R1+0x87e0] ;  /* 0x0087e00001107983 */ /* 0x000ee80000300800 */
[----:B------:R1:W-:Y:S01]  /*164d90*/  LDGSTS.E [R3+0x1580], desc[UR38][R4.64], P2 ;  /* 0x0158000004037fae */ /* 0x0003e200091a1026 */
[----:B------:R-:W-:-:S02]  /*164da0*/  IADD3 R11, P3, PT, R11, R252, RZ ;  /* 0x000000fc0b0b7210 */ /* 0x000fc40007f7e0ff */
[----:B------:R-:W-:-:S03]  /*164db0*/  IADD3 R7, P1, PT, R7, R252, RZ ;  /* 0x000000fc07077210 */ /* 0x000fc60007f3e0ff */
[----:B------:R-:W-:Y:S01]  /*164dc0*/  IMAD.X R15, R15, 0x1, R0, P3 ;  /* 0x000000010f0f7824 */ /* 0x000fe200018e0600 */
[----:B------:R-:W-:Y:S01]  /*164dd0*/  STL [R1+0x8990], R11 ;  /* 0x0089900b01007387 */ /* 0x000fe20000100800 */
[----:B-1----:R-:W-:Y:S02]  /*164de0*/  IMAD.MOV.U32 R4, RZ, RZ, R13 ;  /* 0x000000ffff047224 */ /* 0x002fe400078e000d */
[----:B------:R-:W-:Y:S01]  /*164df0*/  IMAD.MOV.U32 R5, RZ, RZ, R14 ;  /* 0x000000ffff057224 */ /* 0x000fe200078e000e */
[----:B------:R1:W-:Y:S01]  /*164e00*/  STL [R1+0x898c], R14 ;  /* 0x00898c0e01007387 */ /* 0x0003e20000100800 */
[----:B------:R-:W-:-:S03]  /*164e10*/  IADD3 R8, P3, PT, R8, R252, RZ ;  /* 0x000000fc08087210 */ /* 0x000fc60007f7e0ff */
[----:B------:R-:W-:Y:S04]  /*164e20*/  STL [R1+0x8988], R7 ;  /* 0x0089880701007387 */ /* 0x000fe80000100800 */
[----:B------:R1:W-:Y:S04]  /*164e30*/  STL [R1+0x8984], R15 ;  /* 0x0089840f01007387 */ /* 0x0003e80000100800 */
[----:B------:R-:W3:Y:S04]  /*164e40*/  LDL.LU R13, [R1+0x87dc] ;  /* 0x0087dc00010d7983 */ /* 0x000ee80000300800 */
[----:B------:R-:W3:Y:S04]  /*164e50*/  LDL.LU R22, [R1+0x87d4] ;  /* 0x0087d40001167983 */ /* 0x000ee80000300800 */
[----:B------:R-:W-:Y:S04]  /*164e60*/  STL [R1+0x8980], R8 ;  /* 0x0089800801007387 */ /* 0x000fe80000100800 */
[----:B-1----:R-:W3:Y:S04]  /*164e70*/  LDL.LU R14, [R1+0x87d8] ;  /* 0x0087d800010e7983 */ /* 0x002ee80000300800 */
[----:B------:R1:W-:Y:S02]  /*164e80*/  LDGSTS.E [R3+0x1600], desc[UR38][R4.64], P2 ;  /* 0x0160000004037fae */ /* 0x0003e400091a1026 */
[----:B-1----:R-:W-:-:S02]  /*164e90*/  IMAD.MOV.U32 R4, RZ, RZ, R11 ;  /* 0x000000ffff047224 */ /* 0x002fc400078e000b */
[----:B------:R-:W-:-:S05]  /*164ea0*/  IMAD.MOV.U32 R5, RZ, RZ, R15 ;  /* 0x000000ffff057224 */ /* 0x000fca00078e000f */
[----:B------:R1:W-:Y:S02]  /*164eb0*/  LDGSTS.E [R3+0x1680], desc[UR38][R4.64], P2 ;  /* 0x0168000004037fae */ /* 0x0003e400091a1026 */
[----:B-1----:R-:W-:Y:S02]  /*164ec0*/  MOV R4, R7 ;  /* 0x0000000700047202 */ /* 0x002fe40000000f00 */
[----:B----4-:R-:W-:-:S05]  /*164ed0*/  IADD3.X R12, PT, PT, R12, R0, RZ, P1, !PT ;  /* 0x000000000c0c7210 */ /* 0x010fca0000ffe4ff */
[----:B------:R1:W-:Y:S01]  /*164ee0*/  STL [R1+0x897c], R12 ;  /* 0x00897c0c01007387 */ /* 0x0003e20000100800 */
[----:B------:R-:W-:-:S05]  /*164ef0*/  IMAD.MOV.U32 R5, RZ, RZ, R12 ;  /* 0x000000ffff057224 */ /* 0x000fca00078e000c */
[----:B------:R4:W-:Y:S01]  /*164f00*/  LDGSTS.E [R3+0x1700], desc[UR38][R4.64], P2 ;  /* 0x0170000004037fae */ /* 0x0009e200091a1026 */
[----:B--2---:R-:W-:Y:S01]  /*164f10*/  IMAD.X R10, R10, 0x1, R0, P3 ;  /* 0x000000010a0a7824 */ /* 0x004fe200018e0600 */
[----:B------:R-:W-:-:S04]  /*164f20*/  IADD3 R19, P3, PT, R19, R252, RZ ;  /* 0x000000fc13137210 */ /* 0x000fc80007f7e0ff */
[----:B------:R2:W-:Y:S04]  /*164f30*/  STL [R1+0x8974], R10 ;  /* 0x0089740a01007387 */ /* 0x0005e80000100800 */
[----:B------:R-:W3:Y:S02]  /*164f40*/  LDL.LU R11, [R1+0x87d0] ;  /* 0x0087d000010b7983 */ /* 0x000ee40000300800 */
[----:B---3--:R-:W-:Y:S02]  /*164f50*/  IMAD.X R20, R20, 0x1, R0, P3 ;  /* 0x0000000114147824 */ /* 0x008fe400018e0600 */
[----:B------:R3:W-:Y:S01]  /*164f60*/  STL [R1+0x87f8], R19 ;  /* 0x0087f81301007387 */ /* 0x0007e20000100800 */
[----:B----4-:R-:W-:-:S03]  /*164f70*/  IMAD.MOV.U32 R4, RZ, RZ, R8 ;  /* 0x000000ffff047224 */ /* 0x010fc600078e0008 */
[----:B------:R-:W4:Y:S04]  /*164f80*/  LDL.LU R15, [R1+0x87cc] ;  /* 0x0087cc00010f7983 */ /* 0x000f280000300800 */
[----:B------:R-:W4:Y:S01]  /*164f90*/  LDL.LU R7, [R1+0x87c8] ;  /* 0x0087c80001077983 */ /* 0x000f220000300800 */
[----:B------:R-:W-:-:S03]  /*164fa0*/  IADD3 R9, P3, PT, R9, R252, RZ ;  /* 0x000000fc09097210 */ /* 0x000fc60007f7e0ff */
[----:B-1----:R-:W4:Y:S04]  /*164fb0*/  LDL.LU R12, [R1+0x87c4] ;  /* 0x0087c400010c7983 */ /* 0x002f280000300800 */
[----:B------:R-:W-:Y:S04]  /*164fc0*/  STL [R1+0x87ec], R20 ;  /* 0x0087ec1401007387 */ /* 0x000fe80000100800 */
[----:B------:R-:W4:Y:S04]  /*164fd0*/  LDL.LU R8, [R1+0x87bc] ;  /* 0x0087bc0001087983 */ /* 0x000f280000300800 */
[----:B------:R1:W-:Y:S01]  /*164fe0*/  STL [R1+0x87f0], R9 ;  /* 0x0087f00901007387 */ /* 0x0003e20000100800 */
[----:B------:R-:W-:-:S03]  /*164ff0*/  MOV R5, R10 ;  /* 0x0000000a00057202 */ /* 0x000fc60000000f00 */
[----:B------:R-:W4:Y:S04]  /*165000*/  LDL.LU R18, [R1+0x87c0] ;  /* 0x0087c00001127983 */ /* 0x000f280000300800 */
[----:B--2---:R-:W2:Y:S04]  /*165010*/  LDL.LU R10, [R1+0x87b8] ;  /* 0x0087b800010a7983 */ /* 0x004ea80000300800 */
[----:B------:R-:W2:Y:S01]  /*165020*/  LDL.LU R21, [R1+0x87b4] ;  /* 0x0087b40001157983 */ /* 0x000ea20000300800 */
[----:B------:R-:W-:-:S03]  /*165030*/  UISETP.GT.AND UP1, UPT, UR19, 0x6, UPT ;  /* 0x000000061300788c */ /* 0x000fc6000bf24270 */
[----:B------:R1:W-:Y:S01]  /*165040*/  LDGSTS.E [R3+0x1780], desc[UR38][R4.64], P2 ;  /* 0x0178000004037fae */ /* 0x0003e200091a1026 */
[----:B------:R-:W-:-:S04]  /*165050*/  USEL UR10, URZ, 0x4, !UP1 ;  /* 0x00000004ff0a7887 */ /* 0x000fc8000c800000 */
[----:B------:R-:W-:-:S06]  /*165060*/  USEL UR10, UR10, URZ, !UP0 ;  /* 0x000000ff0a0a7287 */ /* 0x000fcc000c000000 */
[----:B------:R-:W-:Y:S01]  /*165070*/  ISETP.NE.U32.AND P1, PT, RZ, UR10, PT ;  /* 0x0000000aff007c0c */ /* 0x000fe2000bf25070 */
[----:B-1----:R-:W-:Y:S02]  /*165080*/  IMAD.MOV.U32 R4, RZ, RZ, R19 ;  /* 0x000000ffff047224 */ /* 0x002fe400078e0013 */
[----:B------:R-:W-:Y:S01]  /*165090*/  IMAD.MOV.U32 R5, RZ, RZ, R20 ;  /* 0x000000ffff057224 */ /* 0x000fe200078e0014 */
[-C--:B------:R-:W-:Y:S01]  /*1650a0*/  IADD3 R6, P2, PT, R6, R252.reuse, RZ ;  /* 0x000000fc06067210 */ /* 0x080fe20007f5e0ff */
[----:B------:R-:W-:Y:S01]  /*1650b0*/  IMAD.X R17, R17, 0x1, R0, P3 ;  /* 0x0000000111117824 */ /* 0x000fe200018e0600 */
[----:B------:R-:W-:-:S03]  /*1650c0*/  IADD3 R16, P3, PT, R16, R252, RZ ;  /* 0x000000fc10107210 */ /* 0x000fc60007f7e0ff */
[----:B------:R-:W-:Y:S04]  /*1650d0*/  STL [R1+0x87e8], R6 ;  /* 0x0087e80601007387 */ /* 0x000fe80000100800 */
[----:B------:R1:W-:Y:S04]  /*1650e0*/  LDGSTS.E [R3+0x3000], desc[UR38][R4.64], P1 ;  /* 0x0300000004037fae */ /* 0x0003e800089a1026 */
[----:B------:R-:W-:Y:S04]  /*1650f0*/  STL [R1+0x87e4], R17 ;  /* 0x0087e41101007387 */ /* 0x000fe80000100800 */
[----:B---3--:R-:W3:Y:S01]  /*165100*/  LDL.LU R19, [R1+0x87b0] ;  /* 0x0087b00001137983 */ /* 0x008ee20000300800 */
[----:B------:R-:W-:Y:S01]  /*165110*/  IADD3.X R13, PT, PT, R13, R0, RZ, P2, !PT ;  /* 0x000000000d0d7210 */ /* 0x000fe200017fe4ff */
[----:B-1----:R-:W-:-:S02]  /*165120*/  IMAD.MOV.U32 R4, RZ, RZ, R9 ;  /* 0x000000ffff047224 */ /* 0x002fc400078e0009 */
[----:B------:R-:W-:Y:S01]  /*165130*/  IMAD.MOV.U32 R5, RZ, RZ, R17 ;  /* 0x000000ffff057224 */ /* 0x000fe200078e0011 */
[----:B------:R-:W-:Y:S01]  /*165140*/  STL [R1+0x87e0], R16 ;  /* 0x0087e01001007387 */ /* 0x000fe20000100800 */
[----:B------:R-:W-:-:S03]  /*165150*/  IMAD.X R22, R22, 0x1, R0, P3 ;  /* 0x0000000116167824 */ /* 0x000fc600018e0600 */
[----:B------:R1:W-:Y:S01]  /*165160*/  LDGSTS.E [R3+0x3080], desc[UR38][R4.64], P1 ;  /* 0x0308000004037fae */ /* 0x0003e200089a1026 */
[----:B------:R-:W-:-:S03]  /*165170*/  IADD3 R14, P2, PT, R14, R252, RZ ;  /* 0x000000fc0e0e7210 */ /* 0x000fc60007f5e0ff */
[----:B------:R1:W-:Y:S04]  /*165180*/  STL [R1+0x87dc], R13 ;  /* 0x0087dc0d01007387 */ /* 0x0003e80000100800 */
[----:B------:R-:W3:Y:S01]  /*165190*/  LDL.LU R9, [R1+0x87a8] ;  /* 0x0087a80001097983 */ /* 0x000ee20000300800 */
[----:B-1----:R-:W-:Y:S01]  /*1651a0*/  MOV R4, R6 ;  /* 0x0000000600047202 */ /* 0x002fe20000000f00 */
[----:B------:R-:W-:Y:S02]  /*1651b0*/  IMAD.MOV.U32 R5, RZ, RZ, R13 ;  /* 0x000000ffff057224 */ /* 0x000fe400078e000d */
[----:B------:R-:W3:Y:S04]  /*1651c0*/  LDL.LU R13, [R1+0x87ac] ;  /* 0x0087ac00010d7983 */ /* 0x000ee80000300800 */
[----:B------:R-:W-:Y:S04]  /*1651d0*/  STL [R1+0x87d8], R14 ;  /* 0x0087d80e01007387 */ /* 0x000fe80000100800 */
[----:B------:R-:W-:Y:S04]  /*1651e0*/  STL [R1+0x87d4], R22 ;  /* 0x0087d41601007387 */ /* 0x000fe80000100800 */
[----:B------:R-:W3:Y:S04]  /*1651f0*/  LDL.LU R20, [R1+0x87a4] ;  /* 0x0087a40001147983 */ /* 0x000ee80000300800 */
[----:B------:R1:W-:Y:S04]  /*165200*/  LDGSTS.E [R3+0x3100], desc[UR38][R4.64], P1 ;  /* 0x0310000004037fae */ /* 0x0003e800089a1026 */
[----:B------:R-:W3:Y:S04]  /*165210*/  LDL.LU R17, [R1+0x879c] ;  /* 0x00879c0001117983 */ /* 0x000ee80000300800 */
[----:B------:R-:W3:Y:S01]  /*165220*/  LDL.LU R6, [R1+0x87a0] ;  /* 0x0087a00001067983 */ /* 0x000ee20000300800 */
[----:B-1----:R-:W-:Y:S01]  /*165230*/  IMAD.MOV.U32 R4, RZ, RZ, R16 ;  /* 0x000000ffff047224 */ /* 0x002fe200078e0010 */
[----:B------:R-:W-:-:S05]  /*165240*/  MOV R5, R22 ;  /* 0x0000001600057202 */ /* 0x000fca0000000f00 */
        /* <DEDUP_REMOVED lines=8> */
[----:B------:R-:W-:-:S03]  /*1652d0*/  IMAD.X R12, R12, 0x1, R0, P3 ;  /* 0x000000010c0c7824 */ /* 0x000fc600018e0600 */
[----:B------:R-:W4:Y:S04]  /*1652e0*/  LDL.LU R16, [R1+0x8794] ;  /* 0x0087940001107983 */ /* 0x000f280000300800 */
[----:B------:R-:W-:Y:S01]  /*1652f0*/  STL [R1+0x87c8], R7 ;  /* 0x0087c80701007387 */ /* 0x000fe20000100800 */
[----:B------:R-:W-:-:S03]  /*165300*/  IADD3.X R8, PT, PT, R8, R0, RZ, P2, !PT ;  /* 0x0000000008087210 */ /* 0x000fc600017fe4ff */
[----:B------:R1:W-:Y:S01]  /*165310*/  LDGSTS.E [R3+0x3200], desc[UR38][R4.64], P1 ;  /* 0x0320000004037fae */ /* 0x0003e200089a1026 */
[----:B------:R-:W-:-:S03]  /*165320*/  IADD3 R18, P3, PT, R18, R252, RZ ;  /* 0x000000fc12127210 */ /* 0x000fc60007f7e0ff */
[----:B------:R2:W-:Y:S02]  /*165330*/  STL [R1+0x87c4], R12 ;  /* 0x0087c40c01007387 */ /* 0x0005e40000100800 */
[----:B--2---:R-:W-:Y:S01]  /*165340*/  IADD3 R10, P2, PT, R10, R252, RZ ;  /* 0x000000fc0a0a7210 */ /* 0x004fe20007f5e0ff */
[----:B-1----:R-:W-:Y:S02]  /*165350*/  IMAD.MOV.U32 R5, RZ, RZ, R12 ;  /* 0x000000ffff057224 */ /* 0x002fe400078e000c */
[----:B------:R-:W-:Y:S01]  /*165360*/  IMAD.X R21, R21, 0x1, R0, P3 ;  /* 0x0000000115157824 */ /* 0x000fe200018e0600 */
[----:B------:R-:W2:Y:S01]  /*165370*/  LDL.LU R12, [R1+0x8798] ;  /* 0x00879800010c7983 */ /* 0x000ea20000300800 */
[----:B------:R-:W-:-:S03]  /*165380*/  IMAD.MOV.U32 R4, RZ, RZ, R11 ;  /* 0x000000ffff047224 */ /* 0x000fc600078e000b */
[----:B------:R-:W-:Y:S04]  /*165390*/  STL [R1+0x87c0], R18 ;  /* 0x0087c01201007387 */ /* 0x000fe80000100800 */
[----:B------:R1:W-:Y:S04]  /*1653a0*/  STL [R1+0x87bc], R8 ;  /* 0x0087bc0801007387 */ /* 0x0003e80000100800 */
[----:B------:R-:W2:Y:S04]  /*1653b0*/  LDL.LU R14, [R1+0x878c] ;  /* 0x00878c00010e7983 */ /* 0x000ea80000300800 */
[----:B------:R-:W-:Y:S04]  /*1653c0*/  STL [R1+0x87b8], R10 ;  /* 0x0087b80a01007387 */ /* 0x000fe80000100800 */
[----:B------:R-:W-:Y:S04]  /*1653d0*/  STL [R1+0x87b4], R21 ;  /* 0x0087b41501007387 */ /* 0x000fe80000100800 */
[----:B------:R-:W2:Y:S04]  /*1653e0*/  LDL.LU R15, [R1+0x8784] ;  /* 0x00878400010f7983 */ /* 0x000ea80000300800 */
[----:B------:R-:W2:Y:S04]  /*1653f0*/  LDL.LU R11, [R1+0x8790] ;  /* 0x00879000010b7983 */ /* 0x000ea80000300800 */
[----:B------:R1:W-:Y:S02]  /*165400*/  LDGSTS.E [R3+0x3280], desc[UR38][R4.64], P1 ;  /* 0x0328000004037fae */ /* 0x0003e400089a1026 */
[----:B-1----:R-:W-:-:S02]  /*165410*/  MOV R4, R7 ;  /* 0x0000000700047202 */ /* 0x002fc40000000f00 */
[----:B------:R-:W2:Y:S01]  /*165420*/  LDL.LU R7, [R1+0x8788] ;  /* 0x0087880001077983 */ /* 0x000ea20000300800 */
[----:B------:R-:W-:-:S03]  /*165430*/  IMAD.MOV.U32 R5, RZ, RZ, R8 ;  /* 0x000000ffff057224 */ /* 0x000fc600078e0008 */
[----:B------:R-:W2:Y:S01]  /*165440*/  LDL.LU R8, [R1+0x8780] ;  /* 0x0087800001087983 */ /* 0x000ea20000300800 */
[----:B---3--:R-:W-:-:S03]  /*165450*/  IADD3 R19, P3, PT, R19, R252, RZ ;  /* 0x000000fc13137210 */ /* 0x008fc60007f7e0ff */
[----:B------:R1:W-:Y:S01]  /*165460*/  LDGSTS.E [R3+0x3300], desc[UR38][R4.64], P1 ;  /* 0x0330000004037fae */ /* 0x0003e200089a1026 */
[----:B------:R-:W-:Y:S01]  /*165470*/  IMAD.X R13, R13, 0x1, R0, P2 ;  /* 0x000000010d0d7824 */ /* 0x000fe200010e0600 */
[----:B------:R-:W-:Y:S02]  /*165480*/  IADD3 R9, P2, PT, R9, R252, RZ ;  /* 0x000000fc09097210 */ /* 0x000fe40007f5e0ff */
[----:B------:R-:W-:Y:S01]  /*165490*/  STL [R1+0x87b0], R19 ;  /* 0x0087b01301007387 */ /* 0x000fe20000100800 */
[----:B-1----:R-:W-:Y:S01]  /*1654a0*/  IMAD.MOV.U32 R4, RZ, RZ, R18 ;  /* 0x000000ffff047224 */ /* 0x002fe200078e0012 */
[----:B------:R-:W-:Y:S02]  /*1654b0*/  MOV R5, R21 ;  /* 0x0000001500057202 */ /* 0x000fe40000000f00 */
[----:B------:R1:W-:Y:S01]  /*1654c0*/  STL [R1+0x87ac], R13 ;  /* 0x0087ac0d01007387 */ /* 0x0003e20000100800 */
[----:B------:R-:W-:-:S03]  /*1654d0*/  IMAD.X R20, R20, 0x1, R0, P3 ;  /* 0x0000000114147824 */ /* 0x000fc600018e0600 */
[----:B------:R3:W-:Y:S04]  /*1654e0*/  LDGSTS.E [R3+0x3380], desc[UR38][R4.64], P1 ;  /* 0x0338000004037fae */ /* 0x0007e800089a1026 */
[----:B------:R-:W-:Y:S01]  /*1654f0*/  STL [R1+0x87a8], R9 ;  /* 0x0087a80901007387 */ /* 0x000fe20000100800 */
[----:B------:R-:W-:-:S03]  /*165500*/  IMAD.X R17, R17, 0x1, R0, P2 ;  /* 0x0000000111117824 */ /* 0x000fc600010e0600 */
[----:B------:R1:W-:Y:S01]  /*165510*/  STL [R1+0x87a4], R20 ;  /* 0x0087a41401007387 */ /* 0x0003e20000100800 */
[----:B------:R-:W-:Y:S01]  /*165520*/  IADD3 R6, P3, PT, R6, R252, RZ ;  /* 0x000000fc06067210 */ /* 0x000fe20007f7e0ff */
[----:B---3--:R-:W-:Y:S01]  /*165530*/  IMAD.MOV.U32 R4, RZ, RZ, R10 ;  /* 0x000000ffff047224 */ /* 0x008fe200078e000a */
[----:B------:R-:W-:Y:S02]  /*165540*/  MOV R5, R13 ;  /* 0x0000000d00057202 */ /* 0x000fe40000000f00 */
[----:B-1----:R-:W3:Y:S04]  /*165550*/  LDL.LU R13, [R1+0x877c] ;  /* 0x00877c00010d7983 */ /* 0x002ee80000300800 */
[----:B------:R-:W-:Y:S04]  /*165560*/  STL [R1+0x87a0], R6 ;  /* 0x0087a00601007387 */ /* 0x000fe80000100800 */
[----:B------:R1:W-:Y:S04]  /*165570*/  STL [R1+0x879c], R17 ;  /* 0x00879c1101007387 */ /* 0x0003e80000100800 */
[----:B------:R-:W3:Y:S04]  /*165580*/  LDL.LU R10, [R1+0x8774] ;  /* 0x00877400010a7983 */ /* 0x000ee80000300800 */
[----:B------:R1:W-:Y:S04]  /*165590*/  LDGSTS.E [R3+0x3400], desc[UR38][R4.64], P1 ;  /* 0x0340000004037fae */ /* 0x0003e800089a1026 */
[----:B------:R-:W3:Y:S01]  /*1655a0*/  LDL.LU R18, [R1+0x85f8] ;  /* 0x0085f80001127983 */ /* 0x000ee20000300800 */
[----:B-1----:R-:W-:-:S02]  /*1655b0*/  IMAD.MOV.U32 R4, RZ, RZ, R19 ;  /* 0x000000ffff047224 */ /* 0x002fc400078e0013 */
[----:B------:R-:W-:Y:S02]  /*1655c0*/  IMAD.MOV.U32 R5, RZ, RZ, R20 ;  /* 0x000000ffff057224 */ /* 0x000fe400078e0014 */
[----:B------:R-:W3:Y:S04]  /*1655d0*/  LDL.LU R20, [R1+0x85ec] ;  /* 0x0085ec0001147983 */ /* 0x000ee80000300800 */
[----:B------:R1:W-:Y:S02]  /*1655e0*/  LDGSTS.E [R3+0x3480], desc[UR38][R4.64], P1 ;  /* 0x0348000004037fae */ /* 0x0003e400089a1026 */
[----:B-1----:R-:W-:Y:S02]  /*1655f0*/  MOV R4, R9 ;  /* 0x0000000900047202 */ /* 0x002fe40000000f00 */
[----:B------:R-:W3:Y:S01]  /*165600*/  LDL.LU R9, [R1+0x85f0] ;  /* 0x0085f00001097983 */ /* 0x000ee20000300800 */
[----:B------:R-:W-:-:S05]  /*165610*/  IMAD.MOV.U32 R5, RZ, RZ, R17 ;  /* 0x000000ffff057224 */ /* 0x000fca00078e0011 */
[----:B------:R1:W-:Y:S02]  /*165620*/  LDGSTS.E [R3+0x3500], desc[UR38][R4.64], P1 ;  /* 0x0350000004037fae */ /* 0x0003e400089a1026 */
[----:B-1----:R-:W-:Y:S02]  /*165630*/  IMAD.MOV.U32 R4, RZ, RZ, R6 ;  /* 0x000000ffff047224 */ /* 0x002fe400078e0006 */
[----:B----4-:R-:W-:-:S05]  /*165640*/  IMAD.X R16, R16, 0x1, R0, P3 ;  /* 0x0000000110107824 */ /* 0x010fca00018e0600 */
[----:B------:R1:W-:Y:S01]  /*165650*/  STL [R1+0x8794], R16 ;  /* 0x0087941001007387 */ /* 0x0003e20000100800 */
[----:B------:R-:W-:-:S03]  /*165660*/  IMAD.MOV.U32 R5, RZ, RZ, R16 ;  /* 0x000000ffff057224 */ /* 0x000fc600078e0010 */
[----:B------:R-:W4:Y:S04]  /*165670*/  LDL.LU R17, [R1+0x85e4] ;  /* 0x0085e40001117983 */ /* 0x000f280000300800 */
[----:B------:R1:W-:Y:S01]  /*165680*/  LDGSTS.E [R3+0x3580], desc[UR38][R4.64], P1 ;  /* 0x0358000004037fae */ /* 0x0003e200089a1026 */
[----:B--2---:R-:W-:-:S05]  /*165690*/  IADD3 R12, P2, PT, R12, R252, RZ ;  /* 0x000000fc0c0c7210 */ /* 0x004fca0007f5e0ff */
[----:B------:R2:W-:Y:S04]  /*1656a0*/  STL [R1+0x8798], R12 ;  /* 0x0087980c01007387 */ /* 0x0005e80000100800 */
[----:B------:R-:W4:Y:S01]  /*1656b0*/  LDL.LU R6, [R1+0x85e8] ;  /* 0x0085e80001067983 */ /* 0x000f220000300800 */
[----:B------:R-:W-:-:S03]  /*1656c0*/  IADD3.X R14, PT, PT, R14, R0, RZ, P2, !PT ;  /* 0x000000000e0e7210 */ /* 0x000fc600017fe4ff */
[----:B-1----:R-:W4:Y:S01]  /*1656d0*/  LDL.LU R16, [R1+0x85e0] ;  /* 0x0085e00001107983 */ /* 0x002f220000300800 */
        /* <DEDUP_REMOVED lines=8> */
[----:B------:R-:W-:-:S03]  /*165760*/  IMAD.MOV.U32 R5, RZ, RZ, R14 ;  /* 0x000000ffff057224 */ /* 0x000fc600078e000e */
[----:B------:R1:W-:Y:S04]  /*165770*/  STL [R1+0x8784], R15 ;  /* 0x0087840f01007387 */ /* 0x0003e80000100800 */
[----:B--2---:R-:W2:Y:S04]  /*165780*/  LDL.LU R12, [R1+0x85dc] ;  /* 0x0085dc00010c7983 */ /* 0x004ea80000300800 */
[----:B------:R-:W2:Y:S04]  /*165790*/  LDL.LU R22, [R1+0x85d4] ;  /* 0x0085d40001167983 */ /* 0x000ea80000300800 */
[----:B------:R-:W-:Y:S04]  /*1657a0*/  STL [R1+0x8780], R8 ;  /* 0x0087800801007387 */ /* 0x000fe80000100800 */
[----:B-1----:R-:W2:Y:S01]  /*1657b0*/  LDL.LU R14, [R1+0x85d8] ;  /* 0x0085d800010e7983 */ /* 0x002ea20000300800 */
[----:B------:R-:W-:-:S03]  /*1657c0*/  UISETP.GT.AND UP1, UPT, UR19, 0xa, UPT ;  /* 0x0000000a1300788c */ /* 0x000fc6000bf24270 */
[----:B------:R1:W-:Y:S01]  /*1657d0*/  LDGSTS.E [R3+0x3600], desc[UR38][R4.64], P1 ;  /* 0x0360000004037fae */ /* 0x0003e200089a1026 */
[----:B------:R-:W-:-:S04]  /*1657e0*/  USEL UR10, URZ, 0x4, !UP1 ;  /* 0x00000004ff0a7887 */ /* 0x000fc8000c800000 */
[----:B------:R-:W-:Y:S01]  /*1657f0*/  USEL UR10, UR10, URZ, !UP0 ;  /* 0x000000ff0a0a7287 */ /* 0x000fe2000c000000 */
[----:B---3--:R-:W-:Y:S01]  /*165800*/  IADD3.X R13, PT, PT, R13, R0, RZ, P2, !PT ;  /* 0x000000000d0d7210 */ /* 0x008fe200017fe4ff */
[----:B-1----:R-:W-:Y:S02]  /*165810*/  IMAD.MOV.U32 R4, RZ, RZ, R11 ;  /* 0x000000ffff047224 */ /* 0x002fe400078e000b */
[----:B------:R-:W-:Y:S02]  /*165820*/  IMAD.MOV.U32 R5, RZ, RZ, R15 ;  /* 0x000000ffff057224 */ /* 0x000fe400078e000f */
[----:B------:R1:W-:Y:S04]  /*165830*/  STL [R1+0x877c], R13 ;  /* 0x00877c0d01007387 */ /* 0x0003e80000100800 */
[----:B------:R3:W-:Y:S01]  /*165840*/  LDGSTS.E [R3+0x3680], desc[UR38][R4.64], P1 ;  /* 0x0368000004037fae */ /* 0x0007e200089a1026 */
[----:B------:R-:W-:Y:S01]  /*165850*/  IMAD.X R10, R10, 0x1, R0, P3 ;  /* 0x000000010a0a7824 */ /* 0x000fe200018e0600 */
[----:B------:R-:W-:-:S04]  /*165860*/  IADD3 R18, P3, PT, R18, R252, RZ ;  /* 0x000000fc12127210 */ /* 0x000fc80007f7e0ff */
[----:B------:R1:W-:Y:S01]  /*165870*/  STL [R1+0x8774], R10 ;  /* 0x0087740a01007387 */ /* 0x0003e20000100800 */
[----:B---3--:R-:W-:Y:S01]  /*165880*/  MOV R4, R7 ;  /* 0x0000000700047202 */ /* 0x008fe20000000f00 */
[----:B------:R-:W-:Y:S02]  /*165890*/  IMAD.MOV.U32 R5, RZ, RZ, R13 ;  /* 0x000000ffff057224 */ /* 0x000fe400078e000d */
[----:B------:R-:W3:Y:S01]  /*1658a0*/  LDL.LU R11, [R1+0x85d0] ;  /* 0x0085d000010b7983 */ /* 0x000ee20000300800 */
[----:B------:R-:W-:-:S03]  /*1658b0*/  ISETP.NE.U32.AND P2, PT, RZ, UR10, PT ;  /* 0x0000000aff007c0c */ /* 0x000fc6000bf45070 */
[----:B------:R1:W-:Y:S01]  /*1658c0*/  STL [R1+0x85f8], R18 ;  /* 0x0085f81201007387 */ /* 0x0003e20000100800 */
[----:B------:R-:W-:-:S03]  /*1658d0*/  IMAD.X R20, R20, 0x1, R0, P3 ;  /* 0x0000000114147824 */ /* 0x000fc600018e0600 */
[----:B------:R-:W3:Y:S04]  /*1658e0*/  LDL.LU R15, [R1+0x85cc] ;  /* 0x0085cc00010f7983 */ /* 0x000ee80000300800 */
[----:B------:R-:W3:Y:S04]  /*1658f0*/  LDL.LU R7, [R1+0x85c8] ;  /* 0x0085c80001077983 */ /* 0x000ee80000300800 */
[----:B------:R1:W-:Y:S04]  /*165900*/  LDGSTS.E [R3+0x3700], desc[UR38][R4.64], P1 ;  /* 0x0370000004037fae */ /* 0x0003e800089a1026 */
[----:B-1----:R-:W3:Y:S01]  /*165910*/  LDL.LU R13, [R1+0x85c4] ;  /* 0x0085c400010d7983 */ /* 0x002ee20000300800 */
[----:B------:R-:W-:-:S03]  /*165920*/  IADD3 R9, P3, PT, R9, R252, RZ ;  /* 0x000000fc09097210 */ /* 0x000fc60007f7e0ff */
[----:B------:R-:W-:Y:S01]  /*165930*/  STL [R1+0x85ec], R20 ;  /* 0x0085ec1401007387 */ /* 0x000fe20000100800 */
[----:B------:R-:W-:Y:S01]  /*165940*/  IMAD.MOV.U32 R4, RZ, RZ, R8 ;  /* 0x000000ffff047224 */ /* 0x000fe200078e0008 */
[----:B------:R-:W-:Y:S02]  /*165950*/  MOV R5, R10 ;  /* 0x0000000a00057202 */ /* 0x000fe40000000f00 */
[----:B------:R-:W3:Y:S04]  /*165960*/  LDL.LU R8, [R1+0x85bc] ;  /* 0x0085bc0001087983 */ /* 0x000ee80000300800 */
[----:B------:R1:W-:Y:S04]  /*165970*/  STL [R1+0x85f0], R9 ;  /* 0x0085f00901007387 */ /* 0x0003e80000100800 */
[----:B------:R-:W3:Y:S04]  /*165980*/  LDL.LU R19, [R1+0x85c0] ;  /* 0x0085c00001137983 */ /* 0x000ee80000300800 */
[----:B------:R1:W-:Y:S04]  /*165990*/  LDGSTS.E [R3+0x3780], desc[UR38][R4.64], P1 ;  /* 0x0378000004037fae */ /* 0x0003e800089a1026 */
[----:B------:R-:W3:Y:S04]  /*1659a0*/  LDL.LU R10, [R1+0x85b8] ;  /* 0x0085b800010a7983 */ /* 0x000ee80000300800 */
[----:B------:R-:W3:Y:S01]  /*1659b0*/  LDL.LU R21, [R1+0x85b4] ;  /* 0x0085b40001157983 */ /* 0x000ee20000300800 */
[----:B-1----:R-:W-:-:S02]  /*1659c0*/  IMAD.MOV.U32 R4, RZ, RZ, R18 ;  /* 0x000000ffff047224 */ /* 0x002fc400078e0012 */
[----:B------:R-:W-:-:S05]  /*1659d0*/  IMAD.MOV.U32 R5, RZ, RZ, R20 ;  /* 0x000000ffff057224 */ /* 0x000fca00078e0014 */
        /* <DEDUP_REMOVED lines=11> */
[----:B-1----:R-:W-:-:S02]  /*165a90*/  MOV R4, R6 ;  /* 0x0000000600047202 */ /* 0x002fc40000000f00 */
[----:B--2---:R-:W-:Y:S01]  /*165aa0*/  IADD3.X R12, PT, PT, R12, R0, RZ, P1, !PT ;  /* 0x000000000c0c7210 */ /* 0x004fe20000ffe4ff */
[----:B------:R-:W-:-:S04]  /*165ab0*/  IMAD.X R22, R22, 0x1, R0, P3 ;  /* 0x0000000116167824 */ /* 0x000fc800018e0600 */
        /* <DEDUP_REMOVED lines=9> */
[----:B------:R-:W2:Y:S04]  /*165b50*/  LDL.LU R17, [R1+0x859c] ;  /* 0x00859c0001117983 */ /* 0x000ea80000300800 */
[----:B------:R-:W2:Y:S01]  /*165b60*/  LDL.LU R6, [R1+0x85a0] ;  /* 0x0085a00001067983 */ /* 0x000ea20000300800 */
[----:B------:R-:W-:Y:S01]  /*165b70*/  IMAD.MOV.U32 R4, RZ, RZ, R16 ;  /* 0x000000ffff047224 */ /* 0x000fe200078e0010 */
[----:B------:R-:W-:-:S05]  /*165b80*/  MOV R5, R22 ;  /* 0x0000001600057202 */ /* 0x000fca0000000f00 */
[----:B------:R1:W-:Y:S01]  /*165b90*/  LDGSTS.E [R3+0x5180], desc[UR38][R4.64], P2 ;  /* 0x0518000004037fae */ /* 0x0003e200091a1026 */
[-C--:B---3--:R-:W-:Y:S01]  /*165ba0*/  IADD3 R11, P3, PT, R11, R252.reuse, RZ ;  /* 0x000000fc0b0b7210 */ /* 0x088fe20007f7e0ff */
[----:B-1----:R-:W-:Y:S02]  /*165bb0*/  IMAD.MOV.U32 R4, RZ, RZ, R14 ;  /* 0x000000ffff047224 */ /* 0x002fe400078e000e */
[--C-:B------:R-:W-:Y:S02]  /*165bc0*/  IMAD.X R15, R15, 0x1, R0.reuse, P1 ;  /* 0x000000010f0f7824 */ /* 0x100fe400008e0600 */
[----:B------:R-:W-:Y:S01]  /*165bd0*/  STL [R1+0x85d0], R11 ;  /* 0x0085d00b01007387 */ /* 0x000fe20000100800 */
[----:B------:R-:W-:Y:S01]  /*165be0*/  IADD3 R7, P1, PT, R7, R252, RZ ;  /* 0x000000fc07077210 */ /* 0x000fe20007f3e0ff */
[----:B------:R-:W-:Y:S02]  /*165bf0*/  IMAD.MOV.U32 R5, RZ, RZ, R15 ;  /* 0x000000ffff057224 */ /* 0x000fe400078e000f */
[----:B------:R-:W-:Y:S04]  /*165c00*/  STL [R1+0x85cc], R15 ;  /* 0x0085cc0f01007387 */ /* 0x000fe80000100800 */
[----:B------:R-:W3:Y:S01]  /*165c10*/  LDL.LU R16, [R1+0x8594] ;  /* 0x0085940001107983 */ /* 0x000ee20000300800 */
[----:B------:R-:W-:-:S03]  /*165c20*/  IMAD.X R13, R13, 0x1, R0, P3 ;  /* 0x000000010d0d7824 */ /* 0x000fc600018e0600 */
[----:B------:R-:W-:Y:S04]  /*165c30*/  STL [R1+0x85c8], R7 ;  /* 0x0085c80701007387 */ /* 0x000fe80000100800 */
[----:B------:R1:W-:Y:S01]  /*165c40*/  LDGSTS.E [R3+0x5200], desc[UR38][R4.64], P2 ;  /* 0x0520000004037fae */ /* 0x0003e200091a1026 */
[----:B------:R-:W-:-:S03]  /*165c50*/  IADD3.X R8, PT, PT, R8, R0, RZ, P1, !PT ;  /* 0x0000000008087210 */ /* 0x000fc60000ffe4ff */
[----:B------:R1:W-:Y:S01]  /*165c60*/  STL [R1+0x85c4], R13 ;  /* 0x0085c40d01007387 */ /* 0x0003e20000100800 */
[-C--:B------:R-:W-:Y:S01]  /*165c70*/  IADD3 R19, P3, PT, R19, R252.reuse, RZ ;  /* 0x000000fc13137210 */ /* 0x080fe20007f7e0ff */
[----:B-1----:R-:W-:Y:S02]  /*165c80*/  IMAD.MOV.U32 R5, RZ, RZ, R13 ;  /* 0x000000ffff057224 */ /* 0x002fe400078e000d */
[----:B------:R-:W-:Y:S01]  /*165c90*/  IMAD.MOV.U32 R4, RZ, RZ, R11 ;  /* 0x000000ffff047224 */ /* 0x000fe200078e000b */
[----:B------:R-:W3:Y:S01]  /*165ca0*/  LDL.LU R13, [R1+0x8598] ;  /* 0x00859800010d7983 */ /* 0x000ee20000300800 */
[----:B------:R-:W-:-:S03]  /*165cb0*/  IADD3 R10, P1, PT, R10, R252, RZ ;  /* 0x000000fc0a0a7210 */ /* 0x000fc60007f3e0ff */
[----:B------:R-:W-:Y:S01]  /*165cc0*/  STL [R1+0x85c0], R19 ;  /* 0x0085c01301007387 */ /* 0x000fe20000100800 */
[----:B------:R-:W-:-:S03]  /*165cd0*/  IMAD.X R21, R21, 0x1, R0, P3 ;  /* 0x0000000115157824 */ /* 0x000fc600018e0600 */
[----:B------:R1:W-:Y:S04]  /*165ce0*/  STL [R1+0x85bc], R8 ;  /* 0x0085bc0801007387 */ /* 0x0003e80000100800 */
[----:B------:R-:W3:Y:S04]  /*165cf0*/  LDL.LU R14, [R1+0x858c] ;  /* 0x00858c00010e7983 */ /* 0x000ee80000300800 */
[----:B------:R-:W-:Y:S04]  /*165d00*/  STL [R1+0x85b8], R10 ;  /* 0x0085b80a01007387 */ /* 0x000fe80000100800 */
[----:B------:R1:W-:Y:S04]  /*165d10*/  LDGSTS.E [R3+0x5280], desc[UR38][R4.64], P2 ;  /* 0x0528000004037fae */ /* 0x0003e800091a1026 */
[----:B------:R-:W-:Y:S04]  /*165d20*/  STL [R1+0x85b4], R21 ;  /* 0x0085b41501007387 */ /* 0x000fe80000100800 */
[----:B------:R-:W3:Y:S01]  /*165d30*/  LDL.LU R15, [R1+0x8584] ;  /* 0x00858400010f7983 */ /* 0x000ee20000300800 */
[----:B-1----:R-:W-:Y:S01]  /*165d40*/  MOV R4, R7 ;  /* 0x0000000700047202 */ /* 0x002fe20000000f00 */
[----:B------:R-:W-:-:S02]  /*165d50*/  IMAD.MOV.U32 R5, RZ, RZ, R8 ;  /* 0x000000ffff057224 */ /* 0x000fc400078e0008 */
[----:B------:R-:W3:Y:S04]  /*165d60*/  LDL.LU R11, [R1+0x8590] ;  /* 0x00859000010b7983 */ /* 0x000ee80000300800 */
[----:B------:R-:W3:Y:S04]  /*165d70*/  LDL.LU R7, [R1+0x8588] ;  /* 0x0085880001077983 */ /* 0x000ee80000300800 */
[----:B------:R1:W-:Y:S04]  /*165d80*/  LDGSTS.E [R3+0x5300], desc[UR38][R4.64], P2 ;  /* 0x0530000004037fae */ /* 0x0003e800091a1026 */
[----:B------:R-:W3:Y:S01]  /*165d90*/  LDL.LU R8, [R1+0x8580] ;  /* 0x0085800001087983 */ /* 0x000ee20000300800 */
[----:B-1----:R-:W-:Y:S01]  /*165da0*/  IMAD.MOV.U32 R4, RZ, RZ, R19 ;  /* 0x000000ffff047224 */ /* 0x002fe200078e0013 */
[----:B------:R-:W-:-:S05]  /*165db0*/  MOV R5, R21 ;  /* 0x0000001500057202 */ /* 0x000fca0000000f00 */
[----:B------:R1:W-:Y:S02]  /*165dc0*/  LDGSTS.E [R3+0x5380], desc[UR38][R4.64], P2 ;  /* 0x0538000004037fae */ /* 0x0003e400091a1026 */
[----:B-1----:R-:W-:Y:S01]  /*165dd0*/  IMAD.MOV.U32 R4, RZ, RZ, R10 ;  /* 0x000000ffff047224 */ /* 0x002fe200078e000a */
[----:B----4-:R-:W-:-:S05]  /*165de0*/  IADD3 R18, P3, PT, R18, R252, RZ ;  /* 0x000000fc12127210 */ /* 0x010fca0007f7e0ff */
[----:B------:R-:W-:Y:S01]  /*165df0*/  STL [R1+0x85b0], R18 ;  /* 0x0085b01201007387 */ /* 0x000fe20000100800 */
[----:B--2---:R-:W-:Y:S01]  /*165e00*/  IMAD.X R12, R12, 0x1, R0, P1 ;  /* 0x000000010c0c7824 */ /* 0x004fe200008e0600 */
[----:B------:R-:W-:-:S04]  /*165e10*/  IADD3 R9, P1, PT, R9, R252, RZ ;  /* 0x000000fc09097210 */ /* 0x000fc80007f3e0ff */
[----:B------:R1:W-:Y:S01]  /*165e20*/  STL [R1+0x85ac], R12 ;  /* 0x0085ac0c01007387 */ /* 0x0003e20000100800 */
[----:B------:R-:W-:Y:S01]  /*165e30*/  MOV R5, R12 ;  /* 0x0000000c00057202 */ /* 0x000fe20000000f00 */
[--C-:B------:R-:W-:Y:S02]  /*165e40*/  IMAD.X R20, R20, 0x1, R0.reuse, P3 ;  /* 0x0000000114147824 */ /* 0x100fe400018e0600 */
        /* <DEDUP_REMOVED lines=8> */
[----:B------:R1:W-:Y:S04]  /*165ed0*/  LDGSTS.E [R3+0x5400], desc[UR38][R4.64], P2 ;  /* 0x0540000004037fae */ /* 0x0003e800091a1026 */
[----:B------:R-:W4:Y:S01]  /*165ee0*/  LDL.LU R19, [R1+0x83f8] ;  /* 0x0083f80001137983 */ /* 0x000f220000300800 */
[----:B-1----:R-:W-:-:S02]  /*165ef0*/  IMAD.MOV.U32 R4, RZ, RZ, R18 ;  /* 0x000000ffff047224 */ /* 0x002fc400078e0012 */
[----:B------:R-:W-:Y:S02]  /*165f00*/  IMAD.MOV.U32 R5, RZ, RZ, R20 ;  /* 0x000000ffff057224 */ /* 0x000fe400078e0014 */
[----:B--2---:R-:W2:Y:S04]  /*165f10*/  LDL.LU R20, [R1+0x83ec] ;  /* 0x0083ec0001147983 */ /* 0x004ea80000300800 */
[----:B------:R1:W-:Y:S02]  /*165f20*/  LDGSTS.E [R3+0x5480], desc[UR38][R4.64], P2 ;  /* 0x0548000004037fae */ /* 0x0003e400091a1026 */
[----:B-1----:R-:W-:Y:S02]  /*165f30*/  MOV R4, R9 ;  /* 0x0000000900047202 */ /* 0x002fe40000000f00 */
[----:B------:R-:W2:Y:S01]  /*165f40*/  LDL.LU R9, [R1+0x83f0] ;  /* 0x0083f00001097983 */ /* 0x000ea20000300800 */
[----:B---3--:R-:W-:-:S02]  /*165f50*/  IMAD.X R16, R16, 0x1, R0, P3 ;  /* 0x0000000110107824 */ /* 0x008fc400018e0600 */
[----:B------:R-:W-:Y:S01]  /*165f60*/  IMAD.MOV.U32 R5, RZ, RZ, R17 ;  /* 0x000000ffff057224 */ /* 0x000fe200078e0011 */
[----:B------:R-:W-:Y:S02]  /*165f70*/  IADD3 R13, P1, PT, R13, R252, RZ ;  /* 0x000000fc0d0d7210 */ /* 0x000fe40007f3e0ff */
[----:B------:R1:W-:Y:S04]  /*165f80*/  STL [R1+0x8594], R16 ;  /* 0x0085941001007387 */ /* 0x0003e80000100800 */
[----:B------:R3:W-:Y:S04]  /*165f90*/  LDGSTS.E [R3+0x5500], desc[UR38][R4.64], P2 ;  /* 0x0550000004037fae */ /* 0x0007e800091a1026 */
[----:B------:R-:W2:Y:S01]  /*165fa0*/  LDL.LU R17, [R1+0x83e4] ;  /* 0x0083e40001117983 */ /* 0x000ea20000300800 */
[----:B------:R-:W-:-:S03]  /*165fb0*/  IADD3.X R14, PT, PT, R14, R0, RZ, P1, !PT ;  /* 0x000000000e0e7210 */ /* 0x000fc60000ffe4ff */
[----:B------:R3:W-:Y:S02]  /*165fc0*/  STL [R1+0x8598], R13 ;  /* 0x0085980d01007387 */ /* 0x0007e40000100800 */
[----:B---3--:R-:W-:Y:S02]  /*165fd0*/  IMAD.MOV.U32 R4, RZ, RZ, R6 ;  /* 0x000000ffff047224 */ /* 0x008fe400078e0006 */
[----:B------:R-:W-:Y:S01]  /*165fe0*/  IMAD.MOV.U32 R5, RZ, RZ, R16 ;  /* 0x000000ffff057224 */ /* 0x000fe200078e0010 */
[----:B------:R-:W3:Y:S04]  /*165ff0*/  LDL.LU R6, [R1+0x83e8] ;  /* 0x0083e80001067983 */ /* 0x000ee80000300800 */
[----:B-1----:R-:W3:Y:S04]  /*166000*/  LDL.LU R16, [R1+0x83e0] ;  /* 0x0083e00001107983 */ /* 0x002ee80000300800 */
        /* <DEDUP_REMOVED lines=24> */
[----:B------:R-:W-:Y:S01]  /*166190*/  IMAD.X R10, R10, 0x1, R0, P3 ;  /* 0x000000010a0a7824 */ /* 0x000fe200018e0600 */
[----:B------:R-:W-:-:S04]  /*1661a0*/  IADD3 R19, P3, PT, R19, R252, RZ ;  /* 0x000000fc13137210 */ /* 0x000fc80007f7e0ff */
[----:B------:R1:W-:Y:S04]  /*1661b0*/  STL [R1+0x8574], R10 ;  /* 0x0085740a01007387 */ /* 0x0003e80000100800 */
[----:B------:R-:W3:Y:S04]  /*1661c0*/  LDL.LU R11, [R1+0x83d0] ;  /* 0x0083d000010b7983 */ /* 0x000ee80000300800 */
[----:B------:R1:W-:Y:S01]  /*1661d0*/  STL [R1+0x83f8], R19 ;  /* 0x0083f81301007387 */ /* 0x0003e20000100800 */
[----:B--2---:R-:W-:-:S03]  /*1661e0*/  IMAD.X R20, R20, 0x1, R0, P3 ;  /* 0x0000000114147824 */ /* 0x004fc600018e0600 */
[----:B------:R-:W2:Y:S01]  /*1661f0*/  LDL.LU R15, [R1+0x83cc] ;  /* 0x0083cc00010f7983 */ /* 0x000ea20000300800 */
[----:B----4-:R-:W-:-:S03]  /*166200*/  IMAD.MOV.U32 R4, RZ, RZ, R8 ;  /* 0x000000ffff047224 */ /* 0x010fc600078e0008 */
[----:B------:R-:W4:Y:S04]  /*166210*/  LDL.LU R7, [R1+0x83c8] ;  /* 0x0083c80001077983 */ /* 0x000f280000300800 */
[----:B-1----:R-:W4:Y:S04]  /*166220*/  LDL.LU R12, [R1+0x83c4] ;  /* 0x0083c400010c7983 */ /* 0x002f280000300800 */
[----:B------:R-:W-:Y:S04]  /*166230*/  STL [R1+0x83ec], R20 ;  /* 0x0083ec1401007387 */ /* 0x000fe80000100800 */
[----:B------:R-:W4:Y:S01]  /*166240*/  LDL.LU R8, [R1+0x83bc] ;  /* 0x0083bc0001087983 */ /* 0x000f220000300800 */
[----:B------:R-:W-:-:S05]  /*166250*/  IADD3 R9, P3, PT, R9, R252, RZ ;  /* 0x000000fc09097210 */ /* 0x000fca0007f7e0ff */
[----:B------:R1:W-:Y:S01]  /*166260*/  STL [R1+0x83f0], R9 ;  /* 0x0083f00901007387 */ /* 0x0003e20000100800 */
[----:B------:R-:W-:-:S03]  /*166270*/  MOV R5, R10 ;  /* 0x0000000a00057202 */ /* 0x000fc60000000f00 */
        /* <DEDUP_REMOVED lines=8> */
[----:B-1----:R-:W-:Y:S02]  /*166300*/  IMAD.MOV.U32 R4, RZ, RZ, R19 ;  /* 0x000000ffff047224 */ /* 0x002fe400078e0013 */
[----:B------:R-:W-:Y:S01]  /*166310*/  IMAD.MOV.U32 R5, RZ, RZ, R20 ;  /* 0x000000ffff057224 */ /* 0x000fe200078e0014 */
[-C--:B---3--:R-:W-:Y:S01]  /*166320*/  IADD3 R6, P2, PT, R6, R252.reuse, RZ ;  /* 0x000000fc06067210 */ /* 0x088fe20007f5e0ff */
[----:B------:R-:W-:Y:S01]  /*166330*/  IMAD.X R17, R17, 0x1, R0, P3 ;  /* 0x0000000111117824 */ /* 0x000fe200018e0600 */
[----:B------:R-:W-:-:S03]  /*166340*/  IADD3 R16, P3, PT, R16, R252, RZ ;  /* 0x000000fc10107210 */ /* 0x000fc60007f7e0ff */
[----:B------:R-:W-:Y:S04]  /*166350*/  STL [R1+0x83e8], R6 ;  /* 0x0083e80601007387 */ /* 0x000fe80000100800 */
[----:B------:R1:W-:Y:S04]  /*166360*/  LDGSTS.E [R3+0x7000], desc[UR38][R4.64], P1 ;  /* 0x0700000004037fae */ /* 0x0003e800089a1026 */
[----:B------:R-:W-:Y:S04]  /*166370*/  STL [R1+0x83e4], R17 ;  /* 0x0083e41101007387 */ /* 0x000fe80000100800 */
[----:B------:R-:W3:Y:S01]  /*166380*/  LDL.LU R19, [R1+0x83b0] ;  /* 0x0083b00001137983 */ /* 0x000ee20000300800 */
[----:B-1----:R-:W-:-:S02]  /*166390*/  IMAD.MOV.U32 R4, RZ, RZ, R9 ;  /* 0x000000ffff047224 */ /* 0x002fc400078e0009 */
[----:B------:R-:W-:Y:S01]  /*1663a0*/  IMAD.MOV.U32 R5, RZ, RZ, R17 ;  /* 0x000000ffff057224 */ /* 0x000fe200078e0011 */
[----:B------:R-:W-:Y:S01]  /*1663b0*/  STL [R1+0x83e0], R16 ;  /* 0x0083e01001007387 */ /* 0x000fe20000100800 */
[----:B------:R-:W-:-:S03]  /*1663c0*/  IADD3.X R13, PT, PT, R13, R0, RZ, P2, !PT ;  /* 0x000000000d0d7210 */ /* 0x000fc600017fe4ff */
[----:B------:R1:W-:Y:S01]  /*1663d0*/  LDGSTS.E [R3+0x7080], desc[UR38][R4.64], P1 ;  /* 0x0708000004037fae */ /* 0x0003e200089a1026 */
[----:B------:R-:W-:-:S03]  /*1663e0*/  IMAD.X R22, R22, 0x1, R0, P3 ;  /* 0x0000000116167824 */ /* 0x000fc600018e0600 */
[----:B------:R1:W-:Y:S04]  /*1663f0*/  STL [R1+0x83dc], R13 ;  /* 0x0083dc0d01007387 */ /* 0x0003e80000100800 */
[----:B------:R-:W3:Y:S01]  /*166400*/  LDL.LU R9, [R1+0x83a8] ;  /* 0x0083a80001097983 */ /* 0x000ee20000300800 */
[----:B------:R-:W-:Y:S01]  /*166410*/  IADD3 R14, P2, PT, R14, R252, RZ ;  /* 0x000000fc0e0e7210 */ /* 0x000fe20007f5e0ff */
[----:B-1----:R-:W-:Y:S01]  /*166420*/  IMAD.MOV.U32 R5, RZ, RZ, R13 ;  /* 0x000000ffff057224 */ /* 0x002fe200078e000d */
[----:B------:R-:W-:Y:S01]  /*166430*/  MOV R4, R6 ;  /* 0x0000000600047202 */ /* 0x000fe20000000f00 */
        /* <DEDUP_REMOVED lines=12> */
[----:B--2---:R-:W-:-:S04]  /*166500*/  IMAD.X R15, R15, 0x1, R0, P2 ;  /* 0x000000010f0f7824 */ /* 0x004fc800010e0600 */
[----:B------:R-:W-:Y:S01]  /*166510*/  STL [R1+0x83d0], R11 ;  /* 0x0083d00b01007387 */ /* 0x000fe20000100800 */
[----:B----4-:R-:W-:Y:S01]  /*166520*/  IADD3 R7, P2, PT, R7, R252, RZ ;  /* 0x000000fc07077210 */ /* 0x010fe20007f5e0ff */
[----:B------:R-:W-:Y:S02]  /*166530*/  IMAD.MOV.U32 R5, RZ, RZ, R15 ;  /* 0x000000ffff057224 */ /* 0x000fe400078e000f */
[----:B------:R-:W-:Y:S01]  /*166540*/  STL [R1+0x83cc], R15 ;  /* 0x0083cc0f01007387 */ /* 0x000fe20000100800 */
[----:B------:R-:W-:-:S03]  /*166550*/  IMAD.X R12, R12, 0x1, R0, P3 ;  /* 0x000000010c0c7824 */ /* 0x000fc600018e0600 */
[----:B------:R-:W2:Y:S04]  /*166560*/  LDL.LU R16, [R1+0x8394] ;  /* 0x0083940001107983 */ /* 0x000ea80000300800 */
[----:B------:R-:W-:Y:S01]  /*166570*/  STL [R1+0x83c8], R7 ;  /* 0x0083c80701007387 */ /* 0x000fe20000100800 */
[----:B------:R-:W-:-:S03]  /*166580*/  IADD3.X R8, PT, PT, R8, R0, RZ, P2, !PT ;  /* 0x0000000008087210 */ /* 0x000fc600017fe4ff */
[----:B------:R1:W-:Y:S04]  /*166590*/  LDGSTS.E [R3+0x7200], desc[UR38][R4.64], P1 ;  /* 0x0720000004037fae */ /* 0x0003e800089a1026 */
[----:B------:R4:W-:Y:S01]  /*1665a0*/  STL [R1+0x83c4], R12 ;  /* 0x0083c40c01007387 */ /* 0x0009e20000100800 */
[-C--:B------:R-:W-:Y:S01]  /*1665b0*/  IADD3 R18, P3, PT, R18, R252.reuse, RZ ;  /* 0x000000fc12127210 */ /* 0x080fe20007f7e0ff */
[----:B-1----:R-:W-:Y:S01]  /*1665c0*/  IMAD.MOV.U32 R5, RZ, RZ, R12 ;  /* 0x000000ffff057224 */ /* 0x002fe200078e000c */
[----:B------:R-:W-:Y:S01]  /*1665d0*/  IADD3 R10, P2, PT, R10, R252, RZ ;  /* 0x000000fc0a0a7210 */ /* 0x000fe20007f5e0ff */
[----:B----4-:R-:W4:Y:S02]  /*1665e0*/  LDL.LU R12, [R1+0x8398] ;  /* 0x00839800010c7983 */ /* 0x010f240000300800 */
[----:B------:R-:W-:-:S02]  /*1665f0*/  IMAD.X R21, R21, 0x1, R0, P3 ;  /* 0x0000000115157824 */ /* 0x000fc400018e0600 */
[----:B------:R-:W-:Y:S01]  /*166600*/  STL [R1+0x83c0], R18 ;  /* 0x0083c01201007387 */ /* 0x000fe20000100800 */
[----:B------:R-:W-:-:S03]  /*166610*/  IMAD.MOV.U32 R4, RZ, RZ, R11 ;  /* 0x000000ffff047224 */ /* 0x000fc600078e000b */
[----:B------:R1:W-:Y:S04]  /*166620*/  STL [R1+0x83bc], R8 ;  /* 0x0083bc0801007387 */ /* 0x0003e80000100800 */
[----:B------:R-:W4:Y:S04]  /*166630*/  LDL.LU R14, [R1+0x838c] ;  /* 0x00838c00010e7983 */ /* 0x000f280000300800 */
[----:B------:R-:W-:Y:S04]  /*166640*/  STL [R1+0x83b8], R10 ;  /* 0x0083b80a01007387 */ /* 0x000fe80000100800 */
[----:B------:R-:W-:Y:S04]  /*166650*/  STL [R1+0x83b4], R21 ;  /* 0x0083b41501007387 */ /* 0x000fe80000100800 */
[----:B------:R-:W4:Y:S04]  /*166660*/  LDL.LU R15, [R1+0x8384] ;  /* 0x00838400010f7983 */ /* 0x000f280000300800 */
[----:B------:R-:W4:Y:S04]  /*166670*/  LDL.LU R11, [R1+0x8390] ;  /* 0x00839000010b7983 */ /* 0x000f280000300800 */
[----:B------:R1:W-:Y:S02]  /*166680*/  LDGSTS.E [R3+0x7280], desc[UR38][R4.64], P1 ;  /* 0x0728000004037fae */ /* 0x0003e400089a1026 */
[----:B-1----:R-:W-:-:S02]  /*166690*/  MOV R4, R7 ;  /* 0x0000000700047202 */ /* 0x002fc40000000f00 */
[----:B------:R-:W4:Y:S01]  /*1666a0*/  LDL.LU R7, [R1+0x8388] ;  /* 0x0083880001077983 */ /* 0x000f220000300800 */
[----:B------:R-:W-:-:S03]  /*1666b0*/  IMAD.MOV.U32 R5, RZ, RZ, R8 ;  /* 0x000000ffff057224 */ /* 0x000fc600078e0008 */
[----:B------:R-:W4:Y:S01]  /*1666c0*/  LDL.LU R8, [R1+0x8380] ;  /* 0x0083800001087983 */ /* 0x000f220000300800 */
[----:B---3--:R-:W-:-:S03]  /*1666d0*/  IADD3 R19, P3, PT, R19, R252, RZ ;  /* 0x000000fc13137210 */ /* 0x008fc60007f7e0ff */
[----:B------:R1:W-:Y:S04]  /*1666e0*/  LDGSTS.E [R3+0x7300], desc[UR38][R4.64], P1 ;  /* 0x0730000004037fae */ /* 0x0003e800089a1026 */
[----:B------:R-:W-:Y:S01]  /*1666f0*/  STL [R1+0x83b0], R19 ;  /* 0x0083b01301007387 */ /* 0x000fe20000100800 */
[----:B------:R-:W-:Y:S01]  /*166700*/  IMAD.X R13, R13, 0x1, R0, P2 ;  /* 0x000000010d0d7824 */ /* 0x000fe200010e0600 */
[----:B------:R-:W-:Y:S01]  /*166710*/  IADD3 R9, P2, PT, R9, R252, RZ ;  /* 0x000000fc09097210 */ /* 0x000fe20007f5e0ff */
[----:B-1----:R-:W-:Y:S01]  /*166720*/  IMAD.MOV.U32 R4, RZ, RZ, R18 ;  /* 0x000000ffff047224 */ /* 0x002fe200078e0012 */
[----:B------:R-:W-:Y:S02]  /*166730*/  MOV R5, R21 ;  /* 0x0000001500057202 */ /* 0x000fe40000000f00 */
[----:B------:R1:W-:Y:S04]  /*166740*/  STL [R1+0x83ac], R13 ;  /* 0x0083ac0d01007387 */ /* 0x0003e80000100800 */
[----:B------:R3:W-:Y:S01]  /*166750*/  LDGSTS.E [R3+0x7380], desc[UR38][R4.64], P1 ;  /* 0x0738000004037fae */ /* 0x0007e200089a1026 */
[----:B------:R-:W-:-:S03]  /*166760*/  IMAD.X R20, R20, 0x1, R0, P3 ;  /* 0x0000000114147824 */ /* 0x000fc600018e0600 */
[----:B------:R-:W-:Y:S04]  /*166770*/  STL [R1+0x83a8], R9 ;  /* 0x0083a80901007387 */ /* 0x000fe80000100800 */
[----:B------:R3:W-:Y:S01]  /*166780*/  STL [R1+0x83a4], R20 ;  /* 0x0083a41401007387 */ /* 0x0007e20000100800 */
[----:B------:R-:W-:Y:S01]  /*166790*/  IMAD.X R17, R17, 0x1, R0, P2 ;  /* 0x0000000111117824 */ /* 0x000fe200010e0600 */
[----:B---3--:R-:W-:Y:S01]  /*1667a0*/  MOV R5, R13 ;  /* 0x0000000d00057202 */ /* 0x008fe20000000f00 */
[----:B------:R-:W-:Y:S01]  /*1667b0*/  IMAD.MOV.U32 R4, RZ, RZ, R10 ;  /* 0x000000ffff047224 */ /* 0x000fe200078e000a */
[----:B-1----:R-:W3:Y:S01]  /*1667c0*/  LDL.LU R13, [R1+0x837c] ;  /* 0x00837c00010d7983 */ /* 0x002ee20000300800 */
[----:B------:R-:W-:-:S03]  /*1667d0*/  IADD3 R6, P3, PT, R6, R252, RZ ;  /* 0x000000fc06067210 */ /* 0x000fc60007f7e0ff */
[----:B------:R1:W-:Y:S04]  /*1667e0*/  LDGSTS.E [R3+0x7400], desc[UR38][R4.64], P1 ;  /* 0x0740000004037fae */ /* 0x0003e800089a1026 */
[----:B------:R-:W-:Y:S04]  /*1667f0*/  STL [R1+0x83a0], R6 ;  /* 0x0083a00601007387 */ /* 0x000fe80000100800 */
[----:B------:R2:W-:Y:S04]  /*166800*/  STL [R1+0x839c], R17 ;  /* 0x00839c1101007387 */ /* 0x0005e80000100800 */
[----:B------:R-:W3:Y:S01]  /*166810*/  LDL.LU R10, [R1+0x8374] ;  /* 0x00837400010a7983 */ /* 0x000ee20000300800 */
[----:B-1----:R-:W-:-:S02]  /*166820*/  IMAD.MOV.U32 R4, RZ, RZ, R19 ;  /* 0x000000ffff047224 */ /* 0x002fc400078e0013 */
[----:B------:R-:W-:Y:S01]  /*166830*/  IMAD.MOV.U32 R5, RZ, RZ, R20 ;  /* 0x000000ffff057224 */ /* 0x000fe200078e0014 */
[----:B------:R-:W3:Y:S04]  /*166840*/  LDL.LU R18, [R1+0x81f8] ;  /* 0x0081f80001127983 */ /* 0x000ee80000300800 */
[----:B------:R1:W-:Y:S04]  /*166850*/  LDGSTS.E [R3+0x7480], desc[UR38][R4.64], P1 ;  /* 0x0748000004037fae */ /* 0x0003e800089a1026 */
[----:B------:R-:W3:Y:S01]  /*166860*/  LDL.LU R20, [R1+0x81ec] ;  /* 0x0081ec0001147983 */ /* 0x000ee20000300800 */
[----:B-1----:R-:W-:-:S03]  /*166870*/  MOV R4, R9 ;  /* 0x0000000900047202 */ /* 0x002fc60000000f00 */
[----:B------:R-:W3:Y:S01]  /*166880*/  LDL.LU R9, [R1+0x81f0] ;  /* 0x0081f00001097983 */ /* 0x000ee20000300800 */
[----:B------:R-:W-:-:S05]  /*166890*/  IMAD.MOV.U32 R5, RZ, RZ, R17 ;  /* 0x000000ffff057224 */ /* 0x000fca00078e0011 */
[----:B------:R1:W-:Y:S02]  /*1668a0*/  LDGSTS.E [R3+0x7500], desc[UR38][R4.64], P1 ;  /* 0x0750000004037fae */ /* 0x0003e400089a1026 */
[----:B-1----:R-:W-:Y:S02]  /*1668b0*/  IMAD.MOV.U32 R4, RZ, RZ, R6 ;  /* 0x000000ffff047224 */ /* 0x002fe400078e0006 */
[----:B--2---:R-:W-:-:S05]  /*1668c0*/  IMAD.X R16, R16, 0x1, R0, P3 ;  /* 0x0000000110107824 */ /* 0x004fca00018e0600 */
[----:B------:R1:W-:Y:S01]  /*1668d0*/  STL [R1+0x8394], R16 ;  /* 0x0083941001007387 */ /* 0x0003e20000100800 */
[----:B------:R-:W-:-:S03]  /*1668e0*/  IMAD.MOV.U32 R5, RZ, RZ, R16 ;  /* 0x000000ffff057224 */ /* 0x000fc600078e0010 */
[----:B------:R-:W2:Y:S04]  /*1668f0*/  LDL.LU R17, [R1+0x81e4] ;  /* 0x0081e40001117983 */ /* 0x000ea80000300800 */
[----:B------:R1:W-:Y:S01]  /*166900*/  LDGSTS.E [R3+0x7580], desc[UR38][R4.64], P1 ;  /* 0x0758000004037fae */ /* 0x0003e200089a1026 */
[----:B----4-:R-:W-:-:S05]  /*166910*/  IADD3 R12, P2, PT, R12, R252, RZ ;  /* 0x000000fc0c0c7210 */ /* 0x010fca0007f5e0ff */
[----:B------:R4:W-:Y:S04]  /*166920*/  STL [R1+0x8398], R12 ;  /* 0x0083980c01007387 */ /* 0x0009e80000100800 */
[----:B------:R-:W2:Y:S01]  /*166930*/  LDL.LU R6, [R1+0x81e8] ;  /* 0x0081e80001067983 */ /* 0x000ea20000300800 */
[----:B------:R-:W-:-:S03]  /*166940*/  IADD3.X R14, PT, PT, R14, R0, RZ, P2, !PT ;  /* 0x000000000e0e7210 */ /* 0x000fc600017fe4ff */
[----:B-1----:R-:W2:Y:S01]  /*166950*/  LDL.LU R16, [R1+0x81e0] ;  /* 0x0081e00001107983 */ /* 0x002ea20000300800 */
        /* <DEDUP_REMOVED lines=10> */
[----:B----4-:R-:W4:Y:S04]  /*166a00*/  LDL.LU R12, [R1+0x81dc] ;  /* 0x0081dc00010c7983 */ /* 0x010f280000300800 */
[----:B------:R-:W4:Y:S04]  /*166a10*/  LDL.LU R22, [R1+0x81d4] ;  /* 0x0081d40001167983 */ /* 0x000f280000300800 */
[----:B------:R-:W-:Y:S04]  /*166a20*/  STL [R1+0x8380], R8 ;  /* 0x0083800801007387 */ /* 0x000fe80000100800 */
[----:B-1----:R-:W4:Y:S01]  /*166a30*/  LDL.LU R14, [R1+0x81d8] ;  /* 0x0081d800010e7983 */ /* 0x002f220000300800 */
        /* <DEDUP_REMOVED lines=15> */
[----:B------:R-:W-:-:S03]  /*166b30*/  IMAD.X R20, R20, 0x1, R0, P3 ;  /* 0x0000000114147824 */ /* 0x000fc600018e0600 */
[----:B------:R1:W-:Y:S01]  /*166b40*/  STL [R1+0x81f8], R18 ;  /* 0x0081f81201007387 */ /* 0x0003e20000100800 */
[----:B------:R-:W-:-:S03]  /*166b50*/  ISETP.NE.U32.AND P2, PT, RZ, UR10, PT ;  /* 0x0000000aff007c0c */ /* 0x000fc6000bf45070 */
[----:B------:R-:W3:Y:S04]  /*166b60*/  LDL.LU R15, [R1+0x81cc] ;  /* 0x0081cc00010f7983 */ /* 0x000ee80000300800 */
[----:B------:R-:W3:Y:S01]  /*166b70*/  LDL.LU R7, [R1+0x81c8] ;  /* 0x0081c80001077983 */ /* 0x000ee20000300800 */
[----:B------:R-:W-:-:S03]  /*166b80*/  IADD3 R9, P3, PT, R9, R252, RZ ;  /* 0x000000fc09097210 */ /* 0x000fc60007f7e0ff */
[----:B------:R1:W-:Y:S04]  /*166b90*/  LDGSTS.E [R3+0x7700], desc[UR38][R4.64], P1 ;  /* 0x0770000004037fae */ /* 0x0003e800089a1026 */
[----:B-1----:R-:W3:Y:S04]  /*166ba0*/  LDL.LU R13, [R1+0x81c4] ;  /* 0x0081c400010d7983 */ /* 0x002ee80000300800 */
[----:B------:R-:W-:Y:S01]  /*166bb0*/  STL [R1+0x81ec], R20 ;  /* 0x0081ec1401007387 */ /* 0x000fe20000100800 */
[----:B------:R-:W-:Y:S01]  /*166bc0*/  IMAD.MOV.U32 R4, RZ, RZ, R8 ;  /* 0x000000ffff047224 */ /* 0x000fe200078e0008 */
[----:B------:R-:W-:-:S02]  /*166bd0*/  MOV R5, R10 ;  /* 0x0000000a00057202 */ /* 0x000fc40000000f00 */
        /* <DEDUP_REMOVED lines=10> */
[----:B--2---:R-:W-:-:S04]  /*166c80*/  IMAD.X R17, R17, 0x1, R0, P3 ;  /* 0x0000000111117824 */ /* 0x004fc800018e0600 */
[----:B------:R-:W-:-:S05]  /*166c90*/  IMAD.MOV.U32 R5, RZ, RZ, R17 ;  /* 0x000000ffff057224 */ /* 0x000fca00078e0011 */
[----:B------:R1:W-:Y:S01]  /*166ca0*/  LDGSTS.E [R3+0x9080], desc[UR38][R4.64], P2 ;  /* 0x0908000004037fae */ /* 0x0003e200091a1026 */
[-C--:B------:R-:W-:Y:S02]  /*166cb0*/  IADD3 R6, P1, PT, R6, R252.reuse, RZ ;  /* 0x000000fc06067210 */ /* 0x080fe40007f3e0ff */
[----:B------:R-:W-:-:S03]  /*166cc0*/  IADD3 R16, P3, PT, R16, R252, RZ ;  /* 0x000000fc10107210 */ /* 0x000fc60007f7e0ff */
[----:B------:R-:W-:Y:S04]  /*166cd0*/  STL [R1+0x81e8], R6 ;  /* 0x0081e80601007387 */ /* 0x000fe80000100800 */
[----:B------:R-:W-:Y:S04]  /*166ce0*/  STL [R1+0x81e4], R17 ;  /* 0x0081e41101007387 */ /* 0x000fe80000100800 */
[----:B------:R-:W2:Y:S04]  /*166cf0*/  LDL.LU R18, [R1+0x81b0] ;  /* 0x0081b00001127983 */ /* 0x000ea80000300800 */
[----:B------:R-:W-:Y:S01]  /*166d00*/  STL [R1+0x81e0], R16 ;  /* 0x0081e01001007387 */ /* 0x000fe20000100800 */
[----:B-1----:R-:W-:-:S02]  /*166d10*/  MOV R4, R6 ;  /* 0x0000000600047202 */ /* 0x002fc40000000f00 */
[----:B----4-:R-:W-:Y:S01]  /*166d20*/  IADD3.X R12, PT, PT, R12, R0, RZ, P1, !PT ;  /* 0x000000000c0c7210 */ /* 0x010fe20000ffe4ff */
[----:B------:R-:W-:-:S04]  /*166d30*/  IMAD.X R22, R22, 0x1, R0, P3 ;  /* 0x0000000116167824 */ /* 0x000fc800018e0600 */
[----:B------:R1:W-:Y:S01]  /*166d40*/  STL [R1+0x81dc], R12 ;  /* 0x0081dc0c01007387 */ /* 0x0003e20000100800 */
[----:B------:R-:W-:-:S03]  /*166d50*/  IMAD.MOV.U32 R5, RZ, RZ, R12 ;  /* 0x000000ffff057224 */ /* 0x000fc600078e000c */
[----:B------:R-:W4:Y:S01]  /*166d60*/  LDL.LU R9, [R1+0x81a8] ;  /* 0x0081a80001097983 */ /* 0x000f220000300800 */
[----:B------:R-:W-:-:S03]  /*166d70*/  IADD3 R14, P1, PT, R14, R252, RZ ;  /* 0x000000fc0e0e7210 */ /* 0x000fc60007f3e0ff */
[----:B------:R1:W-:Y:S04]  /*166d80*/  LDGSTS.E [R3+0x9100], desc[UR38][R4.64], P2 ;  /* 0x0910000004037fae */ /* 0x0003e800091a1026 */
[----:B-1----:R-:W4:Y:S04]  /*166d90*/  LDL.LU R12, [R1+0x81ac] ;  /* 0x0081ac00010c7983 */ /* 0x002f280000300800 */
[----:B------:R-:W-:Y:S04]  /*166da0*/  STL [R1+0x81d8], R14 ;  /* 0x0081d80e01007387 */ /* 0x000fe80000100800 */
[----:B------:R-:W-:Y:S04]  /*166db0*/  STL [R1+0x81d4], R22 ;  /* 0x0081d41601007387 */ /* 0x000fe80000100800 */
[----:B------:R-:W4:Y:S04]  /*166dc0*/  LDL.LU R20, [R1+0x81a4] ;  /* 0x0081a40001147983 */ /* 0x000f280000300800 */
[----:B------:R-:W4:Y:S04]  /*166dd0*/  LDL.LU R17, [R1+0x819c] ;  /* 0x00819c0001117983 */ /* 0x000f280000300800 */
[----:B------:R-:W4:Y:S01]  /*166de0*/  LDL.LU R6, [R1+0x81a0] ;  /* 0x0081a00001067983 */ /* 0x000f220000300800 */
        /* <DEDUP_REMOVED lines=39> */
[----:B--2---:R-:W-:-:S05]  /*167060*/  IADD3 R18, P3, PT, R18, R252, RZ ;  /* 0x000000fc12127210 */ /* 0x004fca0007f7e0ff */
[----:B------:R-:W-:Y:S01]  /*167070*/  STL [R1+0x81b0], R18 ;  /* 0x0081b01201007387 */ /* 0x000fe20000100800 */
[----:B----4-:R-:W-:Y:S01]  /*167080*/  IMAD.X R12, R12, 0x1, R0, P1 ;  /* 0x000000010c0c7824 */ /* 0x010fe200008e0600 */
        /* <DEDUP_REMOVED lines=933> */
[----:B------:R1:W-:Y:S04]  /*16aae0*/  LDGSTS.E [R3+0x15600], desc[UR38][R4.64], P2 ;  /* 0x1560000004037fae */ /* 0x0003e800091a1026 */
[----:B------:R-:W-:Y:S04]  /*16aaf0*/  STL [R1+0x76f4], R8 ;  /* 0x0076f40801007387 */ /* 0x000fe80000100800 */
[----:B-1----:R-:W3:Y:S01]  /*16ab00*/  LDL.LU R14, [R1+0x749c] ;  /* 0x00749c00010e7983 */ /* 0x002ee20000300800 */
[----:B------:R-:W-:-:S02]  /*16ab10*/  IMAD.MOV.U32 R4, RZ, RZ, R11 ;  /* 0x000000ffff047224 */ /* 0x000fc400078e000b */
        /* <DEDUP_REMOVED lines=34> */
[----:B------:R-:W-:-:S07]  /*16ad40*/  IADD3 R16, P3, PT, R16, R252, RZ ;  /* 0x000000fc10107210 */ /* 0x000fce0007f7e0ff */
[----:B------:R1:W-:Y:S04]  /*16ad50*/  LDGSTS.E [R3+0x17000], desc[UR38][R4.64], P1 ;  /* 0x1700000004037fae */ /* 0x0003e800089a1026 */
[----:B------:R-:W-:Y:S01]  /*16ad60*/  STL [R1+0x748c], R6 ;  /* 0x00748c0601007387 */ /* 0x000fe20000100800 */
[----:B-1----:R-:W-:Y:S02]  /*16ad70*/  IMAD.MOV.U32 R4, RZ, RZ, R9 ;  /* 0x000000ffff047224 */ /* 0x002fe400078e0009 */
[----:B------:R-:W-:Y:S01]  /*16ad80*/  IMAD.MOV.U32 R5, RZ, RZ, R17 ;  /* 0x000000ffff057224 */ /* 0x000fe200078e0011 */
[----:B------:R-:W-:Y:S01]  /*16ad90*/  STL [R1+0x7480], R17 ;  /* 0x0074801101007387 */ /* 0x000fe20000100800 */
[----:B------:R-:W-:-:S03]  /*16ada0*/  IADD3.X R13, PT, PT, R13, R0, RZ, P2, !PT ;  /* 0x000000000d0d7210 */ /* 0x000fc600017fe4ff */
[----:B------:R1:W-:Y:S01]  /*16adb0*/  LDGSTS.E [R3+0x17080], desc[UR38][R4.64], P1 ;  /* 0x1708000004037fae */ /* 0x0003e200089a1026 */
[----:B------:R-:W-:-:S03]  /*16adc0*/  IMAD.X R22, R22, 0x1, R0, P3 ;  /* 0x0000000116167824 */ /* 0x000fc600018e0600 */
[----:B------:R-:W3:Y:S04]  /*16add0*/  LDL.LU R19, [R1+0x74c4] ;  /* 0x0074c40001137983 */ /* 0x000ee80000300800 */
[----:B------:R-:W-:Y:S01]  /*16ade0*/  STL [R1+0x7494], R16 ;  /* 0x0074941001007387 */ /* 0x000fe20000100800 */
[----:B-1----:R-:W-:Y:S01]  /*16adf0*/  MOV R4, R6 ;  /* 0x0000000600047202 */ /* 0x002fe20000000f00 */
[----:B------:R-:W-:Y:S01]  /*16ae00*/  IMAD.MOV.U32 R5, RZ, RZ, R13 ;  /* 0x000000ffff057224 */ /* 0x000fe200078e000d */
[----:B------:R-:W-:Y:S01]  /*16ae10*/  IADD3 R14, P2, PT, R14, R252, RZ ;  /* 0x000000fc0e0e7210 */ /* 0x000fe20007f5e0ff */
[----:B------:R1:W-:Y:S04]  /*16ae20*/  STL [R1+0x7488], R13 ;  /* 0x0074880d01007387 */ /* 0x0003e80000100800 */
[----:B------:R-:W3:Y:S04]  /*16ae30*/  LDL.LU R9, [R1+0x74cc] ;  /* 0x0074cc0001097983 */ /* 0x000ee80000300800 */
[----:B------:R1:W-:Y:S04]  /*16ae40*/  LDGSTS.E [R3+0x17100], desc[UR38][R4.64], P1 ;  /* 0x1710000004037fae */ /* 0x0003e800089a1026 */
[----:B-1----:R-:W3:Y:S04]  /*16ae50*/  LDL.LU R13, [R1+0x74b8] ;  /* 0x0074b800010d7983 */ /* 0x002ee80000300800 */
[----:B------:R-:W-:Y:S04]  /*16ae60*/  STL [R1+0x749c], R14 ;  /* 0x00749c0e01007387 */ /* 0x000fe80000100800 */
[----:B------:R-:W-:Y:S01]  /*16ae70*/  STL [R1+0x7490], R22 ;  /* 0x0074901601007387 */ /* 0x000fe20000100800 */
[----:B------:R-:W-:Y:S01]  /*16ae80*/  IMAD.MOV.U32 R4, RZ, RZ, R16 ;  /* 0x000000ffff047224 */ /* 0x000fe200078e0010 */
[----:B------:R-:W-:-:S02]  /*16ae90*/  MOV R5, R22 ;  /* 0x0000001600057202 */ /* 0x000fc40000000f00 */
[----:B------:R-:W3:Y:S04]  /*16aea0*/  LDL.LU R20, [R1+0x74c0] ;  /* 0x0074c00001147983 */ /* 0x000ee80000300800 */
[----:B------:R-:W3:Y:S04]  /*16aeb0*/  LDL.LU R17, [R1+0x74c8] ;  /* 0x0074c80001117983 */ /* 0x000ee80000300800 */
[----:B------:R-:W3:Y:S04]  /*16aec0*/  LDL.LU R6, [R1+0x74d4] ;  /* 0x0074d40001067983 */ /* 0x000ee80000300800 */
        /* <DEDUP_REMOVED lines=35> */
[----:B-1----:R-:W-:Y:S01]  /*16b100*/  IMAD.MOV.U32 R4, RZ, RZ, R18 ;  /* 0x000000ffff047224 */ /* 0x002fe200078e0012 */
[----:B------:R-:W-:-:S05]  /*16b110*/  MOV R5, R21 ;  /* 0x0000001500057202 */ /* 0x000fca0000000f00 */
[----:B------:R1:W-:Y:S01]  /*16b120*/  LDGSTS.E [R3+0x17380], desc[UR38][R4.64], P1 ;  /* 0x1738000004037fae */ /* 0x0003e200089a1026 */
[----:B------:R-:W-:Y:S01]  /*16b130*/  IMAD.X R13, R13, 0x1, R0, P2 ;  /* 0x000000010d0d7824 */ /* 0x000fe200010e0600 */
[----:B------:R-:W-:-:S04]  /*16b140*/  IADD3 R9, P2, PT, R9, R252, RZ ;  /* 0x000000fc09097210 */ /* 0x000fc80007f5e0ff */
[----:B------:R3:W-:Y:S01]  /*16b150*/  STL [R1+0x74b8], R13 ;  /* 0x0074b80d01007387 */ /* 0x0007e20000100800 */
[----:B-1----:R-:W-:Y:S02]  /*16b160*/  IMAD.MOV.U32 R4, RZ, RZ, R10 ;  /* 0x000000ffff047224 */ /* 0x002fe400078e000a */
[--C-:B------:R-:W-:Y:S01]  /*16b170*/  IMAD.X R20, R20, 0x1, R0.reuse, P3 ;  /* 0x0000000114147824 */ /* 0x100fe200018e0600 */
[----:B------:R-:W-:Y:S01]  /*16b180*/  STL [R1+0x74cc], R9 ;  /* 0x0074cc0901007387 */ /* 0x000fe20000100800 */
[----:B------:R-:W-:Y:S01]  /*16b190*/  MOV R5, R13 ;  /* 0x0000000d00057202 */ /* 0x000fe20000000f00 */
[----:B------:R-:W-:Y:S02]  /*16b1a0*/  IMAD.X R17, R17, 0x1, R0, P2 ;  /* 0x0000000111117824 */ /* 0x000fe400010e0600 */
[----:B------:R1:W-:Y:S01]  /*16b1b0*/  STL [R1+0x74c0], R20 ;  /* 0x0074c01401007387 */ /* 0x0003e20000100800 */
[----:B------:R-:W-:-:S03]  /*16b1c0*/  IADD3 R6, P3, PT, R6, R252, RZ ;  /* 0x000000fc06067210 */ /* 0x000fc60007f7e0ff */
[----:B---3--:R-:W3:Y:S04]  /*16b1d0*/  LDL.LU R13, [R1+0x74e8] ;  /* 0x0074e800010d7983 */ /* 0x008ee80000300800 */
        /* <DEDUP_REMOVED lines=9> */
[----:B-1----:R-:W-:Y:S01]  /*16b270*/  MOV R4, R9 ;  /* 0x0000000900047202 */ /* 0x002fe20000000f00 */
[----:B------:R-:W-:Y:S01]  /*16b280*/  IMAD.MOV.U32 R5, RZ, RZ, R17 ;  /* 0x000000ffff057224 */ /* 0x000fe200078e0011 */
[----:B------:R-:W3:Y:S04]  /*16b290*/  LDL.LU R9, [R1+0x7284] ;  /* 0x0072840001097983 */ /* 0x000ee80000300800 */
[----:B------:R1:W-:Y:S02]  /*16b2a0*/  LDGSTS.E [R3+0x17500], desc[UR38][R4.64], P1 ;  /* 0x1750000004037fae */ /* 0x0003e400089a1026 */
[----:B-1----:R-:W-:-:S02]  /*16b2b0*/  IMAD.MOV.U32 R4, RZ, RZ, R6 ;  /* 0x000000ffff047224 */ /* 0x002fc400078e0006 */
        /* <DEDUP_REMOVED lines=28> */
[----:B-1----:R-:W-:Y:S02]  /*16b480*/  IMAD.MOV.U32 R4, RZ, RZ, R11 ;  /* 0x000000ffff047224 */ /* 0x002fe400078e000b */
[----:B------:R-:W-:-:S05]  /*16b490*/  IMAD.MOV.U32 R5, RZ, RZ, R15 ;  /* 0x000000ffff057224 */ /* 0x000fca00078e000f */
[----:B------:R1:W-:Y:S01]  /*16b4a0*/  LDGSTS.E [R3+0x17680], desc[UR38][R4.64], P1 ;  /* 0x1768000004037fae */ /* 0x0003e200089a1026 */
[----:B---3--:R-:W-:Y:S02]  /*16b4b0*/  IADD3.X R13, PT, PT, R13, R0, RZ, P2, !PT ;  /* 0x000000000d0d7210 */ /* 0x008fe400017fe4ff */
[----:B------:R-:W-:-:S03]  /*16b4c0*/  ISETP.NE.U32.AND P2, PT, RZ, UR10, PT ;  /* 0x0000000aff007c0c */ /* 0x000fc6000bf45070 */
[----:B------:R3:W-:Y:S01]  /*16b4d0*/  STL [R1+0x74e8], R13 ;  /* 0x0074e80d01007387 */ /* 0x0007e20000100800 */
[----:B-1----:R-:W-:Y:S01]  /*16b4e0*/  MOV R4, R7 ;  /* 0x0000000700047202 */ /* 0x002fe20000000f00 */
[----:B------:R-:W-:Y:S02]  /*16b4f0*/  IMAD.MOV.U32 R5, RZ, RZ, R13 ;  /* 0x000000ffff057224 */ /* 0x000fe400078e000d */
[----:B------:R-:W-:-:S03]  /*16b500*/  IMAD.X R10, R10, 0x1, R0, P3 ;  /* 0x000000010a0a7824 */ /* 0x000fc600018e0600 */
[----:B------:R1:W-:Y:S04]  /*16b510*/  LDGSTS.E [R3+0x17700], desc[UR38][R4.64], P1 ;  /* 0x1770000004037fae */ /* 0x0003e800089a1026 */
[----:B------:R1:W-:Y:S01]  /*16b520*/  STL [R1+0x74f0], R10 ;  /* 0x0074f00a01007387 */ /* 0x0003e20000100800 */
[----:B------:R-:W-:-:S03]  /*16b530*/  IADD3 R18, P3, PT, R18, R252, RZ ;  /* 0x000000fc12127210 */ /* 0x000fc60007f7e0ff */
[----:B------:R-:W4:Y:S04]  /*16b540*/  LDL.LU R11, [R1+0x72a4] ;  /* 0x0072a400010b7983 */ /* 0x000f280000300800 */
[----:B------:R2:W-:Y:S01]  /*16b550*/  STL [R1+0x727c], R18 ;  /* 0x00727c1201007387 */ /* 0x0005e20000100800 */
[----:B-1----:R-:W-:Y:S01]  /*16b560*/  IMAD.MOV.U32 R4, RZ, RZ, R8 ;  /* 0x000000ffff047224 */ /* 0x002fe200078e0008 */
[----:B------:R-:W-:Y:S02]  /*16b570*/  MOV R5, R10 ;  /* 0x0000000a00057202 */ /* 0x000fe40000000f00 */
[----:B------:R-:W4:Y:S01]  /*16b580*/  LDL.LU R15, [R1+0x7298] ;  /* 0x00729800010f7983 */ /* 0x000f220000300800 */
[----:B------:R-:W-:-:S03]  /*16b590*/  IMAD.X R20, R20, 0x1, R0, P3 ;  /* 0x0000000114147824 */ /* 0x000fc600018e0600 */
[----:B------:R-:W4:Y:S04]  /*16b5a0*/  LDL.LU R7, [R1+0x72ac] ;  /* 0x0072ac0001077983 */ /* 0x000f280000300800 */
[----:B---3--:R-:W3:Y:S04]  /*16b5b0*/  LDL.LU R13, [R1+0x72a0] ;  /* 0x0072a000010d7983 */ /* 0x008ee80000300800 */
[----:B------:R-:W-:Y:S04]  /*16b5c0*/  STL [R1+0x7278], R20 ;  /* 0x0072781401007387 */ /* 0x000fe80000100800 */
[----:B------:R-:W3:Y:S04]  /*16b5d0*/  LDL.LU R8, [R1+0x72a8] ;  /* 0x0072a80001087983 */ /* 0x000ee80000300800 */
[----:B------:R1:W-:Y:S01]  /*16b5e0*/  LDGSTS.E [R3+0x17780], desc[UR38][R4.64], P1 ;  /* 0x1778000004037fae */ /* 0x0003e200089a1026 */
[----:B------:R-:W-:-:S05]  /*16b5f0*/  IADD3 R9, P3, PT, R9, R252, RZ ;  /* 0x000000fc09097210 */ /* 0x000fca0007f7e0ff */
[----:B------:R2:W-:Y:S04]  /*16b600*/  STL [R1+0x7284], R9 ;  /* 0x0072840901007387 */ /* 0x0005e80000100800 */
[----:B------:R-:W3:Y:S01]  /*16b610*/  LDL.LU R19, [R1+0x72b4] ;  /* 0x0072b40001137983 */ /* 0x000ee20000300800 */
[----:B-1----:R-:W-:Y:S02]  /*16b620*/  IMAD.MOV.U32 R4, RZ, RZ, R18 ;  /* 0x000000ffff047224 */ /* 0x002fe400078e0012 */
[----:B------:R-:W-:Y:S01]  /*16b630*/  IMAD.MOV.U32 R5, RZ, RZ, R20 ;  /* 0x000000ffff057224 */ /* 0x000fe200078e0014 */
[----:B------:R-:W3:Y:S04]  /*16b640*/  LDL.LU R10, [R1+0x72bc] ;  /* 0x0072bc00010a7983 */ /* 0x000ee80000300800 */
[----:B------:R-:W3:Y:S04]  /*16b650*/  LDL.LU R21, [R1+0x72b0] ;  /* 0x0072b00001157983 */ /* 0x000ee80000300800 */
[----:B------:R1:W-:Y:S02]  /*16b660*/  LDGSTS.E [R3+0x19000], desc[UR38][R4.64], P2 ;  /* 0x1900000004037fae */ /* 0x0003e400091a1026 */
[----:B-1----:R-:W-:-:S02]  /*16b670*/  IMAD.MOV.U32 R4, RZ, RZ, R9 ;  /* 0x000000ffff047224 */ /* 0x002fc400078e0009 */
        /* <DEDUP_REMOVED lines=25> */
[----:B------:R1:W-:Y:S02]  /*16b810*/  LDGSTS.E [R3+0x19180], desc[UR38][R4.64], P2 ;  /* 0x1918000004037fae */ /* 0x0003e400091a1026 */
[----:B-1----:R-:W-:Y:S01]  /*16b820*/  IMAD.MOV.U32 R4, RZ, RZ, R14 ;  /* 0x000000ffff047224 */ /* 0x002fe200078e000e */
[----:B------:R-:W-:Y:S01]  /*16b830*/  IADD3 R11, P3, PT, R11, R252, RZ ;  /* 0x000000fc0b0b7210 */ /* 0x000fe20007f7e0ff */
[----:B------:R-:W-:-:S04]  /*16b840*/  IMAD.X R15, R15, 0x1, R0, P1 ;  /* 0x000000010f0f7824 */ /* 0x000fc800008e0600 */
[----:B------:R-:W-:Y:S01]  /*16b850*/  STL [R1+0x72a4], R11 ;  /* 0x0072a40b01007387 */ /* 0x000fe20000100800 */
[----:B------:R-:W-:Y:S01]  /*16b860*/  IADD3 R7, P1, PT, R7, R252, RZ ;  /* 0x000000fc07077210 */ /* 0x000fe20007f3e0ff */
[----:B------:R-:W-:Y:S02]  /*16b870*/  IMAD.MOV.U32 R5, RZ, RZ, R15 ;  /* 0x000000ffff057224 */ /* 0x000fe400078e000f */
[----:B------:R-:W-:Y:S01]  /*16b880*/  STL [R1+0x7298], R15 ;  /* 0x0072980f01007387 */ /* 0x000fe20000100800 */
[----:B---3--:R-:W-:-:S03]  /*16b890*/  IMAD.X R13, R13, 0x1, R0, P3 ;  /* 0x000000010d0d7824 */ /* 0x008fc600018e0600 */
[----:B------:R-:W3:Y:S04]  /*16b8a0*/  LDL.LU R16, [R1+0x72d0] ;  /* 0x0072d00001107983 */ /* 0x000ee80000300800 */
[----:B------:R-:W-:Y:S01]  /*16b8b0*/  STL [R1+0x72ac], R7 ;  /* 0x0072ac0701007387 */ /* 0x000fe20000100800 */
[----:B------:R-:W-:-:S03]  /*16b8c0*/  IADD3.X R8, PT, PT, R8, R0, RZ, P1, !PT ;  /* 0x0000000008087210 */ /* 0x000fc60000ffe4ff */
[----:B------:R1:W-:Y:S04]  /*16b8d0*/  LDGSTS.E [R3+0x19200], desc[UR38][R4.64], P2 ;  /* 0x1920000004037fae */ /* 0x0003e800091a1026 */
[----:B------:R1:W-:Y:S01]  /*16b8e0*/  STL [R1+0x72a0], R13 ;  /* 0x0072a00d01007387 */ /* 0x0003e20000100800 */
[-C--:B------:R-:W-:Y:S01]  /*16b8f0*/  IADD3 R19, P3, PT, R19, R252.reuse, RZ ;  /* 0x000000fc13137210 */ /* 0x080fe20007f7e0ff */
[----:B-1----:R-:W-:Y:S02]  /*16b900*/  IMAD.MOV.U32 R4, RZ, RZ, R11 ;  /* 0x000000ffff047224 */ /* 0x002fe400078e000b */
[----:B------:R-:W-:Y:S01]  /*16b910*/  IMAD.MOV.U32 R5, RZ, RZ, R13 ;  /* 0x000000ffff057224 */ /* 0x000fe200078e000d */
[----:B------:R-:W-:Y:S01]  /*16b920*/  IADD3 R10, P1, PT, R10, R252, RZ ;  /* 0x000000fc0a0a7210 */ /* 0x000fe20007f3e0ff */
[----:B------:R-:W3:Y:S01]  /*16b930*/  LDL.LU R13, [R1+0x72dc] ;  /* 0x0072dc00010d7983 */ /* 0x000ee20000300800 */
[----:B------:R-:W-:-:S03]  /*16b940*/  IADD3.X R21, PT, PT, R21, R0, RZ, P3, !PT ;  /* 0x0000000015157210 */ /* 0x000fc60001ffe4ff */
[----:B------:R-:W-:Y:S04]  /*16b950*/  STL [R1+0x72b4], R19 ;  /* 0x0072b41301007387 */ /* 0x000fe80000100800 */
[----:B------:R1:W-:Y:S04]  /*16b960*/  STL [R1+0x72a8], R8 ;  /* 0x0072a80801007387 */ /* 0x0003e80000100800 */
[----:B------:R-:W3:Y:S04]  /*16b970*/  LDL.LU R14, [R1+0x72d8] ;  /* 0x0072d800010e7983 */ /* 0x000ee80000300800 */
[----:B------:R1:W-:Y:S04]  /*16b980*/  LDGSTS.E [R3+0x19280], desc[UR38][R4.64], P2 ;  /* 0x1928000004037fae */ /* 0x0003e800091a1026 */
[----:B------:R-:W-:Y:S04]  /*16b990*/  STL [R1+0x72bc], R10 ;  /* 0x0072bc0a01007387 */ /* 0x000fe80000100800 */
[----:B------:R-:W-:Y:S01]  /*16b9a0*/  STL [R1+0x72b0], R21 ;  /* 0x0072b01501007387 */ /* 0x000fe20000100800 */
[----:B-1----:R-:W-:-:S03]  /*16b9b0*/  IMAD.MOV.U32 R4, RZ, RZ, R7 ;  /* 0x000000ffff047224 */ /* 0x002fc600078e0007 */
[----:B------:R-:W3:Y:S01]  /*16b9c0*/  LDL.LU R15, [R1+0x72e0] ;  /* 0x0072e000010f7983 */ /* 0x000ee20000300800 */
[----:B------:R-:W-:-:S03]  /*16b9d0*/  IMAD.MOV.U32 R5, RZ, RZ, R8 ;  /* 0x000000ffff057224 */ /* 0x000fc600078e0008 */
[----:B------:R-:W3:Y:S04]  /*16b9e0*/  LDL.LU R11, [R1+0x72e4] ;  /* 0x0072e400010b7983 */ /* 0x000ee80000300800 */
[----:B------:R-:W3:Y:S04]  /*16b9f0*/  LDL.LU R7, [R1+0x72ec] ;  /* 0x0072ec0001077983 */ /* 0x000ee80000300800 */
[----:B------:R1:W-:Y:S04]  /*16ba00*/  LDGSTS.E [R3+0x19300], desc[UR38][R4.64], P2 ;  /* 0x1930000004037fae */ /* 0x0003e800091a1026 */
[----:B------:R-:W3:Y:S01]  /*16ba10*/  LDL.LU R8, [R1+0x72f4] ;  /* 0x0072f40001087983 */ /* 0x000ee20000300800 */
[----:B-1----:R-:W-:-:S02]  /*16ba20*/  IMAD.MOV.U32 R4, RZ, RZ, R19 ;  /* 0x000000ffff047224 */ /* 0x002fc400078e0013 */
[----:B------:R-:W-:-:S05]  /*16ba30*/  IMAD.MOV.U32 R5, RZ, RZ, R21 ;  /* 0x000000ffff057224 */ /* 0x000fca00078e0015 */
[----:B------:R1:W-:Y:S02]  /*16ba40*/  LDGSTS.E [R3+0x19380], desc[UR38][R4.64], P2 ;  /* 0x1938000004037fae */ /* 0x0003e400091a1026 */
[----:B-1----:R-:W-:Y:S01]  /*16ba50*/  IMAD.MOV.U32 R4, RZ, RZ, R10 ;  /* 0x000000ffff047224 */ /* 0x002fe200078e000a */
[----:B--2---:R-:W-:-:S05]  /*16ba60*/  IADD3 R18, P3, PT, R18, R252, RZ ;  /* 0x000000fc12127210 */ /* 0x004fca0007f7e0ff */
[----:B------:R-:W-:Y:S01]  /*16ba70*/  STL [R1+0x72c4], R18 ;  /* 0x0072c41201007387 */ /* 0x000fe20000100800 */
[----:B----4-:R-:W-:Y:S02]  /*16ba80*/  IADD3.X R12, PT, PT, R12, R0, RZ, P1, !PT ;  /* 0x000000000c0c7210 */ /* 0x010fe40000ffe4ff */
[----:B------:R-:W-:-:S03]  /*16ba90*/  IADD3 R9, P1, PT, R9, R252, RZ ;  /* 0x000000fc09097210 */ /* 0x000fc60007f3e0ff */
[----:B------:R1:W-:Y:S01]  /*16baa0*/  STL [R1+0x72b8], R12 ;  /* 0x0072b80c01007387 */ /* 0x0003e20000100800 */
[----:B------:R-:W-:Y:S02]  /*16bab0*/  MOV R5, R12 ;  /* 0x0000000c00057202 */ /* 0x000fe40000000f00 */
[----:B------:R-:W-:Y:S01]  /*16bac0*/  IADD3.X R20, PT, PT, R20, R0, RZ, P3, !PT ;  /* 0x0000000014147210 */ /* 0x000fe20001ffe4ff */
        /* <DEDUP_REMOVED lines=13> */
[----:B------:R1:W-:Y:S02]  /*16bba0*/  LDGSTS.E [R3+0x19480], desc[UR38][R4.64], P2 ;  /* 0x1948000004037fae */ /* 0x0003e400091a1026 */
[----:B-1----:R-:W-:Y:S02]  /*16bbb0*/  IMAD.MOV.U32 R4, RZ, RZ, R9 ;  /* 0x000000ffff047224 */ /* 0x002fe400078e0009 */
[----:B------:R-:W2:Y:S01]  /*16bbc0*/  LDL.LU R9, [R1+0x708c] ;  /* 0x00708c0001097983 */ /* 0x000ea20000300800 */
[----:B---3--:R-:W-:Y:S01]  /*16bbd0*/  IADD3.X R16, PT, PT, R16, R0, RZ, P3, !PT ;  /* 0x0000000010107210 */ /* 0x008fe20001ffe4ff */
[----:B------:R-:W-:-:S04]  /*16bbe0*/  IMAD.MOV.U32 R5, RZ, RZ, R17 ;  /* 0x000000ffff057224 */ /* 0x000fc800078e0011 */
[----:B------:R1:W-:Y:S04]  /*16bbf0*/  STL [R1+0x72d0], R16 ;  /* 0x0072d01001007387 */ /* 0x0003e80000100800 */
[----:B------:R3:W-:Y:S01]  /*16bc00*/  LDGSTS.E [R3+0x19500], desc[UR38][R4.64], P2 ;  /* 0x1950000004037fae */ /* 0x0007e200091a1026 */
[----:B------:R-:W-:-:S03]  /*16bc10*/  IADD3 R13, P1, PT, R13, R252, RZ ;  /* 0x000000fc0d0d7210 */ /* 0x000fc60007f3e0ff */
[----:B------:R-:W2:Y:S04]  /*16bc20*/  LDL.LU R17, [R1+0x7088] ;  /* 0x0070880001117983 */ /* 0x000ea80000300800 */
[----:B------:R1:W-:Y:S01]  /*16bc30*/  STL [R1+0x72dc], R13 ;  /* 0x0072dc0d01007387 */ /* 0x0003e20000100800 */
[----:B---3--:R-:W-:Y:S01]  /*16bc40*/  MOV R4, R6 ;  /* 0x0000000600047202 */ /* 0x008fe20000000f00 */
[----:B------:R-:W-:Y:S02]  /*16bc50*/  IMAD.MOV.U32 R5, RZ, RZ, R16 ;  /* 0x000000ffff057224 */ /* 0x000fe400078e0010 */
[----:B------:R-:W3:Y:S01]  /*16bc60*/  LDL.LU R6, [R1+0x7094] ;  /* 0x0070940001067983 */ /* 0x000ee20000300800 */
[----:B------:R-:W-:-:S03]  /*16bc70*/  IMAD.X R14, R14, 0x1, R0, P1 ;  /* 0x000000010e0e7824 */ /* 0x000fc600008e0600 */
[----:B-1----:R-:W3:Y:S04]  /*16bc80*/  LDL.LU R16, [R1+0x709c] ;  /* 0x00709c0001107983 */ /* 0x002ee80000300800 */
[----:B------:R1:W-:Y:S01]  /*16bc90*/  LDGSTS.E [R3+0x19580], desc[UR38][R4.64], P2 ;  /* 0x1958000004037fae */ /* 0x0003e200091a1026 */
[-C--:B------:R-:W-:Y:S02]  /*16bca0*/  IADD3 R11, P3, PT, R11, R252.reuse, RZ ;  /* 0x000000fc0b0b7210 */ /* 0x080fe40007f7e0ff */
[----:B------:R-:W-:Y:S02]  /*16bcb0*/  IADD3 R7, P1, PT, R7, R252, RZ ;  /* 0x000000fc07077210 */ /* 0x000fe40007f3e0ff */
[----:B------:R-:W-:Y:S01]  /*16bcc0*/  IADD3.X R15, PT, PT, R15, R0, RZ, P3, !PT ;  /* 0x000000000f0f7210 */ /* 0x000fe20001ffe4ff */
[----:B------:R-:W-:Y:S01]  /*16bcd0*/  STL [R1+0x72e4], R11 ;  /* 0x0072e40b01007387 */ /* 0x000fe20000100800 */
[----:B-1----:R-:W-:-:S03]  /*16bce0*/  IMAD.MOV.U32 R4, RZ, RZ, R13 ;  /* 0x000000ffff047224 */ /* 0x002fc600078e000d */
[----:B------:R1:W-:Y:S01]  /*16bcf0*/  STL [R1+0x72d8], R14 ;  /* 0x0072d80e01007387 */ /* 0x0003e20000100800 */
[----:B------:R-:W-:Y:S01]  /*16bd00*/  IADD3 R8, P3, PT, R8, R252, RZ ;  /* 0x000000fc08087210 */ /* 0x000fe20007f7e0ff */
[----:B------:R-:W-:Y:S02]  /*16bd10*/  IMAD.MOV.U32 R5, RZ, RZ, R14 ;  /* 0x000000ffff057224 */ /* 0x000fe400078e000e */
[----:B------:R-:W-:Y:S04]  /*16bd20*/  STL [R1+0x72ec], R7 ;  /* 0x0072ec0701007387 */ /* 0x000fe80000100800 */
[----:B------:R1:W-:Y:S04]  /*16bd30*/  STL [R1+0x72e0], R15 ;  /* 0x0072e00f01007387 */ /* 0x0003e80000100800 */
[----:B------:R-:W3:Y:S04]  /*16bd40*/  LDL.LU R13, [R1+0x7090] ;  /* 0x00709000010d7983 */ /* 0x000ee80000300800 */
[----:B------:R-:W3:Y:S04]  /*16bd50*/  LDL.LU R22, [R1+0x7098] ;  /* 0x0070980001167983 */ /* 0x000ee80000300800 */
[----:B------:R-:W-:Y:S04]  /*16bd60*/  STL [R1+0x72f4], R8 ;  /* 0x0072f40801007387 */ /* 0x000fe80000100800 */
[----:B-1----:R-:W3:Y:S04]  /*16bd70*/  LDL.LU R14, [R1+0x70a4] ;  /* 0x0070a400010e7983 */ /* 0x002ee80000300800 */
[----:B------:R1:W-:Y:S02]  /*16bd80*/  LDGSTS.E [R3+0x19600], desc[UR38][R4.64], P2 ;  /* 0x1960000004037fae */ /* 0x0003e400091a1026 */
[----:B-1----:R-:W-:Y:S01]  /*16bd90*/  IMAD.MOV.U32 R4, RZ, RZ, R11 ;  /* 0x000000ffff047224 */ /* 0x002fe200078e000b */
[----:B------:R-:W-:-:S05]  /*16bda0*/  MOV R5, R15 ;  /* 0x0000000f00057202 */ /* 0x000fca0000000f00 */
[----:B------:R1:W-:Y:S02]  /*16bdb0*/  LDGSTS.E [R3+0x19680], desc[UR38][R4.64], P2 ;  /* 0x1968000004037fae */ /* 0x0003e400091a1026 */
[----:B-1----:R-:W-:Y:S01]  /*16bdc0*/  IMAD.MOV.U32 R4, RZ, RZ, R7 ;  /* 0x000000ffff047224 */ /* 0x002fe200078e0007 */
[----:B----4-:R-:W-:-:S05]  /*16bdd0*/  IADD3.X R12, PT, PT, R12, R0, RZ, P1, !PT ;  /* 0x000000000c0c7210 */ /* 0x010fca0000ffe4ff */
[----:B------:R1:W-:Y:S01]  /*16bde0*/  STL [R1+0x72e8], R12 ;  /* 0x0072e80c01007387 */ /* 0x0003e20000100800 */
[----:B------:R-:W-:Y:S01]  /*16bdf0*/  IMAD.X R10, R10, 0x1, R0, P3 ;  /* 0x000000010a0a7824 */ /* 0x000fe200018e0600 */
[----:B------:R-:W-:-:S04]  /*16be00*/  IADD3 R19, P3, PT, R19, R252, RZ ;  /* 0x000000fc13137210 */ /* 0x000fc80007f7e0ff */
[----:B------:R4:W-:Y:S01]  /*16be10*/  STL [R1+0x72f0], R10 ;  /* 0x0072f00a01007387 */ /* 0x0009e20000100800 */
[----:B------:R-:W-:-:S03]  /*16be20*/  IMAD.MOV.U32 R5, RZ, RZ, R12 ;  /* 0x000000ffff057224 */ /* 0x000fc600078e000c */
[----:B------:R-:W3:Y:S04]  /*16be30*/  LDL.LU R11, [R1+0x70ac] ;  /* 0x0070ac00010b7983 */ /* 0x000ee80000300800 */
[----:B------:R1:W-:Y:S04]  /*16be40*/  STL [R1+0x7084], R19 ;  /* 0x0070841301007387 */ /* 0x0003e80000100800 */
[----:B------:R-:W3:Y:S04]  /*16be50*/  LDL.LU R15, [R1+0x70a0] ;  /* 0x0070a000010f7983 */ /* 0x000ee80000300800 */
[----:B------:R-:W3:Y:S01]  /*16be60*/  LDL.LU R7, [R1+0x70b4] ;  /* 0x0070b40001077983 */ /* 0x000ee20000300800 */
[----:B--2---:R-:W-:-:S03]  /*16be70*/  IADD3.X R20, PT, PT, R20, R0, RZ, P3, !PT ;  /* 0x0000000014147210 */ /* 0x004fc60001ffe4ff */
[----:B------:R2:W-:Y:S04]  /*16be80*/  LDGSTS.E [R3+0x19700], desc[UR38][R4.64], P2 ;  /* 0x1970000004037fae */ /* 0x0005e800091a1026 */
[----:B-1----:R-:W3:Y:S04]  /*16be90*/  LDL.LU R12, [R1+0x70a8] ;  /* 0x0070a800010c7983 */ /* 0x002ee80000300800 */
[----:B------:R-:W-:Y:S01]  /*16bea0*/  STL [R1+0x7080], R20 ;  /* 0x0070801401007387 */ /* 0x000fe20000100800 */
[----:B--2---:R-:W-:-:S03]  /*16beb0*/  IMAD.MOV.U32 R4, RZ, RZ, R8 ;  /* 0x000000ffff047224 */ /* 0x004fc600078e0008 */
[----:B------:R-:W2:Y:S01]  /*16bec0*/  LDL.LU R8, [R1+0x70b0] ;  /* 0x0070b00001087983 */ /* 0x000ea20000300800 */
[----:B------:R-:W-:Y:S01]  /*16bed0*/  IADD3 R9, P3, PT, R9, R252, RZ ;  /* 0x000000fc09097210 */ /* 0x000fe20007f7e0ff */
[----:B------:R-:W-:-:S04]  /*16bee0*/  IMAD.MOV.U32 R5, RZ, RZ, R10 ;  /* 0x000000ffff057224 */ /* 0x000fc800078e000a */
[----:B------:R1:W-:Y:S04]  /*16bef0*/  STL [R1+0x708c], R9 ;  /* 0x00708c0901007387 */ /* 0x0003e80000100800 */
[----:B------:R-:W2:Y:S04]  /*16bf00*/  LDL.LU R18, [R1+0x70bc] ;  /* 0x0070bc0001127983 */ /* 0x000ea80000300800 */
[----:B----4-:R-:W4:Y:S04]  /*16bf10*/  LDL.LU R10, [R1+0x70c4] ;  /* 0x0070c400010a7983 */ /* 0x010f280000300800 */
[----:B------:R-:W4:Y:S01]  /*16bf20*/  LDL.LU R21, [R1+0x70b8] ;  /* 0x0070b80001157983 */ /* 0x000f220000300800 */
[----:B------:R-:W-:Y:S01]  /*16bf30*/  UISETP.GT.AND UP1, UPT, UR19, 0x36, UPT ;  /* 0x000000361300788c */ /* 0x000fe2000bf24270 */
[----:B------:R-:W-:-:S02]  /*16bf40*/  IADD3.X R17, PT, PT, R17, R0, RZ, P3, !PT ;  /* 0x0000000011117210 */ /* 0x000fc40001ffe4ff */
[----:B------:R1:W-:Y:S01]  /*16bf50*/  LDGSTS.E [R3+0x19780], desc[UR38][R4.64], P2 ;  /* 0x1978000004037fae */ /* 0x0003e200091a1026 */
[----:B------:R-:W-:-:S04]  /*16bf60*/  USEL UR10, URZ, 0x4, !UP1 ;  /* 0x00000004ff0a7887 */ /* 0x000fc8000c800000 */
[----:B------:R-:W-:-:S06]  /*16bf70*/  USEL UR10, UR10, URZ, !UP0 ;  /* 0x000000ff0a0a7287 */ /* 0x000fcc000c000000 */
[----:B------:R-:W-:Y:S01]  /*16bf80*/  ISETP.NE.U32.AND P1, PT, RZ, UR10, PT ;  /* 0x0000000aff007c0c */ /* 0x000fe2000bf25070 */
[----:B-1----:R-:W-:Y:S02]  /*16bf90*/  IMAD.MOV.U32 R4, RZ, RZ, R19 ;  /* 0x000000ffff047224 */ /* 0x002fe400078e0013 */
[----:B------:R-:W-:Y:S01]  /*16bfa0*/  IMAD.MOV.U32 R5, RZ, RZ, R20 ;  /* 0x000000ffff057224 */ /* 0x000fe200078e0014 */
[-C--:B---3--:R-:W-:Y:S02]  /*16bfb0*/  IADD3 R6, P2, PT, R6, R252.reuse, RZ ;  /* 0x000000fc06067210 */ /* 0x088fe40007f5e0ff */
[----:B------:R-:W-:-:S03]  /*16bfc0*/  IADD3 R16, P3, PT, R16, R252, RZ ;  /* 0x000000fc10107210 */ /* 0x000fc60007f7e0ff */
        /* <DEDUP_REMOVED lines=8> */
[-C--:B------:R-:W-:Y:S02]  /*16c050*/  IADD3.X R13, PT, PT, R13, R0.reuse, RZ, P2, !PT ;  /* 0x000000000d0d7210 */ /* 0x080fe400017fe4ff */
[----:B------:R-:W-:-:S03]  /*16c060*/  IADD3.X R22, PT, PT, R22, R0, RZ, P3, !PT ;  /* 0x0000000016167210 */ /* 0x000fc60001ffe4ff */
[----:B------:R1:W-:Y:S02]  /*16c070*/  STL [R1+0x7090], R13 ;  /* 0x0070900d01007387 */ /* 0x0003e40000100800 */
[----:B-1----:R-:W-:Y:S02]  /*16c080*/  IMAD.MOV.U32 R4, RZ, RZ, R6 ;  /* 0x000000ffff047224 */ /* 0x002fe400078e0006 */
[----:B------:R-:W-:Y:S01]  /*16c090*/  IMAD.MOV.U32 R5, RZ, RZ, R13 ;  /* 0x000000ffff057224 */ /* 0x000fe200078e000d */
[----:B------:R-:W3:Y:S01]  /*16c0a0*/  LDL.LU R9, [R1+0x70d4] ;  /* 0x0070d40001097983 */ /* 0x000ee20000300800 */
[----:B------:R-:W-:-:S03]  /*16c0b0*/  IADD3 R14, P2, PT, R14, R252, RZ ;  /* 0x000000fc0e0e7210 */ /* 0x000fc60007f5e0ff */
[----:B------:R1:W-:Y:S04]  /*16c0c0*/  LDGSTS.E [R3+0x1b100], desc[UR38][R4.64], P1 ;  /* 0x1b10000004037fae */ /* 0x0003e800089a1026 */
[----:B------:R-:W3:Y:S04]  /*16c0d0*/  LDL.LU R13, [R1+0x70c0] ;  /* 0x0070c000010d7983 */ /* 0x000ee80000300800 */
[----:B------:R-:W-:Y:S04]  /*16c0e0*/  STL [R1+0x70a4], R14 ;  /* 0x0070a40e01007387 */ /* 0x000fe80000100800 */
[----:B------:R-:W-:Y:S01]  /*16c0f0*/  STL [R1+0x7098], R22 ;  /* 0x0070981601007387 */ /* 0x000fe20000100800 */
[----:B-1----:R-:W-:-:S02]  /*16c100*/  IMAD.MOV.U32 R4, RZ, RZ, R16 ;  /* 0x000000ffff047224 */ /* 0x002fc400078e0010 */
[----:B------:R-:W-:Y:S01]  /*16c110*/  IMAD.MOV.U32 R5, RZ, RZ, R22 ;  /* 0x000000ffff057224 */ /* 0x000fe200078e0016 */
[----:B------:R-:W3:Y:S04]  /*16c120*/  LDL.LU R20, [R1+0x70c8] ;  /* 0x0070c80001147983 */ /* 0x000ee80000300800 */
[----:B------:R-:W3:Y:S04]  /*16c130*/  LDL.LU R17, [R1+0x70d0] ;  /* 0x0070d00001117983 */ /* 0x000ee80000300800 */
[----:B------:R-:W3:Y:S04]  /*16c140*/  LDL.LU R6, [R1+0x70dc] ;  /* 0x0070dc0001067983 */ /* 0x000ee80000300800 */
[----:B------:R1:W-:Y:S02]  /*16c150*/  LDGSTS.E [R3+0x1b180], desc[UR38][R4.64], P1 ;  /* 0x1b18000004037fae */ /* 0x0003e400089a1026 */
[----:B-1----:R-:W-:Y:S01]  /*16c160*/  IMAD.MOV.U32 R4, RZ, RZ, R14 ;  /* 0x000000ffff047224 */ /* 0x002fe200078e000e */
[----:B------:R-:W-:-:S02]  /*16c170*/  IADD3 R11, P3, PT, R11, R252, RZ ;  /* 0x000000fc0b0b7210 */ /* 0x000fc40007f7e0ff */
[----:B------:R-:W-:-:S03]  /*16c180*/  IADD3.X R15, PT, PT, R15, R0, RZ, P2, !PT ;  /* 0x000000000f0f7210 */ /* 0x000fc600017fe4ff */
[----:B------:R-:W-:Y:S01]  /*16c190*/  STL [R1+0x70ac], R11 ;  /* 0x0070ac0b01007387 */ /* 0x000fe20000100800 */
[----:B------:R-:W-:Y:S01]  /*16c1a0*/  IADD3 R7, P2, PT, R7, R252, RZ ;  /* 0x000000fc07077210 */ /* 0x000fe20007f5e0ff */
[----:B------:R-:W-:Y:S02]  /*16c1b0*/  IMAD.MOV.U32 R5, RZ, RZ, R15 ;  /* 0x000000ffff057224 */ /* 0x000fe400078e000f */
[----:B------:R-:W-:Y:S04]  /*16c1c0*/  STL [R1+0x70a0], R15 ;  /* 0x0070a00f01007387 */ /* 0x000fe80000100800 */
[----:B------:R-:W3:Y:S01]  /*16c1d0*/  LDL.LU R16, [R1+0x70d8] ;  /* 0x0070d80001107983 */ /* 0x000ee20000300800 */
[----:B------:R-:W-:-:S03]  /*16c1e0*/  IADD3.X R12, PT, PT, R12, R0, RZ, P3, !PT ;  /* 0x000000000c0c7210 */ /* 0x000fc60001ffe4ff */
[----:B------:R-:W-:Y:S04]  /*16c1f0*/  STL [R1+0x70b4], R7 ;  /* 0x0070b40701007387 */ /* 0x000fe80000100800 */
[----:B------:R1:W-:Y:S01]  /*16c200*/  LDGSTS.E [R3+0x1b200], desc[UR38][R4.64], P1 ;  /* 0x1b20000004037fae */ /* 0x0003e200089a1026 */
[----:B--2---:R-:W-:-:S03]  /*16c210*/  IADD3.X R8, PT, PT, R8, R0, RZ, P2, !PT ;  /* 0x0000000008087210 */ /* 0x004fc600017fe4ff */
[----:B------:R2:W-:Y:S01]  /*16c220*/  STL [R1+0x70a8], R12 ;  /* 0x0070a80c01007387 */ /* 0x0005e20000100800 */
[----:B-1----:R-:W-:-:S03]  /*16c230*/  IMAD.MOV.U32 R5, RZ, RZ, R12 ;  /* 0x000000ffff057224 */ /* 0x002fc600078e000c */
[----:B--2---:R-:W2:Y:S01]  /*16c240*/  LDL.LU R12, [R1+0x70e4] ;  /* 0x0070e400010c7983 */ /* 0x004ea20000300800 */
[-C--:B------:R-:W-:Y:S02]  /*16c250*/  IADD3 R18, P3, PT, R18, R252.reuse, RZ ;  /* 0x000000fc12127210 */ /* 0x080fe40007f7e0ff */
[----:B----4-:R-:W-:-:S03]  /*16c260*/  IADD3 R10, P2, PT, R10, R252, RZ ;  /* 0x000000fc0a0a7210 */ /* 0x010fc60007f5e0ff */
[----:B------:R-:W-:Y:S01]  /*16c270*/  STL [R1+0x70bc], R18 ;  /* 0x0070bc1201007387 */ /* 0x000fe20000100800 */
[----:B------:R-:W-:-:S03]  /*16c280*/  IADD3.X R21, PT, PT, R21, R0, RZ, P3, !PT ;  /* 0x0000000015157210 */ /* 0x000fc60001ffe4ff */
[----:B------:R1:W-:Y:S01]  /*16c290*/  STL [R1+0x70b0], R8 ;  /* 0x0070b00801007387 */ /* 0x0003e20000100800 */
[----:B------:R-:W-:-:S03]  /*16c2a0*/  IMAD.MOV.U32 R4, RZ, RZ, R11 ;  /* 0x000000ffff047224 */ /* 0x000fc600078e000b */
[----:B------:R-:W4:Y:S04]  /*16c2b0*/  LDL.LU R14, [R1+0x70e0] ;  /* 0x0070e000010e7983 */ /* 0x000f280000300800 */
[----:B------:R-:W-:Y:S04]  /*16c2c0*/  STL [R1+0x70c4], R10 ;  /* 0x0070c40a01007387 */ /* 0x000fe80000100800 */
[----:B------:R-:W-:Y:S04]  /*16c2d0*/  STL [R1+0x70b8], R21 ;  /* 0x0070b81501007387 */ /* 0x000fe80000100800 */
[----:B------:R-:W4:Y:S04]  /*16c2e0*/  LDL.LU R15, [R1+0x70e8] ;  /* 0x0070e800010f7983 */ /* 0x000f280000300800 */
[----:B------:R-:W4:Y:S04]  /*16c2f0*/  LDL.LU R11, [R1+0x70ec] ;  /* 0x0070ec00010b7983 */ /* 0x000f280000300800 */
[----:B------:R1:W-:Y:S02]  /*16c300*/  LDGSTS.E [R3+0x1b280], desc[UR38][R4.64], P1 ;  /* 0x1b28000004037fae */ /* 0x0003e400089a1026 */
[----:B-1----:R-:W-:-:S02]  /*16c310*/  IMAD.MOV.U32 R4, RZ, RZ, R7 ;  /* 0x000000ffff047224 */ /* 0x002fc400078e0007 */
[----:B------:R-:W4:Y:S01]  /*16c320*/  LDL.LU R7, [R1+0x70f4] ;  /* 0x0070f40001077983 */ /* 0x000f220000300800 */
[----:B------:R-:W-:-:S03]  /*16c330*/  IMAD.MOV.U32 R5, RZ, RZ, R8 ;  /* 0x000000ffff057224 */ /* 0x000fc600078e0008 */
[----:B------:R-:W4:Y:S01]  /*16c340*/  LDL.LU R8, [R1+0x70fc] ;  /* 0x0070fc0001087983 */ /* 0x000f220000300800 */
[----:B---3--:R-:W-:-:S03]  /*16c350*/  IADD3 R19, P3, PT, R19, R252, RZ ;  /* 0x000000fc13137210 */ /* 0x008fc60007f7e0ff */
[----:B------:R1:W-:Y:S04]  /*16c360*/  LDGSTS.E [R3+0x1b300], desc[UR38][R4.64], P1 ;  /* 0x1b30000004037fae */ /* 0x0003e800089a1026 */
[----:B------:R-:W-:Y:S01]  /*16c370*/  STL [R1+0x70cc], R19 ;  /* 0x0070cc1301007387 */ /* 0x000fe20000100800 */
[----:B-1----:R-:W-:Y:S02]  /*16c380*/  IMAD.MOV.U32 R4, RZ, RZ, R18 ;  /* 0x000000ffff047224 */ /* 0x002fe400078e0012 */
[----:B------:R-:W-:-:S05]  /*16c390*/  IMAD.MOV.U32 R5, RZ, RZ, R21 ;  /* 0x000000ffff057224 */ /* 0x000fca00078e0015 */
[----:B------:R1:W-:Y:S01]  /*16c3a0*/  LDGSTS.E [R3+0x1b380], desc[UR38][R4.64], P1 ;  /* 0x1b38000004037fae */ /* 0x0003e200089a1026 */
[----:B------:R-:W-:Y:S02]  /*16c3b0*/  IADD3.X R13, PT, PT, R13, R0, RZ, P2, !PT ;  /* 0x000000000d0d7210 */ /* 0x000fe400017fe4ff */
[----:B------:R-:W-:-:S03]  /*16c3c0*/  IADD3 R9, P2, PT, R9, R252, RZ ;  /* 0x000000fc09097210 */ /* 0x000fc60007f5e0ff */
[----:B------:R3:W-:Y:S01]  /*16c3d0*/  STL [R1+0x70c0], R13 ;  /* 0x0070c00d01007387 */ /* 0x0007e20000100800 */
[----:B------:R-:W-:-:S03]  /*16c3e0*/  IADD3.X R20, PT, PT, R20, R0, RZ, P3, !PT ;  /* 0x0000000014147210 */ /* 0x000fc60001ffe4ff */
[----:B------:R-:W-:Y:S01]  /*16c3f0*/  STL [R1+0x70d4], R9 ;  /* 0x0070d40901007387 */ /* 0x000fe20000100800 */
[----:B-1----:R-:W-:Y:S01]  /*16c400*/  MOV R5, R13 ;  /* 0x0000000d00057202 */ /* 0x002fe20000000f00 */
[----:B------:R-:W-:Y:S02]  /*16c410*/  IMAD.X R17, R17, 0x1, R0, P2 ;  /* 0x0000000111117824 */ /* 0x000fe400010e0600 */
[----:B------:R1:W-:Y:S01]  /*16c420*/  STL [R1+0x70c8], R20 ;  /* 0x0070c81401007387 */ /* 0x0003e20000100800 */
[----:B------:R-:W-:Y:S01]  /*16c430*/  IADD3 R6, P3, PT, R6, R252, RZ ;  /* 0x000000fc06067210 */ /* 0x000fe20007f7e0ff */
[----:B------:R-:W-:Y:S02]  /*16c440*/  IMAD.MOV.U32 R4, RZ, RZ, R10 ;  /* 0x000000ffff047224 */ /* 0x000fe400078e000a */
[----:B---3--:R-:W3:Y:S04]  /*16c450*/  LDL.LU R13, [R1+0x70f0] ;  /* 0x0070f000010d7983 */ /* 0x008ee80000300800 */
        /* <DEDUP_REMOVED lines=10> */
[----:B------:R-:W-:Y:S01]  /*16c500*/  IMAD.MOV.U32 R5, RZ, RZ, R17 ;  /* 0x000000ffff057224 */ /* 0x000fe200078e0011 */
[----:B------:R-:W3:Y:S04]  /*16c510*/  LDL.LU R9, [R1+0x6e9c] ;  /* 0x006e9c0001097983 */ /* 0x000ee80000300800 */
[----:B------:R1:W-:Y:S02]  /*16c520*/  LDGSTS.E [R3+0x1b500], desc[UR38][R4.64], P1 ;  /* 0x1b50000004037fae */ /* 0x0003e400089a1026 */
[----:B-1----:R-:W-:-:S02]  /*16c530*/  MOV R4, R6 ;  /* 0x0000000600047202 */ /* 0x002fc40000000f00 */
[----:B------:R-:W-:-:S05]  /*16c540*/  IADD3.X R16, PT, PT, R16, R0, RZ, P3, !PT ;  /* 0x0000000010107210 */ /* 0x000fca0001ffe4ff */
[----:B------:R1:W-:Y:S01]  /*16c550*/  STL [R1+0x70d8], R16 ;  /* 0x0070d81001007387 */ /* 0x0003e20000100800 */
[----:B------:R-:W-:-:S03]  /*16c560*/  IMAD.MOV.U32 R5, RZ, RZ, R16 ;  /* 0x000000ffff057224 */ /* 0x000fc600078e0010 */
[----:B------:R-:W3:Y:S04]  /*16c570*/  LDL.LU R17, [R1+0x6e98] ;  /* 0x006e980001117983 */ /* 0x000ee80000300800 */
[----:B------:R1:W-:Y:S01]  /*16c580*/  LDGSTS.E [R3+0x1b580], desc[UR38][R4.64], P1 ;  /* 0x1b58000004037fae */ /* 0x0003e200089a1026 */
[----:B--2---:R-:W-:-:S05]  /*16c590*/  IADD3 R12, P2, PT, R12, R252, RZ ;  /* 0x000000fc0c0c7210 */ /* 0x004fca0007f5e0ff */
[----:B------:R2:W-:Y:S04]  /*16c5a0*/  STL [R1+0x70e4], R12 ;  /* 0x0070e40c01007387 */ /* 0x0005e80000100800 */
[----:B------:R-:W3:Y:S04]  /*16c5b0*/  LDL.LU R6, [R1+0x6ea4] ;  /* 0x006ea40001067983 */ /* 0x000ee80000300800 */
[----:B-1----:R-:W3:Y:S01]  /*16c5c0*/  LDL.LU R16, [R1+0x6eac] ;  /* 0x006eac0001107983 */ /* 0x002ee20000300800 */
[----:B----4-:R-:W-:Y:S02]  /*16c5d0*/  IMAD.X R14, R14, 0x1, R0, P2 ;  /* 0x000000010e0e7824 */ /* 0x010fe400010e0600 */
[----:B------:R-:W-:-:S02]  /*16c5e0*/  IMAD.MOV.U32 R4, RZ, RZ, R12 ;  /* 0x000000ffff047224 */ /* 0x000fc400078e000c */
[----:B------:R-:W-:Y:S01]  /*16c5f0*/  IMAD.MOV.U32 R5, RZ, RZ, R14 ;  /* 0x000000ffff057224 */ /* 0x000fe200078e000e */
[----:B------:R-:W-:-:S04]  /*16c600*/  UISETP.GT.AND UP1, UPT, UR19, 0x3a, UPT ;  /* 0x0000003a1300788c */ /* 0x000fc8000bf24270 */
[----:B------:R1:W-:Y:S01]  /*16c610*/  LDGSTS.E [R3+0x1b600], desc[UR38][R4.64], P1 ;  /* 0x1b60000004037fae */ /* 0x0003e200089a1026 */
[----:B------:R-:W-:-:S04]  /*16c620*/  IADD3 R11, P3, PT, R11, R252, RZ ;  /* 0x000000fc0b0b7210 */ /* 0x000fc80007f7e0ff */
[----:B------:R-:W-:Y:S01]  /*16c630*/  IADD3.X R15, PT, PT, R15, R0, RZ, P3, !PT ;  /* 0x000000000f0f7210 */ /* 0x000fe20001ffe4ff */
[----:B------:R-:W-:Y:S04]  /*16c640*/  STL [R1+0x70ec], R11 ;  /* 0x0070ec0b01007387 */ /* 0x000fe80000100800 */
[----:B------:R4:W-:Y:S01]  /*16c650*/  STL [R1+0x70e0], R14 ;  /* 0x0070e00e01007387 */ /* 0x0009e20000100800 */
[-C--:B------:R-:W-:Y:S02]  /*16c660*/  IADD3 R7, P2, PT, R7, R252.reuse, RZ ;  /* 0x000000fc07077210 */ /* 0x080fe40007f5e0ff */
[----:B------:R-:W-:-:S03]  /*16c670*/  IADD3 R8, P3, PT, R8, R252, RZ ;  /* 0x000000fc08087210 */ /* 0x000fc60007f7e0ff */
[----:B------:R-:W-:Y:S04]  /*16c680*/  STL [R1+0x70f4], R7 ;  /* 0x0070f40701007387 */ /* 0x000fe80000100800 */
[----:B------:R1:W-:Y:S04]  /*16c690*/  STL [R1+0x70e8], R15 ;  /* 0x0070e80f01007387 */ /* 0x0003e80000100800 */
[----:B--2---:R-:W2:Y:S04]  /*16c6a0*/  LDL.LU R12, [R1+0x6ea0] ;  /* 0x006ea000010c7983 */ /* 0x004ea80000300800 */
[----:B------:R-:W2:Y:S04]  /*16c6b0*/  LDL.LU R22, [R1+0x6ea8] ;  /* 0x006ea80001167983 */ /* 0x000ea80000300800 */
[----:B------:R-:W-:Y:S04]  /*16c6c0*/  STL [R1+0x70fc], R8 ;  /* 0x0070fc0801007387 */ /* 0x000fe80000100800 */
[----:B----4-:R-:W4:Y:S01]  /*16c6d0*/  LDL.LU R14, [R1+0x6eb4] ;  /* 0x006eb400010e7983 */ /* 0x010f220000300800 */
[----:B------:R-:W-:Y:S01]  /*16c6e0*/  USEL UR10, URZ, 0x4, !UP1 ;  /* 0x00000004ff0a7887 */ /* 0x000fe2000c800000 */
[----:B-1----:R-:W-:Y:S01]  /*16c6f0*/  IMAD.MOV.U32 R4, RZ, RZ, R11 ;  /* 0x000000ffff047224 */ /* 0x002fe200078e000b */
[----:B------:R-:W-:-:S02]  /*16c700*/  MOV R5, R15 ;  /* 0x0000000f00057202 */ /* 0x000fc40000000f00 */
[----:B------:R-:W-:-:S03]  /*16c710*/  USEL UR10, UR10, URZ, !UP0 ;  /* 0x000000ff0a0a7287 */ /* 0x000fc6000c000000 */
[----:B------:R1:W-:Y:S02]  /*16c720*/  LDGSTS.E [R3+0x1b680], desc[UR38][R4.64], P1 ;  /* 0x1b68000004037fae */ /* 0x0003e400089a1026 */
[----:B-1----:R-:W-:Y:S01]  /*16c730*/  IMAD.MOV.U32 R4, RZ, RZ, R7 ;  /* 0x000000ffff047224 */ /* 0x002fe200078e0007 */
[----:B---3--:R-:W-:-:S05]  /*16c740*/  IADD3.X R13, PT, PT, R13, R0, RZ, P2, !PT ;  /* 0x000000000d0d7210 */ /* 0x008fca00017fe4ff */
[----:B------:R1:W-:Y:S01]  /*16c750*/  STL [R1+0x70f0], R13 ;  /* 0x0070f00d01007387 */ /* 0x0003e20000100800 */
[----:B------:R-:W-:Y:S02]  /*16c760*/  IMAD.MOV.U32 R5, RZ, RZ, R13 ;  /* 0x000000ffff057224 */ /* 0x000fe400078e000d */
[----:B------:R-:W-:Y:S01]  /*16c770*/  IMAD.X R10, R10, 0x1, R0, P3 ;  /* 0x000000010a0a7824 */ /* 0x000fe200018e0600 */
[----:B------:R-:W-:Y:S02]  /*16c780*/  ISETP.NE.U32.AND P2, PT, RZ, UR10, PT ;  /* 0x0000000aff007c0c */ /* 0x000fe4000bf45070 */
[----:B------:R3:W-:Y:S01]  /*16c790*/  LDGSTS.E [R3+0x1b700], desc[UR38][R4.64], P1 ;  /* 0x1b70000004037fae */ /* 0x0007e200089a1026 */
[----:B------:R-:W-:-:S03]  /*16c7a0*/  IADD3 R18, P3, PT, R18, R252, RZ ;  /* 0x000000fc12127210 */ /* 0x000fc60007f7e0ff */
[----:B------:R1:W-:Y:S04]  /*16c7b0*/  STL [R1+0x70f8], R10 ;  /* 0x0070f80a01007387 */ /* 0x0003e80000100800 */
[----:B------:R-:W4:Y:S04]  /*16c7c0*/  LDL.LU R11, [R1+0x6ebc] ;  /* 0x006ebc00010b7983 */ /* 0x000f280000300800 */
[----:B------:R1:W-:Y:S01]  /*16c7d0*/  STL [R1+0x6e94], R18 ;  /* 0x006e941201007387 */ /* 0x0003e20000100800 */
[----:B---3--:R-:W-:-:S03]  /*16c7e0*/  IMAD.MOV.U32 R4, RZ, RZ, R8 ;  /* 0x000000ffff047224 */ /* 0x008fc600078e0008 */
[----:B------:R-:W3:Y:S01]  /*16c7f0*/  LDL.LU R15, [R1+0x6eb0] ;  /* 0x006eb000010f7983 */ /* 0x000ee20000300800 */
[----:B------:R-:W-:-:S03]  /*16c800*/  IMAD.MOV.U32 R5, RZ, RZ, R10 ;  /* 0x000000ffff057224 */ /* 0x000fc600078e000a */
[----:B------:R-:W3:Y:S01]  /*16c810*/  LDL.LU R7, [R1+0x6ec4] ;  /* 0x006ec40001077983 */ /* 0x000ee20000300800 */
[----:B------:R-:W-:-:S03]  /*16c820*/  IADD3.X R20, PT, PT, R20, R0, RZ, P3, !PT ;  /* 0x0000000014147210 */ /* 0x000fc60001ffe4ff */
[----:B-1----:R-:W3:Y:S04]  /*16c830*/  LDL.LU R13, [R1+0x6eb8] ;  /* 0x006eb800010d7983 */ /* 0x002ee80000300800 */
[----:B------:R-:W-:Y:S04]  /*16c840*/  STL [R1+0x6e90], R20 ;  /* 0x006e901401007387 */ /* 0x000fe80000100800 */
[----:B------:R-:W3:Y:S04]  /*16c850*/  LDL.LU R8, [R1+0x6ec0] ;  /* 0x006ec00001087983 */ /* 0x000ee80000300800 */
[----:B------:R1:W-:Y:S01]  /*16c860*/  LDGSTS.E [R3+0x1b780], desc[UR38][R4.64], P1 ;  /* 0x1b78000004037fae */ /* 0x0003e200089a1026 */
[----:B------:R-:W-:-:S05]  /*16c870*/  IADD3 R9, P3, PT, R9, R252, RZ ;  /* 0x000000fc09097210 */ /* 0x000fca0007f7e0ff */
[----:B------:R2:W-:Y:S01]  /*16c880*/  STL [R1+0x6e9c], R9 ;  /* 0x006e9c0901007387 */ /* 0x0005e20000100800 */
[----:B-1----:R-:W-:-:S03]  /*16c890*/  IMAD.MOV.U32 R4, RZ, RZ, R18 ;  /* 0x000000ffff047224 */ /* 0x002fc600078e0012 */
[----:B------:R-:W3:Y:S01]  /*16c8a0*/  LDL.LU R19, [R1+0x6ecc] ;  /* 0x006ecc0001137983 */ /* 0x000ee20000300800 */
[----:B------:R-:W-:-:S03]  /*16c8b0*/  IMAD.MOV.U32 R5, RZ, RZ, R20 ;  /* 0x000000ffff057224 */ /* 0x000fc600078e0014 */
[----:B------:R-:W3:Y:S04]  /*16c8c0*/  LDL.LU R10, [R1+0x6ed4] ;  /* 0x006ed400010a7983 */ /* 0x000ee80000300800 */
[----:B------:R-:W3:Y:S04]  /*16c8d0*/  LDL.LU R21, [R1+0x6ec8] ;  /* 0x006ec80001157983 */ /* 0x000ee80000300800 */
[----:B------:R1:W-:Y:S02]  /*16c8e0*/  LDGSTS.E [R3+0x1d000], desc[UR38][R4.64], P2 ;  /* 0x1d00000004037fae */ /* 0x0003e400091a1026 */
[----:B-1----:R-:W-:Y:S01]  /*16c8f0*/  IMAD.MOV.U32 R4, RZ, RZ, R9 ;  /* 0x000000ffff047224 */ /* 0x002fe200078e0009 */
[----:B------:R-:W-:-:S05]  /*16c900*/  IADD3.X R17, PT, PT, R17, R0, RZ, P3, !PT ;  /* 0x0000000011117210 */ /* 0x000fca0001ffe4ff */
        /* <DEDUP_REMOVED lines=8> */
[----:B-1----:R-:W-:Y:S01]  /*16c990*/  IMAD.MOV.U32 R4, RZ, RZ, R6 ;  /* 0x000000ffff047224 */ /* 0x002fe200078e0006 */
[----:B--2---:R-:W-:-:S02]  /*16c9a0*/  IADD3.X R12, PT, PT, R12, R0, RZ, P1, !PT ;  /* 0x000000000c0c7210 */ /* 0x004fc40000ffe4ff */
[----:B------:R-:W-:-:S03]  /*16c9b0*/  IADD3.X R22, PT, PT, R22, R0, RZ, P3, !PT ;  /* 0x0000000016167210 */ /* 0x000fc60001ffe4ff */
[----:B------:R1:W-:Y:S01]  /*16c9c0*/  STL [R1+0x6ea0], R12 ;  /* 0x006ea00c01007387 */ /* 0x0003e20000100800 */
[----:B------:R-:W-:-:S03]  /*16c9d0*/  IMAD.MOV.U32 R5, RZ, RZ, R12 ;  /* 0x000000ffff057224 */ /* 0x000fc600078e000c */
[----:B------:R-:W2:Y:S01]  /*16c9e0*/  LDL.LU R9, [R1+0x6ee4] ;  /* 0x006ee40001097983 */ /* 0x000ea20000300800 */
[----:B----4-:R-:W-:-:S03]  /*16c9f0*/  IADD3 R14, P1, PT, R14, R252, RZ ;  /* 0x000000fc0e0e7210 */ /* 0x010fc60007f3e0ff */
[----:B------:R4:W-:Y:S04]  /*16ca00*/  LDGSTS.E [R3+0x1d100], desc[UR38][R4.64], P2 ;  /* 0x1d10000004037fae */ /* 0x0009e800091a1026 */
[----:B-1----:R-:W2:Y:S04]  /*16ca10*/  LDL.LU R12, [R1+0x6ed0] ;  /* 0x006ed000010c7983 */ /* 0x002ea80000300800 */
[----:B------:R-:W-:Y:S04]  /*16ca20*/  STL [R1+0x6eb4], R14 ;  /* 0x006eb40e01007387 */ /* 0x000fe80000100800 */
[----:B------:R-:W-:Y:S04]  /*16ca30*/  STL [R1+0x6ea8], R22 ;  /* 0x006ea81601007387 */ /* 0x000fe80000100800 */
[----:B------:R-:W2:Y:S04]  /*16ca40*/  LDL.LU R20, [R1+0x6ed8] ;  /* 0x006ed80001147983 */ /* 0x000ea80000300800 */
[----:B------:R-:W2:Y:S04]  /*16ca50*/  LDL.LU R17, [R1+0x6ee0] ;  /* 0x006ee00001117983 */ /* 0x000ea80000300800 */
[----:B------:R-:W2:Y:S01]  /*16ca60*/  LDL.LU R6, [R1+0x6eec] ;  /* 0x006eec0001067983 */ /* 0x000ea20000300800 */
[----:B----4-:R-:W-:-:S02]  /*16ca70*/  IMAD.MOV.U32 R4, RZ, RZ, R16 ;  /* 0x000000ffff047224 */ /* 0x010fc400078e0010 */
[----:B------:R-:W-:-:S05]  /*16ca80*/  IMAD.MOV.U32 R5, RZ, RZ, R22 ;  /* 0x000000ffff057224 */ /* 0x000fca00078e0016 */
[----:B------:R1:W-:Y:S02]  /*16ca90*/  LDGSTS.E [R3+0x1d180], desc[UR38][R4.64], P2 ;  /* 0x1d18000004037fae */ /* 0x0003e400091a1026 */
[----:B-1----:R-:W-:Y:S01]  /*16caa0*/  IMAD.MOV.U32 R4, RZ, RZ, R14 ;  /* 0x000000ffff047224 */ /* 0x002fe200078e000e */
[----:B------:R-:W-:Y:S02]  /*16cab0*/  IADD3 R11, P3, PT, R11, R252, RZ ;  /* 0x000000fc0b0b7210 */ /* 0x000fe40007f7e0ff */
[----:B---3--:R-:W-:-:S03]  /*16cac0*/  IADD3.X R15, PT, PT, R15, R0, RZ, P1, !PT ;  /* 0x000000000f0f7210 */ /* 0x008fc60000ffe4ff */
[----:B------:R-:W-:Y:S01]  /*16cad0*/  STL [R1+0x6ebc], R11 ;  /* 0x006ebc0b01007387 */ /* 0x000fe20000100800 */
[----:B------:R-:W-:Y:S01]  /*16cae0*/  IADD3 R7, P1, PT, R7, R252, RZ ;  /* 0x000000fc07077210 */ /* 0x000fe20007f3e0ff */
[----:B------:R-:W-:Y:S02]  /*16caf0*/  IMAD.MOV.U32 R5, RZ, RZ, R15 ;  /* 0x000000ffff057224 */ /* 0x000fe400078e000f */
[----:B------:R-:W-:Y:S01]  /*16cb00*/  STL [R1+0x6eb0], R15 ;  /* 0x006eb00f01007387 */ /* 0x000fe20000100800 */
[----:B------:R-:W-:-:S03]  /*16cb10*/  IADD3.X R13, PT, PT, R13, R0, RZ, P3, !PT ;  /* 0x000000000d0d7210 */ /* 0x000fc60001ffe4ff */
[----:B------:R-:W3:Y:S04]  /*16cb20*/  LDL.LU R16, [R1+0x6ee8] ;  /* 0x006ee80001107983 */ /* 0x000ee80000300800 */
[----:B------:R-:W-:Y:S01]  /*16cb30*/  STL [R1+0x6ec4], R7 ;  /* 0x006ec40701007387 */ /* 0x000fe20000100800 */
[----:B------:R-:W-:-:S03]  /*16cb40*/  IADD3.X R8, PT, PT, R8, R0, RZ, P1, !PT ;  /* 0x0000000008087210 */ /* 0x000fc60000ffe4ff */
[----:B------:R1:W-:Y:S04]  /*16cb50*/  LDGSTS.E [R3+0x1d200], desc[UR38][R4.64], P2 ;  /* 0x1d20000004037fae */ /* 0x0003e800091a1026 */
[----:B------:R4:W-:Y:S01]  /*16cb60*/  STL [R1+0x6eb8], R13 ;  /* 0x006eb80d01007387 */ /* 0x0009e20000100800 */
[----:B-1----:R-:W-:Y:S01]  /*16cb70*/  IMAD.MOV.U32 R4, RZ, RZ, R11 ;  /* 0x000000ffff047224 */ /* 0x002fe200078e000b */
[-C--:B------:R-:W-:Y:S01]  /*16cb80*/  IADD3 R19, P3, PT, R19, R252.reuse, RZ ;  /* 0x000000fc13137210 */ /* 0x080fe20007f7e0ff */
[----:B------:R-:W-:Y:S02]  /*16cb90*/  IMAD.MOV.U32 R5, RZ, RZ, R13 ;  /* 0x000000ffff057224 */ /* 0x000fe400078e000d */
[----:B----4-:R-:W4:Y:S01]  /*16cba0*/  LDL.LU R13, [R1+0x6ef4] ;  /* 0x006ef400010d7983 */ /* 0x010f220000300800 */
[----:B------:R-:W-:-:S03]  /*16cbb0*/  IADD3 R10, P1, PT, R10, R252, RZ ;  /* 0x000000fc0a0a7210 */ /* 0x000fc60007f3e0ff */
[----:B------:R-:W-:Y:S01]  /*16cbc0*/  STL [R1+0x6ecc], R19 ;  /* 0x006ecc1301007387 */ /* 0x000fe20000100800 */
[----:B------:R-:W-:-:S03]  /*16cbd0*/  IADD3.X R21, PT, PT, R21, R0, RZ, P3, !PT ;  /* 0x0000000015157210 */ /* 0x000fc60001ffe4ff */
[----:B------:R1:W-:Y:S04]  /*16cbe0*/  STL [R1+0x6ec0], R8 ;  /* 0x006ec00801007387 */ /* 0x0003e80000100800 */
[----:B------:R-:W4:Y:S04]  /*16cbf0*/  LDL.LU R14, [R1+0x6ef0] ;  /* 0x006ef000010e7983 */ /* 0x000f280000300800 */
[----:B------:R1:W-:Y:S04]  /*16cc00*/  LDGSTS.E [R3+0x1d280], desc[UR38][R4.64], P2 ;  /* 0x1d28000004037fae */ /* 0x0003e800091a1026 */
[----:B------:R-:W-:Y:S04]  /*16cc10*/  STL [R1+0x6ed4], R10 ;  /* 0x006ed40a01007387 */ /* 0x000fe80000100800 */
[----:B------:R-:W-:Y:S01]  /*16cc20*/  STL [R1+0x6ec8], R21 ;  /* 0x006ec81501007387 */ /* 0x000fe20000100800 */
[----:B-1----:R-:W-:-:S03]  /*16cc30*/  IMAD.MOV.U32 R4, RZ, RZ, R7 ;  /* 0x000000ffff047224 */ /* 0x002fc600078e0007 */
[----:B------:R-:W4:Y:S01]  /*16cc40*/  LDL.LU R15, [R1+0x6ef8] ;  /* 0x006ef800010f7983 */ /* 0x000f220000300800 */
[----:B------:R-:W-:-:S03]  /*16cc50*/  IMAD.MOV.U32 R5, RZ, RZ, R8 ;  /* 0x000000ffff057224 */ /* 0x000fc600078e0008 */
[----:B------:R-:W4:Y:S04]  /*16cc60*/  LDL.LU R11, [R1+0x6efc] ;  /* 0x006efc00010b7983 */ /* 0x000f280000300800 */
[----:B------:R-:W4:Y:S04]  /*16cc70*/  LDL.LU R7, [R1+0x6f04] ;  /* 0x006f040001077983 */ /* 0x000f280000300800 */
[----:B------:R1:W-:Y:S04]  /*16cc80*/  LDGSTS.E [R3+0x1d300], desc[UR38][R4.64], P2 ;  /* 0x1d30000004037fae */ /* 0x0003e800091a1026 */
[----:B------:R-:W4:Y:S01]  /*16cc90*/  LDL.LU R8, [R1+0x6f0c] ;  /* 0x006f0c0001087983 */ /* 0x000f220000300800 */
[----:B-1----:R-:W-:-:S02]  /*16cca0*/  IMAD.MOV.U32 R4, RZ, RZ, R19 ;  /* 0x000000ffff047224 */ /* 0x002fc400078e0013 */
[----:B------:R-:W-:-:S05]  /*16ccb0*/  IMAD.MOV.U32 R5, RZ, RZ, R21 ;  /* 0x000000ffff057224 */ /* 0x000fca00078e0015 */
[----:B------:R1:W-:Y:S02]  /*16ccc0*/  LDGSTS.E [R3+0x1d380], desc[UR38][R4.64], P2 ;  /* 0x1d38000004037fae */ /* 0x0003e400091a1026 */
[----:B-1----:R-:W-:Y:S01]  /*16ccd0*/  IMAD.MOV.U32 R4, RZ, RZ, R10 ;  /* 0x000000ffff047224 */ /* 0x002fe200078e000a */
[----:B------:R-:W-:-:S05]  /*16cce0*/  IADD3 R18, P3, PT, R18, R252, RZ ;  /* 0x000000fc12127210 */ /* 0x000fca0007f7e0ff */
[----:B------:R-:W-:Y:S01]  /*16ccf0*/  STL [R1+0x6edc], R18 ;  /* 0x006edc1201007387 */ /* 0x000fe20000100800 */
[----:B--2---:R-:W-:Y:S02]  /*16cd00*/  IADD3.X R12, PT, PT, R12, R0, RZ, P1, !PT ;  /* 0x000000000c0c7210 */ /* 0x004fe40000ffe4ff */
        /* <DEDUP_REMOVED lines=23> */
[----:B------:R3:W-:Y:S04]  /*16ce80*/  LDGSTS.E [R3+0x1d500], desc[UR38][R4.64], P2 ;  /* 0x1d50000004037fae */ /* 0x0007e800091a1026 */
[----:B------:R-:W2:Y:S01]  /*16ce90*/  LDL.LU R17, [R1+0x6034] ;  /* 0x0060340001117983 */ /* 0x000ea20000300800 */
[----:B----4-:R-:W-:-:S05]  /*16cea0*/  IADD3 R13, P1, PT, R13, R252, RZ ;  /* 0x000000fc0d0d7210 */ /* 0x010fca0007f3e0ff */
        /* <DEDUP_REMOVED lines=17> */
[----:B----4-:R-:W4:Y:S04]  /*16cfc0*/  LDL.LU R13, [R1+0x603c] ;  /* 0x00603c00010d7983 */ /* 0x010f280000300800 */
[----:B------:R-:W4:Y:S04]  /*16cfd0*/  LDL.LU R22, [R1+0x6044] ;  /* 0x0060440001167983 */ /* 0x000f280000300800 */
[----:B------:R-:W-:Y:S04]  /*16cfe0*/  STL [R1+0x6f0c], R8 ;  /* 0x006f0c0801007387 */ /* 0x000fe80000100800 */
[----:B-1----:R-:W4:Y:S04]  /*16cff0*/  LDL.LU R14, [R1+0x6050] ;  /* 0x00605000010e7983 */ /* 0x002f280000300800 */
[----:B------:R1:W-:Y:S02]  /*16d000*/  LDGSTS.E [R3+0x1d600], desc[UR38][R4.64], P2 ;  /* 0x1d60000004037fae */ /* 0x0003e400091a1026 */
[----:B-1----:R-:W-:Y:S01]  /*16d010*/  IMAD.MOV.U32 R4, RZ, RZ, R11 ;  /* 0x000000ffff047224 */ /* 0x002fe200078e000b */
[----:B------:R-:W-:-:S05]  /*16d020*/  MOV R5, R15 ;  /* 0x0000000f00057202 */ /* 0x000fca0000000f00 */
[----:B------:R1:W-:Y:S02]  /*16d030*/  LDGSTS.E [R3+0x1d680], desc[UR38][R4.64], P2 ;  /* 0x1d68000004037fae */ /* 0x0003e400091a1026 */
[----:B-1----:R-:W-:Y:S01]  /*16d040*/  IMAD.MOV.U32 R4, RZ, RZ, R7 ;  /* 0x000000ffff047224 */ /* 0x002fe200078e0007 */
[----:B------:R-:W-:-:S05]  /*16d050*/  IADD3.X R12, PT, PT, R12, R0, RZ, P1, !PT ;  /* 0x000000000c0c7210 */ /* 0x000fca0000ffe4ff */
[----:B------:R1:W-:Y:S01]  /*16d060*/  STL [R1+0x6f00], R12 ;  /* 0x006f000c01007387 */ /* 0x0003e20000100800 */
[----:B------:R-:W-:Y:S01]  /*16d070*/  IMAD.X R10, R10, 0x1, R0, P3 ;  /* 0x000000010a0a7824 */ /* 0x000fe200018e0600 */
[----:B------:R-:W-:-:S04]  /*16d080*/  IADD3 R19, P3, PT, R19, R252, RZ ;  /* 0x000000fc13137210 */ /* 0x000fc80007f7e0ff */
[----:B------:R1:W-:Y:S01]  /*16d090*/  STL [R1+0x6f08], R10 ;  /* 0x006f080a01007387 */ /* 0x0003e20000100800 */
[----:B------:R-:W-:-:S03]  /*16d0a0*/  IMAD.MOV.U32 R5, RZ, RZ, R12 ;  /* 0x000000ffff057224 */ /* 0x000fc600078e000c */
[----:B------:R-:W4:Y:S04]  /*16d0b0*/  LDL.LU R11, [R1+0x6058] ;  /* 0x00605800010b7983 */ /* 0x000f280000300800 */
[----:B------:R1:W-:Y:S04]  /*16d0c0*/  STL [R1+0x6030], R19 ;  /* 0x0060301301007387 */ /* 0x0003e80000100800 */
[----:B------:R-:W4:Y:S04]  /*16d0d0*/  LDL.LU R15, [R1+0x604c] ;  /* 0x00604c00010f7983 */ /* 0x000f280000300800 */
[----:B------:R-:W4:Y:S01]  /*16d0e0*/  LDL.LU R7, [R1+0x6060] ;  /* 0x0060600001077983 */ /* 0x000f220000300800 */
[----:B--2---:R-:W-:-:S03]  /*16d0f0*/  IADD3.X R20, PT, PT, R20, R0, RZ, P3, !PT ;  /* 0x0000000014147210 */ /* 0x004fc60001ffe4ff */
[----:B------:R2:W-:Y:S04]  /*16d100*/  LDGSTS.E [R3+0x1d700], desc[UR38][R4.64], P2 ;  /* 0x1d70000004037fae */ /* 0x0005e800091a1026 */
[----:B-1----:R-:W4:Y:S04]  /*16d110*/  LDL.LU R12, [R1+0x6054] ;  /* 0x00605400010c7983 */ /* 0x002f280000300800 */
[----:B------:R-:W-:Y:S01]  /*16d120*/  STL [R1+0x602c], R20 ;  /* 0x00602c1401007387 */ /* 0x000fe20000100800 */
[----:B--2---:R-:W-:-:S03]  /*16d130*/  IMAD.MOV.U32 R4, RZ, RZ, R8 ;  /* 0x000000ffff047224 */ /* 0x004fc600078e0008 */
[----:B------:R-:W2:Y:S01]  /*16d140*/  LDL.LU R8, [R1+0x605c] ;  /* 0x00605c0001087983 */ /* 0x000ea20000300800 */
[----:B------:R-:W-:Y:S01]  /*16d150*/  IADD3 R9, P3, PT, R9, R252, RZ ;  /* 0x000000fc09097210 */ /* 0x000fe20007f7e0ff */
[----:B------:R-:W-:-:S04]  /*16d160*/  IMAD.MOV.U32 R5, RZ, RZ, R10 ;  /* 0x000000ffff057224 */ /* 0x000fc800078e000a */
[----:B------:R1:W-:Y:S04]  /*16d170*/  STL [R1+0x6038], R9 ;  /* 0x0060380901007387 */ /* 0x0003e80000100800 */
[----:B------:R-:W2:Y:S04]  /*16d180*/  LDL.LU R18, [R1+0x6068] ;  /* 0x0060680001127983 */ /* 0x000ea80000300800 */
[----:B------:R-:W2:Y:S04]  /*16d190*/  LDL.LU R10, [R1+0x6070] ;  /* 0x00607000010a7983 */ /* 0x000ea80000300800 */
[----:B------:R-:W2:Y:S01]  /*16d1a0*/  LDL.LU R21, [R1+0x6064] ;  /* 0x0060640001157983 */ /* 0x000ea20000300800 */
        /* <DEDUP_REMOVED lines=18> */
[-C--:B----4-:R-:W-:Y:S02]  /*16d2d0*/  IADD3.X R13, PT, PT, R13, R0.reuse, RZ, P2, !PT ;  /* 0x000000000d0d7210 */ /* 0x090fe400017fe4ff */
[----:B------:R-:W-:-:S03]  /*16d2e0*/  IADD3.X R22, PT, PT, R22, R0, RZ, P3, !PT ;  /* 0x0000000016167210 */ /* 0x000fc60001ffe4ff */
[----:B------:R4:W-:Y:S01]  /*16d2f0*/  STL [R1+0x603c], R13 ;  /* 0x00603c0d01007387 */ /* 0x0009e20000100800 */
[----:B-1----:R-:W-:Y:S02]  /*16d300*/  IMAD.MOV.U32 R4, RZ, RZ, R6 ;  /* 0x000000ffff047224 */ /* 0x002fe400078e0006 */
[----:B------:R-:W-:Y:S01]  /*16d310*/  IMAD.MOV.U32 R5, RZ, RZ, R13 ;  /* 0x000000ffff057224 */ /* 0x000fe200078e000d */
[----:B------:R-:W3:Y:S01]  /*16d320*/  LDL.LU R9, [R1+0x6080] ;  /* 0x0060800001097983 */ /* 0x000ee20000300800 */
[----:B------:R-:W-:-:S03]  /*16d330*/  IADD3 R14, P2, PT, R14, R252, RZ ;  /* 0x000000fc0e0e7210 */ /* 0x000fc60007f5e0ff */
[----:B------:R1:W-:Y:S04]  /*16d340*/  LDGSTS.E [R3+0x1f100], desc[UR38][R4.64], P1 ;  /* 0x1f10000004037fae */ /* 0x0003e800089a1026 */
[----:B----4-:R-:W4:Y:S04]  /*16d350*/  LDL.LU R13, [R1+0x606c] ;  /* 0x00606c00010d7983 */ /* 0x010f280000300800 */
[----:B------:R-:W-:Y:S04]  /*16d360*/  STL [R1+0x6050], R14 ;  /* 0x0060500e01007387 */ /* 0x000fe80000100800 */
[----:B------:R-:W-:Y:S01]  /*16d370*/  STL [R1+0x6044], R22 ;  /* 0x0060441601007387 */ /* 0x000fe20000100800 */
[----:B-1----:R-:W-:-:S02]  /*16d380*/  IMAD.MOV.U32 R4, RZ, RZ, R16 ;  /* 0x000000ffff047224 */ /* 0x002fc400078e0010 */
[----:B------:R-:W-:Y:S01]  /*16d390*/  IMAD.MOV.U32 R5, RZ, RZ, R22 ;  /* 0x000000ffff057224 */ /* 0x000fe200078e0016 */
[----:B------:R-:W4:Y:S04]  /*16d3a0*/  LDL.LU R20, [R1+0x6074] ;  /* 0x0060740001147983 */ /* 0x000f280000300800 */
[----:B------:R-:W4:Y:S04]  /*16d3b0*/  LDL.LU R17, [R1+0x607c] ;  /* 0x00607c0001117983 */ /* 0x000f280000300800 */
[----:B------:R-:W4:Y:S04]  /*16d3c0*/  LDL.LU R6, [R1+0x6088] ;  /* 0x0060880001067983 */ /* 0x000f280000300800 */
        /* <DEDUP_REMOVED lines=8> */
[----:B------:R-:W4:Y:S01]  /*16d450*/  LDL.LU R16, [R1+0x6084] ;  /* 0x0060840001107983 */ /* 0x000f220000300800 */
        /* <DEDUP_REMOVED lines=8> */
[----:B------:R-:W-:-:S03]  /*16d4e0*/  IADD3 R10, P2, PT, R10, R252, RZ ;  /* 0x000000fc0a0a7210 */ /* 0x000fc60007f5e0ff */
[----:B------:R-:W-:Y:S01]  /*16d4f0*/  STL [R1+0x6068], R18 ;  /* 0x0060681201007387 */ /* 0x000fe20000100800 */
[----:B------:R-:W-:-:S03]  /*16d500*/  IADD3.X R21, PT, PT, R21, R0, RZ, P3, !PT ;  /* 0x0000000015157210 */ /* 0x000fc60001ffe4ff */
[----:B------:R1:W-:Y:S01]  /*16d510*/  STL [R1+0x605c], R8 ;  /* 0x00605c0801007387 */ /* 0x0003e20000100800 */
[----:B------:R-:W-:-:S03]  /*16d520*/  IMAD.MOV.U32 R4, RZ, RZ, R11 ;  /* 0x000000ffff047224 */ /* 0x000fc600078e000b */
[----:B------:R-:W2:Y:S04]  /*16d530*/  LDL.LU R14, [R1+0x608c] ;  /* 0x00608c00010e7983 */ /* 0x000ea80000300800 */
[----:B------:R-:W-:Y:S04]  /*16d540*/  STL [R1+0x6070], R10 ;  /* 0x0060700a01007387 */ /* 0x000fe80000100800 */
[----:B------:R-:W-:Y:S04]  /*16d550*/  STL [R1+0x6064], R21 ;  /* 0x0060641501007387 */ /* 0x000fe80000100800 */
[----:B------:R-:W2:Y:S04]  /*16d560*/  LDL.LU R15, [R1+0x6094] ;  /* 0x00609400010f7983 */ /* 0x000ea80000300800 */
[----:B------:R-:W2:Y:S04]  /*16d570*/  LDL.LU R11, [R1+0x6098] ;  /* 0x00609800010b7983 */ /* 0x000ea80000300800 */
[----:B------:R1:W-:Y:S02]  /*16d580*/  LDGSTS.E [R3+0x1f280], desc[UR38][R4.64], P1 ;  /* 0x1f28000004037fae */ /* 0x0003e400089a1026 */
[----:B-1----:R-:W-:-:S02]  /*16d590*/  IMAD.MOV.U32 R4, RZ, RZ, R7 ;  /* 0x000000ffff047224 */ /* 0x002fc400078e0007 */
[----:B------:R-:W2:Y:S01]  /*16d5a0*/  LDL.LU R7, [R1+0x60a0] ;  /* 0x0060a00001077983 */ /* 0x000ea20000300800 */
[----:B------:R-:W-:-:S03]  /*16d5b0*/  IMAD.MOV.U32 R5, RZ, RZ, R8 ;  /* 0x000000ffff057224 */ /* 0x000fc600078e0008 */
[----:B------:R-:W2:Y:S01]  /*16d5c0*/  LDL.LU R8, [R1+0x60a8] ;  /* 0x0060a80001087983 */ /* 0x000ea20000300800 */
[----:B---3--:R-:W-:-:S03]  /*16d5d0*/  IADD3 R19, P3, PT, R19, R252, RZ ;  /* 0x000000fc13137210 */ /* 0x008fc60007f7e0ff */
[----:B------:R1:W-:Y:S04]  /*16d5e0*/  LDGSTS.E [R3+0x1f300], desc[UR38][R4.64], P1 ;  /* 0x1f30000004037fae */ /* 0x0003e800089a1026 */
[----:B------:R-:W-:Y:S01]  /*16d5f0*/  STL [R1+0x6078], R19 ;  /* 0x0060781301007387 */ /* 0x000fe20000100800 */
[----:B-1----:R-:W-:Y:S02]  /*16d600*/  IMAD.MOV.U32 R4, RZ, RZ, R18 ;  /* 0x000000ffff047224 */ /* 0x002fe400078e0012 */
[----:B------:R-:W-:-:S05]  /*16d610*/  IMAD.MOV.U32 R5, RZ, RZ, R21 ;  /* 0x000000ffff057224 */ /* 0x000fca00078e0015 */
[----:B------:R1:W-:Y:S01]  /*16d620*/  LDGSTS.E [R3+0x1f380], desc[UR38][R4.64], P1 ;  /* 0x1f38000004037fae */ /* 0x0003e200089a1026 */
[----:B----4-:R-:W-:Y:S02]  /*16d630*/  IADD3.X R13, PT, PT, R13, R0, RZ, P2, !PT ;  /* 0x000000000d0d7210 */ /* 0x010fe400017fe4ff */
[----:B------:R-:W-:-:S03]  /*16d640*/  IADD3 R9, P2, PT, R9, R252, RZ ;  /* 0x000000fc09097210 */ /* 0x000fc60007f5e0ff */
[----:B------:R3:W-:Y:S01]  /*16d650*/  STL [R1+0x606c], R13 ;  /* 0x00606c0d01007387 */ /* 0x0007e20000100800 */
[----:B-1----:R-:W-:Y:S02]  /*16d660*/  MOV R5, R13 ;  /* 0x0000000d00057202 */ /* 0x002fe40000000f00 */
[----:B------:R-:W-:Y:S01]  /*16d670*/  IADD3.X R20, PT, PT, R20, R0, RZ, P3, !PT ;  /* 0x0000000014147210 */ /* 0x000fe20001ffe4ff */
[----:B------:R-:W-:Y:S01]  /*16d680*/  STL [R1+0x6080], R9 ;  /* 0x0060800901007387 */ /* 0x000fe20000100800 */
[----:B------:R-:W-:-:S03]  /*16d690*/  IMAD.X R17, R17, 0x1, R0, P2 ;  /* 0x0000000111117824 */ /* 0x000fc600010e0600 */
        /* <DEDUP_REMOVED lines=21> */
[----:B----4-:R-:W4:Y:S04]  /*16d7f0*/  LDL.LU R17, [R1+0x6234] ;  /* 0x0062340001117983 */ /* 0x010f280000300800 */
[----:B------:R1:W-:Y:S01]  /*16d800*/  LDGSTS.E [R3+0x1f580], desc[UR38][R4.64], P1 ;  /* 0x1f58000004037fae */ /* 0x0003e200089a1026 */
[----:B--2---:R-:W-:-:S05]  /*16d810*/  IADD3 R12, P2, PT, R12, R252, RZ ;  /* 0x000000fc0c0c7210 */ /* 0x004fca0007f5e0ff */
[----:B------:R2:W-:Y:S04]  /*16d820*/  STL [R1+0x6090], R12 ;  /* 0x0060900c01007387 */ /* 0x0005e80000100800 */
[----:B------:R-:W4:Y:S04]  /*16d830*/  LDL.LU R6, [R1+0x6240] ;  /* 0x0062400001067983 */ /* 0x000f280000300800 */
[----:B-1----:R-:W4:Y:S01]  /*16d840*/  LDL.LU R16, [R1+0x6248] ;  /* 0x0062480001107983 */ /* 0x002f220000300800 */
[----:B------:R-:W-:Y:S02]  /*16d850*/  IMAD.X R14, R14, 0x1, R0, P2 ;  /* 0x000000010e0e7824 */ /* 0x000fe400010e0600 */
        /* <DEDUP_REMOVED lines=15> */
[----:B-1----:R-:W2:Y:S01]  /*16d950*/  LDL.LU R14, [R1+0x6250] ;  /* 0x00625000010e7983 */ /* 0x002ea20000300800 */
[----:B------:R-:W-:Y:S01]  /*16d960*/  USEL UR10, URZ, 0x4, !UP1 ;  /* 0x00000004ff0a7887 */ /* 0x000fe2000c800000 */
[----:B------:R-:W-:Y:S01]  /*16d970*/  IMAD.MOV.U32 R4, RZ, RZ, R11 ;  /* 0x000000ffff047224 */ /* 0x000fe200078e000b */
        /* <DEDUP_REMOVED lines=12> */
[----:B------:R-:W2:Y:S04]  /*16da40*/  LDL.LU R11, [R1+0x6258] ;  /* 0x00625800010b7983 */ /* 0x000ea80000300800 */
        /* <DEDUP_REMOVED lines=19> */
[----:B----4-:R-:W-:-:S05]  /*16db80*/  IADD3.X R17, PT, PT, R17, R0, RZ, P3, !PT ;  /* 0x0000000011117210 */ /* 0x010fca0001ffe4ff */
        /* <DEDUP_REMOVED lines=8> */
[----:B-1----:R-:W-:Y:S01]  /*16dc10*/  IMAD.MOV.U32 R4, RZ, RZ, R6 ;  /* 0x000000ffff047224 */ /* 0x002fe200078e0006 */
[----:B--2---:R-:W-:-:S02]  /*16dc20*/  IADD3.X R12, PT, PT, R12, R0, RZ, P1, !PT ;  /* 0x000000000c0c7210 */ /* 0x004fc40000ffe4ff */
[----:B------:R-:W-:-:S03]  /*16dc30*/  IADD3.X R22, PT, PT, R22, R0, RZ, P3, !PT ;  /* 0x0000000016167210 */ /* 0x000fc60001ffe4ff */
        /* <DEDUP_REMOVED lines=11> */
[----:B------:R-:W-:-:S02]  /*16dcf0*/  IMAD.MOV.U32 R4, RZ, RZ, R16 ;  /* 0x000000ffff047224 */ /* 0x000fc400078e0010 */
        /* <DEDUP_REMOVED lines=14> */
[----:B------:R1:W-:Y:S02]  /*16dde0*/  STL [R1+0x6254], R13 ;  /* 0x0062540d01007387 */ /* 0x0003e40000100800 */
[----:B-1----:R-:W-:Y:S01]  /*16ddf0*/  IMAD.MOV.U32 R4, RZ, RZ, R11 ;  /* 0x000000ffff047224 */ /* 0x002fe200078e000b */
[-C--:B------:R-:W-:Y:S01]  /*16de00*/  IADD3 R19, P3, PT, R19, R252.reuse, RZ ;  /* 0x000000fc13137210 */ /* 0x080fe20007f7e0ff */
[----:B------:R-:W-:Y:S02]  /*16de10*/  IMAD.MOV.U32 R5, RZ, RZ, R13 ;  /* 0x000000ffff057224 */ /* 0x000fe400078e000d */
[----:B------:R-:W3:Y:S01]  /*16de20*/  LDL.LU R13, [R1+0x6290] ;  /* 0x00629000010d7983 */ /* 0x000ee20000300800 */
[----:B------:R-:W-:-:S03]  /*16de30*/  IADD3 R10, P1, PT, R10, R252, RZ ;  /* 0x000000fc0a0a7210 */ /* 0x000fc60007f3e0ff */
[----:B------:R-:W-:Y:S01]  /*16de40*/  STL [R1+0x6268], R19 ;  /* 0x0062681301007387 */ /* 0x000fe20000100800 */
[----:B------:R-:W-:-:S03]  /*16de50*/  IADD3.X R21, PT, PT, R21, R0, RZ, P3, !PT ;  /* 0x0000000015157210 */ /* 0x000fc60001ffe4ff */
        /* <DEDUP_REMOVED lines=16> */
[----:B----4-:R-:W-:-:S05]  /*16df60*/  IADD3 R18, P3, PT, R18, R252, RZ ;  /* 0x000000fc12127210 */ /* 0x010fca0007f7e0ff */
        /* <DEDUP_REMOVED lines=27> */
[----:B------:R-:W-:-:S05]  /*16e120*/  IADD3 R13, P1, PT, R13, R252, RZ ;  /* 0x000000fc0d0d7210 */ /* 0x000fca0007f3e0ff */
        /* <DEDUP_REMOVED lines=295> */
[----:B----4-:R-:W-:Y:S02]  /*16f3a0*/  IADD3 R13, P1, PT, R13, R252, RZ ;  /* 0x000000fc0d0d7210 */ /* 0x010fe40007f3e0ff */
[----:B---3--:R-:W-:Y:S01]  /*16f3b0*/  MOV R4, R6 ;  /* 0x0000000600047202 */ /* 0x008fe20000000f00 */
[----:B------:R-:W-:-:S02]  /*16f3c0*/  IMAD.MOV.U32 R5, RZ, RZ, R16 ;  /* 0x000000ffff057224 */ /* 0x000fc400078e0010 */
[----:B------:R-:W-:Y:S04]  /*16f3d0*/  STL [R1+0x6850], R13 ;  /* 0x0068500d01007387 */ /* 0x000fe80000100800 */
[----:B------:R-:W3:Y:S01]  /*16f3e0*/  LDL.LU R6, [R1+0x6980] ;  /* 0x0069800001067983 */ /* 0x000ee20000300800 */
[----:B------:R-:W-:-:S03]  /*16f3f0*/  IMAD.X R15, R15, 0x1, R0, P1 ;  /* 0x000000010f0f7824 */ /* 0x000fc600008e0600 */
[----:B-1----:R-:W4:Y:S04]  /*16f400*/  LDL.LU R16, [R1+0x6988] ;  /* 0x0069880001107983 */ /* 0x002f280000300800 */
        /* <DEDUP_REMOVED lines=11> */
[----:B-1----:R-:W4:Y:S04]  /*16f4c0*/  LDL.LU R15, [R1+0x697c] ;  /* 0x00697c00010f7983 */ /* 0x002f280000300800 */
[----:B------:R-:W4:Y:S04]  /*16f4d0*/  LDL.LU R22, [R1+0x6984] ;  /* 0x0069840001167983 */ /* 0x000f280000300800 */
[----:B------:R-:W-:Y:S04]  /*16f4e0*/  STL [R1+0x6868], R8 ;  /* 0x0068680801007387 */ /* 0x000fe80000100800 */
[----:B------:R-:W4:Y:S04]  /*16f4f0*/  LDL.LU R13, [R1+0x6990] ;  /* 0x00699000010d7983 */ /* 0x000f280000300800 */
        /* <DEDUP_REMOVED lines=36> */
[----:B----4-:R-:W-:-:S03]  /*16f740*/  IADD3 R16, P3, PT, R16, R252, RZ ;  /* 0x000000fc10107210 */ /* 0x010fc60007f7e0ff */
        /* <DEDUP_REMOVED lines=8> */
[-C--:B------:R-:W-:Y:S01]  /*16f7d0*/  IADD3.X R15, PT, PT, R15, R0.reuse, RZ, P2, !PT ;  /* 0x000000000f0f7210 */ /* 0x080fe200017fe4ff */
[----:B-1----:R-:W-:Y:S01]  /*16f7e0*/  IMAD.MOV.U32 R4, RZ, RZ, R6 ;  /* 0x000000ffff047224 */ /* 0x002fe200078e0006 */
[----:B------:R-:W-:-:S03]  /*16f7f0*/  IADD3.X R22, PT, PT, R22, R0, RZ, P3, !PT ;  /* 0x0000000016167210 */ /* 0x000fc60001ffe4ff */
[----:B------:R1:W-:Y:S01]  /*16f800*/  STL [R1+0x697c], R15 ;  /* 0x00697c0f01007387 */ /* 0x0003e20000100800 */
[----:B------:R-:W-:-:S03]  /*16f810*/  IMAD.MOV.U32 R5, RZ, RZ, R15 ;  /* 0x000000ffff057224 */ /* 0x000fc600078e000f */
[----:B------:R-:W4:Y:S01]  /*16f820*/  LDL.LU R9, [R1+0x69c0] ;  /* 0x0069c00001097983 */ /* 0x000f220000300800 */
[----:B------:R-:W-:-:S03]  /*16f830*/  IADD3 R13, P2, PT, R13, R252, RZ ;  /* 0x000000fc0d0d7210 */ /* 0x000fc60007f5e0ff */
[----:B------:R1:W-:Y:S04]  /*16f840*/  LDGSTS.E [R3+0x27100], desc[UR38][R4.64], P1 ;  /* 0x2710000004037fae */ /* 0x0003e800089a1026 */
[----:B-1----:R-:W4:Y:S04]  /*16f850*/  LDL.LU R15, [R1+0x69ac] ;  /* 0x0069ac00010f7983 */ /* 0x002f280000300800 */
[----:B------:R-:W-:Y:S04]  /*16f860*/  STL [R1+0x6990], R13 ;  /* 0x0069900d01007387 */ /* 0x000fe80000100800 */
[----:B------:R-:W-:Y:S01]  /*16f870*/  STL [R1+0x6984], R22 ;  /* 0x0069841601007387 */ /* 0x000fe20000100800 */
[----:B------:R-:W-:-:S02]  /*16f880*/  IMAD.MOV.U32 R4, RZ, RZ, R16 ;  /* 0x000000ffff047224 */ /* 0x000fc400078e0010 */
        /* <DEDUP_REMOVED lines=11> */
[----:B------:R1:W-:Y:S04]  /*16f940*/  STL [R1+0x698c], R14 ;  /* 0x00698c0e01007387 */ /* 0x0003e80000100800 */
[----:B------:R2:W-:Y:S01]  /*16f950*/  LDGSTS.E [R3+0x27200], desc[UR38][R4.64], P1 ;  /* 0x2720000004037fae */ /* 0x0005e200089a1026 */
[----:B------:R-:W-:-:S03]  /*16f960*/  IADD3.X R12, PT, PT, R12, R0, RZ, P3, !PT ;  /* 0x000000000c0c7210 */ /* 0x000fc60001ffe4ff */
[----:B-1----:R-:W4:Y:S04]  /*16f970*/  LDL.LU R14, [R1+0x69c4] ;  /* 0x0069c400010e7983 */ /* 0x002f280000300800 */
[----:B------:R-:W-:Y:S01]  /*16f980*/  STL [R1+0x69a0], R7 ;  /* 0x0069a00701007387 */ /* 0x000fe20000100800 */
[----:B--2---:R-:W-:Y:S01]  /*16f990*/  IADD3.X R8, PT, PT, R8, R0, RZ, P2, !PT ;  /* 0x0000000008087210 */ /* 0x004fe200017fe4ff */
[----:B------:R-:W-:Y:S02]  /*16f9a0*/  IMAD.MOV.U32 R4, RZ, RZ, R11 ;  /* 0x000000ffff047224 */ /* 0x000fe400078e000b */
[----:B------:R1:W-:Y:S01]  /*16f9b0*/  STL [R1+0x6994], R12 ;  /* 0x0069940c01007387 */ /* 0x0003e20000100800 */
[----:B------:R-:W-:-:S03]  /*16f9c0*/  IMAD.MOV.U32 R5, RZ, RZ, R12 ;  /* 0x000000ffff057224 */ /* 0x000fc600078e000c */
[----:B------:R-:W2:Y:S04]  /*16f9d0*/  LDL.LU R11, [R1+0x69d0] ;  /* 0x0069d000010b7983 */ /* 0x000ea80000300800 */
[----:B------:R1:W-:Y:S01]  /*16f9e0*/  LDGSTS.E [R3+0x27280], desc[UR38][R4.64], P1 ;  /* 0x2728000004037fae */ /* 0x0003e200089a1026 */
[-C--:B------:R-:W-:Y:S02]  /*16f9f0*/  IADD3 R17, P3, PT, R17, R252.reuse, RZ ;  /* 0x000000fc11117210 */ /* 0x080fe40007f7e0ff */
[----:B------:R-:W-:-:S03]  /*16fa00*/  IADD3 R10, P2, PT, R10, R252, RZ ;  /* 0x000000fc0a0a7210 */ /* 0x000fc60007f5e0ff */
[----:B------:R-:W-:Y:S01]  /*16fa10*/  STL [R1+0x69a8], R17 ;  /* 0x0069a81101007387 */ /* 0x000fe20000100800 */
[----:B------:R-:W-:-:S03]  /*16fa20*/  IADD3.X R21, PT, PT, R21, R0, RZ, P3, !PT ;  /* 0x0000000015157210 */ /* 0x000fc60001ffe4ff */
[----:B------:R1:W-:Y:S04]  /*16fa30*/  STL [R1+0x699c], R8 ;  /* 0x00699c0801007387 */ /* 0x0003e80000100800 */
[----:B-1----:R-:W2:Y:S04]  /*16fa40*/  LDL.LU R12, [R1+0x69cc] ;  /* 0x0069cc00010c7983 */ /* 0x002ea80000300800 */
[----:B------:R-:W-:Y:S04]  /*16fa50*/  STL [R1+0x69b0], R10 ;  /* 0x0069b00a01007387 */ /* 0x000fe80000100800 */
[----:B------:R-:W-:Y:S01]  /*16fa60*/  STL [R1+0x69a4], R21 ;  /* 0x0069a41501007387 */ /* 0x000fe20000100800 */
[----:B------:R-:W-:-:S03]  /*16fa70*/  IMAD.MOV.U32 R4, RZ, RZ, R7 ;  /* 0x000000ffff047224 */ /* 0x000fc600078e0007 */
[----:B------:R-:W2:Y:S04]  /*16fa80*/  LDL.LU R16, [R1+0x69d4] ;  /* 0x0069d40001107983 */ /* 0x000ea80000300800 */
[----:B------:R-:W2:Y:S01]  /*16fa90*/  LDL.LU R13, [R1+0x69d8] ;  /* 0x0069d800010d7983 */ /* 0x000ea20000300800 */
[----:B------:R-:W-:-:S03]  /*16faa0*/  IMAD.MOV.U32 R5, RZ, RZ, R8 ;  /* 0x000000ffff057224 */ /* 0x000fc600078e0008 */
[----:B------:R-:W2:Y:S04]  /*16fab0*/  LDL.LU R7, [R1+0x69e0] ;  /* 0x0069e00001077983 */ /* 0x000ea80000300800 */
[----:B------:R-:W2:Y:S04]  /*16fac0*/  LDL.LU R8, [R1+0x69e8] ;  /* 0x0069e80001087983 */ /* 0x000ea80000300800 */
[----:B------:R1:W-:Y:S01]  /*16fad0*/  LDGSTS.E [R3+0x27300], desc[UR38][R4.64], P1 ;  /* 0x2730000004037fae */ /* 0x0003e200089a1026 */
[----:B---3--:R-:W-:-:S05]  /*16fae0*/  IADD3 R19, P3, PT, R19, R252, RZ ;  /* 0x000000fc13137210 */ /* 0x008fca0007f7e0ff */
[----:B------:R-:W-:Y:S01]  /*16faf0*/  STL [R1+0x69b8], R19 ;  /* 0x0069b81301007387 */ /* 0x000fe20000100800 */
[----:B-1----:R-:W-:Y:S02]  /*16fb00*/  IMAD.MOV.U32 R4, RZ, RZ, R17 ;  /* 0x000000ffff047224 */ /* 0x002fe400078e0011 */
[----:B------:R-:W-:-:S05]  /*16fb10*/  IMAD.MOV.U32 R5, RZ, RZ, R21 ;  /* 0x000000ffff057224 */ /* 0x000fca00078e0015 */
[----:B------:R1:W-:Y:S02]  /*16fb20*/  LDGSTS.E [R3+0x27380], desc[UR38][R4.64], P1 ;  /* 0x2738000004037fae */ /* 0x0003e400089a1026 */
[----:B-1----:R-:W-:Y:S01]  /*16fb30*/  IMAD.MOV.U32 R4, RZ, RZ, R10 ;  /* 0x000000ffff047224 */ /* 0x002fe200078e000a */
[----:B----4-:R-:W-:Y:S02]  /*16fb40*/  IADD3.X R15, PT, PT, R15, R0, RZ, P2, !PT ;  /* 0x000000000f0f7210 */ /* 0x010fe400017fe4ff */
[----:B------:R-:W-:Y:S02]  /*16fb50*/  IADD3 R9, P2, PT, R9, R252, RZ ;  /* 0x000000fc09097210 */ /* 0x000fe40007f5e0ff */
[----:B------:R-:W-:Y:S01]  /*16fb60*/  MOV R5, R15 ;  /* 0x0000000f00057202 */ /* 0x000fe20000000f00 */
[----:B------:R1:W-:Y:S01]  /*16fb70*/  STL [R1+0x69ac], R15 ;  /* 0x0069ac0f01007387 */ /* 0x0003e20000100800 */
[----:B------:R-:W-:-:S03]  /*16fb80*/  IADD3.X R20, PT, PT, R20, R0, RZ, P3, !PT ;  /* 0x0000000014147210 */ /* 0x000fc60001ffe4ff */
[----:B------:R-:W-:Y:S01]  /*16fb90*/  STL [R1+0x69c0], R9 ;  /* 0x0069c00901007387 */ /* 0x000fe20000100800 */
[----:B------:R-:W-:-:S03]  /*16fba0*/  IMAD.X R18, R18, 0x1, R0, P2 ;  /* 0x0000000112127824 */ /* 0x000fc600010e0600 */
[----:B------:R-:W-:Y:S01]  /*16fbb0*/  STL [R1+0x69b4], R20 ;  /* 0x0069b41401007387 */ /* 0x000fe20000100800 */
[----:B------:R-:W-:-:S03]  /*16fbc0*/  IADD3 R6, P3, PT, R6, R252, RZ ;  /* 0x000000fc06067210 */ /* 0x000fc60007f7e0ff */
[----:B-1----:R-:W3:Y:S04]  /*16fbd0*/  LDL.LU R15, [R1+0x69dc] ;  /* 0x0069dc00010f7983 */ /* 0x002ee80000300800 */
        /* <DEDUP_REMOVED lines=9> */
[----:B------:R-:W-:Y:S02]  /*16fc70*/  IMAD.MOV.U32 R5, RZ, RZ, R18 ;  /* 0x000000ffff057224 */ /* 0x000fe400078e0012 */
[----:B------:R-:W4:Y:S04]  /*16fc80*/  LDL.LU R18, [R1+0x6aec] ;  /* 0x006aec0001127983 */ /* 0x000f280000300800 */
[----:B------:R-:W4:Y:S04]  /*16fc90*/  LDL.LU R9, [R1+0x6af8] ;  /* 0x006af80001097983 */ /* 0x000f280000300800 */
[----:B------:R1:W-:Y:S02]  /*16fca0*/  LDGSTS.E [R3+0x27500], desc[UR38][R4.64], P1 ;  /* 0x2750000004037fae */ /* 0x0003e400089a1026 */
[----:B-1----:R-:W-:-:S02]  /*16fcb0*/  MOV R4, R6 ;  /* 0x0000000600047202 */ /* 0x002fc40000000f00 */
[----:B------:R-:W-:-:S05]  /*16fcc0*/  IADD3.X R14, PT, PT, R14, R0, RZ, P3, !PT ;  /* 0x000000000e0e7210 */ /* 0x000fca0001ffe4ff */
[----:B------:R1:W-:Y:S01]  /*16fcd0*/  STL [R1+0x69c4], R14 ;  /* 0x0069c40e01007387 */ /* 0x0003e20000100800 */
[----:B------:R-:W-:-:S05]  /*16fce0*/  IMAD.MOV.U32 R5, RZ, RZ, R14 ;  /* 0x000000ffff057224 */ /* 0x000fca00078e000e */
[----:B------:R2:W-:Y:S02]  /*16fcf0*/  LDGSTS.E [R3+0x27580], desc[UR38][R4.64], P1 ;  /* 0x2758000004037fae */ /* 0x0005e400089a1026 */
[----:B--2---:R-:W-:Y:S02]  /*16fd00*/  IADD3 R11, P2, PT, R11, R252, RZ ;  /* 0x000000fc0b0b7210 */ /* 0x004fe40007f5e0ff */
[----:B-1----:R-:W2:Y:S04]  /*16fd10*/  LDL.LU R14, [R1+0x6af4] ;  /* 0x006af400010e7983 */ /* 0x002ea80000300800 */
[----:B------:R1:W-:Y:S04]  /*16fd20*/  STL [R1+0x69d0], R11 ;  /* 0x0069d00b01007387 */ /* 0x0003e80000100800 */
[----:B------:R-:W2:Y:S04]  /*16fd30*/  LDL.LU R6, [R1+0x6b00] ;  /* 0x006b000001067983 */ /* 0x000ea80000300800 */
[----:B------:R-:W2:Y:S01]  /*16fd40*/  LDL.LU R20, [R1+0x6b08] ;  /* 0x006b080001147983 */ /* 0x000ea20000300800 */
[----:B------:R-:W-:-:S02]  /*16fd50*/  IMAD.X R12, R12, 0x1, R0, P2 ;  /* 0x000000010c0c7824 */ /* 0x000fc400010e0600 */
[----:B------:R-:W-:Y:S02]  /*16fd60*/  IMAD.MOV.U32 R4, RZ, RZ, R11 ;  /* 0x000000ffff047224 */ /* 0x000fe400078e000b */
[----:B------:R-:W-:Y:S01]  /*16fd70*/  IMAD.MOV.U32 R5, RZ, RZ, R12 ;  /* 0x000000ffff057224 */ /* 0x000fe200078e000c */
[----:B------:R-:W-:-:S04]  /*16fd80*/  UISETP.GT.AND UP1, UPT, UR19, 0x52, UPT ;  /* 0x000000521300788c */ /* 0x000fc8000bf24270 */
[----:B------:R1:W-:Y:S01]  /*16fd90*/  LDGSTS.E [R3+0x27600], desc[UR38][R4.64], P1 ;  /* 0x2760000004037fae */ /* 0x0003e200089a1026 */
[-C--:B------:R-:W-:Y:S02]  /*16fda0*/  IADD3 R13, P3, PT, R13, R252.reuse, RZ ;  /* 0x000000fc0d0d7210 */ /* 0x080fe40007f7e0ff */
[----:B------:R-:W-:Y:S02]  /*16fdb0*/  IADD3 R7, P2, PT, R7, R252, RZ ;  /* 0x000000fc07077210 */ /* 0x000fe40007f5e0ff */
[----:B------:R-:W-:Y:S01]  /*16fdc0*/  IADD3.X R16, PT, PT, R16, R0, RZ, P3, !PT ;  /* 0x0000000010107210 */ /* 0x000fe20001ffe4ff */
[----:B------:R-:W-:Y:S01]  /*16fdd0*/  STL [R1+0x69d8], R13 ;  /* 0x0069d80d01007387 */ /* 0x000fe20000100800 */
[----:B------:R-:W-:-:S03]  /*16fde0*/  IADD3 R8, P3, PT, R8, R252, RZ ;  /* 0x000000fc08087210 */ /* 0x000fc60007f7e0ff */
[----:B------:R1:W-:Y:S04]  /*16fdf0*/  STL [R1+0x69cc], R12 ;  /* 0x0069cc0c01007387 */ /* 0x0003e80000100800 */
[----:B------:R-:W-:Y:S04]  /*16fe00*/  STL [R1+0x69e0], R7 ;  /* 0x0069e00701007387 */ /* 0x000fe80000100800 */
[----:B------:R3:W-:Y:S04]  /*16fe10*/  STL [R1+0x69d4], R16 ;  /* 0x0069d41001007387 */ /* 0x0007e80000100800 */
[----:B-1----:R-:W2:Y:S04]  /*16fe20*/  LDL.LU R11, [R1+0x6afc] ;  /* 0x006afc00010b7983 */ /* 0x002ea80000300800 */
[----:B------:R-:W2:Y:S04]  /*16fe30*/  LDL.LU R22, [R1+0x6b04] ;  /* 0x006b040001167983 */ /* 0x000ea80000300800 */
[----:B------:R-:W-:Y:S04]  /*16fe40*/  STL [R1+0x69e8], R8 ;  /* 0x0069e80801007387 */ /* 0x000fe80000100800 */
[----:B------:R-:W2:Y:S01]  /*16fe50*/  LDL.LU R12, [R1+0x6b10] ;  /* 0x006b1000010c7983 */ /* 0x000ea20000300800 */
        /* <DEDUP_REMOVED lines=9> */
[----:B----4-:R-:W-:Y:S01]  /*16fef0*/  IMAD.X R10, R10, 0x1, R0, P3 ;  /* 0x000000010a0a7824 */ /* 0x010fe200018e0600 */
[----:B------:R-:W-:Y:S02]  /*16ff00*/  ISETP.NE.U32.AND P2, PT, RZ, UR10, PT ;  /* 0x0000000aff007c0c */ /* 0x000fe4000bf45070 */
[----:B------:R3:W-:Y:S01]  /*16ff10*/  LDGSTS.E [R3+0x27700], desc[UR38][R4.64], P1 ;  /* 0x2770000004037fae */ /* 0x0007e200089a1026 */
[----:B------:R-:W-:-:S03]  /*16ff20*/  IADD3 R17, P3, PT, R17, R252, RZ ;  /* 0x000000fc11117210 */ /* 0x000fc60007f7e0ff */
[----:B------:R4:W-:Y:S04]  /*16ff30*/  STL [R1+0x69e4], R10 ;  /* 0x0069e40a01007387 */ /* 0x0009e80000100800 */
[----:B------:R-:W2:Y:S04]  /*16ff40*/  LDL.LU R13, [R1+0x6b18] ;  /* 0x006b1800010d7983 */ /* 0x000ea80000300800 */
[----:B------:R-:W-:Y:S04]  /*16ff50*/  STL [R1+0x6af0], R17 ;  /* 0x006af01101007387 */ /* 0x000fe80000100800 */
[----:B------:R-:W2:Y:S01]  /*16ff60*/  LDL.LU R16, [R1+0x6b0c] ;  /* 0x006b0c0001107983 */ /* 0x000ea20000300800 */
[----:B---3--:R-:W-:-:S02]  /*16ff70*/  IMAD.MOV.U32 R4, RZ, RZ, R8 ;  /* 0x000000ffff047224 */ /* 0x008fc400078e0008 */
[----:B------:R-:W-:Y:S01]  /*16ff80*/  IMAD.MOV.U32 R5, RZ, RZ, R10 ;  /* 0x000000ffff057224 */ /* 0x000fe200078e000a */
[----:B------:R-:W3:Y:S04]  /*16ff90*/  LDL.LU R7, [R1+0x6b20] ;  /* 0x006b200001077983 */ /* 0x000ee80000300800 */
[----:B-1----:R-:W3:Y:S04]  /*16ffa0*/  LDL.LU R15, [R1+0x6b14] ;  /* 0x006b1400010f7983 */ /* 0x002ee80000300800 */
[----:B------:R1:W-:Y:S01]  /*16ffb0*/  LDGSTS.E [R3+0x27780], desc[UR38][R4.64], P1 ;  /* 0x2778000004037fae */ /* 0x0003e200089a1026 */
[----:B------:R-:W-:-:S02]  /*16ffc0*/  IADD3.X R18, PT, PT, R18, R0, RZ, P3, !PT ;  /* 0x0000000012127210 */ /* 0x000fc40001ffe4ff */
[----:B------:R-:W-:-:S03]  /*16ffd0*/  IADD3 R9, P3, PT, R9, R252, RZ ;  /* 0x000000fc09097210 */ /* 0x000fc60007f7e0ff */
[----:B------:R-:W-:Y:S04]  /*16ffe0*/  STL [R1+0x6aec], R18 ;  /* 0x006aec1201007387 */ /* 0x000fe80000100800 */
[----:B----4-:R-:W4:Y:S01]  /*16fff0*/  LDL.LU R10, [R1+0x6b1c] ;  /* 0x006b1c00010a7983 */ /* 0x010f220000300800 */
[----:B-1----:R-:W-:-:S03]  /*170000*/  IMAD.MOV.U32 R4, RZ, RZ, R17 ;  /* 0x000000ffff047224 */ /* 0x002fc600078e0011 */
[----:B------:R-:W-:Y:S01]  /*170010*/  STL [R1+0x6af8], R9 ;  /* 0x006af80901007387 */ /* 0x000fe20000100800 */
[----:B------:R-:W-:-:S03]  /*170020*/  IMAD.MOV.U32 R5, RZ, RZ, R18 ;  /* 0x000000ffff057224 */ /* 0x000fc600078e0012 */
[----:B------:R-:W4:Y:S04]  /*170030*/  LDL.LU R19, [R1+0x6b28] ;  /* 0x006b280001137983 */ /* 0x000f280000300800 */
[----:B------:R-:W4:Y:S04]  /*170040*/  LDL.LU R8, [R1+0x6b30] ;  /* 0x006b300001087983 */ /* 0x000f280000300800 */
[----:B------:R-:W4:Y:S04]  /*170050*/  LDL.LU R21, [R1+0x6b24] ;  /* 0x006b240001157983 */ /* 0x000f280000300800 */
[----:B------:R1:W-:Y:S02]  /*170060*/  LDGSTS.E [R3+0x29000], desc[UR38][R4.64], P2 ;  /* 0x2900000004037fae */ /* 0x0003e400091a1026 */
[----:B-1----:R-:W-:Y:S01]  /*170070*/  IMAD.MOV.U32 R4, RZ, RZ, R9 ;  /* 0x000000ffff047224 */ /* 0x002fe200078e0009 */
[----:B--2---:R-:W-:-:S02]  /*170080*/  IADD3.X R14, PT, PT, R14, R0, RZ, P3, !PT ;  /* 0x000000000e0e7210 */ /* 0x004fc40001ffe4ff */
[----:B------:R-:W-:-:S03]  /*170090*/  IADD3 R6, P1, PT, R6, R252, RZ ;  /* 0x000000fc06067210 */ /* 0x000fc60007f3e0ff */
[----:B------:R-:W-:Y:S01]  /*1700a0*/  IMAD.MOV.U32 R5, RZ, RZ, R14 ;  /* 0x000000ffff057224 */ /* 0x000fe200078e000e */
[----:B------:R-:W-:Y:S01]  /*1700b0*/  IADD3 R20, P3, PT, R20, R252, RZ ;  /* 0x000000fc14147210 */ /* 0x000fe20007f7e0ff */
[----:B------:R-:W-:Y:S04]  /*1700c0*/  STL [R1+0x6b00], R6 ;  /* 0x006b000601007387 */ /* 0x000fe80000100800 */
[----:B------:R1:W-:Y:S04]  /*1700d0*/  STL [R1+0x6af4], R14 ;  /* 0x006af40e01007387 */ /* 0x0003e80000100800 */
[----:B------:R2:W-:Y:S04]  /*1700e0*/  LDGSTS.E [R3+0x29080], desc[UR38][R4.64], P2 ;  /* 0x2908000004037fae */ /* 0x0005e800091a1026 */
[----:B-1----:R-:W4:Y:S04]  /*1700f0*/  LDL.LU R14, [R1+0x6b38] ;  /* 0x006b3800010e7983 */ /* 0x002f280000300800 */
[----:B------:R-:W-:Y:S01]  /*170100*/  STL [R1+0x6b08], R20 ;  /* 0x006b081401007387 */ /* 0x000fe20000100800 */
[----:B--2---:R-:W-:Y:S01]  /*170110*/  IMAD.MOV.U32 R4, RZ, RZ, R6 ;  /* 0x000000ffff047224 */ /* 0x004fe200078e0006 */
[----:B------:R-:W-:-:S02]  /*170120*/  IADD3.X R11, PT, PT, R11, R0, RZ, P1, !PT ;  /* 0x000000000b0b7210 */ /* 0x000fc40000ffe4ff */
[----:B------:R-:W-:-:S03]  /*170130*/  IADD3.X R22, PT, PT, R22, R0, RZ, P3, !PT ;  /* 0x0000000016167210 */ /* 0x000fc60001ffe4ff */
[----:B------:R1:W-:Y:S04]  /*170140*/  STL [R1+0x6afc], R11 ;  /* 0x006afc0b01007387 */ /* 0x0003e80000100800 */
[----:B------:R-:W2:Y:S01]  /*170150*/  LDL.LU R9, [R1+0x6b40] ;  /* 0x006b400001097983 */ /* 0x000ea20000300800 */
[----:B------:R-:W-:-:S03]  /*170160*/  IADD3 R12, P1, PT, R12, R252, RZ ;  /* 0x000000fc0c0c7210 */ /* 0x000fc60007f3e0ff */
[----:B------:R-:W2:Y:S01]  /*170170*/  LDL.LU R17, [R1+0x6b2c] ;  /* 0x006b2c0001117983 */ /* 0x000ea20000300800 */
[----:B------:R-:W-:-:S03]  /*170180*/  IMAD.MOV.U32 R5, RZ, RZ, R11 ;  /* 0x000000ffff057224 */ /* 0x000fc600078e000b */
[----:B------:R1:W-:Y:S04]  /*170190*/  STL [R1+0x6b10], R12 ;  /* 0x006b100c01007387 */ /* 0x0003e80000100800 */
[----:B------:R-:W-:Y:S04]  /*1701a0*/  STL [R1+0x6b04], R22 ;  /* 0x006b041601007387 */ /* 0x000fe80000100800 */
[----:B------:R-:W2:Y:S04]  /*1701b0*/  LDL.LU R18, [R1+0x6b34] ;  /* 0x006b340001127983 */ /* 0x000ea80000300800 */
[----:B-1----:R-:W2:Y:S04]  /*1701c0*/  LDL.LU R11, [R1+0x6b3c] ;  /* 0x006b3c00010b7983 */ /* 0x002ea80000300800 */
[----:B------:R-:W2:Y:S04]  /*1701d0*/  LDL.LU R6, [R1+0x6b48] ;  /* 0x006b480001067983 */ /* 0x000ea80000300800 */
[----:B------:R1:W-:Y:S02]  /*1701e0*/  LDGSTS.E [R3+0x29100], desc[UR38][R4.64], P2 ;  /* 0x2910000004037fae */ /* 0x0003e400091a1026 */
[----:B-1----:R-:W-:-:S02]  /*1701f0*/  IMAD.MOV.U32 R4, RZ, RZ, R20 ;  /* 0x000000ffff047224 */ /* 0x002fc400078e0014 */
[----:B------:R-:W-:-:S05]  /*170200*/  IMAD.MOV.U32 R5, RZ, RZ, R22 ;  /* 0x000000ffff057224 */ /* 0x000fca00078e0016 */
[----:B------:R1:W-:Y:S02]  /*170210*/  LDGSTS.E [R3+0x29180], desc[UR38][R4.64], P2 ;  /* 0x2918000004037fae */ /* 0x0003e400091a1026 */
[----:B-1----:R-:W-:Y:S01]  /*170220*/  IMAD.MOV.U32 R4, RZ, RZ, R12 ;  /* 0x000000ffff047224 */ /* 0x002fe200078e000c */
[----:B------:R-:W-:Y:S02]  /*170230*/  IADD3 R13, P3, PT, R13, R252, RZ ;  /* 0x000000fc0d0d7210 */ /* 0x000fe40007f7e0ff */
[----:B------:R-:W-:-:S03]  /*170240*/  IADD3.X R16, PT, PT, R16, R0, RZ, P1, !PT ;  /* 0x0000000010107210 */ /* 0x000fc60000ffe4ff */
[----:B------:R-:W-:Y:S01]  /*170250*/  STL [R1+0x6b18], R13 ;  /* 0x006b180d01007387 */ /* 0x000fe20000100800 */
[----:B---3--:R-:W-:Y:S01]  /*170260*/  IADD3 R7, P1, PT, R7, R252, RZ ;  /* 0x000000fc07077210 */ /* 0x008fe20007f3e0ff */
[----:B------:R-:W-:Y:S02]  /*170270*/  IMAD.MOV.U32 R5, RZ, RZ, R16 ;  /* 0x000000ffff057224 */ /* 0x000fe400078e0010 */
[----:B------:R-:W-:Y:S01]  /*170280*/  STL [R1+0x6b0c], R16 ;  /* 0x006b0c1001007387 */ /* 0x000fe20000100800 */
[----:B------:R-:W-:-:S03]  /*170290*/  IADD3.X R15, PT, PT, R15, R0, RZ, P3, !PT ;  /* 0x000000000f0f7210 */ /* 0x000fc60001ffe4ff */
[----:B------:R-:W3:Y:S04]  /*1702a0*/  LDL.LU R12, [R1+0x6b44] ;  /* 0x006b4400010c7983 */ /* 0x000ee80000300800 */
[----:B------:R-:W-:Y:S04]  /*1702b0*/  STL [R1+0x6b20], R7 ;  /* 0x006b200701007387 */ /* 0x000fe80000100800 */
[----:B------:R1:W-:Y:S04]  /*1702c0*/  LDGSTS.E [R3+0x29200], desc[UR38][R4.64], P2 ;  /* 0x2920000004037fae */ /* 0x0003e800091a1026 */
[----:B------:R4:W-:Y:S02]  /*1702d0*/  STL [R1+0x6b14], R15 ;  /* 0x006b140f01007387 */ /* 0x0009e40000100800 */
[----:B----4-:R-:W-:Y:S01]  /*1702e0*/  IADD3.X R10, PT, PT, R10, R0, RZ, P1, !PT ;  /* 0x000000000a0a7210 */ /* 0x010fe20000ffe4ff */
[----:B-1----:R-:W-:-:S02]  /*1702f0*/  IMAD.MOV.U32 R5, RZ, RZ, R15 ;  /* 0x000000ffff057224 */ /* 0x002fc400078e000f */
[----:B------:R-:W4:Y:S01]  /*170300*/  LDL.LU R15, [R1+0x6b50] ;  /* 0x006b5000010f7983 */ /* 0x000f220000300800 */
[-C--:B------:R-:W-:Y:S01]  /*170310*/  IADD3 R19, P3, PT, R19, R252.reuse, RZ ;  /* 0x000000fc13137210 */ /* 0x080fe20007f7e0ff */
[----:B------:R-:W-:Y:S01]  /*170320*/  IMAD.MOV.U32 R4, RZ, RZ, R13 ;  /* 0x000000ffff047224 */ /* 0x000fe200078e000d */
[----:B------:R-:W-:-:S03]  /*170330*/  IADD3 R8, P1, PT, R8, R252, RZ ;  /* 0x000000fc08087210 */ /* 0x000fc60007f3e0ff */
[----:B------:R-:W-:Y:S01]  /*170340*/  STL [R1+0x6b28], R19 ;  /* 0x006b281301007387 */ /* 0x000fe20000100800 */
[----:B------:R-:W-:-:S03]  /*170350*/  IADD3.X R21, PT, PT, R21, R0, RZ, P3, !PT ;  /* 0x0000000015157210 */ /* 0x000fc60001ffe4ff */
[----:B------:R1:W-:Y:S04]  /*170360*/  STL [R1+0x6b1c], R10 ;  /* 0x006b1c0a01007387 */ /* 0x0003e80000100800 */
[----:B------:R-:W4:Y:S04]  /*170370*/  LDL.LU R16, [R1+0x6b4c] ;  /* 0x006b4c0001107983 */ /* 0x000f280000300800 */
[----:B------:R-:W-:Y:S04]  /*170380*/  STL [R1+0x6b30], R8 ;  /* 0x006b300801007387 */ /* 0x000fe80000100800 */
[----:B------:R-:W-:Y:S04]  /*170390*/  STL [R1+0x6b24], R21 ;  /* 0x006b241501007387 */ /* 0x000fe80000100800 */
[----:B------:R-:W4:Y:S04]  /*1703a0*/  LDL.LU R20, [R1+0x6b54] ;  /* 0x006b540001147983 */ /* 0x000f280000300800 */
[----:B------:R1:W-:Y:S04]  /*1703b0*/  LDGSTS.E [R3+0x29280], desc[UR38][R4.64], P2 ;  /* 0x2928000004037fae */ /* 0x0003e800091a1026 */
[----:B------:R-:W4:Y:S01]  /*1703c0*/  LDL.LU R13, [R1+0x6b58] ;  /* 0x006b5800010d7983 */ /* 0x000f220000300800 */
[----:B-1----:R-:W-:-:S02]  /*1703d0*/  IMAD.MOV.U32 R4, RZ, RZ, R7 ;  /* 0x000000ffff047224 */ /* 0x002fc400078e0007 */
[----:B------:R-:W-:Y:S02]  /*1703e0*/  IMAD.MOV.U32 R5, RZ, RZ, R10 ;  /* 0x000000ffff057224 */ /* 0x000fe400078e000a */
[----:B------:R-:W4:Y:S04]  /*1703f0*/  LDL.LU R10, [R1+0x6b60] ;  /* 0x006b6000010a7983 */ /* 0x000f280000300800 */
[----:B------:R-:W4:Y:S04]  /*170400*/  LDL.LU R7, [R1+0x6b68] ;  /* 0x006b680001077983 */ /* 0x000f280000300800 */
[----:B------:R1:W-:Y:S02]  /*170410*/  LDGSTS.E [R3+0x29300], desc[UR38][R4.64], P2 ;  /* 0x2930000004037fae */ /* 0x0003e400091a1026 */
        /* <DEDUP_REMOVED lines=9> */
[----:B------:R-:W-:-:S03]  /*1704b0*/  IADD3.X R18, PT, PT, R18, R0, RZ, P3, !PT ;  /* 0x0000000012127210 */ /* 0x000fc60001ffe4ff */
[----:B------:R-:W-:Y:S01]  /*1704c0*/  STL [R1+0x6b40], R9 ;  /* 0x006b400901007387 */ /* 0x000fe20000100800 */
[----:B------:R-:W-:-:S03]  /*1704d0*/  IMAD.X R11, R11, 0x1, R0, P1 ;  /* 0x000000010b0b7824 */ /* 0x000fc600008e0600 */
[----:B------:R-:W-:Y:S01]  /*1704e0*/  STL [R1+0x6b34], R18 ;  /* 0x006b341201007387 */ /* 0x000fe20000100800 */
[----:B------:R-:W-:-:S03]  /*1704f0*/  IADD3 R6, P3, PT, R6, R252, RZ ;  /* 0x000000fc06067210 */ /* 0x000fc60007f7e0ff */
[----:B------:R-:W2:Y:S01]  /*170500*/  LDL.LU R19, [R1+0x6b5c] ;  /* 0x006b5c0001137983 */ /* 0x000ea20000300800 */
[----:B------:R-:W-:-:S03]  /*170510*/  MOV R5, R17 ;  /* 0x0000001100057202 */ /* 0x000fc60000000f00 */
[----:B------:R-:W-:Y:S04]  /*170520*/  STL [R1+0x6b48], R6 ;  /* 0x006b480601007387 */ /* 0x000fe80000100800 */
[----:B------:R1:W-:Y:S04]  /*170530*/  STL [R1+0x6b3c], R11 ;  /* 0x006b3c0b01007387 */ /* 0x0003e80000100800 */
[----:B-1----:R-:W2:Y:S04]  /*170540*/  LDL.LU R17, [R1+0x6b64] ;  /* 0x006b640001117983 */ /* 0x002ea80000300800 */
[----:B------:R-:W2:Y:S04]  /*170550*/  LDL.LU R8, [R1+0x6c70] ;  /* 0x006c700001087983 */ /* 0x000ea80000300800 */
[----:B------:R1:W-:Y:S02]  /*170560*/  LDGSTS.E [R3+0x29400], desc[UR38][R4.64], P2 ;  /* 0x2940000004037fae */ /* 0x0003e400091a1026 */
[----:B-1----:R-:W-:-:S02]  /*170570*/  IMAD.MOV.U32 R4, RZ, RZ, R14 ;  /* 0x000000ffff047224 */ /* 0x002fc400078e000e */
[----:B------:R-:W-:-:S05]  /*170580*/  IMAD.MOV.U32 R5, RZ, RZ, R18 ;  /* 0x000000ffff057224 */ /* 0x000fca00078e0012 */
[----:B------:R1:W-:Y:S02]  /*170590*/  LDGSTS.E [R3+0x29480], desc[UR38][R4.64], P2 ;  /* 0x2948000004037fae */ /* 0x0003e400091a1026 */
[----:B-1----:R-:W-:Y:S02]  /*1705a0*/  IMAD.MOV.U32 R4, RZ, RZ, R9 ;  /* 0x000000ffff047224 */ /* 0x002fe400078e0009 */
[----:B------:R-:W-:Y:S02]  /*1705b0*/  IMAD.MOV.U32 R5, RZ, RZ, R11 ;  /* 0x000000ffff057224 */ /* 0x000fe400078e000b */
[----:B------:R-:W2:Y:S01]  /*1705c0*/  LDL.LU R11, [R1+0x6c6c] ;  /* 0x006c6c00010b7983 */ /* 0x000ea20000300800 */
[----:B---3--:R-:W-:-:S03]  /*1705d0*/  IADD3.X R12, PT, PT, R12, R0, RZ, P3, !PT ;  /* 0x000000000c0c7210 */ /* 0x008fc60001ffe4ff */
[----:B------:R-:W3:Y:S04]  /*1705e0*/  LDL.LU R9, [R1+0x6c78] ;  /* 0x006c780001097983 */ /* 0x000ee80000300800 */
[----:B------:R1:W-:Y:S04]  /*1705f0*/  LDGSTS.E [R3+0x29500], desc[UR38][R4.64], P2 ;  /* 0x2950000004037fae */ /* 0x0003e800091a1026 */
[----:B------:R4:W-:Y:S01]  /*170600*/  STL [R1+0x6b44], R12 ;  /* 0x006b440c01007387 */ /* 0x0009e20000100800 */
[----:B-1----:R-:W-:-:S03]  /*170610*/  IMAD.MOV.U32 R5, RZ, RZ, R12 ;  /* 0x000000ffff057224 */ /* 0x002fc600078e000c */
[----:B----4-:R-:W4:Y:S01]  /*170620*/  LDL.LU R12, [R1+0x6c74] ;  /* 0x006c7400010c7983 */ /* 0x010f220000300800 */
[----:B------:R-:W-:-:S05]  /*170630*/  IADD3 R15, P1, PT, R15, R252, RZ ;  /* 0x000000fc0f0f7210 */ /* 0x000fca0007f3e0ff */
[----:B------:R-:W-:Y:S04]  /*170640*/  STL [R1+0x6b50], R15 ;  /* 0x006b500f01007387 */ /* 0x000fe80000100800 */
[----:B------:R-:W4:Y:S01]  /*170650*/  LDL.LU R14, [R1+0x6c80] ;  /* 0x006c8000010e7983 */ /* 0x000f220000300800 */
[----:B------:R-:W-:-:S03]  /*170660*/  MOV R4, R6 ;  /* 0x0000000600047202 */ /* 0x000fc60000000f00 */
[----:B------:R-:W4:Y:S01]  /*170670*/  LDL.LU R6, [R1+0x6c88] ;  /* 0x006c880001067983 */ /* 0x000f220000300800 */
[----:B------:R-:W-:-:S03]  /*170680*/  IMAD.X R16, R16, 0x1, R0, P1 ;  /* 0x0000000110107824 */ /* 0x000fc600008e0600 */
[----:B------:R1:W-:Y:S01]  /*170690*/  LDGSTS.E [R3+0x29580], desc[UR38][R4.64], P2 ;  /* 0x2958000004037fae */ /* 0x0003e200091a1026 */
[----:B------:R-:W-:-:S04]  /*1706a0*/  IADD3 R13, P3, PT, R13, R252, RZ ;  /* 0x000000fc0d0d7210 */ /* 0x000fc80007f7e0ff */
[----:B------:R-:W-:Y:S01]  /*1706b0*/  IADD3.X R20, PT, PT, R20, R0, RZ, P3, !PT ;  /* 0x0000000014147210 */ /* 0x000fe20001ffe4ff */
[----:B------:R-:W-:Y:S01]  /*1706c0*/  STL [R1+0x6b58], R13 ;  /* 0x006b580d01007387 */ /* 0x000fe20000100800 */
[----:B------:R-:W-:-:S03]  /*1706d0*/  IADD3 R10, P1, PT, R10, R252, RZ ;  /* 0x000000fc0a0a7210 */ /* 0x000fc60007f3e0ff */
[----:B------:R1:W-:Y:S01]  /*1706e0*/  STL [R1+0x6b4c], R16 ;  /* 0x006b4c1001007387 */ /* 0x0003e20000100800 */
[----:B------:R-:W-:-:S03]  /*1706f0*/  IADD3 R7, P3, PT, R7, R252, RZ ;  /* 0x000000fc07077210 */ /* 0x000fc60007f7e0ff */
[----:B------:R2:W-:Y:S04]  /*170700*/  STL [R1+0x6b60], R10 ;  /* 0x006b600a01007387 */ /* 0x0005e80000100800 */
[----:B------:R2:W-:Y:S01]  /*170710*/  STL [R1+0x6b54], R20 ;  /* 0x006b541401007387 */ /* 0x0005e20000100800 */
[----:B-1----:R-:W-:-:S03]  /*170720*/  IMAD.MOV.U32 R4, RZ, RZ, R15 ;  /* 0x000000ffff047224 */ /* 0x002fc600078e000f */
[----:B------:R-:W4:Y:S01]  /*170730*/  LDL.LU R18, [R1+0x6c7c] ;  /* 0x006c7c0001127983 */ /* 0x000f220000300800 */
[----:B------:R-:W-:-:S03]  /*170740*/  IMAD.MOV.U32 R5, RZ, RZ, R16 ;  /* 0x000000ffff057224 */ /* 0x000fc600078e0010 */
[----:B------:R-:W4:Y:S04]  /*170750*/  LDL.LU R16, [R1+0x6c84] ;  /* 0x006c840001107983 */ /* 0x000f280000300800 */
[----:B------:R1:W-:Y:S04]  /*170760*/  STL [R1+0x6b68], R7 ;  /* 0x006b680701007387 */ /* 0x0003e80000100800 */
[----:B------:R-:W4:Y:S04]  /*170770*/  LDL.LU R15, [R1+0x6c90] ;  /* 0x006c9000010f7983 */ /* 0x000f280000300800 */
[----:B------:R1:W-:Y:S02]  /*170780*/  LDGSTS.E [R3+0x29600], desc[UR38][R4.64], P2 ;  /* 0x2960000004037fae */ /* 0x0003e400091a1026 */
[----:B-1----:R-:W-:Y:S01]  /*170790*/  IMAD.MOV.U32 R4, RZ, RZ, R13 ;  /* 0x000000ffff047224 */ /* 0x002fe200078e000d */
[----:B------:R-:W-:-:S05]  /*1707a0*/  MOV R5, R20 ;  /* 0x0000001400057202 */ /* 0x000fca0000000f00 */
[----:B------:R1:W-:Y:S02]  /*1707b0*/  LDGSTS.E [R3+0x29680], desc[UR38][R4.64], P2 ;  /* 0x2968000004037fae */ /* 0x0003e400091a1026 */
[----:B-1----:R-:W-:Y:S01]  /*1707c0*/  IMAD.MOV.U32 R4, RZ, RZ, R10 ;  /* 0x000000ffff047224 */ /* 0x002fe200078e000a */
[----:B--2---:R-:W-:-:S05]  /*1707d0*/  IADD3.X R19, PT, PT, R19, R0, RZ, P1, !PT ;  /* 0x0000000013137210 */ /* 0x004fca0000ffe4ff */
[----:B------:R1:W-:Y:S01]  /*1707e0*/  STL [R1+0x6b5c], R19 ;  /* 0x006b5c1301007387 */ /* 0x0003e20000100800 */
[----:B------:R-:W-:Y:S01]  /*1707f0*/  IMAD.X R17, R17, 0x1, R0, P3 ;  /* 0x0000000111117824 */ /* 0x000fe200018e0600 */
[----:B------:R-:W-:-:S04]  /*170800*/  IADD3 R8, P3, PT, R8, R252, RZ ;  /* 0x000000fc08087210 */ /* 0x000fc80007f7e0ff */
[----:B------:R-:W-:Y:S04]  /*170810*/  STL [R1+0x6b64], R17 ;  /* 0x006b641101007387 */ /* 0x000fe80000100800 */
[----:B------:R-:W2:Y:S04]  /*170820*/  LDL.LU R13, [R1+0x6c98] ;  /* 0x006c9800010d7983 */ /* 0x000ea80000300800 */
[----:B------:R1:W-:Y:S04]  /*170830*/  STL [R1+0x6c70], R8 ;  /* 0x006c700801007387 */ /* 0x0003e80000100800 */
[----:B------:R-:W2:Y:S04]  /*170840*/  LDL.LU R21, [R1+0x6c8c] ;  /* 0x006c8c0001157983 */ /* 0x000ea80000300800 */
[----:B------:R-:W2:Y:S04]  /*170850*/  LDL.LU R10, [R1+0x6ca0] ;  /* 0x006ca000010a7983 */ /* 0x000ea80000300800 */
[----:B------:R-:W2:Y:S01]  /*170860*/  LDL.LU R20, [R1+0x6c94] ;  /* 0x006c940001147983 */ /* 0x000ea20000300800 */
[----:B------:R-:W-:Y:S01]  /*170870*/  UISETP.GT.AND UP1, UPT, UR19, 0x56, UPT ;  /* 0x000000561300788c */ /* 0x000fe2000bf24270 */
[----:B------:R-:W-:-:S03]  /*170880*/  IMAD.MOV.U32 R5, RZ, RZ, R19 ;  /* 0x000000ffff057224 */ /* 0x000fc600078e0013 */
[----:B------:R-:W-:Y:S02]  /*170890*/  USEL UR10, URZ, 0x4, !UP1 ;  /* 0x00000004ff0a7887 */ /* 0x000fe4000c800000 */
[----:B------:R1:W-:Y:S02]  /*1708a0*/  LDGSTS.E [R3+0x29700], desc[UR38][R4.64], P2 ;  /* 0x2970000004037fae */ /* 0x0003e400091a1026 */
[----:B------:R-:W-:-:S06]  /*1708b0*/  USEL UR10, UR10, URZ, !UP0 ;  /* 0x000000ff0a0a7287 */ /* 0x000fcc000c000000 */
[----:B------:R-:W-:Y:S02]  /*1708c0*/  ISETP.NE.U32.AND P1, PT, RZ, UR10, PT ;  /* 0x0000000aff007c0c */ /* 0x000fe4000bf25070 */
[----:B------:R-:W-:Y:S01]  /*1708d0*/  IADD3.X R11, PT, PT, R11, R0, RZ, P3, !PT ;  /* 0x000000000b0b7210 */ /* 0x000fe20001ffe4ff */
[----:B-1----:R-:W-:Y:S02]  /*1708e0*/  IMAD.MOV.U32 R4, RZ, RZ, R7 ;  /* 0x000000ffff047224 */ /* 0x002fe400078e0007 */
[----:B------:R-:W-:Y:S01]  /*1708f0*/  IMAD.MOV.U32 R5, RZ, RZ, R17 ;  /* 0x000000ffff057224 */ /* 0x000fe200078e0011 */
[----:B---3--:R-:W-:Y:S01]  /*170900*/  IADD3 R9, P3, PT, R9, R252, RZ ;  /* 0x000000fc09097210 */ /* 0x008fe20007f7e0ff */
[----:B------:R1:W-:Y:S04]  /*170910*/  STL [R1+0x6c6c], R11 ;  /* 0x006c6c0b01007387 */ /* 0x0003e80000100800 */
[----:B------:R-:W3:Y:S04]  /*170920*/  LDL.LU R7, [R1+0x6ca8] ;  /* 0x006ca80001077983 */ /* 0x000ee80000300800 */
[----:B------:R1:W-:Y:S04]  /*170930*/  LDGSTS.E [R3+0x29780], desc[UR38][R4.64], P2 ;  /* 0x2978000004037fae */ /* 0x0003e800091a1026 */
[----:B------:R-:W-:Y:S04]  /*170940*/  STL [R1+0x6c78], R9 ;  /* 0x006c780901007387 */ /* 0x000fe80000100800 */
[----:B------:R-:W3:Y:S01]  /*170950*/  LDL.LU R19, [R1+0x6c9c] ;  /* 0x006c9c0001137983 */ /* 0x000ee20000300800 */
[----:B----4-:R-:W-:Y:S01]  /*170960*/  IADD3.X R12, PT, PT, R12, R0, RZ, P3, !PT ;  /* 0x000000000c0c7210 */ /* 0x010fe20001ffe4ff */
[----:B-1----:R-:W-:-:S02]  /*170970*/  IMAD.MOV.U32 R4, RZ, RZ, R8 ;  /* 0x000000ffff047224 */ /* 0x002fc400078e0008 */
[----:B------:R-:W-:-:S05]  /*170980*/  IMAD.MOV.U32 R5, RZ, RZ, R11 ;  /* 0x000000ffff057224 */ /* 0x000fca00078e000b */
[----:B------:R1:W-:Y:S01]  /*170990*/  LDGSTS.E [R3+0x2b000], desc[UR38][R4.64], P1 ;  /* 0x2b00000004037fae */ /* 0x0003e200089a1026 */
[----:B------:R-:W-:-:S05]  /*1709a0*/  IADD3 R14, P2, PT, R14, R252, RZ ;  /* 0x000000fc0e0e7210 */ /* 0x000fca0007f5e0ff */
[----:B------:R-:W-:Y:S04]  /*1709b0*/  STL [R1+0x6c80], R14 ;  /* 0x006c800e01007387 */ /* 0x000fe80000100800 */
[----:B------:R4:W-:Y:S01]  /*1709c0*/  STL [R1+0x6c74], R12 ;  /* 0x006c740c01007387 */ /* 0x0009e20000100800 */
[----:B-1----:R-:W-:-:S03]  /*1709d0*/  IMAD.MOV.U32 R4, RZ, RZ, R9 ;  /* 0x000000ffff047224 */ /* 0x002fc600078e0009 */
[----:B------:R-:W3:Y:S01]  /*1709e0*/  LDL.LU R8, [R1+0x6ca4] ;  /* 0x006ca40001087983 */ /* 0x000ee20000300800 */
[----:B------:R-:W-:Y:S01]  /*1709f0*/  IMAD.MOV.U32 R5, RZ, RZ, R12 ;  /* 0x000000ffff057224 */ /* 0x000fe200078e000c */
[----:B------:R-:W-:Y:S02]  /*170a00*/  IADD3 R6, P3, PT, R6, R252, RZ ;  /* 0x000000fc06067210 */ /* 0x000fe40007f7e0ff */
[----:B------:R-:W3:Y:S04]  /*170a10*/  LDL.LU R11, [R1+0x6cb0] ;  /* 0x006cb000010b7983 */ /* 0x000ee80000300800 */
[----:B------:R-:W3:Y:S04]  /*170a20*/  LDL.LU R17, [R1+0x6cb8] ;  /* 0x006cb80001117983 */ /* 0x000ee80000300800 */
[----:B----4-:R-:W4:Y:S04]  /*170a30*/  LDL.LU R12, [R1+0x6cac] ;  /* 0x006cac00010c7983 */ /* 0x010f280000300800 */
[----:B------:R1:W-:Y:S04]  /*170a40*/  LDGSTS.E [R3+0x2b080], desc[UR38][R4.64], P1 ;  /* 0x2b08000004037fae */ /* 0x0003e800089a1026 */
[----:B------:R-:W-:Y:S01]  /*170a50*/  STL [R1+0x6c88], R6 ;  /* 0x006c880601007387 */ /* 0x000fe20000100800 */
[----:B-1----:R-:W-:Y:S01]  /*170a60*/  IMAD.MOV.U32 R4, RZ, RZ, R14 ;  /* 0x000000ffff047224 */ /* 0x002fe200078e000e */
[----:B------:R-:W-:-:S02]  /*170a70*/  IADD3.X R18, PT, PT, R18, R0, RZ, P2, !PT ;  /* 0x0000000012127210 */ /* 0x000fc400017fe4ff */
[----:B------:R-:W-:-:S03]  /*170a80*/  IADD3.X R16, PT, PT, R16, R0, RZ, P3, !PT ;  /* 0x0000000010107210 */ /* 0x000fc60001ffe4ff */
[----:B------:R-:W-:Y:S01]  /*170a90*/  IMAD.MOV.U32 R5, RZ, RZ, R18 ;  /* 0x000000ffff057224 */ /* 0x000fe200078e0012 */
[----:B------:R1:W-:Y:S04]  /*170aa0*/  STL [R1+0x6c7c], R18 ;  /* 0x006c7c1201007387 */ /* 0x0003e80000100800 */
[----:B------:R-:W4:Y:S01]  /*170ab0*/  LDL.LU R9, [R1+0x6cc0] ;  /* 0x006cc00001097983 */ /* 0x000f220000300800 */
[----:B------:R-:W-:-:S03]  /*170ac0*/  IADD3 R15, P2, PT, R15, R252, RZ ;  /* 0x000000fc0f0f7210 */ /* 0x000fc60007f5e0ff */
[----:B------:R1:W-:Y:S04]  /*170ad0*/  LDGSTS.E [R3+0x2b100], desc[UR38][R4.64], P1 ;  /* 0x2b10000004037fae */ /* 0x0003e800089a1026 */
[----:B-1----:R-:W4:Y:S04]  /*170ae0*/  LDL.LU R18, [R1+0x6cb4] ;  /* 0x006cb40001127983 */ /* 0x002f280000300800 */
[----:B------:R-:W-:Y:S01]  /*170af0*/  STL [R1+0x6c90], R15 ;  /* 0x006c900f01007387 */ /* 0x000fe20000100800 */
[----:B------:R-:W-:-:S03]  /*170b00*/  IMAD.MOV.U32 R4, RZ, RZ, R6 ;  /* 0x000000ffff047224 */ /* 0x000fc600078e0006 */
[----:B------:R1:W-:Y:S01]  /*170b10*/  STL [R1+0x6c84], R16 ;  /* 0x006c841001007387 */ /* 0x0003e20000100800 */
[----:B------:R-:W-:-:S03]  /*170b20*/  IMAD.MOV.U32 R5, RZ, RZ, R16 ;  /* 0x000000ffff057224 */ /* 0x000fc600078e0010 */
[----:B------:R-:W4:Y:S04]  /*170b30*/  LDL.LU R14, [R1+0x6cc8] ;  /* 0x006cc800010e7983 */ /* 0x000f280000300800 */
[----:B------:R1:W-:Y:S04]  /*170b40*/  LDGSTS.E [R3+0x2b180], desc[UR38][R4.64], P1 ;  /* 0x2b18000004037fae */ /* 0x0003e800089a1026 */
[----:B-1----:R-:W4:Y:S01]  /*170b50*/  LDL.LU R16, [R1+0x6cbc] ;  /* 0x006cbc0001107983 */ /* 0x002f220000300800 */
[----:B------:R-:W-:Y:S01]  /*170b60*/  IMAD.MOV.U32 R4, RZ, RZ, R15 ;  /* 0x000000ffff047224 */ /* 0x000fe200078e000f */
[----:B--2---:R-:W-:-:S02]  /*170b70*/  IADD3 R13, P3, PT, R13, R252, RZ ;  /* 0x000000fc0d0d7210 */ /* 0x004fc40007f7e0ff */
[----:B------:R-:W-:-:S03]  /*170b80*/  IADD3.X R21, PT, PT, R21, R0, RZ, P2, !PT ;  /* 0x0000000015157210 */ /* 0x000fc600017fe4ff */
[----:B------:R1:W-:Y:S01]  /*170b90*/  STL [R1+0x6c98], R13 ;  /* 0x006c980d01007387 */ /* 0x0003e20000100800 */
[----:B------:R-:W-:Y:S01]  /*170ba0*/  IADD3 R10, P2, PT, R10, R252, RZ ;  /* 0x000000fc0a0a7210 */ /* 0x000fe20007f5e0ff */
[----:B------:R-:W-:Y:S02]  /*170bb0*/  IMAD.MOV.U32 R5, RZ, RZ, R21 ;  /* 0x000000ffff057224 */ /* 0x000fe400078e0015 */
[----:B------:R-:W-:Y:S01]  /*170bc0*/  STL [R1+0x6c8c], R21 ;  /* 0x006c8c1501007387 */ /* 0x000fe20000100800 */
[----:B------:R-:W-:-:S03]  /*170bd0*/  IADD3.X R20, PT, PT, R20, R0, RZ, P3, !PT ;  /* 0x0000000014147210 */ /* 0x000fc60001ffe4ff */
[----:B------:R-:W2:Y:S04]  /*170be0*/  LDL.LU R6, [R1+0x6cd0] ;  /* 0x006cd00001067983 */ /* 0x000ea80000300800 */
[----:B------:R-:W2:Y:S04]  /*170bf0*/  LDL.LU R15, [R1+0x6cc4] ;  /* 0x006cc400010f7983 */ /* 0x000ea80000300800 */
[----:B------:R-:W-:Y:S04]  /*170c00*/  STL [R1+0x6ca0], R10 ;  /* 0x006ca00a01007387 */ /* 0x000fe80000100800 */
[----:B------:R1:W-:Y:S04]  /*170c10*/  LDGSTS.E [R3+0x2b200], desc[UR38][R4.64], P1 ;  /* 0x2b20000004037fae */ /* 0x0003e800089a1026 */
[----:B------:R-:W-:Y:S01]  /*170c20*/  STL [R1+0x6c94], R20 ;  /* 0x006c941401007387 */ /* 0x000fe20000100800 */
[----:B-1----:R-:W-:-:S03]  /*170c30*/  IMAD.MOV.U32 R4, RZ, RZ, R13 ;  /* 0x000000ffff047224 */ /* 0x002fc600078e000d */
[----:B------:R-:W2:Y:S01]  /*170c40*/  LDL.LU R13, [R1+0x6ccc] ;  /* 0x006ccc00010d7983 */ /* 0x000ea20000300800 */
[----:B------:R-:W-:Y:S01]  /*170c50*/  IMAD.MOV.U32 R5, RZ, RZ, R20 ;  /* 0x000000ffff057224 */ /* 0x000fe200078e0014 */
[----:B---3--:R-:W-:-:S04]  /*170c60*/  IADD3 R7, P3, PT, R7, R252, RZ ;  /* 0x000000fc07077210 */ /* 0x008fc80007f7e0ff */
[----:B------:R1:W-:Y:S01]  /*170c70*/  LDGSTS.E [R3+0x2b280], desc[UR38][R4.64], P1 ;  /* 0x2b28000004037fae */ /* 0x0003e200089a1026 */
[----:B------:R-:W-:Y:S01]  /*170c80*/  IADD3.X R19, PT, PT, R19, R0, RZ, P2, !PT ;  /* 0x0000000013137210 */ /* 0x000fe200017fe4ff */
[----:B-1----:R-:W-:-:S04]  /*170c90*/  IMAD.MOV.U32 R4, RZ, RZ, R10 ;  /* 0x000000ffff047224 */ /* 0x002fc800078e000a */
[----:B------:R-:W-:Y:S01]  /*170ca0*/  IMAD.MOV.U32 R5, RZ, RZ, R19 ;  /* 0x000000ffff057224 */ /* 0x000fe200078e0013 */
[----:B------:R1:W-:Y:S04]  /*170cb0*/  STL [R1+0x6ca8], R7 ;  /* 0x006ca80701007387 */ /* 0x0003e80000100800 */
[----:B------:R3:W-:Y:S04]  /*170cc0*/  LDGSTS.E [R3+0x2b300], desc[UR38][R4.64], P1 ;  /* 0x2b30000004037fae */ /* 0x0007e800089a1026 */
[----:B------:R-:W-:Y:S01]  /*170cd0*/  STL [R1+0x6c9c], R19 ;  /* 0x006c9c1301007387 */ /* 0x000fe20000100800 */
[----:B------:R-:W-:Y:S01]  /*170ce0*/  IADD3.X R8, PT, PT, R8, R0, RZ, P3, !PT ;  /* 0x0000000008087210 */ /* 0x000fe20001ffe4ff */
[----:B---3--:R-:W-:Y:S01]  /*170cf0*/  IMAD.MOV.U32 R4, RZ, RZ, R7 ;  /* 0x000000ffff047224 */ /* 0x008fe200078e0007 */
[----:B------:R-:W-:-:S03]  /*170d00*/  IADD3 R11, P2, PT, R11, R252, RZ ;  /* 0x000000fc0b0b7210 */ /* 0x000fc60007f5e0ff */
[----:B------:R-:W-:Y:S01]  /*170d10*/  IMAD.MOV.U32 R5, RZ, RZ, R8 ;  /* 0x000000ffff057224 */ /* 0x000fe200078e0008 */
[----:B------:R-:W-:Y:S01]  /*170d20*/  IADD3 R17, P3, PT, R17, R252, RZ ;  /* 0x000000fc11117210 */ /* 0x000fe20007f7e0ff */
[----:B------:R-:W-:Y:S01]  /*170d30*/  STL [R1+0x6cb0], R11 ;  /* 0x006cb00b01007387 */ /* 0x000fe20000100800 */
[----:B----4-:R-:W-:-:S03]  /*170d40*/  IADD3.X R12, PT, PT, R12, R0, RZ, P2, !PT ;  /* 0x000000000c0c7210 */ /* 0x010fc600017fe4ff */
[----:B------:R3:W-:Y:S04]  /*170d50*/  STL [R1+0x6ca4], R8 ;  /* 0x006ca40801007387 */ /* 0x0007e80000100800 */
[----:B-1----:R-:W4:Y:S04]  /*170d60*/  LDL.LU R7, [R1+0x6cd8] ;  /* 0x006cd80001077983 */ /* 0x002f280000300800 */
[----:B------:R1:W-:Y:S04]  /*170d70*/  LDGSTS.E [R3+0x2b380], desc[UR38][R4.64], P1 ;  /* 0x2b38000004037fae */ /* 0x0003e800089a1026 */
[----:B------:R-:W-:Y:S04]  /*170d80*/  STL [R1+0x6cb8], R17 ;  /* 0x006cb81101007387 */ /* 0x000fe80000100800 */
[----:B------:R3:W-:Y:S01]  /*170d90*/  STL [R1+0x6cac], R12 ;  /* 0x006cac0c01007387 */ /* 0x0007e20000100800 */
[----:B-1----:R-:W-:-:S03]  /*170da0*/  IMAD.MOV.U32 R4, RZ, RZ, R11 ;  /* 0x000000ffff047224 */ /* 0x002fc600078e000b */
[----:B------:R-:W4:Y:S01]  /*170db0*/  LDL.LU R10, [R1+0x6ce0] ;  /* 0x006ce000010a7983 */ /* 0x000f220000300800 */
[----:B------:R-:W-:-:S03]  /*170dc0*/  IMAD.MOV.U32 R5, RZ, RZ, R12 ;  /* 0x000000ffff057224 */ /* 0x000fc600078e000c */
[----:B---3--:R-:W3:Y:S04]  /*170dd0*/  LDL.LU R8, [R1+0x6ce8] ;  /* 0x006ce80001087983 */ /* 0x008ee80000300800 */
[----:B------:R-:W3:Y:S04]  /*170de0*/  LDL.LU R12, [R1+0x6cd4] ;  /* 0x006cd400010c7983 */ /* 0x000ee80000300800 */
[----:B------:R1:W-:Y:S01]  /*170df0*/  LDGSTS.E [R3+0x2b400], desc[UR38][R4.64], P1 ;  /* 0x2b40000004037fae */ /* 0x0003e200089a1026 */
[----:B------:R-:W-:Y:S02]  /*170e00*/  IADD3 R9, P2, PT, R9, R252, RZ ;  /* 0x000000fc09097210 */ /* 0x000fe40007f5e0ff */
[----:B------:R-:W-:Y:S01]  /*170e10*/  IADD3.X R18, PT, PT, R18, R0, RZ, P3, !PT ;  /* 0x0000000012127210 */ /* 0x000fe20001ffe4ff */
[----:B-1----:R-:W-:-:S02]  /*170e20*/  IMAD.MOV.U32 R4, RZ, RZ, R17 ;  /* 0x000000ffff047224 */ /* 0x002fc400078e0011 */
[----:B------:R1:W-:Y:S02]  /*170e30*/  STL [R1+0x6cc0], R9 ;  /* 0x006cc00901007387 */ /* 0x0003e40000100800 */
[----:B------:R-:W-:Y:S02]  /*170e40*/  IMAD.MOV.U32 R5, RZ, RZ, R18 ;  /* 0x000000ffff057224 */ /* 0x000fe400078e0012 */
[----:B------:R-:W-:Y:S04]  /*170e50*/  STL [R1+0x6cb4], R18 ;  /* 0x006cb41201007387 */ /* 0x000fe80000100800 */
[----:B------:R-:W3:Y:S01]  /*170e60*/  LDL.LU R11, [R1+0x6cdc] ;  /* 0x006cdc00010b7983 */ /* 0x000ee20000300800 */
[----:B------:R-:W-:-:S03]  /*170e70*/  IADD3 R14, P3, PT, R14, R252, RZ ;  /* 0x000000fc0e0e7210 */ /* 0x000fc60007f7e0ff */
[----:B------:R1:W-:Y:S01]  /*170e80*/  LDGSTS.E [R3+0x2b480], desc[UR38][R4.64], P1 ;  /* 0x2b48000004037fae */ /* 0x0003e200089a1026 */
[----:B------:R-:W-:-:S03]  /*170e90*/  IADD3.X R16, PT, PT, R16, R0, RZ, P2, !PT ;  /* 0x0000000010107210 */ /* 0x000fc600017fe4ff */
[----:B------:R-:W-:Y:S01]  /*170ea0*/  STL [R1+0x6cc8], R14 ;  /* 0x006cc80e01007387 */ /* 0x000fe20000100800 */
[----:B-1----:R-:W-:Y:S02]  /*170eb0*/  IMAD.MOV.U32 R4, RZ, RZ, R9 ;  /* 0x000000ffff047224 */ /* 0x002fe400078e0009 */
[----:B------:R-:W-:Y:S01]  /*170ec0*/  IMAD.MOV.U32 R5, RZ, RZ, R16 ;  /* 0x000000ffff057224 */ /* 0x000fe200078e0010 */
[----:B------:R-:W-:Y:S04]  /*170ed0*/  STL [R1+0x6cbc], R16 ;  /* 0x006cbc1001007387 */ /* 0x000fe80000100800 */
[----:B------:R-:W3:Y:S04]  /*170ee0*/  LDL.LU R9, [R1+0x6ce4] ;  /* 0x006ce40001097983 */ /* 0x000ee80000300800 */
[----:B------:R1:W-:Y:S02]  /*170ef0*/  LDGSTS.E [R3+0x2b500], desc[UR38][R4.64], P1 ;  /* 0x2b50000004037fae */ /* 0x0003e400089a1026 */
[----:B-1----:R-:W-:Y:S01]  /*170f00*/  IMAD.MOV.U32 R4, RZ, RZ, R14 ;  /* 0x000000ffff047224 */ /* 0x002fe200078e000e */
[----:B--2---:R-:W-:-:S02]  /*170f10*/  IADD3 R6, P2, PT, R6, R252, RZ ;  /* 0x000000fc06067210 */ /* 0x004fc40007f5e0ff */
[----:B------:R-:W-:-:S03]  /*170f20*/  IADD3.X R15, PT, PT, R15, R0, RZ, P3, !PT ;  /* 0x000000000f0f7210 */ /* 0x000fc60001ffe4ff */
[----:B------:R1:W-:Y:S02]  /*170f30*/  STL [R1+0x6cd0], R6 ;  /* 0x006cd00601007387 */ /* 0x0003e40000100800 */
[----:B------:R-:W-:Y:S02]  /*170f40*/  IMAD.MOV.U32 R5, RZ, RZ, R15 ;  /* 0x000000ffff057224 */ /* 0x000fe400078e000f */
[----:B------:R-:W-:Y:S04]  /*170f50*/  STL [R1+0x6cc4], R15 ;  /* 0x006cc40f01007387 */ /* 0x000fe80000100800 */
[----:B------:R2:W-:Y:S01]  /*170f60*/  LDGSTS.E [R3+0x2b580], desc[UR38][R4.64], P1 ;  /* 0x2b58000004037fae */ /* 0x0005e200089a1026 */
[----:B------:R-:W-:Y:S02]  /*170f70*/  IADD3.X R13, PT, PT, R13, R0, RZ, P2, !PT ;  /* 0x000000000d0d7210 */ /* 0x000fe400017fe4ff */
[----:B--2---:R-:W-:-:S03]  /*170f80*/  MOV R4, R6 ;  /* 0x0000000600047202 */ /* 0x004fc60000000f00 */
[----:B------:R2:W-:Y:S01]  /*170f90*/  STL [R1+0x6ccc], R13 ;  /* 0x006ccc0d01007387 */ /* 0x0005e20000100800 */
[----:B------:R-:W-:-:S03]  /*170fa0*/  IMAD.MOV.U32 R5, RZ, RZ, R13 ;  /* 0x000000ffff057224 */ /* 0x000fc600078e000d */
[----:B------:R-:W3:Y:S04]  /*170fb0*/  LDL.LU R46, [R1+0x341c] ;  /* 0x00341c00012e7983 */ /* 0x000ee80000300800 */
[----:B------:R-:W3:Y:S04]  /*170fc0*/  LDL.LU R47, [R1+0x3460] ;  /* 0x00346000012f7983 */ /* 0x000ee80000300800 */
[----:B-1----:R-:W3:Y:S04]  /*170fd0*/  LDL.LU R6, [R1+0x8978] ;  /* 0x0089780001067983 */ /* 0x002ee80000300800 */
[----:B--2---:R-:W2:Y:S04]  /*170fe0*/  LDL.LU R13, [R1+0x8970] ;  /* 0x00897000010d7983 */ /* 0x004ea80000300800 */
[----:B------:R1:W-:Y:S01]  /*170ff0*/  LDGSTS.E [R3+0x2b600], desc[UR38][R4.64], P1 ;  /* 0x2b60000004037fae */ /* 0x0003e200089a1026 */
[----:B----4-:R-:W-:-:S05]  /*171000*/  IADD3 R7, P2, PT, R7, R252, RZ ;  /* 0x000000fc07077210 */ /* 0x010fca0007f5e0ff */
[----:B-1----:R-:W-:Y:S01]  /*171010*/  IMAD.MOV.U32 R4, RZ, RZ, R7 ;  /* 0x000000ffff047224 */ /* 0x002fe200078e0007 */
[-C--:B------:R-:W-:Y:S01]  /*171020*/  IADD3 R10, P3, PT, R10, R252.reuse, RZ ;  /* 0x000000fc0a0a7210 */ /* 0x080fe20007f7e0ff */
[----:B---3--:R-:W-:Y:S01]  /*171030*/  IMAD.X R12, R12, 0x1, R0, P2 ;  /* 0x000000010c0c7824 */ /* 0x008fe200010e0600 */
[----:B------:R-:W-:-:S03]  /*171040*/  IADD3 R8, P2, PT, R8, R252, RZ ;  /* 0x000000fc08087210 */ /* 0x000fc60007f5e0ff */
[----:B------:R-:W-:-:S05]  /*171050*/  IMAD.MOV.U32 R5, RZ, RZ, R12 ;  /* 0x000000ffff057224 */ /* 0x000fca00078e000c */
[----:B------:R1:W-:Y:S01]  /*171060*/  LDGSTS.E [R3+0x2b680], desc[UR38][R4.64], P1 ;  /* 0x2b68000004037fae */ /* 0x0003e200089a1026 */
[----:B------:R-:W-:Y:S01]  /*171070*/  IADD3.X R11, PT, PT, R11, R0, RZ, P3, !PT ;  /* 0x000000000b0b7210 */ /* 0x000fe20001ffe4ff */
[----:B-1----:R-:W-:-:S04]  /*171080*/  IMAD.MOV.U32 R4, RZ, RZ, R10 ;  /* 0x000000ffff047224 */ /* 0x002fc800078e000a */
[----:B------:R-:W-:Y:S01]  /*171090*/  IMAD.MOV.U32 R5, RZ, RZ, R11 ;  /* 0x000000ffff057224 */ /* 0x000fe200078e000b */
[----:B------:R1:W-:Y:S04]  /*1710a0*/  STL [R1+0x6cd8], R7 ;  /* 0x006cd80701007387 */ /* 0x0003e80000100800 */
[----:B------:R3:W-:Y:S04]  /*1710b0*/  LDGSTS.E [R3+0x2b700], desc[UR38][R4.64], P1 ;  /* 0x2b70000004037fae */ /* 0x0007e800089a1026 */
[----:B------:R-:W-:Y:S01]  /*1710c0*/  STL [R1+0x6ce0], R10 ;  /* 0x006ce00a01007387 */ /* 0x000fe20000100800 */
[----:B------:R-:W-:-:S02]  /*1710d0*/  IADD3.X R9, PT, PT, R9, R0, RZ, P2, !PT ;  /* 0x0000000009097210 */ /* 0x000fc400017fe4ff */
[----:B---3--:R-:W-:-:S03]  /*1710e0*/  MOV R4, R8 ;  /* 0x0000000800047202 */ /* 0x008fc60000000f00 */
[----:B------:R-:W-:Y:S01]  /*1710f0*/  IMAD.MOV.U32 R5, RZ, RZ, R9 ;  /* 0x000000ffff057224 */ /* 0x000fe200078e0009 */
[----:B------:R-:W-:Y:S04]  /*171100*/  STL [R1+0x6cd4], R12 ;  /* 0x006cd40c01007387 */ /* 0x000fe80000100800 */
[----:B------:R3:W-:Y:S04]  /*171110*/  LDGSTS.E [R3+0x2b780], desc[UR38][R4.64], P1 ;  /* 0x2b78000004037fae */ /* 0x0007e800089a1026 */
[----:B------:R4:W-:Y:S04]  /*171120*/  STL [R1+0x6ce8], R8 ;  /* 0x006ce80801007387 */ /* 0x0009e80000100800 */
[----:B------:R-:W-:Y:S04]  /*171130*/  STL [R1+0x6cdc], R11 ;  /* 0x006cdc0b01007387 */ /* 0x000fe80000100800 */
[----:B-1----:R-:W4:Y:S04]  /*171140*/  LDL.LU R7, [R1+0x896c] ;  /* 0x00896c0001077983 */ /* 0x002f280000300800 */
[----:B------:R1:W-:Y:S01]  /*171150*/  STL [R1+0x6ce4], R9 ;  /* 0x006ce40901007387 */ /* 0x0003e20000100800 */
[----:B---3--:R-:W-:Y:S01]  /*171160*/  IMAD.MOV.U32 R5, RZ, RZ, R46 ;  /* 0x000000ffff057224 */ /* 0x008fe200078e002e */
[----:B------:R-:W-:-:S02]  /*171170*/  IADD3 R6, P2, PT, R6, R252, RZ ;  /* 0x000000fc06067210 */ /* 0x000fc40007f5e0ff */
[----:B--2---:R-:W-:-:S03]  /*171180*/  IADD3 R13, P1, PT, R13, R252, RZ ;  /* 0x000000fc0d0d7210 */ /* 0x004fc60007f3e0ff */
[----:B------:R-:W-:Y:S01]  /*171190*/  STL [R1+0x8978], R6 ;  /* 0x0089780601007387 */ /* 0x000fe20000100800 */
[----:B------:R-:W-:-:S03]  /*1711a0*/  MOV R4, R47 ;  /* 0x0000002f00047202 */ /* 0x000fc60000000f00 */
[----:B------:R-:W-:Y:S04]  /*1711b0*/  STL [R1+0x8970], R13 ;  /* 0x0089700d01007387 */ /* 0x000fe80000100800 */
[----:B------:R-:W-:Y:S04]  /*1711c0*/  STL [R1+0xa488], R13 ;  /* 0x00a4880d01007387 */ /* 0x000fe80000100800 */
[----:B------:R-:W2:Y:S04]  /*1711d0*/  LDL.LU R226, [R1+0x3420] ;  /* 0x0034200001e27983 */ /* 0x000ea80000300800 */
[----:B------:R-:W3:Y:S04]  /*1711e0*/  LDL.LU R227, [R1+0x3464] ;  /* 0x0034640001e37983 */ /* 0x000ee80000300800 */
        /* <DEDUP_REMOVED lines=57> */
[----:B------:R-:W-:-:S05]  /*171580*/  IMAD.X R7, R7, 0x1, R0, P2 ;  /* 0x0000000107077824 */ /* 0x000fca00010e0600 */
[----:B------:R-:W-:Y:S04]  /*171590*/  STL [R1+0x896c], R7 ;  /* 0x00896c0701007387 */ /* 0x000fe80000100800 */
[----:B------:R2:W-:Y:S02]  /*1715a0*/  STL.64 [R1+0xa490], R6 ;  /* 0x00a4900601007387 */ /* 0x0005e40000100a00 */
[----:B--2---:R-:W-:Y:S01]  /*1715b0*/  MOV R7, R226 ;  /* 0x000000e200077202 */ /* 0x004fe20000000f00 */
[----:B---3--:R-:W-:-:S05]  /*1715c0*/  IMAD.MOV.U32 R6, RZ, RZ, R227 ;  /* 0x000000ffff067224 */ /* 0x008fca00078e00e3 */
[----:B------:R1:W-:Y:S01]  /*1715d0*/  STL.64 [R1+0x4b20], R6 ;  /* 0x004b200601007387 */ /* 0x0003e20000100a00 */
[----:B------:R-:W-:Y:S02]  /*1715e0*/  IMAD.MOV.U32 R5, RZ, RZ, R228 ;  /* 0x000000ffff057224 */ /* 0x000fe400078e00e4 */
[----:B------:R-:W-:Y:S02]  /*1715f0*/  IMAD.MOV.U32 R4, RZ, RZ, R229 ;  /* 0x000000ffff047224 */ /* 0x000fe400078e00e5 */
[----:B------:R-:W-:-:S03]  /*171600*/  IMAD.MOV.U32 R13, RZ, RZ, R230 ;  /* 0x000000ffff0d7224 */ /* 0x000fc600078e00e6 */
[----:B------:R2:W-:Y:S01]  /*171610*/  STL.64 [R1+0x3420], R4 ;  /* 0x0034200401007387 */ /* 0x0005e20000100a00 */
[----:B------:R-:W-:Y:S02]  /*171620*/  MOV R12, R231 ;  /* 0x000000e7000c7202 */ /* 0x000fe40000000f00 */
[----:B-1----:R-:W-:Y:S01]  /*171630*/  MOV R7, R232 ;  /* 0x000000e800077202 */ /* 0x002fe20000000f00 */
[----:B------:R-:W-:Y:S02]  /*171640*/  IMAD.MOV.U32 R6, RZ, RZ, R233 ;  /* 0x000000ffff067224 */ /* 0x000fe400078e00e9 */
[----:B------:R1:W-:Y:S01]  /*171650*/  STL.64 [R1+0x4b18], R12 ;  /* 0x004b180c01007387 */ /* 0x0003e20000100a00 */
[----:B--2---:R-:W-:-:S03]  /*171660*/  IMAD.MOV.U32 R5, RZ, RZ, R234 ;  /* 0x000000ffff057224 */ /* 0x004fc600078e00ea */
[----:B------:R2:W-:Y:S01]  /*171670*/  STL.64 [R1+0x4b10], R6 ;  /* 0x004b100601007387 */ /* 0x0005e20000100a00 */
[----:B------:R-:W-:Y:S02]  /*171680*/  IMAD.MOV.U32 R4, RZ, RZ, R235 ;  /* 0x000000ffff047224 */ /* 0x000fe400078e00eb */
[----:B-1----:R-:W-:-:S03]  /*171690*/  IMAD.MOV.U32 R13, RZ, RZ, R236 ;  /* 0x000000ffff0d7224 */ /* 0x002fc600078e00ec */
[----:B------:R1:W-:Y:S01]  /*1716a0*/  STL.64 [R1+0x33f8], R4 ;  /* 0x0033f80401007387 */ /* 0x0003e20000100a00 */
[----:B------:R-:W-:Y:S02]  /*1716b0*/  MOV R12, R237 ;  /* 0x000000ed000c7202 */ /* 0x000fe40000000f00 */
[----:B--2---:R-:W-:Y:S01]  /*1716c0*/  MOV R7, R238 ;  /* 0x000000ee00077202 */ /* 0x004fe20000000f00 */
[----:B------:R-:W-:Y:S02]  /*1716d0*/  IMAD.MOV.U32 R6, RZ, RZ, R239 ;  /* 0x000000ffff067224 */ /* 0x000fe400078e00ef */
[----:B------:R2:W-:Y:S01]  /*1716e0*/  STL.64 [R1+0x4b08], R12 ;  /* 0x004b080c01007387 */ /* 0x0005e20000100a00 */
[----:B-1----:R-:W-:-:S03]  /*1716f0*/  IMAD.MOV.U32 R5, RZ, RZ, R240 ;  /* 0x000000ffff057224 */ /* 0x002fc600078e00f0 */
[----:B------:R1:W-:Y:S01]  /*171700*/  STL.64 [R1+0x4b00], R6 ;  /* 0x004b000601007387 */ /* 0x0003e20000100a00 */
[----:B------:R-:W-:Y:S02]  /*171710*/  IMAD.MOV.U32 R4, RZ, RZ, R241 ;  /* 0x000000ffff047224 */ /* 0x000fe400078e00f1 */
[----:B--2---:R-:W-:-:S03]  /*171720*/  IMAD.MOV.U32 R13, RZ, RZ, R242 ;  /* 0x000000ffff0d7224 */ /* 0x004fc600078e00f2 */
        /* <DEDUP_REMOVED lines=20> */
[----:B----4-:R-:W-:Y:S01]  /*171870*/  MOV R7, R8 ;  /* 0x0000000800077202 */ /* 0x010fe20000000f00 */
[----:B------:R-:W-:Y:S02]  /*171880*/  IMAD.MOV.U32 R6, RZ, RZ, R9 ;  /* 0x000000ffff067224 */ /* 0x000fe400078e0009 */
[----:B------:R-:W-:Y:S01]  /*171890*/  STL.64 [R1+0x4ac8], R12 ;  /* 0x004ac80c01007387 */ /* 0x000fe20000100a00 */
[----:B-1----:R-:W-:-:S03]  /*1718a0*/  IMAD.MOV.U32 R5, RZ, RZ, R10 ;  /* 0x000000ffff057224 */ /* 0x002fc600078e000a */
[----:B------:R1:W-:Y:S01]  /*1718b0*/  STL.64 [R1+0x4c10], R6 ;  /* 0x004c100601007387 */ /* 0x0003e20000100a00 */
[----:B------:R-:W-:Y:S02]  /*1718c0*/  IMAD.MOV.U32 R4, RZ, RZ, R11 ;  /* 0x000000ffff047224 */ /* 0x000fe400078e000b */
[----:B------:R-:W-:-:S03]  /*1718d0*/  IMAD.MOV.U32 R9, RZ, RZ, R68 ;  /* 0x000000ffff097224 */ /* 0x000fc600078e0044 */
[----:B------:R2:W-:Y:S01]  /*1718e0*/  STL.64 [R1+0x4c08], R4 ;  /* 0x004c080401007387 */ /* 0x0005e20000100a00 */
[----:B------:R-:W-:Y:S02]  /*1718f0*/  MOV R8, R69 ;  /* 0x0000004500087202 */ /* 0x000fe40000000f00 */
[----:B-1----:R-:W-:-:S03]  /*171900*/  MOV R7, R70 ;  /* 0x0000004600077202 */ /* 0x002fc60000000f00 */
[----:B------:R1:W-:Y:S01]  /*171910*/  STL.64 [R1+0x4c00], R8 ;  /* 0x004c000801007387 */ /* 0x0003e20000100a00 */
[----:B------:R-:W-:Y:S02]  /*171920*/  IMAD.MOV.U32 R6, RZ, RZ, R71 ;  /* 0x000000ffff067224 */ /* 0x000fe400078e0047 */
[----:B--2---:R-:W-:-:S03]  /*171930*/  IMAD.MOV.U32 R5, RZ, RZ, R64 ;  /* 0x000000ffff057224 */ /* 0x004fc600078e0040 */
[----:B------:R2:W-:Y:S01]  /*171940*/  STL.64 [R1+0x4bf8], R6 ;  /* 0x004bf80601007387 */ /* 0x0005e20000100a00 */
[----:B------:R-:W-:Y:S02]  /*171950*/  IMAD.MOV.U32 R4, RZ, RZ, R65 ;  /* 0x000000ffff047224 */ /* 0x000fe400078e0041 */
[----:B-1----:R-:W-:-:S03]  /*171960*/  IMAD.MOV.U32 R9, RZ, RZ, R66 ;  /* 0x000000ffff097224 */ /* 0x002fc600078e0042 */
[----:B------:R1:W-:Y:S01]  /*171970*/  STL.64 [R1+0x4c70], R4 ;  /* 0x004c700401007387 */ /* 0x0003e20000100a00 */
[----:B------:R-:W-:Y:S02]  /*171980*/  MOV R8, R67 ;  /* 0x0000004300087202 */ /* 0x000fe40000000f00 */
[----:B--2---:R-:W-:-:S03]  /*171990*/  MOV R7, R60 ;  /* 0x0000003c00077202 */ /* 0x004fc60000000f00 */
[----:B------:R2:W-:Y:S01]  /*1719a0*/  STL.64 [R1+0x4c68], R8 ;  /* 0x004c680801007387 */ /* 0x0005e20000100a00 */
[----:B------:R-:W-:Y:S02]  /*1719b0*/  IMAD.MOV.U32 R6, RZ, RZ, R61 ;  /* 0x000000ffff067224 */ /* 0x000fe400078e003d */
[----:B-1----:R-:W-:-:S03]  /*1719c0*/  IMAD.MOV.U32 R5, RZ, RZ, R62 ;  /* 0x000000ffff057224 */ /* 0x002fc600078e003e */
[----:B------:R1:W-:Y:S01]  /*1719d0*/  STL.64 [R1+0x4c60], R6 ;  /* 0x004c600601007387 */ /* 0x0003e20000100a00 */
[----:B------:R-:W-:Y:S02]  /*1719e0*/  IMAD.MOV.U32 R4, RZ, RZ, R63 ;  /* 0x000000ffff047224 */ /* 0x000fe400078e003f */
[----:B--2---:R-:W-:-:S03]  /*1719f0*/  IMAD.MOV.U32 R9, RZ, RZ, R72 ;  /* 0x000000ffff097224 */ /* 0x004fc600078e0048 */
        /* <DEDUP_REMOVED lines=14> */
[----:B-1----:R-:W-:Y:S02]  /*171ae0*/  IMAD.MOV.U32 R5, RZ, RZ, R46 ;  /* 0x000000ffff057224 */ /* 0x002fe400078e002e */
        /* <DEDUP_REMOVED lines=43> */
[----:B----4-:R-:W-:-:S03]  /*171da0*/  MOV R4, R47 ;  /* 0x0000002f00047202 */ /* 0x010fc60000000f00 */
[----:B------:R-:W4:Y:S01]  /*171db0*/  LDL.LU R47, [R1+0x2f6c] ;  /* 0x002f6c00012f7983 */ /* 0x000f220000300800 */
[----:B------:R-:W-:Y:S01]  /*171dc0*/  MOV R13, R246 ;  /* 0x000000f6000d7202 */ /* 0x000fe20000000f00 */
[----:B------:R-:W-:Y:S02]  /*171dd0*/  IMAD.MOV.U32 R12, RZ, RZ, R247 ;  /* 0x000000ffff0c7224 */ /* 0x000fe400078e00f7 */
[----:B------:R1:W-:Y:S01]  /*171de0*/  STL.64 [R1+0x4c20], R4 ;  /* 0x004c200401007387 */ /* 0x0003e20000100a00 */
[----:B------:R-:W-:-:S03]  /*171df0*/  IMAD.MOV.U32 R7, RZ, RZ, R248 ;  /* 0x000000ffff077224 */ /* 0x000fc600078e00f8 */
[----:B------:R1:W-:Y:S01]  /*171e00*/  STL.64 [R1+0x4c18], R12 ;  /* 0x004c180c01007387 */ /* 0x0003e20000100a00 */
[----:B------:R-:W-:Y:S02]  /*171e10*/  IMAD.MOV.U32 R6, RZ, RZ, R249 ;  /* 0x000000ffff067224 */ /* 0x000fe400078e00f9 */
[----:B-1----:R-:W-:Y:S02]  /*171e20*/  IMAD.MOV.U32 R5, RZ, RZ, R62 ;  /* 0x000000ffff057224 */ /* 0x002fe400078e003e */
[----:B------:R-:W4:Y:S01]  /*171e30*/  LDL.LU R62, [R1+0x2f50] ;  /* 0x002f5000013e7983 */ /* 0x000f220000300800 */
[----:B------:R-:W-:-:S03]  /*171e40*/  MOV R4, R45 ;  /* 0x0000002d00047202 */ /* 0x000fc60000000f00 */
[----:B------:R1:W-:Y:S04]  /*171e50*/  STL.64 [R1+0x4d30], R6 ;  /* 0x004d300601007387 */ /* 0x0003e80000100a00 */
[----:B------:R-:W4:Y:S01]  /*171e60*/  LDL.LU R45, [R1+0x2f70] ;  /* 0x002f7000012d7983 */ /* 0x000f220000300800 */
[----:B------:R-:W-:Y:S01]  /*171e70*/  IMAD.MOV.U32 R12, RZ, RZ, R251 ;  /* 0x000000ffff0c7224 */ /* 0x000fe200078e00fb */
[----:B------:R-:W-:Y:S02]  /*171e80*/  MOV R13, R250 ;  /* 0x000000fa000d7202 */ /* 0x000fe40000000f00 */
[----:B------:R1:W-:Y:S02]  /*171e90*/  STL.64 [R1+0x4d28], R4 ;  /* 0x004d280401007387 */ /* 0x0003e40000100a00 */
[----:B-1----:R-:W-:-:S02]  /*171ea0*/  IMAD.MOV.U32 R7, RZ, RZ, R52 ;  /* 0x000000ffff077224 */ /* 0x002fc400078e0034 */
[----:B------:R-:W-:Y:S01]  /*171eb0*/  IMAD.MOV.U32 R6, RZ, RZ, R53 ;  /* 0x000000ffff067224 */ /* 0x000fe200078e0035 */
[----:B------:R1:W-:Y:S01]  /*171ec0*/  STL.64 [R1+0x4d20], R12 ;  /* 0x004d200c01007387 */ /* 0x0003e20000100a00 */
[----:B------:R-:W-:Y:S01]  /*171ed0*/  IMAD.MOV.U32 R5, RZ, RZ, R63 ;  /* 0x000000ffff057224 */ /* 0x000fe200078e003f */
[----:B------:R-:W-:Y:S02]  /*171ee0*/  MOV R4, R72 ;  /* 0x0000004800047202 */ /* 0x000fe40000000f00 */
[----:B------:R-:W4:Y:S04]  /*171ef0*/  LDL.LU R63, [R1+0x2f54] ;  /* 0x002f5400013f7983 */ /* 0x000f280000300800 */
[----:B------:R2:W-:Y:S01]  /*171f00*/  STL.64 [R1+0x4d18], R6 ;  /* 0x004d180601007387 */ /* 0x0005e20000100a00 */
[----:B-1----:R-:W-:Y:S01]  /*171f10*/  MOV R13, R54 ;  /* 0x00000036000d7202 */ /* 0x002fe20000000f00 */
[----:B------:R-:W-:-:S02]  /*171f20*/  IMAD.MOV.U32 R12, RZ, RZ, R55 ;  /* 0x000000ffff0c7224 */ /* 0x000fc400078e0037 */
[----:B------:R-:W4:Y:S04]  /*171f30*/  LDL.LU R72, [R1+0x2f74] ;  /* 0x002f740001487983 */ /* 0x000f280000300800 */
[----:B------:R1:W-:Y:S01]  /*171f40*/  STL.64 [R1+0x4d10], R4 ;  /* 0x004d100401007387 */ /* 0x0003e20000100a00 */
[----:B--2---:R-:W-:Y:S02]  /*171f50*/  IMAD.MOV.U32 R6, RZ, RZ, R9 ;  /* 0x000000ffff067224 */ /* 0x004fe400078e0009 */
[----:B------:R-:W-:Y:S01]  /*171f60*/  IMAD.MOV.U32 R7, RZ, RZ, R8 ;  /* 0x000000ffff077224 */ /* 0x000fe200078e0008 */
[----:B------:R-:W-:Y:S01]  /*171f70*/  STL.64 [R1+0x4d08], R12 ;  /* 0x004d080c01007387 */ /* 0x000fe20000100a00 */
[----:B-1----:R-:W-:Y:S01]  /*171f80*/  MOV R4, R74 ;  /* 0x0000004a00047202 */ /* 0x002fe20000000f00 */
[----:B------:R-:W-:-:S02]  /*171f90*/  IMAD.MOV.U32 R5, RZ, RZ, R73 ;  /* 0x000000ffff057224 */ /* 0x000fc400078e0049 */
[----:B------:R-:W2:Y:S01]  /*171fa0*/  LDL.LU R73, [R1+0x2f30] ;  /* 0x002f300001497983 */ /* 0x000ea20000300800 */
[----:B------:R-:W-:Y:S01]  /*171fb0*/  MOV R9, R10 ;  /* 0x0000000a00097202 */ /* 0x000fe20000000f00 */
[----:B------:R-:W-:Y:S02]  /*171fc0*/  IMAD.MOV.U32 R8, RZ, RZ, R11 ;  /* 0x000000ffff087224 */ /* 0x000fe400078e000b */
[----:B------:R1:W-:Y:S04]  /*171fd0*/  STL.64 [R1+0x4d00], R6 ;  /* 0x004d000601007387 */ /* 0x0003e80000100a00 */
[----:B------:R-:W2:Y:S04]  /*171fe0*/  LDL.LU R74, [R1+0x2f58] ;  /* 0x002f5800014a7983 */ /* 0x000ea80000300800 */
[----:B------:R1:W-:Y:S02]  /*171ff0*/  STL.64 [R1+0x4cf8], R4 ;  /* 0x004cf80401007387 */ /* 0x0003e40000100a00 */
[----:B-1----:R-:W-:-:S02]  /*172000*/  IMAD.MOV.U32 R6, RZ, RZ, R69 ;  /* 0x000000ffff067224 */ /* 0x002fc400078e0045 */
[----:B------:R-:W-:Y:S01]  /*172010*/  IMAD.MOV.U32 R7, RZ, RZ, R68 ;  /* 0x000000ffff077224 */ /* 0x000fe200078e0044 */
[----:B------:R1:W-:Y:S01]  /*172020*/  STL.64 [R1+0x4cf0], R8 ;  /* 0x004cf00801007387 */ /* 0x0003e20000100a00 */
[----:B------:R-:W-:Y:S01]  /*172030*/  MOV R4, R48 ;  /* 0x0000003000047202 */ /* 0x000fe20000000f00 */
[----:B------:R-:W-:Y:S02]  /*172040*/  IMAD.MOV.U32 R5, RZ, RZ, R75 ;  /* 0x000000ffff057224 */ /* 0x000fe400078e004b */
[----:B------:R-:W2:Y:S01]  /*172050*/  LDL.LU R75, [R1+0x2f34] ;  /* 0x002f3400014b7983 */ /* 0x000ea20000300800 */
[----:B-1----:R-:W-:Y:S01]  /*172060*/  IMAD.MOV.U32 R8, RZ, RZ, R71 ;  /* 0x000000ffff087224 */ /* 0x002fe200078e0047 */
[----:B------:R-:W-:Y:S02]  /*172070*/  MOV R9, R70 ;  /* 0x0000004600097202 */ /* 0x000fe40000000f00 */
[----:B------:R1:W-:Y:S04]  /*172080*/  STL.64 [R1+0x4ce8], R6 ;  /* 0x004ce80601007387 */ /* 0x0003e80000100a00 */
[----:B------:R-:W2:Y:S04]  /*172090*/  LDL.LU R48, [R1+0x2f5c] ;  /* 0x002f5c0001307983 */ /* 0x000ea80000300800 */
[----:B------:R1:W-:Y:S02]  /*1720a0*/  STL.64 [R1+0x4ce0], R4 ;  /* 0x004ce00401007387 */ /* 0x0003e40000100a00 */
[----:B-1----:R-:W-:-:S02]  /*1720b0*/  IMAD.MOV.U32 R6, RZ, RZ, R65 ;  /* 0x000000ffff067224 */ /* 0x002fc400078e0041 */
[----:B------:R-:W-:Y:S01]  /*1720c0*/  IMAD.MOV.U32 R7, RZ, RZ, R64 ;  /* 0x000000ffff077224 */ /* 0x000fe200078e0040 */
[----:B------:R-:W-:Y:S01]  /*1720d0*/  STL.64 [R1+0x4cd8], R8 ;  /* 0x004cd80801007387 */ /* 0x000fe20000100a00 */
[----:B------:R-:W-:Y:S01]  /*1720e0*/  IMAD.MOV.U32 R5, RZ, RZ, R50 ;  /* 0x000000ffff057224 */ /* 0x000fe200078e0032 */
[----:B------:R-:W-:Y:S02]  /*1720f0*/  MOV R4, R51 ;  /* 0x0000003300047202 */ /* 0x000fe40000000f00 */
[----:B------:R-:W2:Y:S04]  /*172100*/  LDL.LU R50, [R1+0x2f38] ;  /* 0x002f380001327983 */ /* 0x000ea80000300800 */
[----:B------:R1:W-:Y:S04]  /*172110*/  STL.64 [R1+0x4d50], R6 ;  /* 0x004d500601007387 */ /* 0x0003e80000100a00 */
[----:B------:R-:W2:Y:S01]  /*172120*/  LDL.LU R51, [R1+0x2f60] ;  /* 0x002f600001337983 */ /* 0x000ea20000300800 */
[----:B------:R-:W-:-:S03]  /*172130*/  IMAD.MOV.U32 R251, RZ, RZ, R49 ;  /* 0x000000fffffb7224 */ /* 0x000fc600078e0031 */
[----:B------:R2:W-:Y:S01]  /*172140*/  STL.64 [R1+0x4d48], R4 ;  /* 0x004d480401007387 */ /* 0x0005e20000100a00 */
[----:B------:R-:W-:-:S03]  /*172150*/  MOV R250, R44 ;  /* 0x0000002c00fa7202 */ /* 0x000fc60000000f00 */
[----:B------:R-:W2:Y:S04]  /*172160*/  LDL.LU R49, [R1+0x2f3c] ;  /* 0x002f3c0001317983 */ /* 0x000ea80000300800 */
[----:B------:R-:W2:Y:S01]  /*172170*/  LDL.LU R44, [R1+0x2f64] ;  /* 0x002f6400012c7983 */ /* 0x000ea20000300800 */
[----:B-1----:R-:W-:Y:S01]  /*172180*/  IMAD.MOV.U32 R6, RZ, RZ, R67 ;  /* 0x000000ffff067224 */ /* 0x002fe200078e0043 */
        /* <DEDUP_REMOVED lines=10> */
[----:B------:R-:W4:Y:S01]  /*172230*/  LDL.LU R45, [R1+0x2f44] ;  /* 0x002f4400012d7983 */ /* 0x000f220000300800 */
[----:B------:R-:W-:Y:S02]  /*172240*/  IMAD.MOV.U32 R12, RZ, RZ, R61 ;  /* 0x000000ffff0c7224 */ /* 0x000fe400078e003d */
[----:B------:R-:W-:-:S05]  /*172250*/  IMAD.MOV.U32 R13, RZ, RZ, R60 ;  /* 0x000000ffff0d7224 */ /* 0x000fca00078e003c */
        /* <DEDUP_REMOVED lines=19> */
[----:B------:R-:W-:Y:S01]  /*172390*/  STL.64 [R1+0xa4b8], R246 ;  /* 0x00a4b8f601007387 */ /* 0x000fe20000100a00 */
[----:B------:R-:W-:-:S03]  /*1723a0*/  IMAD.MOV.U32 R239, RZ, RZ, R50 ;  /* 0x000000ffffef7224 */ /* 0x000fc600078e0032 */
[----:B------:R-:W2:Y:S01]  /*1723b0*/  LDL.LU R50, [R1+0x2f00] ;  /* 0x002f000001327983 */ /* 0x000ea20000300800 */
[----:B------:R-:W-:-:S03]  /*1723c0*/  MOV R238, R51 ;  /* 0x0000003300ee7202 */ /* 0x000fc60000000f00 */
[----:B------:R-:W2:Y:S04]  /*1723d0*/  LDL.LU R51, [R1+0x2f2c] ;  /* 0x002f2c0001337983 */ /* 0x000ea80000300800 */
[----:B------:R-:W-:Y:S01]  /*1723e0*/  STL.64 [R1+0x4e70], R244 ;  /* 0x004e70f401007387 */ /* 0x000fe20000100a00 */
[----:B------:R-:W-:-:S03]  /*1723f0*/  MOV R237, R49 ;  /* 0x0000003100ed7202 */ /* 0x000fc60000000f00 */
[----:B------:R-:W-:Y:S01]  /*172400*/  STL.64 [R1+0xa4c0], R244 ;  /* 0x00a4c0f401007387 */ /* 0x000fe20000100a00 */
[----:B------:R-:W-:-:S03]  /*172410*/  IMAD.MOV.U32 R236, RZ, RZ, R44 ;  /* 0x000000ffffec7224 */ /* 0x000fc600078e002c */
[----:B------:R-:W2:Y:S04]  /*172420*/  LDL.LU R49, [R1+0x2f04] ;  /* 0x002f040001317983 */ /* 0x000ea80000300800 */
[----:B------:R-:W2:Y:S04]  /*172430*/  LDL.LU R44, [R1+0x2f08] ;  /* 0x002f0800012c7983 */ /* 0x000ea80000300800 */
[----:B------:R-:W-:Y:S04]  /*172440*/  STL.64 [R1+0x4e68], R242 ;  /* 0x004e68f201007387 */ /* 0x000fe80000100a00 */
[----:B------:R-:W-:Y:S01]  /*172450*/  STL.64 [R1+0xa4c8], R242 ;  /* 0x00a4c8f201007387 */ /* 0x000fe20000100a00 */
[----:B---3--:R-:W-:-:S03]  /*172460*/  IMAD.MOV.U32 R235, RZ, RZ, R46 ;  /* 0x000000ffffeb7224 */ /* 0x008fc600078e002e */
[----:B------:R-:W3:Y:S01]  /*172470*/  LDL.LU R46, [R1+0x2f0c] ;  /* 0x002f0c00012e7983 */ /* 0x000ee20000300800 */
        /* <DEDUP_REMOVED lines=26> */
[----:B------:R-:W-:Y:S04]  /*172620*/  STL.64 [R1+0x4e40], R232 ;  /* 0x004e40e801007387 */ /* 0x000fe80000100a00 */
[----:B------:R-:W-:Y:S01]  /*172630*/  STL.64 [R1+0xa4f0], R232 ;  /* 0x00a4f0e801007387 */ /* 0x000fe20000100a00 */
        /* <DEDUP_REMOVED lines=12> */
[----:B---3--:R-:W-:-:S03]  /*172700*/  IMAD.MOV.U32 R221, RZ, RZ, R46 ;  /* 0x000000ffffdd7224 */ /* 0x008fc600078e002e */
[----:B------:R-:W3:Y:S01]  /*172710*/  LDL.LU R46, [R1+0x2eac] ;  /* 0x002eac00012e7983 */ /* 0x000ee20000300800 */
[----:B----4-:R-:W-:-:S03]  /*172720*/  MOV R220, R47 ;  /* 0x0000002f00dc7202 */ /* 0x010fc60000000f00 */
        /* <DEDUP_REMOVED lines=8> */
[----:B------:R1:W-:Y:S04]  /*1727b0*/  STL.64 [R1+0xa510], R224 ;  /* 0x00a510e001007387 */ /* 0x0003e80000100a00 */
[----:B------:R-:W-:Y:S01]  /*1727c0*/  STL.64 [R1+0x4e18], R222 ;  /* 0x004e18de01007387 */ /* 0x000fe20000100a00 */
[----:B------:R-:W-:-:S03]  /*1727d0*/  IMAD.MOV.U32 R217, RZ, RZ, R63 ;  /* 0x000000ffffd97224 */ /* 0x000fc600078e003f */
[----:B------:R-:W-:Y:S04]  /*1727e0*/  STL.64 [R1+0xa518], R222 ;  /* 0x00a518de01007387 */ /* 0x000fe80000100a00 */
[----:B------:R-:W4:Y:S01]  /*1727f0*/  LDL.LU R63, [R1+0x2eb4] ;  /* 0x002eb400013f7983 */ /* 0x000f220000300800 */
[----:B------:R-:W-:-:S03]  /*172800*/  IMAD.MOV.U32 R216, RZ, RZ, R72 ;  /* 0x000000ffffd87224 */ /* 0x000fc600078e0048 */
[----:B------:R-:W4:Y:S01]  /*172810*/  LDL.LU R72, [R1+0x2edc] ;  /* 0x002edc0001487983 */ /* 0x000f220000300800 */
[----:B--2---:R-:W-:-:S03]  /*172820*/  IMAD.MOV.U32 R215, RZ, RZ, R73 ;  /* 0x000000ffffd77224 */ /* 0x004fc600078e0049 */
        /* <DEDUP_REMOVED lines=23> */
[----:B---3--:R-:W-:-:S03]  /*1729a0*/  MOV R207, R46 ;  /* 0x0000002e00cf7202 */ /* 0x008fc60000000f00 */
[----:B------:R-:W3:Y:S01]  /*1729b0*/  LDL.LU R46, [R1+0x2e80] ;  /* 0x002e8000012e7983 */ /* 0x000ee20000300800 */
[----:B----4-:R-:W-:-:S03]  /*1729c0*/  IMAD.MOV.U32 R206, RZ, RZ, R47 ;  /* 0x000000ffffce7224 */ /* 0x010fc600078e002f */
[----:B------:R-:W4:Y:S04]  /*1729d0*/  LDL.LU R47, [R1+0x2e9c] ;  /* 0x002e9c00012f7983 */ /* 0x000f280000300800 */
[----:B------:R-:W-:Y:S04]  /*1729e0*/  STL.64 [R1+0x4ef0], R212 ;  /* 0x004ef0d401007387 */ /* 0x000fe80000100a00 */
[----:B------:R1:W-:Y:S04]  /*1729f0*/  STL.64 [R1+0xa540], R212 ;  /* 0x00a540d401007387 */ /* 0x0003e80000100a00 */
        /* <DEDUP_REMOVED lines=11> */
[----:B------:R-:W-:Y:S01]  /*172ab0*/  STL.64 [R1+0x4ee0], R208 ;  /* 0x004ee0d001007387 */ /* 0x000fe20000100a00 */
[----:B--2---:R-:W-:-:S03]  /*172ac0*/  MOV R201, R73 ;  /* 0x0000004900c97202 */ /* 0x004fc60000000f00 */
[----:B------:R-:W2:Y:S01]  /*172ad0*/  LDL.LU R73, [R1+0x2e5c] ;  /* 0x002e5c0001497983 */ /* 0x000ea20000300800 */
[----:B------:R-:W-:-:S03]  /*172ae0*/  IMAD.MOV.U32 R200, RZ, RZ, R74 ;  /* 0x000000ffffc87224 */ /* 0x000fc600078e004a */
[----:B------:R-:W2:Y:S04]  /*172af0*/  LDL.LU R74, [R1+0x2e74] ;  /* 0x002e7400014a7983 */ /* 0x000ea80000300800 */
[----:B------:R-:W-:Y:S04]  /*172b00*/  STL.64 [R1+0x4ed8], R206 ;  /* 0x004ed8ce01007387 */ /* 0x000fe80000100a00 */
[----:B------:R-:W2:Y:S04]  /*172b10*/  LDL.LU R66, [R1+0x2e60] ;  /* 0x002e600001427983 */ /* 0x000ea80000300800 */
[----:B------:R-:W2:Y:S01]  /*172b20*/  LDL.LU R67, [R1+0x2e78] ;  /* 0x002e780001437983 */ /* 0x000ea20000300800 */
[----:B------:R-:W-:-:S03]  /*172b30*/  IMAD.MOV.U32 R199, RZ, RZ, R75 ;  /* 0x000000ffffc77224 */ /* 0x000fc600078e004b */
[----:B------:R-:W2:Y:S01]  /*172b40*/  LDL.LU R75, [R1+0x2e3c] ;  /* 0x002e3c00014b7983 */ /* 0x000ea20000300800 */
[----:B------:R-:W-:-:S03]  /*172b50*/  IMAD.MOV.U32 R198, RZ, RZ, R48 ;  /* 0x000000ffffc67224 */ /* 0x000fc600078e0030 */
[----:B------:R-:W2:Y:S04]  /*172b60*/  LDL.LU R48, [R1+0x2e64] ;  /* 0x002e640001307983 */ /* 0x000ea80000300800 */
[----:B------:R-:W-:Y:S01]  /*172b70*/  STL.64 [R1+0x4ed0], R204 ;  /* 0x004ed0cc01007387 */ /* 0x000fe20000100a00 */
[----:B------:R-:W-:-:S03]  /*172b80*/  IMAD.MOV.U32 R197, RZ, RZ, R50 ;  /* 0x000000ffffc57224 */ /* 0x000fc600078e0032 */
[----:B------:R-:W2:Y:S01]  /*172b90*/  LDL.LU R50, [R1+0x2e40] ;  /* 0x002e400001327983 */ /* 0x000ea20000300800 */
[----:B------:R-:W-:-:S03]  /*172ba0*/  MOV R196, R51 ;  /* 0x0000003300c47202 */ /* 0x000fc60000000f00 */
        /* <DEDUP_REMOVED lines=8> */
[----:B------:R-:W-:Y:S01]  /*172c30*/  STL.64 [R1+0x4ec0], R200 ;  /* 0x004ec0c801007387 */ /* 0x000fe20000100a00 */
        /* <DEDUP_REMOVED lines=9> */
[----:B------:R-:W4:Y:S01]  /*172cd0*/  LDL.LU R45, [R1+0x2e50] ;  /* 0x002e5000012d7983 */ /* 0x000f220000300800 */
[----:B------:R-:W-:Y:S01]  /*172ce0*/  MOV R190, R65 ;  /* 0x0000004100be7202 */ /* 0x000fe20000000f00 */
[----:B------:R-:W-:Y:S02]  /*172cf0*/  IMAD.MOV.U32 R191, RZ, RZ, R64 ;  /* 0x000000ffffbf7224 */ /* 0x000fe400078e0040 */
[----:B------:R-:W-:Y:S01]  /*172d00*/  STL.64 [R1+0x4ea8], R194 ;  /* 0x004ea8c201007387 */ /* 0x000fe20000100a00 */
[----:B------:R-:W-:-:S03]  /*172d10*/  IMAD.MOV.U32 R187, RZ, RZ, R63 ;  /* 0x000000ffffbb7224 */ /* 0x000fc600078e003f */
[----:B------:R-:W4:Y:S01]  /*172d20*/  LDL.LU R63, [R1+0x2e2c] ;  /* 0x002e2c00013f7983 */ /* 0x000f220000300800 */
[----:B------:R-:W-:-:S03]  /*172d30*/  IMAD.MOV.U32 R186, RZ, RZ, R72 ;  /* 0x000000ffffba7224 */ /* 0x000fc600078e0048 */
[----:B------:R-:W4:Y:S04]  /*172d40*/  LDL.LU R72, [R1+0x2e54] ;  /* 0x002e540001487983 */ /* 0x000f280000300800 */
[----:B------:R-:W-:Y:S01]  /*172d50*/  STL.64 [R1+0x4ea0], R192 ;  /* 0x004ea0c001007387 */ /* 0x000fe20000100a00 */
[----:B--2---:R-:W-:-:S03]  /*172d60*/  IMAD.MOV.U32 R185, RZ, RZ, R73 ;  /* 0x000000ffffb97224 */ /* 0x004fc600078e0049 */
[----:B------:R-:W2:Y:S01]  /*172d70*/  LDL.LU R73, [R1+0x2e08] ;  /* 0x002e080001497983 */ /* 0x000ea20000300800 */
[----:B------:R-:W-:-:S03]  /*172d80*/  MOV R184, R74 ;  /* 0x0000004a00b87202 */ /* 0x000fc60000000f00 */
[----:B------:R-:W2:Y:S04]  /*172d90*/  LDL.LU R74, [R1+0x2e30] ;  /* 0x002e3000014a7983 */ /* 0x000ea80000300800 */
[----:B------:R-:W-:Y:S04]  /*172da0*/  STL.64 [R1+0x4e98], R190 ;  /* 0x004e98be01007387 */ /* 0x000fe80000100a00 */
[----:B------:R-:W-:Y:S01]  /*172db0*/  STL.64 [R1+0x4e90], R188 ;  /* 0x004e90bc01007387 */ /* 0x000fe20000100a00 */
[----:B------:R-:W-:Y:S01]  /*172dc0*/  MOV R183, R66 ;  /* 0x0000004200b77202 */ /* 0x000fe20000000f00 */
[----:B------:R-:W-:-:S02]  /*172dd0*/  IMAD.MOV.U32 R182, RZ, RZ, R67 ;  /* 0x000000ffffb67224 */ /* 0x000fc400078e0043 */
[----:B------:R-:W-:Y:S02]  /*172de0*/  IMAD.MOV.U32 R181, RZ, RZ, R75 ;  /* 0x000000ffffb57224 */ /* 0x000fe400078e004b */
        /* <DEDUP_REMOVED lines=15> */
[----:B------:R-:W2:Y:S04]  /*172ee0*/  LDL.LU R64, [R1+0x2e00] ;  /* 0x002e000001407983 */ /* 0x000ea80000300800 */
[----:B------:R-:W2:Y:S01]  /*172ef0*/  LDL.LU R65, [R1+0x2e18] ;  /* 0x002e180001417983 */ /* 0x000ea20000300800 */
[----:B---3--:R-:W-:-:S03]  /*172f00*/  IMAD.MOV.U32 R165, RZ, RZ, R46 ;  /* 0x000000ffffa57224 */ /* 0x008fc600078e002e */
[----:B------:R-:W3:Y:S01]  /*172f10*/  LDL.LU R46, [R1+0x2e04] ;  /* 0x002e0400012e7983 */ /* 0x000ee20000300800 */
[----:B----4-:R-:W-:-:S03]  /*172f20*/  MOV R164, R47 ;  /* 0x0000002f00a47202 */ /* 0x010fc60000000f00 */
[----:B------:R-:W4:Y:S04]  /*172f30*/  LDL.LU R47, [R1+0x2e1c] ;  /* 0x002e1c00012f7983 */ /* 0x000f280000300800 */
[----:B------:R-:W-:Y:S01]  /*172f40*/  STL.64 [R1+0x4f68], R174 ;  /* 0x004f68ae01007387 */ /* 0x000fe20000100a00 */
[----:B------:R-:W-:-:S03]  /*172f50*/  MOV R163, R62 ;  /* 0x0000003e00a37202 */ /* 0x000fc60000000f00 */
[----:B------:R-:W4:Y:S01]  /*172f60*/  LDL.LU R62, [R1+0x2dd8] ;  /* 0x002dd800013e7983 */ /* 0x000f220000300800 */
[----:B------:R-:W-:-:S03]  /*172f70*/  IMAD.MOV.U32 R162, RZ, RZ, R45 ;  /* 0x000000ffffa27224 */ /* 0x000fc600078e002d */
[----:B------:R-:W4:Y:S01]  /*172f80*/  LDL.LU R45, [R1+0x2df4] ;  /* 0x002df400012d7983 */ /* 0x000f220000300800 */
[----:B------:R-:W-:Y:S01]  /*172f90*/  IMAD.MOV.U32 R172, RZ, RZ, R61 ;  /* 0x000000ffffac7224 */ /* 0x000fe200078e003d */
[----:B------:R-:W-:-:S05]  /*172fa0*/  MOV R173, R60 ;  /* 0x0000003c00ad7202 */ /* 0x000fca0000000f00 */
[----:B------:R-:W-:Y:S01]  /*172fb0*/  STL.64 [R1+0x4f60], R172 ;  /* 0x004f60ac01007387 */ /* 0x000fe20000100a00 */
[----:B------:R-:W-:-:S03]  /*172fc0*/  IMAD.MOV.U32 R161, RZ, RZ, R63 ;  /* 0x000000ffffa17224 */ /* 0x000fc600078e003f */
        /* <DEDUP_REMOVED lines=8> */
[----:B------:R-:W-:-:S03]  /*173050*/  MOV R158, R74 ;  /* 0x0000004a009e7202 */ /* 0x000fc60000000f00 */
[----:B------:R-:W2:Y:S04]  /*173060*/  LDL.LU R74, [R1+0x2dec] ;  /* 0x002dec00014a7983 */ /* 0x000ea80000300800 */
[----:B------:R-:W-:Y:S01]  /*173070*/  STL.64 [R1+0x4f50], R164 ;  /* 0x004f50a401007387 */ /* 0x000fe20000100a00 */
[----:B------:R-:W-:-:S03]  /*173080*/  MOV R157, R75 ;  /* 0x0000004b009d7202 */ /* 0x000fc60000000f00 */
        /* <DEDUP_REMOVED lines=17> */
[----:B---3--:R-:W-:-:S03]  /*1731a0*/  IMAD.MOV.U32 R149, RZ, RZ, R46 ;  /* 0x000000ffff957224 */ /* 0x008fc600078e002e */
[----:B------:R-:W3:Y:S01]  /*1731b0*/  LDL.LU R46, [R1+0x2d90] ;  /* 0x002d9000012e7983 */ /* 0x000ee20000300800 */
[----:B----4-:R-:W-:-:S03]  /*1731c0*/  IMAD.MOV.U32 R148, RZ, RZ, R47 ;  /* 0x000000ffff947224 */ /* 0x010fc600078e002f */
[----:B------:R-:W4:Y:S04]  /*1731d0*/  LDL.LU R47, [R1+0x2d94] ;  /* 0x002d9400012f7983 */ /* 0x000f280000300800 */
[----:B------:R-:W-:Y:S01]  /*1731e0*/  STL.64 [R1+0x4f28], R154 ;  /* 0x004f289a01007387 */ /* 0x000fe20000100a00 */
[----:B------:R-:W-:-:S03]  /*1731f0*/  IMAD.MOV.U32 R147, RZ, RZ, R62 ;  /* 0x000000ffff937224 */ /* 0x000fc600078e003e */
[----:B------:R-:W4:Y:S01]  /*173200*/  LDL.LU R62, [R1+0x2d98] ;  /* 0x002d9800013e7983 */ /* 0x000f220000300800 */
[----:B------:R-:W-:-:S03]  /*173210*/  MOV R146, R45 ;  /* 0x0000002d00927202 */ /* 0x000fc60000000f00 */
[----:B------:R-:W4:Y:S01]  /*173220*/  LDL.LU R45, [R1+0x2d9c] ;  /* 0x002d9c00012d7983 */ /* 0x000f220000300800 */
[----:B------:R-:W-:Y:S01]  /*173230*/  IMAD.MOV.U32 R150, RZ, RZ, R65 ;  /* 0x000000ffff967224 */ /* 0x000fe200078e0041 */
[----:B------:R-:W-:Y:S02]  /*173240*/  MOV R151, R64 ;  /* 0x0000004000977202 */ /* 0x000fe40000000f00 */
[----:B------:R-:W-:Y:S01]  /*173250*/  STL.64 [R1+0x4f20], R152 ;  /* 0x004f209801007387 */ /* 0x000fe20000100a00 */
[----:B------:R-:W-:-:S03]  /*173260*/  MOV R145, R63 ;  /* 0x0000003f00917202 */ /* 0x000fc60000000f00 */
[----:B------:R-:W4:Y:S01]  /*173270*/  LDL.LU R63, [R1+0x2da0] ;  /* 0x002da000013f7983 */ /* 0x000f220000300800 */
[----:B------:R-:W-:-:S03]  /*173280*/  IMAD.MOV.U32 R144, RZ, RZ, R72 ;  /* 0x000000ffff907224 */ /* 0x000fc600078e0048 */
[----:B------:R-:W4:Y:S04]  /*173290*/  LDL.LU R72, [R1+0x2da4] ;  /* 0x002da40001487983 */ /* 0x000f280000300800 */
[----:B------:R-:W-:Y:S01]  /*1732a0*/  STL.64 [R1+0x4f18], R150 ;  /* 0x004f189601007387 */ /* 0x000fe20000100a00 */
[----:B------:R-:W-:-:S03]  /*1732b0*/  IMAD.MOV.U32 R143, RZ, RZ, R66 ;  /* 0x000000ffff8f7224 */ /* 0x000fc600078e0042 */
[----:B------:R-:W-:Y:S01]  /*1732c0*/  STL.64 [R1+0x4f10], R148 ;  /* 0x004f109401007387 */ /* 0x000fe20000100a00 */
[----:B------:R-:W-:Y:S02]  /*1732d0*/  IMAD.MOV.U32 R142, RZ, RZ, R67 ;  /* 0x000000ffff8e7224 */ /* 0x000fe400078e0043 */
[----:B--2---:R-:W-:Y:S02]  /*1732e0*/  IMAD.MOV.U32 R141, RZ, RZ, R73 ;  /* 0x000000ffff8d7224 */ /* 0x004fe400078e0049 */
        /* <DEDUP_REMOVED lines=15> */
[----:B------:R-:W2:Y:S04]  /*1733e0*/  LDL.LU R64, [R1+0x2d7c] ;  /* 0x002d7c0001407983 */ /* 0x000ea80000300800 */
[----:B------:R-:W2:Y:S01]  /*1733f0*/  LDL.LU R65, [R1+0x2db8] ;  /* 0x002db80001417983 */ /* 0x000ea20000300800 */
[----:B------:R-:W-:-:S03]  /*173400*/  MOV R133, R49 ;  /* 0x0000003100857202 */ /* 0x000fc60000000f00 */
[----:B------:R-:W2:Y:S01]  /*173410*/  LDL.LU R49, [R1+0x2d58] ;  /* 0x002d580001317983 */ /* 0x000ea20000300800 */
[----:B------:R-:W-:-:S03]  /*173420*/  IMAD.MOV.U32 R132, RZ, RZ, R44 ;  /* 0x000000ffff847224 */ /* 0x000fc600078e002c */
[----:B------:R-:W2:Y:S01]  /*173430*/  LDL.LU R44, [R1+0x2d80] ;  /* 0x002d8000012c7983 */ /* 0x000ea20000300800 */
[----:B------:R-:W-:-:S03]  /*173440*/  IMAD.MOV.U32 R136, RZ, RZ, R61 ;  /* 0x000000ffff887224 */ /* 0x000fc600078e003d */
[----:B------:R-:W-:Y:S01]  /*173450*/  STL.64 [R1+0x5108], R138 ;  /* 0x0051088a01007387 */ /* 0x000fe20000100a00 */
[----:B------:R-:W-:Y:S02]  /*173460*/  IMAD.MOV.U32 R137, RZ, RZ, R60 ;  /* 0x000000ffff897224 */ /* 0x000fe400078e003c */
[----:B---3--:R-:W-:Y:S02]  /*173470*/  IMAD.MOV.U32 R131, RZ, RZ, R46 ;  /* 0x000000ffff837224 */ /* 0x008fe400078e002e */
[----:B------:R-:W3:Y:S01]  /*173480*/  LDL.LU R46, [R1+0x2d5c] ;  /* 0x002d5c00012e7983 */ /* 0x000ee20000300800 */
[----:B----4-:R-:W-:-:S03]  /*173490*/  IMAD.MOV.U32 R130, RZ, RZ, R47 ;  /* 0x000000ffff827224 */ /* 0x010fc600078e002f */
[----:B------:R-:W4:Y:S04]  /*1734a0*/  LDL.LU R47, [R1+0x2d84] ;  /* 0x002d8400012f7983 */ /* 0x000f280000300800 */
[----:B------:R-:W-:Y:S04]  /*1734b0*/  STL.64 [R1+0x5100], R136 ;  /* 0x0051008801007387 */ /* 0x000fe80000100a00 */
[----:B------:R-:W4:Y:S01]  /*1734c0*/  LDL.LU R60, [R1+0x2d60] ;  /* 0x002d6000013c7983 */ /* 0x000f220000300800 */
[----:B------:R-:W-:-:S03]  /*1734d0*/  MOV R128, R45 ;  /* 0x0000002d00807202 */ /* 0x000fc60000000f00 */
[----:B------:R-:W4:Y:S01]  /*1734e0*/  LDL.LU R45, [R1+0x2d88] ;  /* 0x002d8800012d7983 */ /* 0x000f220000300800 */
[----:B------:R-:W-:-:S03]  /*1734f0*/  IMAD.MOV.U32 R129, RZ, RZ, R62 ;  /* 0x000000ffff817224 */ /* 0x000fc600078e003e */
[----:B------:R-:W-:Y:S04]  /*173500*/  STL.64 [R1+0x50f8], R134 ;  /* 0x0050f88601007387 */ /* 0x000fe80000100a00 */
[----:B------:R-:W4:Y:S04]  /*173510*/  LDL.LU R66, [R1+0x2d64] ;  /* 0x002d640001427983 */ /* 0x000f280000300800 */
[----:B------:R-:W4:Y:S04]  /*173520*/  LDL.LU R67, [R1+0x2d8c] ;  /* 0x002d8c0001437983 */ /* 0x000f280000300800 */
[----:B------:R-:W4:Y:S01]  /*173530*/  LDL.LU R61, [R1+0x844] ;  /* 0x00084400013d7983 */ /* 0x000f220000300800 */
[----:B------:R-:W-:-:S03]  /*173540*/  MOV R127, R63 ;  /* 0x0000003f007f7202 */ /* 0x000fc60000000f00 */
[----:B------:R-:W4:Y:S04]  /*173550*/  LDL.LU R62, [R1+0x2d68] ;  /* 0x002d6800013e7983 */ /* 0x000f280000300800 */
[----:B------:R-:W-:Y:S01]  /*173560*/  STL.64 [R1+0x50f0], R132 ;  /* 0x0050f08401007387 */ /* 0x000fe20000100a00 */
[----:B------:R-:W-:-:S03]  /*173570*/  IMAD.MOV.U32 R126, RZ, RZ, R72 ;  /* 0x000000ffff7e7224 */ /* 0x000fc600078e0048 */
[----:B------:R-:W4:Y:S04]  /*173580*/  LDL.LU R63, [R1+0x848] ;  /* 0x00084800013f7983 */ /* 0x000f280000300800 */
[----:B------:R-:W4:Y:S04]  /*173590*/  LDL.LU R72, [R1+0x2d6c] ;  /* 0x002d6c0001487983 */ /* 0x000f280000300800 */
[----:B------:R-:W-:Y:S01]  /*1735a0*/  STL.64 [R1+0x50e8], R130 ;  /* 0x0050e88201007387 */ /* 0x000fe20000100a00 */
[----:B--2---:R-:W-:-:S03]  /*1735b0*/  IMAD.MOV.U32 R125, RZ, RZ, R73 ;  /* 0x000000ffff7d7224 */ /* 0x004fc600078e0049 */
[----:B------:R-:W2:Y:S01]  /*1735c0*/  LDL.LU R73, [R1+0x84c] ;  /* 0x00084c0001497983 */ /* 0x000ea20000300800 */
[----:B------:R-:W-:-:S03]  /*1735d0*/  IMAD.MOV.U32 R124, RZ, RZ, R74 ;  /* 0x000000ffff7c7224 */ /* 0x000fc600078e004a */
[----:B------:R-:W2:Y:S01]  /*1735e0*/  LDL.LU R74, [R1+0x2d70] ;  /* 0x002d7000014a7983 */ /* 0x000ea20000300800 */
[----:B------:R-:W-:-:S03]  /*1735f0*/  IMAD.MOV.U32 R123, RZ, RZ, R75 ;  /* 0x000000ffff7b7224 */ /* 0x000fc600078e004b */
        /* <DEDUP_REMOVED lines=15> */
[----:B---3--:R-:W-:-:S03]  /*1736f0*/  MOV R115, R46 ;  /* 0x0000002e00737202 */ /* 0x008fc60000000f00 */
[----:B------:R-:W3:Y:S01]  /*173700*/  LDL.LU R46, [R1+0x834] ;  /* 0x00083400012e7983 */ /* 0x000ee20000300800 */
[----:B----4-:R-:W-:-:S03]  /*173710*/  IMAD.MOV.U32 R114, RZ, RZ, R47 ;  /* 0x000000ffff727224 */ /* 0x010fc600078e002f */
[----:B------:R-:W4:Y:S04]  /*173720*/  LDL.LU R47, [R1+0x2d54] ;  /* 0x002d5400012f7983 */ /* 0x000f280000300800 */
[----:B------:R-:W-:Y:S01]  /*173730*/  STL.64 [R1+0x50c0], R120 ;  /* 0x0050c07801007387 */ /* 0x000fe20000100a00 */
[----:B------:R-:W-:-:S03]  /*173740*/  IMAD.MOV.U32 R113, RZ, RZ, R60 ;  /* 0x000000ffff717224 */ /* 0x000fc600078e003c */
[----:B------:R-:W4:Y:S01]  /*173750*/  LDL.LU R60, [R1+0x80c] ;  /* 0x00080c00013c7983 */ /* 0x000f220000300800 */
[----:B------:R-:W-:-:S03]  /*173760*/  IMAD.MOV.U32 R112, RZ, RZ, R45 ;  /* 0x000000ffff707224 */ /* 0x000fc600078e002d */
[----:B------:R-:W4:Y:S01]  /*173770*/  LDL.LU R45, [R1+0x838] ;  /* 0x00083800012d7983 */ /* 0x000f220000300800 */
[----:B------:R-:W-:Y:S02]  /*173780*/  IMAD.MOV.U32 R118, RZ, RZ, R65 ;  /* 0x000000ffff767224 */ /* 0x000fe400078e0041 */
[----:B------:R-:W-:-:S05]  /*173790*/  IMAD.MOV.U32 R119, RZ, RZ, R64 ;  /* 0x000000ffff777224 */ /* 0x000fca00078e0040 */
[----:B------:R-:W-:Y:S01]  /*1737a0*/  STL.64 [R1+0x50b8], R118 ;  /* 0x0050b87601007387 */ /* 0x000fe20000100a00 */
        /* <DEDUP_REMOVED lines=16> */
[----:B------:R-:W-:Y:S02]  /*1738b0*/  MOV R104, R74 ;  /* 0x0000004a00687202 */ /* 0x000fe40000000f00 */
[----:B------:R-:W-:Y:S01]  /*1738c0*/  MOV R103, R75 ;  /* 0x0000004b00677202 */ /* 0x000fe20000000f00 */
[----:B------:R-:W-:Y:S02]  /*1738d0*/  IMAD.MOV.U32 R102, RZ, RZ, R48 ;  /* 0x000000ffff667224 */ /* 0x000fe400078e0030 */
        /* <DEDUP_REMOVED lines=18> */
[----:B------:R-:W-:Y:S04]  /*173a00*/  STL.64 [R1+0x5078], R102 ;  /* 0x0050786601007387 */ /* 0x000fe80000100a00 */
[----:B------:R-:W4:Y:S04]  /*173a10*/  LDL.LU R70, [R1+0x7d8] ;  /* 0x0007d80001467983 */ /* 0x000f280000300800 */
[----:B------:R-:W4:Y:S04]  /*173a20*/  LDL.LU R71, [R1+0x804] ;  /* 0x0008040001477983 */ /* 0x000f280000300800 */
[----:B------:R-:W4:Y:S01]  /*173a30*/  LDL.LU R64, [R1+0x7dc] ;  /* 0x0007dc0001407983 */ /* 0x000f220000300800 */
[----:B------:R-:W-:-:S03]  /*173a40*/  IMAD.MOV.U32 R94, RZ, RZ, R45 ;  /* 0x000000ffff5e7224 */ /* 0x000fc600078e002d */
[----:B------:R-:W4:Y:S04]  /*173a50*/  LDL.LU R45, [R1+0x808] ;  /* 0x00080800012d7983 */ /* 0x000f280000300800 */
[----:B------:R-:W-:Y:S04]  /*173a60*/  STL.64 [R1+0x5070], R100 ;  /* 0x0050706401007387 */ /* 0x000fe80000100a00 */
[----:B------:R-:W4:Y:S01]  /*173a70*/  LDL.LU R66, [R1+0x6a8] ;  /* 0x0006a80001427983 */ /* 0x000f220000300800 */
[----:B------:R-:W-:-:S03]  /*173a80*/  IMAD.MOV.U32 R95, RZ, RZ, R60 ;  /* 0x000000ffff5f7224 */ /* 0x000fc600078e003c */
[----:B------:R-:W4:Y:S04]  /*173a90*/  LDL.LU R67, [R1+0x7e0] ;  /* 0x0007e00001437983 */ /* 0x000f280000300800 */
[----:B------:R-:W-:Y:S01]  /*173aa0*/  STL.64 [R1+0x5068], R98 ;  /* 0x0050686201007387 */ /* 0x000fe20000100a00 */
[----:B------:R-:W-:-:S03]  /*173ab0*/  MOV R92, R62 ;  /* 0x0000003e005c7202 */ /* 0x000fc60000000f00 */
[----:B------:R-:W4:Y:S01]  /*173ac0*/  LDL.LU R65, [R1+0x6ac] ;  /* 0x0006ac0001417983 */ /* 0x000f220000300800 */
[----:B------:R-:W-:-:S03]  /*173ad0*/  IMAD.MOV.U32 R93, RZ, RZ, R61 ;  /* 0x000000ffff5d7224 */ /* 0x000fc600078e003d */
[----:B------:R-:W4:Y:S01]  /*173ae0*/  LDL.LU R60, [R1+0x7e4] ;  /* 0x0007e400013c7983 */ /* 0x000f220000300800 */
[----:B------:R-:W-:-:S03]  /*173af0*/  MOV R91, R63 ;  /* 0x0000003f005b7202 */ /* 0x000fc60000000f00 */
[----:B------:R-:W4:Y:S04]  /*173b00*/  LDL.LU R62, [R1+0x730] ;  /* 0x00073000013e7983 */ /* 0x000f280000300800 */
[----:B------:R-:W4:Y:S01]  /*173b10*/  LDL.LU R63, [R1+0x7e8] ;  /* 0x0007e800013f7983 */ /* 0x000f220000300800 */
[----:B------:R-:W-:-:S03]  /*173b20*/  IMAD.MOV.U32 R90, RZ, RZ, R72 ;  /* 0x000000ffff5a7224 */ /* 0x000fc600078e0048 */
[----:B------:R-:W-:Y:S04]  /*173b30*/  STL.64 [R1+0x5060], R96 ;  /* 0x0050606001007387 */ /* 0x000fe80000100a00 */
[----:B------:R-:W4:Y:S01]  /*173b40*/  LDL.LU R61, [R1+0x734] ;  /* 0x00073400013d7983 */ /* 0x000f220000300800 */
[----:B--2---:R-:W-:Y:S02]  /*173b50*/  IMAD.MOV.U32 R89, RZ, RZ, R73 ;  /* 0x000000ffff597224 */ /* 0x004fe400078e0049 */
[----:B------:R-:W-:Y:S02]  /*173b60*/  IMAD.MOV.U32 R88, RZ, RZ, R48 ;  /* 0x000000ffff587224 */ /* 0x000fe400078e0030 */
[----:B------:R-:W2:Y:S04]  /*173b70*/  LDL.LU R48, [R1+0x7ec] ;  /* 0x0007ec0001307983 */ /* 0x000ea80000300800 */
[----:B------:R-:W-:Y:S04]  /*173b80*/  STL.64 [R1+0x5058], R94 ;  /* 0x0050585e01007387 */ /* 0x000fe80000100a00 */
[----:B------:R-:W-:Y:S01]  /*173b90*/  STL.64 [R1+0x5050], R92 ;  /* 0x0050505c01007387 */ /* 0x000fe20000100a00 */
[----:B------:R-:W-:Y:S01]  /*173ba0*/  IMAD.MOV.U32 R87, RZ, RZ, R74 ;  /* 0x000000ffff577224 */ /* 0x000fe200078e004a */
[----:B------:R-:W-:-:S02]  /*173bb0*/  MOV R86, R75 ;  /* 0x0000004b00567202 */ /* 0x000fc40000000f00 */
[----:B------:R-:W-:Y:S02]  /*173bc0*/  MOV R85, R50 ;  /* 0x0000003200557202 */ /* 0x000fe40000000f00 */
[----:B------:R-:W2:Y:S01]  /*173bd0*/  LDL.LU R50, [R1+0x68c] ;  /* 0x00068c0001327983 */ /* 0x000ea20000300800 */
[----:B------:R-:W-:-:S03]  /*173be0*/  IMAD.MOV.U32 R84, RZ, RZ, R51 ;  /* 0x000000ffff547224 */ /* 0x000fc600078e0033 */
[----:B------:R-:W2:Y:S04]  /*173bf0*/  LDL.LU R51, [R1+0x738] ;  /* 0x0007380001337983 */ /* 0x000ea80000300800 */
[----:B------:R-:W-:Y:S01]  /*173c00*/  STL.64 [R1+0x5048], R90 ;  /* 0x0050485a01007387 */ /* 0x000fe20000100a00 */
[----:B------:R-:W-:-:S03]  /*173c10*/  IMAD.MOV.U32 R75, RZ, RZ, R49 ;  /* 0x000000ffff4b7224 */ /* 0x000fc600078e0031 */
[----:B------:R-:W2:Y:S01]  /*173c20*/  LDL.LU R49, [R1+0x690] ;  /* 0x0006900001317983 */ /* 0x000ea20000300800 */
[----:B------:R-:W-:-:S03]  /*173c30*/  IMAD.MOV.U32 R74, RZ, RZ, R44 ;  /* 0x000000ffff4a7224 */ /* 0x000fc600078e002c */
[----:B------:R-:W2:Y:S04]  /*173c40*/  LDL.LU R44, [R1+0x73c] ;  /* 0x00073c00012c7983 */ /* 0x000ea80000300800 */
[----:B------:R-:W-:Y:S01]  /*173c50*/  STL.64 [R1+0x5040], R88 ;  /* 0x0050405801007387 */ /* 0x000fe20000100a00 */
[----:B---3--:R-:W-:-:S03]  /*173c60*/  IMAD.MOV.U32 R73, RZ, RZ, R46 ;  /* 0x000000ffff497224 */ /* 0x008fc600078e002e */
[----:B------:R-:W3:Y:S01]  /*173c70*/  LDL.LU R46, [R1+0x694] ;  /* 0x00069400012e7983 */ /* 0x000ee20000300800 */
[----:B----4-:R-:W-:-:S03]  /*173c80*/  MOV R72, R47 ;  /* 0x0000002f00487202 */ /* 0x010fc60000000f00 */
[----:B------:R-:W4:Y:S04]  /*173c90*/  LDL.LU R47, [R1+0x7d0] ;  /* 0x0007d000012f7983 */ /* 0x000f280000300800 */
[----:B------:R-:W-:Y:S01]  /*173ca0*/  STL.64 [R1+0x5038], R86 ;  /* 0x0050385601007387 */ /* 0x000fe20000100a00 */
[----:B------:R-:W-:-:S03]  /*173cb0*/  LOP3.LUT R71, R71, R70, RZ, 0x3c, !PT ;  /* 0x0000004647477212 */ /* 0x000fc600078e3cff */
[----:B------:R-:W-:Y:S01]  /*173cc0*/  STL.64 [R1+0x5030], R84 ;  /* 0x0050305401007387 */ /* 0x000fe20000100a00 */
[----:B------:R-:W-:-:S03]  /*173cd0*/  LOP3.LUT R70, R71, R70, RZ, 0x3c, !PT ;  /* 0x0000004647467212 */ /* 0x000fc600078e3cff */
[----:B------:R-:W4:Y:S01]  /*173ce0*/  LDL.LU R53, [R1+0x698] ;  /* 0x0006980001357983 */ /* 0x000f220000300800 */
[----:B------:R-:W-:Y:S01]  /*173cf0*/  LOP3.LUT R71, R71, R70, RZ, 0x3c, !PT ;  /* 0x0000004647477212 */ /* 0x000fe200078e3cff */
[----:B------:R-:W-:Y:S02]  /*173d00*/  IMAD.MOV.U32 R68, RZ, RZ, R45 ;  /* 0x000000ffff447224 */ /* 0x000fe400078e002d */
[----:B------:R-:W4:Y:S04]  /*173d10*/  LDL.LU R45, [R1+0x69c] ;  /* 0x00069c00012d7983 */ /* 0x000f280000300800 */
[----:B------:R-:W-:Y:S04]  /*173d20*/  STL.64 [R1+0x5028], R74 ;  /* 0x0050284a01007387 */ /* 0x000fe80000100a00 */
[----:B------:R-:W4:Y:S04]  /*173d30*/  LDL.LU R40, [R1+0x5f0] ;  /* 0x0005f00001287983 */ /* 0x000f280000300800 */
[----:B------:R-:W4:Y:S04]  /*173d40*/  LDL.LU R41, [R1+0x6a0] ;  /* 0x0006a00001297983 */ /* 0x000f280000300800 */
[----:B------:R-:W-:Y:S04]  /*173d50*/  STL.64 [R1+0x5020], R72 ;  /* 0x0050204801007387 */ /* 0x000fe80000100a00 */
[----:B------:R-:W-:Y:S04]  /*173d60*/  STL.64 [R1+0x5018], R70 ;  /* 0x0050184601007387 */ /* 0x000fe80000100a00 */
[----:B------:R-:W4:Y:S01]  /*173d70*/  LDL.LU R39, [R1+0x5f4] ;  /* 0x0005f40001277983 */ /* 0x000f220000300800 */
[----:B------:R-:W-:-:S02]  /*173d80*/  LOP3.LUT R67, R67, R66, RZ, 0x3c, !PT ;  /* 0x0000004243437212 */ /* 0x000fc400078e3cff */
[----:B------:R-:W-:Y:S01]  /*173d90*/  MOV R69, R64 ;  /* 0x0000004000457202 */ /* 0x000fe20000000f00 */
[----:B------:R-:W4:Y:S01]  /*173da0*/  LDL.LU R8, [R1+0x6a4] ;  /* 0x0006a40001087983 */ /* 0x000f220000300800 */
[----:B------:R-:W-:Y:S02]  /*173db0*/  LOP3.LUT R66, R67, R66, RZ, 0x3c, !PT ;  /* 0x0000004243427212 */ /* 0x000fe400078e3cff */
[----:B------:R-:W-:Y:S01]  /*173dc0*/  LOP3.LUT R63, R63, R62, RZ, 0x3c, !PT ;  /* 0x0000003e3f3f7212 */ /* 0x000fe200078e3cff */
[----:B------:R-:W-:Y:S01]  /*173dd0*/  STL.64 [R1+0x5010], R68 ;  /* 0x0050104401007387 */ /* 0x000fe20000100a00 */
[----:B------:R-:W-:Y:S01]  /*173de0*/  LOP3.LUT R67, R67, R66, RZ, 0x3c, !PT ;  /* 0x0000004243437212 */ /* 0x000fe200078e3cff */
[----:B------:R-:W-:Y:S01]  /*173df0*/  IMAD.MOV.U32 R64, RZ, RZ, R60 ;  /* 0x000000ffff407224 */ /* 0x000fe200078e003c */
[C---:B------:R-:W-:Y:S01]  /*173e00*/  LOP3.LUT R62, R63.reuse, R62, RZ, 0x3c, !PT ;  /* 0x0000003e3f3e7212 */ /* 0x040fe200078e3cff */
[----:B------:R-:W4:Y:S04]  /*173e10*/  LDL.LU R10, [R1+0x5f8] ;  /* 0x0005f800010a7983 */ /* 0x000f280000300800 */
[----:B------:R-:W4:Y:S01]  /*173e20*/  LDL.LU R11, [R1+0x5fc] ;  /* 0x0005fc00010b7983 */ /* 0x000f220000300800 */
[----:B------:R-:W-:-:S03]  /*173e30*/  LOP3.LUT R63, R63, R62, RZ, 0x3c, !PT ;  /* 0x0000003e3f3f7212 */ /* 0x000fc600078e3cff */
[----:B------:R-:W4:Y:S04]  /*173e40*/  LDL.LU R34, [R1+0x60c] ;  /* 0x00060c0001227983 */ /* 0x000f280000300800 */
[----:B------:R-:W4:Y:S04]  /*173e50*/  LDL.LU R9, [R1+0x684] ;  /* 0x0006840001097983 */ /* 0x000f280000300800 */
[----:B------:R-:W-:Y:S01]  /*173e60*/  STL.64 [R1+0x5008], R66 ;  /* 0x0050084201007387 */ /* 0x000fe20000100a00 */
[----:B--2---:R-:W-:Y:S02]  /*173e70*/  IMAD.MOV.U32 R60, RZ, RZ, R48 ;  /* 0x000000ffff3c7224 */ /* 0x004fe400078e0030 */
[----:B------:R-:W-:-:S02]  /*173e80*/  IMAD.MOV.U32 R59, RZ, RZ, R50 ;  /* 0x000000ffff3b7224 */ /* 0x000fc400078e0032 */
[----:B------:R-:W2:Y:S01]  /*173e90*/  LDL.LU R50, [R1+0x394] ;  /* 0x0003940001327983 */ /* 0x000ea20000300800 */
[----:B------:R-:W-:-:S03]  /*173ea0*/  MOV R58, R51 ;  /* 0x00000033003a7202 */ /* 0x000fc60000000f00 */
[----:B------:R-:W2:Y:S04]  /*173eb0*/  LDL.LU R51, [R1+0x688] ;  /* 0x0006880001337983 */ /* 0x000ea80000300800 */
[----:B------:R-:W-:Y:S04]  /*173ec0*/  STL.64 [R1+0x5000], R64 ;  /* 0x0050004001007387 */ /* 0x000fe80000100a00 */
[----:B------:R-:W2:Y:S01]  /*173ed0*/  LDL.LU R48, [R1+0x398] ;  /* 0x0003980001307983 */ /* 0x000ea20000300800 */
[----:B------:R-:W-:-:S03]  /*173ee0*/  MOV R57, R49 ;  /* 0x0000003100397202 */ /* 0x000fc60000000f00 */
[----:B------:R-:W2:Y:S04]  /*173ef0*/  LDL.LU R49, [R1+0x39c] ;  /* 0x00039c0001317983 */ /* 0x000ea80000300800 */
[----:B------:R-:W-:Y:S01]  /*173f00*/  STL.64 [R1+0x4ff8], R62 ;  /* 0x004ff83e01007387 */ /* 0x000fe20000100a00 */
[----:B------:R-:W-:Y:S02]  /*173f10*/  IMAD.MOV.U32 R56, RZ, RZ, R44 ;  /* 0x000000ffff387224 */ /* 0x000fe400078e002c */
[----:B---3--:R-:W-:Y:S02]  /*173f20*/  IMAD.MOV.U32 R55, RZ, RZ, R46 ;  /* 0x000000ffff377224 */ /* 0x008fe400078e002e */
[----:B------:R-:W3:Y:S01]  /*173f30*/  LDL.LU R46, [R1+0x3a8] ;  /* 0x0003a800012e7983 */ /* 0x000ee20000300800 */
[----:B----4-:R-:W-:-:S03]  /*173f40*/  IMAD.MOV.U32 R54, RZ, RZ, R47 ;  /* 0x000000ffff367224 */ /* 0x010fc600078e002f */
[----:B------:R-:W3:Y:S04]  /*173f50*/  LDL.LU R47, [R1+0x3ac] ;  /* 0x0003ac00012f7983 */ /* 0x000ee80000300800 */
[----:B------:R-:W4:Y:S04]  /*173f60*/  LDL.LU R35, [R1+0x5e8] ;  /* 0x0005e80001237983 */ /* 0x000f280000300800 */
[----:B------:R-:W4:Y:S04]  /*173f70*/  LDL.LU R44, [R1+0x5ec] ;  /* 0x0005ec00012c7983 */ /* 0x000f280000300800 */
[----:B------:R-:W-:Y:S01]  /*173f80*/  STL.64 [R1+0x4ff0], R60 ;  /* 0x004ff03c01007387 */ /* 0x000fe20000100a00 */
[----:B------:R-:W-:-:S03]  /*173f90*/  MOV R52, R45 ;  /* 0x0000002d00347202 */ /* 0x000fc60000000f00 */
[----:B------:R-:W4:Y:S04]  /*173fa0*/  LDL.LU R45, [R1+0x388] ;  /* 0x00038800012d7983 */ /* 0x000f280000300800 */
[----:B------:R-:W-:Y:S01]  /*173fb0*/  STL.64 [R1+0x4fe8], R58 ;  /* 0x004fe83a01007387 */ /* 0x000fe20000100a00 */
[----:B------:R-:W-:-:S03]  /*173fc0*/  IMAD.MOV.U32 R19, RZ, RZ, R40 ;  /* 0x000000ffff137224 */ /* 0x000fc600078e0028 */
[----:B------:R-:W4:Y:S01]  /*173fd0*/  LDL.LU R40, [R1+0x370] ;  /* 0x0003700001287983 */ /* 0x000f220000300800 */
[----:B------:R-:W-:-:S03]  /*173fe0*/  IMAD.MOV.U32 R18, RZ, RZ, R41 ;  /* 0x000000ffff127224 */ /* 0x000fc600078e0029 */
[----:B------:R-:W4:Y:S04]  /*173ff0*/  LDL.LU R41, [R1+0x38c] ;  /* 0x00038c0001297983 */ /* 0x000f280000300800 */
[----:B------:R-:W4:Y:S04]  /*174000*/  LDL.LU R36, [R1+0x374] ;  /* 0x0003740001247983 */ /* 0x000f280000300800 */
[----:B------:R-:W4:Y:S01]  /*174010*/  LDL.LU R37, [R1+0x390] ;  /* 0x0003900001257983 */ /* 0x000f220000300800 */
[----:B------:R-:W-:-:S03]  /*174020*/  IMAD.MOV.U32 R17, RZ, RZ, R39 ;  /* 0x000000ffff117224 */ /* 0x000fc600078e0027 */
[----:B------:R-:W-:Y:S04]  /*174030*/  STL.64 [R1+0x4fe0], R56 ;  /* 0x004fe03801007387 */ /* 0x000fe80000100a00 */
[----:B------:R-:W4:Y:S04]  /*174040*/  LDL.LU R38, [R1+0x378] ;  /* 0x0003780001267983 */ /* 0x000f280000300800 */
[----:B------:R-:W4:Y:S01]  /*174050*/  LDL.LU R39, [R1+0x37c] ;  /* 0x00037c0001277983 */ /* 0x000f220000300800 */
[----:B------:R-:W-:-:S03]  /*174060*/  MOV R16, R8 ;  /* 0x0000000800107202 */ /* 0x000fc60000000f00 */
[----:B------:R-:W-:Y:S01]  /*174070*/  STL.64 [R1+0x4fd8], R54 ;  /* 0x004fd83601007387 */ /* 0x000fe20000100a00 */
[----:B------:R-:W-:-:S03]  /*174080*/  LOP3.LUT R11, R11, R10, RZ, 0x3c, !PT ;  /* 0x0000000a0b0b7212 */ /* 0x000fc600078e3cff */
[----:B------:R-:W4:Y:S01]  /*174090*/  LDL.LU R8, [R1+0x380] ;  /* 0x0003800001087983 */ /* 0x000f220000300800 */
[----:B------:R-:W-:-:S03]  /*1740a0*/  LOP3.LUT R10, R11, R10, RZ, 0x3c, !PT ;  /* 0x0000000a0b0a7212 */ /* 0x000fc600078e3cff */
[----:B------:R-:W-:Y:S01]  /*1740b0*/  STL.64 [R1+0x4fd0], R52 ;  /* 0x004fd03401007387 */ /* 0x000fe20000100a00 */
[----:B------:R-:W-:-:S03]  /*1740c0*/  IMAD.MOV.U32 R4, RZ, RZ, R9 ;  /* 0x000000ffff047224 */ /* 0x000fc600078e0009 */
[----:B------:R-:W4:Y:S01]  /*1740d0*/  LDL.LU R9, [R1+0x384] ;  /* 0x0003840001097983 */ /* 0x000f220000300800 */
[----:B------:R-:W-:Y:S02]  /*1740e0*/  LOP3.LUT R11, R11, R10, RZ, 0x3c, !PT ;  /* 0x0000000a0b0b7212 */ /* 0x000fe400078e3cff */
[----:B------:R-:W-:Y:S01]  /*1740f0*/  MOV R5, R34 ;  /* 0x0000002200057202 */ /* 0x000fe20000000f00 */
[----:B------:R-:W-:Y:S04]  /*174100*/  STL.64 [R1+0x4fc8], R18 ;  /* 0x004fc81201007387 */ /* 0x000fe80000100a00 */
[----:B------:R-:W-:Y:S04]  /*174110*/  STL.64 [R1+0x4fc0], R16 ;  /* 0x004fc01001007387 */ /* 0x000fe80000100a00 */
[----:B------:R-:W-:Y:S04]  /*174120*/  STL.64 [R1+0x4fb8], R10 ;  /* 0x004fb80a01007387 */ /* 0x000fe80000100a00 */
[----:B------:R-:W-:Y:S01]  /*174130*/  STL.64 [R1+0x4fb0], R4 ;  /* 0x004fb00401007387 */ /* 0x000fe20000100a00 */
[----:B--2---:R-:W-:-:S04]  /*174140*/  LOP3.LUT R51, R51, R50, RZ, 0x3c, !PT ;  /* 0x0000003233337212 */ /* 0x004fc800078e3cff */
[----:B------:R-:W-:-:S04]  /*174150*/  LOP3.LUT R50, R51, R50, RZ, 0x3c, !PT ;  /* 0x0000003233327212 */ /* 0x000fc800078e3cff */
[----:B------:R-:W-:Y:S02]  /*174160*/  LOP3.LUT R51, R51, R50, RZ, 0x3c, !PT ;  /* 0x0000003233337212 */ /* 0x000fe400078e3cff */
[----:B------:R-:W-:-:S04]  /*174170*/  LOP3.LUT R49, R49, R48, RZ, 0x3c, !PT ;  /* 0x0000003031317212 */ /* 0x000fc800078e3cff */
[----:B------:R-:W-:-:S04]  /*174180*/  LOP3.LUT R48, R49, R48, RZ, 0x3c, !PT ;  /* 0x0000003031307212 */ /* 0x000fc800078e3cff */
[----:B------:R-:W-:Y:S01]  /*174190*/  LOP3.LUT R49, R49, R48, RZ, 0x3c, !PT ;  /* 0x0000003031317212 */ /* 0x000fe200078e3cff */
[----:B------:R-:W-:Y:S04]  /*1741a0*/  STL.64 [R1+0x4fa8], R50 ;  /* 0x004fa83201007387 */ /* 0x000fe80000100a00 */
[----:B------:R-:W-:Y:S01]  /*1741b0*/  STL.64 [R1+0x4fa0], R48 ;  /* 0x004fa03001007387 */ /* 0x000fe20000100a00 */
[----:B---3--:R-:W-:-:S04]  /*1741c0*/  LOP3.LUT R47, R47, R46, RZ, 0x3c, !PT ;  /* 0x0000002e2f2f7212 */ /* 0x008fc800078e3cff */
[----:B------:R-:W-:Y:S01]  /*1741d0*/  LOP3.LUT R46, R47, R46, RZ, 0x3c, !PT ;  /* 0x0000002e2f2e7212 */ /* 0x000fe200078e3cff */
[----:B----4-:R-:W-:-:S03]  /*1741e0*/  IMAD.MOV.U32 R15, RZ, RZ, R35 ;  /* 0x000000ffff0f7224 */ /* 0x010fc600078e0023 */
[----:B------:R-:W-:Y:S01]  /*1741f0*/  LOP3.LUT R47, R47, R46, RZ, 0x3c, !PT ;  /* 0x0000002e2f2f7212 */ /* 0x000fe200078e3cff */
[----:B------:R-:W-:-:S04]  /*174200*/  IMAD.MOV.U32 R14, RZ, RZ, R44 ;  /* 0x000000ffff0e7224 */ /* 0x000fc800078e002c */
[----:B------:R-:W-:Y:S04]  /*174210*/  STL.64 [R1+0x4f98], R46 ;  /* 0x004f982e01007387 */ /* 0x000fe80000100a00 */
[----:B------:R-:W-:Y:S01]  /*174220*/  STL.64 [R1+0x4f90], R14 ;  /* 0x004f900e01007387 */ /* 0x000fe20000100a00 */
[----:B------:R-:W-:Y:S01]  /*174230*/  MOV R44, R45 ;  /* 0x0000002d002c7202 */ /* 0x000fe20000000f00 */
[----:B------:R-:W-:Y:S01]  /*174240*/  IMAD.MOV.U32 R45, RZ, RZ, R179 ;  /* 0x000000ffff2d7224 */ /* 0x000fe200078e00b3 */
[----:B------:R-:W-:-:S04]  /*174250*/  LOP3.LUT R41, R41, R40, RZ, 0x3c, !PT ;  /* 0x0000002829297212 */ /* 0x000fc800078e3cff */
[C---:B------:R-:W-:Y:S02]  /*174260*/  LOP3.LUT R40, R41.reuse, R40, RZ, 0x3c, !PT ;  /* 0x0000002829287212 */ /* 0x040fe400078e3cff */
[----:B------:R-:W-:Y:S02]  /*174270*/  MOV R23, R36 ;  /* 0x0000002400177202 */ /* 0x000fe40000000f00 */
[----:B------:R-:W-:Y:S01]  /*174280*/  LOP3.LUT R41, R41, R40, RZ, 0x3c, !PT ;  /* 0x0000002829297212 */ /* 0x000fe200078e3cff */
[----:B------:R-:W-:Y:S01]  /*174290*/  IMAD.MOV.U32 R22, RZ, RZ, R37 ;  /* 0x000000ffff167224 */ /* 0x000fe200078e0025 */
[----:B------:R-:W-:Y:S01]  /*1742a0*/  STL.64 [R1+0x5180], R44 ;  /* 0x0051802c01007387 */ /* 0x000fe20000100a00 */
[----:B------:R-:W-:-:S04]  /*1742b0*/  LOP3.LUT R39, R39, R38, RZ, 0x3c, !PT ;  /* 0x0000002627277212 */ /* 0x000fc800078e3cff */
[C---:B------:R-:W-:Y:S01]  /*1742c0*/  LOP3.LUT R38, R39.reuse, R38, RZ, 0x3c, !PT ;  /* 0x0000002627267212 */ /* 0x040fe200078e3cff */
[----:B------:R-:W-:Y:S03]  /*1742d0*/  STL.64 [R1+0x5178], R40 ;  /* 0x0051782801007387 */ /* 0x000fe60000100a00 */
[----:B------:R-:W-:Y:S01]  /*1742e0*/  LOP3.LUT R39, R39, R38, RZ, 0x3c, !PT ;  /* 0x0000002627277212 */ /* 0x000fe200078e3cff */
[----:B------:R-:W-:Y:S04]  /*1742f0*/  STL.64 [R1+0x5170], R22 ;  /* 0x0051701601007387 */ /* 0x000fe80000100a00 */
[----:B------:R-:W-:Y:S04]  /*174300*/  STL.64 [R1+0x5168], R38 ;  /* 0x0051682601007387 */ /* 0x000fe80000100a00 */
[----:B-1----:R-:W2:Y:S04]  /*174310*/  LDL.64 R224, [R1+0x4b28] ;  /* 0x004b280001e07983 */ /* 0x002ea80000100a00 */
[----:B------:R-:W3:Y:S04]  /*174320*/  LDL.64 R226, [R1+0x4b20] ;  /* 0x004b200001e27983 */ /* 0x000ee80000100a00 */
        /* <DEDUP_REMOVED lines=13> */
[----:B------:R-:W4:Y:S01]  /*174400*/  LDL.64 R6, [R1+0x4ac8] ;  /* 0x004ac80001067983 */ /* 0x000f220000100a00 */
[----:B------:R-:W-:-:S04]  /*174410*/  UISETP.GT.AND UP4, UPT, UR19, 0x5a, UPT ;  /* 0x0000005a1300788c */ /* 0x000fc8000bf84270 */
[----:B------:R-:W-:Y:S01]  /*174420*/  USEL UR10, URZ, 0x4, !UP4 ;  /* 0x00000004ff0a7887 */ /* 0x000fe2000e000000 */
[----:B------:R-:W-:Y:S01]  /*174430*/  IMAD.MOV.U32 R36, RZ, RZ, R8 ;  /* 0x000000ffff247224 */ /* 0x000fe200078e0008 */
[----:B------:R-:W-:Y:S01]  /*174440*/  MOV R34, R9 ;  /* 0x0000000900227202 */ /* 0x000fe20000000f00 */
[----:B------:R-:W-:Y:S01]  /*174450*/  IMAD.MOV.U32 R37, RZ, RZ, R168 ;  /* 0x000000ffff257224 */ /* 0x000fe200078e00a8 */
[----:B------:R-:W-:Y:S01]  /*174460*/  USEL UR10, UR10, URZ, !UP0 ;  /* 0x000000ff0a0a7287 */ /* 0x000fe2000c000000 */
[----:B------:R-:W-:Y:S01]  /*174470*/  IMAD.MOV.U32 R35, RZ, RZ, R169 ;  /* 0x000000ffff237224 */ /* 0x000fe200078e00a9 */
[----:B------:R-:W-:Y:S01]  /*174480*/  MOV R33, R170 ;  /* 0x000000aa00217202 */ /* 0x000fe20000000f00 */
[----:B------:R-:W-:Y:S01]  /*174490*/  IMAD.MOV.U32 R32, RZ, RZ, R171 ;  /* 0x000000ffff207224 */ /* 0x000fe200078e00ab */
[----:B------:R-:W-:Y:S01]  /*1744a0*/  MOV R28, R178 ;  /* 0x000000b2001c7202 */ /* 0x000fe20000000f00 */
[----:B------:R-:W-:Y:S02]  /*1744b0*/  IMAD.MOV.U32 R30, RZ, RZ, R177 ;  /* 0x000000ffff1e7224 */ /* 0x000fe400078e00b1 */
[----:B------:R-:W-:Y:S01]  /*1744c0*/  IMAD.MOV.U32 R31, RZ, RZ, R176 ;  /* 0x000000ffff1f7224 */ /* 0x000fe200078e00b0 */
[----:B------:R-:W-:Y:S01]  /*1744d0*/  STL.64 [R1+0x5160], R36 ;  /* 0x0051602401007387 */ /* 0x000fe20000100a00 */
[----:B------:R-:W-:Y:S01]  /*1744e0*/  IMAD.MOV.U32 R29, RZ, RZ, R76 ;  /* 0x000000ffff1d7224 */ /* 0x000fe200078e004c */
[----:B------:R-:W-:Y:S01]  /*1744f0*/  MOV R27, R77 ;  /* 0x0000004d001b7202 */ /* 0x000fe20000000f00 */
[----:B------:R-:W-:Y:S01]  /*174500*/  IMAD.MOV.U32 R26, RZ, RZ, R78 ;  /* 0x000000ffff1a7224 */ /* 0x000fe200078e004e */
[----:B------:R-:W-:Y:S01]  /*174510*/  STL.64 [R1+0x5158], R34 ;  /* 0x0051582201007387 */ /* 0x000fe20000100a00 */
[----:B------:R-:W-:Y:S01]  /*174520*/  ISETP.NE.U32.AND P2, PT, RZ, UR10, PT ;  /* 0x0000000aff007c0c */ /* 0x000fe2000bf45070 */
[----:B------:R-:W-:-:S02]  /*174530*/  IMAD.MOV.U32 R24, RZ, RZ, R80 ;  /* 0x000000ffff187224 */ /* 0x000fc400078e0050 */
[----:B------:R-:W-:Y:S01]  /*174540*/  IMAD.MOV.U32 R25, RZ, RZ, R79 ;  /* 0x000000ffff197224 */ /* 0x000fe200078e004f */
[----:B------:R-:W-:Y:S01]  /*174550*/  STL.64 [R1+0x5150], R32 ;  /* 0x0051502001007387 */ /* 0x000fe20000100a00 */
[----:B------:R-:W-:Y:S02]  /*174560*/  IMAD.MOV.U32 R20, RZ, RZ, R82 ;  /* 0x000000ffff147224 */ /* 0x000fe400078e0052 */
[----:B------:R-:W-:Y:S01]  /*174570*/  IMAD.MOV.U32 R21, RZ, RZ, R81 ;  /* 0x000000ffff157224 */ /* 0x000fe200078e0051 */
[----:B------:R-:W-:Y:S04]  /*174580*/  STL.64 [R1+0x5148], R30 ;  /* 0x0051481e01007387 */ /* 0x000fe80000100a00 */
[----:B------:R-:W-:Y:S04]  /*174590*/  STL.64 [R1+0x5140], R28 ;  /* 0x0051401c01007387 */ /* 0x000fe80000100a00 */
[----:B------:R-:W-:Y:S04]  /*1745a0*/  STL.64 [R1+0x5138], R26 ;  /* 0x0051381a01007387 */ /* 0x000fe80000100a00 */
[----:B------:R-:W-:Y:S04]  /*1745b0*/  STL.64 [R1+0x5130], R24 ;  /* 0x0051301801007387 */ /* 0x000fe80000100a00 */
[----:B------:R1:W-:Y:S04]  /*1745c0*/  STL [R1+0xa388], R83 ;  /* 0x00a3885301007387 */ /* 0x0003e80000100800 */
[----:B------:R-:W-:Y:S04]  /*1745d0*/  STL.64 [R1+0x5188], R20 ;  /* 0x0051881401007387 */ /* 0x000fe80000100a00 */
[----:B------:R-:W4:Y:S04]  /*1745e0*/  LDL.64 R212, [R1+0x4c10] ;  /* 0x004c100001d47983 */ /* 0x000f280000100a00 */
[----:B------:R-:W4:Y:S04]  /*1745f0*/  LDL.64 R214, [R1+0x4c08] ;  /* 0x004c080001d67983 */ /* 0x000f280000100a00 */
[----:B------:R-:W4:Y:S04]  /*174600*/  LDL.64 R216, [R1+0x4c00] ;  /* 0x004c000001d87983 */ /* 0x000f280000100a00 */
[----:B------:R-:W4:Y:S04]  /*174610*/  LDL.64 R218, [R1+0x4bf8] ;  /* 0x004bf80001da7983 */ /* 0x000f280000100a00 */
[----:B------:R-:W4:Y:S04]  /*174620*/  LDL.64 R220, [R1+0x4c70] ;  /* 0x004c700001dc7983 */ /* 0x000f280000100a00 */
[----:B------:R-:W4:Y:S01]  /*174630*/  LDL.64 R222, [R1+0x4c68] ;  /* 0x004c680001de7983 */ /* 0x000f220000100a00 */
[----:B------:R-:W-:-:S02]  /*174640*/  UISETP.GT.AND UP3, UPT, UR19, 0x5e, UPT ;  /* 0x0000005e1300788c */ /* 0x000fc4000bf64270 */
[----:B------:R-:W-:Y:S01]  /*174650*/  UISETP.GT.AND UP6, UPT, UR19, 0x62, UPT ;  /* 0x000000621300788c */ /* 0x000fe2000bfc4270 */
[----:B-1----:R-:W4:Y:S04]  /*174660*/  LDL.64 R82, [R1+0x4d00] ;  /* 0x004d000001527983 */ /* 0x002f280000100a00 */
[----:B--2---:R-:W-:Y:S04]  /*174670*/  LDGSTS.E [R3+0x2d000], desc[UR38][R224.64], P2 ;  /* 0x2d000000e0037fae */ /* 0x004fe800091a1026 */
[----:B---3--:R-:W-:Y:S04]  /*174680*/  LDGSTS.E [R3+0x2d080], desc[UR38][R226.64], P2 ;  /* 0x2d080000e2037fae */ /* 0x008fe800091a1026 */
[----:B----4-:R-:W-:Y:S04]  /*174690*/  LDGSTS.E [R3+0x2d100], desc[UR38][R228.64], P2 ;  /* 0x2d100000e4037fae */ /* 0x010fe800091a1026 */
[----:B------:R-:W2:Y:S04]  /*1746a0*/  LDL.64 R224, [R1+0x4c60] ;  /* 0x004c600001e07983 */ /* 0x000ea80000100a00 */
[----:B------:R-:W3:Y:S04]  /*1746b0*/  LDL.64 R226, [R1+0x4c58] ;  /* 0x004c580001e27983 */ /* 0x000ee80000100a00 */
        /* <DEDUP_REMOVED lines=27> */
[----:B------:R-:W4:Y:S01]  /*174870*/  LDL.64 R6, [R1+0x4d08] ;  /* 0x004d080001067983 */ /* 0x000f220000100a00 */
[----:B------:R-:W-:-:S03]  /*174880*/  USEL UR11, URZ, 0x4, !UP3 ;  /* 0x00000004ff0b7887 */ /* 0x000fc6000d800000 */
[----:B------:R-:W4:Y:S01]  /*174890*/  LDL.64 R78, [R1+0x4cf0] ;  /* 0x004cf000014e7983 */ /* 0x000f220000100a00 */
[----:B------:R-:W-:-:S03]  /*1748a0*/  USEL UR11, UR11, URZ, !UP0 ;  /* 0x000000ff0b0b7287 */ /* 0x000fc6000c000000 */
[----:B------:R-:W4:Y:S03]  /*1748b0*/  LDL.64 R76, [R1+0x4ce8] ;  /* 0x004ce800014c7983 */ /* 0x000f260000100a00 */
[----:B------:R-:W-:Y:S01]  /*1748c0*/  ISETP.NE.U32.AND P3, PT, RZ, UR11, PT ;  /* 0x0000000bff007c0c */ /* 0x000fe2000bf65070 */
[----:B------:R-:W-:Y:S01]  /*1748d0*/  USEL UR12, URZ, 0x4, !UP6 ;  /* 0x00000004ff0c7887 */ /* 0x000fe2000f000000 */
[----:B------:R-:W4:Y:S03]  /*1748e0*/  LDL.64 R178, [R1+0x4ce0] ;  /* 0x004ce00001b27983 */ /* 0x000f260000100a00 */
[----:B------:R-:W-:Y:S01]  /*1748f0*/  USEL UR12, UR12, URZ, !UP0 ;  /* 0x000000ff0c0c7287 */ /* 0x000fe2000c000000 */
[----:B------:R-:W4:Y:S04]  /*174900*/  LDL.64 R176, [R1+0x4cd8] ;  /* 0x004cd80001b07983 */ /* 0x000f280000100a00 */
[----:B------:R-:W4:Y:S01]  /*174910*/  LDL.64 R170, [R1+0x4d50] ;  /* 0x004d500001aa7983 */ /* 0x000f220000100a00 */
[----:B------:R-:W-:-:S03]  /*174920*/  ISETP.NE.U32.AND P2, PT, RZ, UR12, PT ;  /* 0x0000000cff007c0c */ /* 0x000fc6000bf45070 */
[----:B------:R-:W4:Y:S04]  /*174930*/  LDL.64 R168, [R1+0x4d48] ;  /* 0x004d480001a87983 */ /* 0x000f280000100a00 */
        /* <DEDUP_REMOVED lines=12> */
[----:B--2---:R-:W-:Y:S04]  /*174a00*/  LDGSTS.E [R3+0x2f300], desc[UR38][R224.64], P3 ;  /* 0x2f300000e0037fae */ /* 0x004fe800099a1026 */
[----:B---3--:R-:W-:Y:S04]  /*174a10*/  LDGSTS.E [R3+0x2f380], desc[UR38][R226.64], P3 ;  /* 0x2f380000e2037fae */ /* 0x008fe800099a1026 */
[----:B------:R-:W2:Y:S04]  /*174a20*/  LDL.LU.64 R224, [R1+0xa510] ;  /* 0x00a5100001e07983 */ /* 0x000ea80000300a00 */
[----:B------:R-:W3:Y:S04]  /*174a30*/  LDL.LU.64 R226, [R1+0xa508] ;  /* 0x00a5080001e27983 */ /* 0x000ee80000300a00 */
[----:B----4-:R-:W-:Y:S04]  /*174a40*/  LDGSTS.E [R3+0x2f400], desc[UR38][R228.64], P3 ;  /* 0x2f400000e4037fae */ /* 0x010fe800099a1026 */
[----:B------:R-:W-:Y:S04]  /*174a50*/  LDGSTS.E [R3+0x2f480], desc[UR38][R230.64], P3 ;  /* 0x2f480000e6037fae */ /* 0x000fe800099a1026 */
[----:B------:R-:W-:Y:S04]  /*174a60*/  LDGSTS.E [R3+0x2f500], desc[UR38][R232.64], P3 ;  /* 0x2f500000e8037fae */ /* 0x000fe800099a1026 */
[----:B------:R-:W4:Y:S04]  /*174a70*/  LDL.LU.64 R228, [R1+0xa500] ;  /* 0x00a5000001e47983 */ /* 0x000f280000300a00 */
        /* <DEDUP_REMOVED lines=21> */
[----:B------:R-:W-:Y:S01]  /*174bd0*/  LDGSTS.E [R3+0x31280], desc[UR38][R6.64], P2 ;  /* 0x3128000006037fae */ /* 0x000fe200091a1026 */
[----:B------:R-:W-:-:S02]  /*174be0*/  UISETP.GT.AND UP5, UPT, UR19, 0x66, UPT ;  /* 0x000000661300788c */ /* 0x000fc4000bfa4270 */
[----:B------:R-:W-:Y:S01]  /*174bf0*/  UISETP.GT.AND UP2, UPT, UR19, 0x6a, UPT ;  /* 0x0000006a1300788c */ /* 0x000fe2000bf44270 */
[----:B------:R-:W-:Y:S04]  /*174c00*/  LDGSTS.E [R3+0x31300], desc[UR38][R82.64], P2 ;  /* 0x3130000052037fae */ /* 0x000fe800091a1026 */
[----:B------:R-:W2:Y:S04]  /*174c10*/  LDL.LU.64 R12, [R1+0xa4a0] ;  /* 0x00a4a000010c7983 */ /* 0x000ea80000300a00 */
[----:B------:R-:W2:Y:S01]  /*174c20*/  LDL.LU.64 R6, [R1+0xa498] ;  /* 0x00a4980001067983 */ /* 0x000ea20000300a00 */
[----:B------:R-:W-:-:S03]  /*174c30*/  USEL UR13, URZ, 0x4, !UP5 ;  /* 0x00000004ff0d7887 */ /* 0x000fc6000e800000 */
[----:B------:R-:W-:Y:S01]  /*174c40*/  LDGSTS.E [R3+0x31380], desc[UR38][R80.64], P2 ;  /* 0x3138000050037fae */ /* 0x000fe200091a1026 */
[----:B------:R-:W-:Y:S02]  /*174c50*/  USEL UR13, UR13, URZ, !UP0 ;  /* 0x000000ff0d0d7287 */ /* 0x000fe4000c000000 */
[----:B------:R-:W-:Y:S01]  /*174c60*/  USEL UR14, URZ, 0x4, !UP2 ;  /* 0x00000004ff0e7887 */ /* 0x000fe2000d000000 */
[----:B------:R-:W-:Y:S03]  /*174c70*/  LDGSTS.E [R3+0x31400], desc[UR38][R78.64], P2 ;  /* 0x314000004e037fae */ /* 0x000fe600091a1026 */
[----:B------:R-:W-:Y:S01]  /*174c80*/  ISETP.NE.U32.AND P3, PT, RZ, UR13, PT ;  /* 0x0000000dff007c0c */ /* 0x000fe2000bf65070 */
[----:B------:R-:W-:Y:S01]  /*174c90*/  LDGSTS.E [R3+0x31480], desc[UR38][R76.64], P2 ;  /* 0x314800004c037fae */ /* 0x000fe200091a1026 */
[----:B------:R-:W-:-:S03]  /*174ca0*/  USEL UR14, UR14, URZ, !UP0 ;  /* 0x000000ff0e0e7287 */ /* 0x000fc6000c000000 */
[----:B------:R-:W-:Y:S04]  /*174cb0*/  LDGSTS.E [R3+0x31500], desc[UR38][R178.64], P2 ;  /* 0x31500000b2037fae */ /* 0x000fe800091a1026 */
[----:B------:R-:W-:Y:S04]  /*174cc0*/  LDGSTS.E [R3+0x31580], desc[UR38][R176.64], P2 ;  /* 0x31580000b0037fae */ /* 0x000fe800091a1026 */
[----:B------:R-:W-:Y:S04]  /*174cd0*/  LDGSTS.E [R3+0x31600], desc[UR38][R170.64], P2 ;  /* 0x31600000aa037fae */ /* 0x000fe800091a1026 */
[----:B------:R-:W-:Y:S01]  /*174ce0*/  LDGSTS.E [R3+0x31680], desc[UR38][R168.64], P2 ;  /* 0x31680000a8037fae */ /* 0x000fe200091a1026 */
        /* <DEDUP_REMOVED lines=15> */
[----:B------:R-:W-:-:S04]  /*174de0*/  SHF.L.U32 R8, R43, 0x2, RZ ;  /* 0x000000022b087819 */ /* 0x000fc800000006ff */
[----:B------:R-:W-:Y:S01]  /*174df0*/  LOP3.LUT R9, R8, 0x60, RZ, 0x3c, !PT ;  /* 0x0000006008097812 */ /* 0x000fe200078e3cff */
[----:B--2---:R-:W-:Y:S04]  /*174e00*/  LDGSTS.E [R3+0x31700], desc[UR38][R6.64], P2 ;  /* 0x3170000006037fae */ /* 0x004fe800091a1026 */
        /* <DEDUP_REMOVED lines=13> */
[----:B----4-:R-:W-:Y:S04]  /*174ee0*/  LDGSTS.E [R3+0x33580], desc[UR38][R228.64], P3 ;  /* 0x33580000e4037fae */ /* 0x010fe800099a1026 */
[----:B---3--:R-:W-:Y:S04]  /*174ef0*/  LDGSTS.E [R3+0x33600], desc[UR38][R226.64], P3 ;  /* 0x33600000e2037fae */ /* 0x008fe800099a1026 */
        /* <DEDUP_REMOVED lines=88> */
[----:B------:R-:W-:Y:S04]  /*175480*/  LDGSTS.E [R3+0x3d700], desc[UR38][R10.64], P2 ;  /* 0x3d7000000a037fae */ /* 0x000fe800091a1026 */
[----:B------:R-:W4:Y:S04]  /*175490*/  LDL.LU R18, [R1+0x8964] ;  /* 0x0089640001127983 */ /* 0x000f280000300800 */
[----:B------:R1:W-:Y:S04]  /*1754a0*/  LDGSTS.E [R3+0x3d780], desc[UR38][R4.64], P2 ;  /* 0x3d78000004037fae */ /* 0x0003e800091a1026 */
[----:B------:R-:W4:Y:S04]  /*1754b0*/  LDL.LU R11, [R1+0x8968] ;  /* 0x00896800010b7983 */ /* 0x000f280000300800 */
[----:B------:R-:W-:Y:S04]  /*1754c0*/  LDGSTS.E [R3+0x3f000], desc[UR38][R50.64], P3 ;  /* 0x3f00000032037fae */ /* 0x000fe800099a1026 */
[----:B------:R-:W4:Y:S04]  /*1754d0*/  LDL.LU R16, [R1+0x8960] ;  /* 0x0089600001107983 */ /* 0x000f280000300800 */
[----:B------:R-:W-:Y:S04]  /*1754e0*/  LDGSTS.E [R3+0x3f080], desc[UR38][R48.64], P3 ;  /* 0x3f08000030037fae */ /* 0x000fe800099a1026 */
[----:B------:R1:W-:Y:S04]  /*1754f0*/  STL.64 [R1+0xa390], R8 ;  /* 0x00a3900801007387 */ /* 0x0003e80000100a00 */
[----:B------:R-:W-:Y:S04]  /*175500*/  LDGSTS.E [R3+0x3f100], desc[UR38][R46.64], P3 ;  /* 0x3f1000002e037fae */ /* 0x000fe800099a1026 */
[----:B------:R-:W4:Y:S04]  /*175510*/  LDL.LU R17, [R1+0x895c] ;  /* 0x00895c0001117983 */ /* 0x000f280000300800 */
[----:B------:R-:W-:Y:S04]  /*175520*/  LDGSTS.E [R3+0x3f180], desc[UR38][R14.64], P3 ;  /* 0x3f1800000e037fae */ /* 0x000fe800099a1026 */
[----:B------:R-:W-:Y:S04]  /*175530*/  LDGSTS.E [R3+0x3f200], desc[UR38][R44.64], P3 ;  /* 0x3f2000002c037fae */ /* 0x000fe800099a1026 */
[----:B------:R-:W-:Y:S04]  /*175540*/  LDGSTS.E [R3+0x3f280], desc[UR38][R40.64], P3 ;  /* 0x3f28000028037fae */ /* 0x000fe800099a1026 */
[----:B------:R-:W4:Y:S04]  /*175550*/  LDL.LU R14, [R1+0x8958] ;  /* 0x00895800010e7983 */ /* 0x000f280000300800 */
[----:B------:R-:W-:Y:S01]  /*175560*/  LDGSTS.E [R3+0x3f300], desc[UR38][R22.64], P3 ;  /* 0x3f30000016037fae */ /* 0x000fe200099a1026 */
[----:B------:R-:W-:Y:S01]  /*175570*/  UISETP.GT.AND UP2, UPT, UR19, 0x3, UPT ;  /* 0x000000031300788c */ /* 0x000fe2000bf44270 */
[----:B-1----:R-:W-:-:S02]  /*175580*/  IADD3 R4, PT, PT, R9, UR21, RZ ;  /* 0x0000001509047c10 */ /* 0x002fc4000fffe0ff */
[----:B------:R-:W-:Y:S04]  /*175590*/  LDGSTS.E [R3+0x3f380], desc[UR38][R38.64], P3 ;  /* 0x3f38000026037fae */ /* 0x000fe800099a1026 */
[----:B------:R-:W4:Y:S01]  /*1755a0*/  LDL.LU R22, [R1+0x8954] ;  /* 0x0089540001167983 */ /* 0x000f220000300800 */
[----:B------:R-:W-:-:S03]  /*1755b0*/  USEL UR22, URZ, 0x4, !UP2 ;  /* 0x00000004ff167887 */ /* 0x000fc6000d000000 */
[----:B------:R-:W4:Y:S01]  /*1755c0*/  LDL.LU R9, [R1+0x8950] ;  /* 0x0089500001097983 */ /* 0x000f220000300800 */
[----:B------:R-:W-:-:S03]  /*1755d0*/  USEL UR22, UR22, URZ, !UP0 ;  /* 0x000000ff16167287 */ /* 0x000fc6000c000000 */
[----:B------:R-:W4:Y:S04]  /*1755e0*/  LDL.LU R15, [R1+0x894c] ;  /* 0x00894c00010f7983 */ /* 0x000f280000300800 */
[----:B------:R-:W-:Y:S01]  /*1755f0*/  LDGSTS.E [R3+0x3f400], desc[UR38][R36.64], P3 ;  /* 0x3f40000024037fae */ /* 0x000fe200099a1026 */
[----:B------:R-:W-:-:S03]  /*175600*/  ISETP.NE.U32.AND P2, PT, RZ, UR22, PT ;  /* 0x00000016ff007c0c */ /* 0x000fc6000bf45070 */
[----:B------:R-:W4:Y:S04]  /*175610*/  LDL.LU R5, [R1+0x8948] ;  /* 0x0089480001057983 */ /* 0x000f280000300800 */
[----:B------:R-:W-:Y:S04]  /*175620*/  LDGSTS.E [R3+0x3f480], desc[UR38][R34.64], P3 ;  /* 0x3f48000022037fae */ /* 0x000fe800099a1026 */
[----:B------:R-:W-:Y:S04]  /*175630*/  LDGSTS.E [R3+0x3f500], desc[UR38][R32.64], P3 ;  /* 0x3f50000020037fae */ /* 0x000fe800099a1026 */
[----:B------:R-:W4:Y:S04]  /*175640*/  LDL.LU R12, [R1+0x8944] ;  /* 0x00894400010c7983 */ /* 0x000f280000300800 */
[----:B------:R-:W-:Y:S04]  /*175650*/  LDGSTS.E [R3+0x3f580], desc[UR38][R30.64], P3 ;  /* 0x3f5800001e037fae */ /* 0x000fe800099a1026 */
[----:B------:R-:W4:Y:S04]  /*175660*/  LDL.LU R19, [R1+0x8940] ;  /* 0x0089400001137983 */ /* 0x000f280000300800 */
[----:B------:R-:W-:Y:S04]  /*175670*/  LDGSTS.E [R3+0x3f600], desc[UR38][R28.64], P3 ;  /* 0x3f6000001c037fae */ /* 0x000fe800099a1026 */
[----:B------:R-:W-:Y:S04]  /*175680*/  LDGSTS.E [R3+0x3f680], desc[UR38][R26.64], P3 ;  /* 0x3f6800001a037fae */ /* 0x000fe800099a1026 */
[----:B------:R-:W4:Y:S04]  /*175690*/  LDL.LU R8, [R1+0x893c] ;  /* 0x00893c0001087983 */ /* 0x000f280000300800 */
[----:B------:R-:W-:Y:S04]  /*1756a0*/  LDGSTS.E [R3+0x3f700], desc[UR38][R24.64], P3 ;  /* 0x3f70000018037fae */ /* 0x000fe800099a1026 */
[----:B------:R-:W-:Y:S04]  /*1756b0*/  LDGSTS.E [R3+0x3f780], desc[UR38][R20.64], P3 ;  /* 0x3f78000014037fae */ /* 0x000fe800099a1026 */
[----:B------:R-:W4:Y:S04]  /*1756c0*/  LDL.LU R10, [R1+0x8938] ;  /* 0x00893800010a7983 */ /* 0x000f280000300800 */
[----:B------:R-:W4:Y:S04]  /*1756d0*/  LDL.LU R21, [R1+0x8934] ;  /* 0x0089340001157983 */ /* 0x000f280000300800 */
[----:B--2---:R3:W-:Y:S02]  /*1756e0*/  LDGSTS.E [R4+0x1800], desc[UR38][R6.64], P2 ;  /* 0x0180000006047fae */ /* 0x0047e400091a1026 */
[----:B---3--:R-:W-:Y:S01]  /*1756f0*/  MOV R6, R13 ;  /* 0x0000000d00067202 */ /* 0x008fe20000000f00 */
[----:B----4-:R-:W-:Y:S01]  /*175700*/  IMAD.X R18, R18, 0x1, R0, P1 ;  /* 0x0000000112127824 */ /* 0x010fe200008e0600 */
[----:B------:R-:W-:-:S03]  /*175710*/  IADD3 R11, P3, PT, R11, R252, RZ ;  /* 0x000000fc0b0b7210 */ /* 0x000fc60007f7e0ff */
[----:B------:R-:W-:Y:S02]  /*175720*/  IMAD.MOV.U32 R7, RZ, RZ, R18 ;  /* 0x000000ffff077224 */ /* 0x000fe400078e0012 */
[----:B------:R-:W-:Y:S01]  /*175730*/  STL [R1+0x8968], R11 ;  /* 0x0089680b01007387 */ /* 0x000fe20000100800 */
[----:B------:R-:W-:-:S03]  /*175740*/  IADD3 R16, P1, PT, R16, R252, RZ ;  /* 0x000000fc10107210 */ /* 0x000fc60007f3e0ff */
[----:B------:R1:W-:Y:S04]  /*175750*/  STL [R1+0x8964], R18 ;  /* 0x0089641201007387 */ /* 0x0003e80000100800 */
[----:B------:R2:W-:Y:S04]  /*175760*/  LDGSTS.E [R4+0x1880], desc[UR38][R6.64], P2 ;  /* 0x0188000006047fae */ /* 0x0005e800091a1026 */
[----:B-1----:R-:W3:Y:S01]  /*175770*/  LDL.LU R18, [R1+0x8930] ;  /* 0x0089300001127983 */ /* 0x002ee20000300800 */
[----:B------:R-:W-:-:S03]  /*175780*/  IMAD.X R17, R17, 0x1, R0, P3 ;  /* 0x0000000111117824 */ /* 0x000fc600018e0600 */
[----:B------:R-:W-:Y:S01]  /*175790*/  STL [R1+0x8960], R16 ;  /* 0x0089601001007387 */ /* 0x000fe20000100800 */
[----:B--2---:R-:W-:-:S03]  /*1757a0*/  MOV R6, R11 ;  /* 0x0000000b00067202 */ /* 0x004fc60000000f00 */
[----:B------:R1:W-:Y:S04]  /*1757b0*/  STL [R1+0x895c], R17 ;  /* 0x00895c1101007387 */ /* 0x0003e80000100800 */
[----:B------:R-:W2:Y:S01]  /*1757c0*/  LDL.LU R13, [R1+0x8928] ;  /* 0x00892800010d7983 */ /* 0x000ea20000300800 */
[----:B------:R-:W-:-:S03]  /*1757d0*/  IADD3 R14, P3, PT, R14, R252, RZ ;  /* 0x000000fc0e0e7210 */ /* 0x000fc60007f7e0ff */
[----:B------:R-:W4:Y:S01]  /*1757e0*/  LDL.LU R11, [R1+0x892c] ;  /* 0x00892c00010b7983 */ /* 0x000f220000300800 */
[----:B------:R-:W-:-:S03]  /*1757f0*/  IMAD.MOV.U32 R7, RZ, RZ, R17 ;  /* 0x000000ffff077224 */ /* 0x000fc600078e0011 */
[----:B------:R-:W-:Y:S04]  /*175800*/  STL [R1+0x8958], R14 ;  /* 0x0089580e01007387 */ /* 0x000fe80000100800 */
[----:B------:R1:W-:Y:S01]  /*175810*/  LDGSTS.E [R4+0x1900], desc[UR38][R6.64], P2 ;  /* 0x0190000006047fae */ /* 0x0003e200091a1026 */
[----:B------:R-:W-:-:S05]  /*175820*/  IMAD.X R22, R22, 0x1, R0, P1 ;  /* 0x0000000116167824 */ /* 0x000fca00008e0600 */
[----:B------:R-:W-:Y:S04]  /*175830*/  STL [R1+0x8954], R22 ;  /* 0x0089541601007387 */ /* 0x000fe80000100800 */
[----:B------:R-:W2:Y:S04]  /*175840*/  LDL.LU R20, [R1+0x8924] ;  /* 0x0089240001147983 */ /* 0x000ea80000300800 */
[----:B-1----:R-:W2:Y:S04]  /*175850*/  LDL.LU R17, [R1+0x891c] ;  /* 0x00891c0001117983 */ /* 0x002ea80000300800 */
[----:B------:R-:W2:Y:S01]  /*175860*/  LDL.LU R3, [R1+0x8920] ;  /* 0x0089200001037983 */ /* 0x000ea20000300800 */
[----:B------:R-:W-:Y:S01]  /*175870*/  MOV R6, R16 ;  /* 0x0000001000067202 */ /* 0x000fe20000000f00 */
[----:B------:R-:W-:Y:S01]  /*175880*/  IMAD.MOV.U32 R7, RZ, RZ, R22 ;  /* 0x000000ffff077224 */ /* 0x000fe200078e0016 */
[-C--:B------:R-:W-:Y:S01]  /*175890*/  IADD3 R9, P1, PT, R9, R252.reuse, RZ ;  /* 0x000000fc09097210 */ /* 0x080fe20007f3e0ff */
[----:B------:R-:W-:Y:S01]  /*1758a0*/  IMAD.X R15, R15, 0x1, R0, P3 ;  /* 0x000000010f0f7824 */ /* 0x000fe200018e0600 */
[----:B------:R-:W-:-:S02]  /*1758b0*/  IADD3 R5, P3, PT, R5, R252, RZ ;  /* 0x000000fc05057210 */ /* 0x000fc40007f7e0ff */
[----:B------:R1:W-:Y:S01]  /*1758c0*/  LDGSTS.E [R4+0x1980], desc[UR38][R6.64], P2 ;  /* 0x0198000006047fae */ /* 0x0003e200091a1026 */
[----:B------:R-:W-:-:S03]  /*1758d0*/  IMAD.X R12, R12, 0x1, R0, P1 ;  /* 0x000000010c0c7824 */ /* 0x000fc600008e0600 */
[----:B------:R-:W-:Y:S04]  /*1758e0*/  STL [R1+0x8950], R9 ;  /* 0x0089500901007387 */ /* 0x000fe80000100800 */
[----:B------:R-:W-:Y:S01]  /*1758f0*/  STL [R1+0x894c], R15 ;  /* 0x00894c0f01007387 */ /* 0x000fe20000100800 */
[----:B-1----:R-:W-:Y:S01]  /*175900*/  MOV R6, R14 ;  /* 0x0000000e00067202 */ /* 0x002fe20000000f00 */
[----:B------:R-:W-:Y:S01]  /*175910*/  IMAD.MOV.U32 R7, RZ, RZ, R15 ;  /* 0x000000ffff077224 */ /* 0x000fe200078e000f */
[----:B------:R-:W-:Y:S01]  /*175920*/  IADD3 R19, P1, PT, R19, R252, RZ ;  /* 0x000000fc13137210 */ /* 0x000fe20007f3e0ff */
[----:B------:R-:W2:Y:S04]  /*175930*/  LDL.LU R16, [R1+0x8914] ;  /* 0x0089140001107983 */ /* 0x000ea80000300800 */
[----:B------:R-:W-:Y:S04]  /*175940*/  STL [R1+0x8948], R5 ;  /* 0x0089480501007387 */ /* 0x000fe80000100800 */
[----:B------:R1:W-:Y:S01]  /*175950*/  LDGSTS.E [R4+0x1a00], desc[UR38][R6.64], P2 ;  /* 0x01a0000006047fae */ /* 0x0003e200091a1026 */
[----:B------:R-:W-:-:S03]  /*175960*/  IMAD.X R8, R8, 0x1, R0, P3 ;  /* 0x0000000108087824 */ /* 0x000fc600018e0600 */
[----:B------:R1:W-:Y:S02]  /*175970*/  STL [R1+0x8944], R12 ;  /* 0x0089440c01007387 */ /* 0x0003e40000100800 */
[----:B-1----:R-:W-:Y:S01]  /*175980*/  IMAD.MOV.U32 R7, RZ, RZ, R12 ;  /* 0x000000ffff077224 */ /* 0x002fe200078e000c */
[----:B------:R-:W-:Y:S01]  /*175990*/  IADD3 R10, P3, PT, R10, R252, RZ ;  /* 0x000000fc0a0a7210 */ /* 0x000fe20007f7e0ff */
[----:B------:R-:W2:Y:S01]  /*1759a0*/  LDL.LU R12, [R1+0x8918] ;  /* 0x00891800010c7983 */ /* 0x000ea20000300800 */
[----:B------:R-:W-:-:S03]  /*1759b0*/  MOV R6, R9 ;  /* 0x0000000900067202 */ /* 0x000fc60000000f00 */
[----:B------:R-:W-:Y:S01]  /*1759c0*/  STL [R1+0x8940], R19 ;  /* 0x0089401301007387 */ /* 0x000fe20000100800 */
[----:B------:R-:W-:-:S03]  /*1759d0*/  IMAD.X R21, R21, 0x1, R0, P1 ;  /* 0x0000000115157824 */ /* 0x000fc600008e0600 */
[----:B------:R1:W-:Y:S04]  /*1759e0*/  STL [R1+0x893c], R8 ;  /* 0x00893c0801007387 */ /* 0x0003e80000100800 */
[----:B------:R-:W2:Y:S04]  /*1759f0*/  LDL.LU R14, [R1+0x890c] ;  /* 0x00890c00010e7983 */ /* 0x000ea80000300800 */
[----:B------:R-:W-:Y:S04]  /*175a00*/  STL [R1+0x8938], R10 ;  /* 0x0089380a01007387 */ /* 0x000fe80000100800 */
[----:B------:R-:W-:Y:S04]  /*175a10*/  STL [R1+0x8934], R21 ;  /* 0x0089341501007387 */ /* 0x000fe80000100800 */
[----:B------:R-:W2:Y:S04]  /*175a20*/  LDL.LU R15, [R1+0x8904] ;  /* 0x00890400010f7983 */ /* 0x000ea80000300800 */
[----:B------:R-:W2:Y:S04]  /*175a30*/  LDL.LU R9, [R1+0x8910] ;  /* 0x0089100001097983 */ /* 0x000ea80000300800 */
[----:B------:R1:W-:Y:S02]  /*175a40*/  LDGSTS.E [R4+0x1a80], desc[UR38][R6.64], P2 ;  /* 0x01a8000006047fae */ /* 0x0003e400091a1026 */
[----:B-1----:R-:W-:Y:S01]  /*175a50*/  MOV R6, R5 ;  /* 0x0000000500067202 */ /* 0x002fe20000000f00 */
[----:B------:R-:W-:Y:S01]  /*175a60*/  IMAD.MOV.U32 R7, RZ, RZ, R8 ;  /* 0x000000ffff077224 */ /* 0x000fe200078e0008 */
[----:B------:R-:W2:Y:S04]  /*175a70*/  LDL.LU R5, [R1+0x8908] ;  /* 0x0089080001057983 */ /* 0x000ea80000300800 */
[----:B------:R-:W2:Y:S04]  /*175a80*/  LDL.LU R8, [R1+0x8900] ;  /* 0x0089000001087983 */ /* 0x000ea80000300800 */
[----:B------:R1:W-:Y:S02]  /*175a90*/  LDGSTS.E [R4+0x1b00], desc[UR38][R6.64], P2 ;  /* 0x01b0000006047fae */ /* 0x0003e400091a1026 */
[----:B-1----:R-:W-:Y:S01]  /*175aa0*/  MOV R6, R19 ;  /* 0x0000001300067202 */ /* 0x002fe20000000f00 */
[----:B------:R-:W-:-:S05]  /*175ab0*/  IMAD.MOV.U32 R7, RZ, RZ, R21 ;  /* 0x000000ffff077224 */ /* 0x000fca00078e0015 */
[----:B------:R1:W-:Y:S02]  /*175ac0*/  LDGSTS.E [R4+0x1b80], desc[UR38][R6.64], P2 ;  /* 0x01b8000006047fae */ /* 0x0003e400091a1026 */
[----:B-1----:R-:W-:Y:S01]  /*175ad0*/  IMAD.MOV.U32 R6, RZ, RZ, R10 ;  /* 0x000000ffff067224 */ /* 0x002fe200078e000a */
[----:B---3--:R-:W-:-:S05]  /*175ae0*/  IADD3 R18, P1, PT, R18, R252, RZ ;  /* 0x000000fc12127210 */ /* 0x008fca0007f3e0ff */
[----:B------:R-:W-:Y:S01]  /*175af0*/  STL [R1+0x8930], R18 ;  /* 0x0089301201007387 */ /* 0x000fe20000100800 */
[----:B----4-:R-:W-:Y:S01]  /*175b00*/  IMAD.X R11, R11, 0x1, R0, P3 ;  /* 0x000000010b0b7824 */ /* 0x010fe200018e0600 */
[----:B--2---:R-:W-:-:S03]  /*175b10*/  IADD3 R13, P3, PT, R13, R252, RZ ;  /* 0x000000fc0d0d7210 */ /* 0x004fc60007f7e0ff */
[----:B------:R-:W-:Y:S01]  /*175b20*/  IMAD.MOV.U32 R7, RZ, RZ, R11 ;  /* 0x000000ffff077224 */ /* 0x000fe200078e000b */
[----:B------:R1:W-:Y:S04]  /*175b30*/  STL [R1+0x892c], R11 ;  /* 0x00892c0b01007387 */ /* 0x0003e80000100800 */
[----:B------:R-:W-:Y:S04]  /*175b40*/  STL [R1+0x8928], R13 ;  /* 0x0089280d01007387 */ /* 0x000fe80000100800 */
[----:B------:R2:W-:Y:S01]  /*175b50*/  LDGSTS.E [R4+0x1c00], desc[UR38][R6.64], P2 ;  /* 0x01c0000006047fae */ /* 0x0005e200091a1026 */
[----:B------:R-:W-:Y:S01]  /*175b60*/  IMAD.X R20, R20, 0x1, R0, P1 ;  /* 0x0000000114147824 */ /* 0x000fe200008e0600 */
[----:B------:R-:W-:-:S04]  /*175b70*/  IADD3.X R17, PT, PT, R17, R0, RZ, P3, !PT ;  /* 0x0000000011117210 */ /* 0x000fc80001ffe4ff */
        /* <DEDUP_REMOVED lines=13> */
[--C-:B------:R-:W-:Y:S02]  /*175c50*/  IMAD.X R16, R16, 0x1, R0.reuse, P1 ;  /* 0x0000000110107824 */ /* 0x100fe400008e0600 */
[----:B------:R-:W-:Y:S01]  /*175c60*/  IMAD.MOV.U32 R7, RZ, RZ, R17 ;  /* 0x000000ffff077224 */ /* 0x000fe200078e0011 */
[----:B------:R-:W-:Y:S02]  /*175c70*/  IADD3 R12, P1, PT, R12, R252, RZ ;  /* 0x000000fc0c0c7210 */ /* 0x000fe40007f3e0ff */
        /* <DEDUP_REMOVED lines=23> */
[----:B------:R-:W3:Y:S04]  /*175df0*/  LDL.LU R14, [R1+0x8758] ;  /* 0x00875800010e7983 */ /* 0x000ee80000300800 */
[----:B------:R1:W-:Y:S02]  /*175e00*/  LDGSTS.E [R4+0x1e00], desc[UR38][R6.64], P2 ;  /* 0x01e0000006047fae */ /* 0x0003e400091a1026 */
[----:B-1----:R-:W-:-:S02]  /*175e10*/  IMAD.MOV.U32 R6, RZ, RZ, R9 ;  /* 0x000000ffff067224 */ /* 0x002fc400078e0009 */
[----:B------:R-:W-:-:S05]  /*175e20*/  IMAD.MOV.U32 R7, RZ, RZ, R15 ;  /* 0x000000ffff077224 */ /* 0x000fca00078e000f */
[----:B------:R1:W-:Y:S02]  /*175e30*/  LDGSTS.E [R4+0x1e80], desc[UR38][R6.64], P2 ;  /* 0x01e8000006047fae */ /* 0x0003e400091a1026 */
[----:B-1----:R-:W-:Y:S01]  /*175e40*/  MOV R6, R5 ;  /* 0x0000000500067202 */ /* 0x002fe20000000f00 */
[----:B----4-:R-:W-:-:S04]  /*175e50*/  IMAD.X R11, R11, 0x1, R0, P1 ;  /* 0x000000010b0b7824 */ /* 0x010fc800008e0600 */
[----:B------:R-:W-:Y:S01]  /*175e60*/  IMAD.MOV.U32 R7, RZ, RZ, R11 ;  /* 0x000000ffff077224 */ /* 0x000fe200078e000b */
[----:B------:R1:W-:Y:S04]  /*175e70*/  STL [R1+0x88fc], R11 ;  /* 0x0088fc0b01007387 */ /* 0x0003e80000100800 */
[----:B------:R4:W-:Y:S01]  /*175e80*/  LDGSTS.E [R4+0x1f00], desc[UR38][R6.64], P2 ;  /* 0x01f0000006047fae */ /* 0x0009e200091a1026 */
[----:B--2---:R-:W-:Y:S02]  /*175e90*/  IADD3.X R10, PT, PT, R10, R0, RZ, P3, !PT ;  /* 0x000000000a0a7210 */ /* 0x004fe40001ffe4ff */
[----:B------:R-:W-:-:S03]  /*175ea0*/  IADD3 R19, P3, PT, R19, R252, RZ ;  /* 0x000000fc13137210 */ /* 0x000fc60007f7e0ff */
[----:B------:R2:W-:Y:S04]  /*175eb0*/  STL [R1+0x88f4], R10 ;  /* 0x0088f40a01007387 */ /* 0x0005e80000100800 */
[----:B------:R-:W3:Y:S02]  /*175ec0*/  LDL.LU R9, [R1+0x8750] ;  /* 0x0087500001097983 */ /* 0x000ee40000300800 */
[----:B---3--:R-:W-:Y:S02]  /*175ed0*/  IMAD.X R20, R20, 0x1, R0, P3 ;  /* 0x0000000114147824 */ /* 0x008fe400018e0600 */
[----:B------:R3:W-:Y:S01]  /*175ee0*/  STL [R1+0x8778], R19 ;  /* 0x0087781301007387 */ /* 0x0007e20000100800 */
[----:B----4-:R-:W-:-:S03]  /*175ef0*/  MOV R6, R8 ;  /* 0x0000000800067202 */ /* 0x010fc60000000f00 */
[----:B------:R-:W4:Y:S04]  /*175f00*/  LDL.LU R15, [R1+0x874c] ;  /* 0x00874c00010f7983 */ /* 0x000f280000300800 */
[----:B------:R-:W4:Y:S01]  /*175f10*/  LDL.LU R5, [R1+0x8748] ;  /* 0x0087480001057983 */ /* 0x000f220000300800 */
[----:B------:R-:W-:-:S03]  /*175f20*/  IADD3 R13, P3, PT, R13, R252, RZ ;  /* 0x000000fc0d0d7210 */ /* 0x000fc60007f7e0ff */
[----:B-1----:R-:W4:Y:S04]  /*175f30*/  LDL.LU R11, [R1+0x8744] ;  /* 0x00874400010b7983 */ /* 0x002f280000300800 */
[----:B------:R-:W-:Y:S04]  /*175f40*/  STL [R1+0x876c], R20 ;  /* 0x00876c1401007387 */ /* 0x000fe80000100800 */
[----:B------:R-:W4:Y:S04]  /*175f50*/  LDL.LU R8, [R1+0x873c] ;  /* 0x00873c0001087983 */ /* 0x000f280000300800 */
[----:B------:R1:W-:Y:S01]  /*175f60*/  STL [R1+0x8770], R13 ;  /* 0x0087700d01007387 */ /* 0x0003e20000100800 */
[----:B------:R-:W-:-:S03]  /*175f70*/  IMAD.MOV.U32 R7, RZ, RZ, R10 ;  /* 0x000000ffff077224 */ /* 0x000fc600078e000a */
        /* <DEDUP_REMOVED lines=8> */
[----:B-1----:R-:W-:Y:S01]  /*176000*/  IMAD.MOV.U32 R7, RZ, RZ, R20 ;  /* 0x000000ffff077224 */ /* 0x002fe200078e0014 */
[----:B------:R-:W-:Y:S01]  /*176010*/  MOV R6, R19 ;  /* 0x0000001300067202 */ /* 0x000fe20000000f00 */
[----:B------:R-:W-:Y:S01]  /*176020*/  IMAD.X R17, R17, 0x1, R0, P3 ;  /* 0x0000000111117824 */ /* 0x000fe200018e0600 */
[-C--:B------:R-:W-:Y:S02]  /*176030*/  IADD3 R3, P2, PT, R3, R252.reuse, RZ ;  /* 0x000000fc03037210 */ /* 0x080fe40007f5e0ff */
[----:B------:R-:W-:-:S03]  /*176040*/  IADD3 R16, P3, PT, R16, R252, RZ ;  /* 0x000000fc10107210 */ /* 0x000fc60007f7e0ff */
[----:B------:R-:W-:Y:S04]  /*176050*/  STL [R1+0x8768], R3 ;  /* 0x0087680301007387 */ /* 0x000fe80000100800 */
[----:B------:R1:W-:Y:S04]  /*176060*/  LDGSTS.E [R4+0x3800], desc[UR38][R6.64], P1 ;  /* 0x0380000006047fae */ /* 0x0003e800089a1026 */
[----:B------:R-:W-:Y:S04]  /*176070*/  STL [R1+0x8764], R17 ;  /* 0x0087641101007387 */ /* 0x000fe80000100800 */
[----:B---3--:R-:W3:Y:S01]  /*176080*/  LDL.LU R19, [R1+0x8730] ;  /* 0x0087300001137983 */ /* 0x008ee20000300800 */
[----:B-1----:R-:W-:Y:S01]  /*176090*/  MOV R6, R13 ;  /* 0x0000000d00067202 */ /* 0x002fe20000000f00 */
[----:B------:R-:W-:-:S02]  /*1760a0*/  IMAD.X R12, R12, 0x1, R0, P2 ;  /* 0x000000010c0c7824 */ /* 0x000fc400010e0600 */
[----:B------:R-:W-:Y:S01]  /*1760b0*/  IMAD.MOV.U32 R7, RZ, RZ, R17 ;  /* 0x000000ffff077224 */ /* 0x000fe200078e0011 */
[----:B------:R-:W-:Y:S01]  /*1760c0*/  STL [R1+0x8760], R16 ;  /* 0x0087601001007387 */ /* 0x000fe20000100800 */
[----:B------:R-:W-:-:S03]  /*1760d0*/  IMAD.X R22, R22, 0x1, R0, P3 ;  /* 0x0000000116167824 */ /* 0x000fc600018e0600 */
[----:B------:R1:W-:Y:S04]  /*1760e0*/  STL [R1+0x875c], R12 ;  /* 0x00875c0c01007387 */ /* 0x0003e80000100800 */
[----:B------:R1:W-:Y:S01]  /*1760f0*/  LDGSTS.E [R4+0x3880], desc[UR38][R6.64], P1 ;  /* 0x0388000006047fae */ /* 0x0003e200089a1026 */
[----:B------:R-:W-:-:S03]  /*176100*/  IADD3 R14, P2, PT, R14, R252, RZ ;  /* 0x000000fc0e0e7210 */ /* 0x000fc60007f5e0ff */
[----:B------:R-:W3:Y:S01]  /*176110*/  LDL.LU R13, [R1+0x8728] ;  /* 0x00872800010d7983 */ /* 0x000ee20000300800 */
[----:B-1----:R-:W-:-:S03]  /*176120*/  IMAD.MOV.U32 R7, RZ, RZ, R12 ;  /* 0x000000ffff077224 */ /* 0x002fc600078e000c */
[----:B------:R-:W3:Y:S01]  /*176130*/  LDL.LU R12, [R1+0x872c] ;  /* 0x00872c00010c7983 */ /* 0x000ee20000300800 */
[----:B------:R-:W-:-:S03]  /*176140*/  MOV R6, R3 ;  /* 0x0000000300067202 */ /* 0x000fc60000000f00 */
        /* <DEDUP_REMOVED lines=9> */
[----:B-1----:R-:W-:Y:S02]  /*1761e0*/  MOV R6, R14 ;  /* 0x0000000e00067202 */ /* 0x002fe40000000f00 */
        /* <DEDUP_REMOVED lines=9> */
[----:B------:R-:W-:-:S03]  /*176280*/  IMAD.X R8, R8, 0x1, R0, P2 ;  /* 0x0000000108087824 */ /* 0x000fc600010e0600 */
[----:B------:R1:W-:Y:S01]  /*176290*/  LDGSTS.E [R4+0x3a00], desc[UR38][R6.64], P1 ;  /* 0x03a0000006047fae */ /* 0x0003e200089a1026 */
[----:B------:R-:W-:-:S03]  /*1762a0*/  IADD3 R18, P3, PT, R18, R252, RZ ;  /* 0x000000fc12127210 */ /* 0x000fc60007f7e0ff */
[----:B------:R2:W-:Y:S02]  /*1762b0*/  STL [R1+0x8744], R11 ;  /* 0x0087440b01007387 */ /* 0x0005e40000100800 */
[----:B--2---:R-:W-:Y:S01]  /*1762c0*/  IADD3 R10, P2, PT, R10, R252, RZ ;  /* 0x000000fc0a0a7210 */ /* 0x004fe20007f5e0ff */
[----:B-1----:R-:W-:Y:S02]  /*1762d0*/  IMAD.MOV.U32 R7, RZ, RZ, R11 ;  /* 0x000000ffff077224 */ /* 0x002fe400078e000b */
[----:B------:R-:W-:Y:S01]  /*1762e0*/  IMAD.X R21, R21, 0x1, R0, P3 ;  /* 0x0000000115157824 */ /* 0x000fe200018e0600 */
[----:B------:R-:W2:Y:S01]  /*1762f0*/  LDL.LU R11, [R1+0x8718] ;  /* 0x00871800010b7983 */ /* 0x000ea20000300800 */
[----:B------:R-:W-:-:S03]  /*176300*/  MOV R6, R9 ;  /* 0x0000000900067202 */ /* 0x000fc60000000f00 */
        /* <DEDUP_REMOVED lines=13> */
[----:B------:R1:W-:Y:S04]  /*1763e0*/  LDGSTS.E [R4+0x3b00], desc[UR38][R6.64], P1 ;  /* 0x03b0000006047fae */ /* 0x0003e800089a1026 */
[----:B------:R-:W-:Y:S01]  /*1763f0*/  STL [R1+0x8730], R19 ;  /* 0x0087301301007387 */ /* 0x000fe20000100800 */
[--C-:B------:R-:W-:Y:S01]  /*176400*/  IMAD.X R12, R12, 0x1, R0.reuse, P2 ;  /* 0x000000010c0c7824 */ /* 0x100fe200010e0600 */
[----:B------:R-:W-:Y:S02]  /*176410*/  IADD3 R13, P2, PT, R13, R252, RZ ;  /* 0x000000fc0d0d7210 */ /* 0x000fe40007f5e0ff */
[----:B-1----:R-:W-:Y:S01]  /*176420*/  MOV R6, R18 ;  /* 0x0000001200067202 */ /* 0x002fe20000000f00 */
[----:B------:R-:W-:Y:S01]  /*176430*/  IMAD.MOV.U32 R7, RZ, RZ, R21 ;  /* 0x000000ffff077224 */ /* 0x000fe200078e0015 */
[----:B------:R1:W-:Y:S04]  /*176440*/  STL [R1+0x872c], R12 ;  /* 0x00872c0c01007387 */ /* 0x0003e80000100800 */
[----:B------:R3:W-:Y:S01]  /*176450*/  LDGSTS.E [R4+0x3b80], desc[UR38][R6.64], P1 ;  /* 0x03b8000006047fae */ /* 0x0007e200089a1026 */
[----:B------:R-:W-:-:S03]  /*176460*/  IMAD.X R20, R20, 0x1, R0, P3 ;  /* 0x0000000114147824 */ /* 0x000fc600018e0600 */
[----:B------:R-:W-:Y:S01]  /*176470*/  STL [R1+0x8728], R13 ;  /* 0x0087280d01007387 */ /* 0x000fe20000100800 */
[----:B------:R-:W-:-:S03]  /*176480*/  IADD3.X R17, PT, PT, R17, R0, RZ, P2, !PT ;  /* 0x0000000011117210 */ /* 0x000fc600017fe4ff */
[----:B------:R1:W-:Y:S01]  /*176490*/  STL [R1+0x8724], R20 ;  /* 0x0087241401007387 */ /* 0x0003e20000100800 */
[----:B------:R-:W-:Y:S01]  /*1764a0*/  IADD3 R3, P3, PT, R3, R252, RZ ;  /* 0x000000fc03037210 */ /* 0x000fe20007f7e0ff */
[----:B---3--:R-:W-:Y:S02]  /*1764b0*/  IMAD.MOV.U32 R6, RZ, RZ, R10 ;  /* 0x000000ffff067224 */ /* 0x008fe400078e000a */
[----:B------:R-:W-:Y:S02]  /*1764c0*/  IMAD.MOV.U32 R7, RZ, RZ, R12 ;  /* 0x000000ffff077224 */ /* 0x000fe400078e000c */
[----:B-1----:R-:W3:Y:S04]  /*1764d0*/  LDL.LU R12, [R1+0x86fc] ;  /* 0x0086fc00010c7983 */ /* 0x002ee80000300800 */
        /* <DEDUP_REMOVED lines=16> */
[----:B------:R-:W-:-:S03]  /*1765e0*/  MOV R7, R16 ;  /* 0x0000001000077202 */ /* 0x000fc60000000f00 */
[----:B------:R-:W4:Y:S04]  /*1765f0*/  LDL.LU R17, [R1+0x8564] ;  /* 0x0085640001117983 */ /* 0x000f280000300800 */
[----:B------:R1:W-:Y:S01]  /*176600*/  LDGSTS.E [R4+0x3d80], desc[UR38][R6.64], P1 ;  /* 0x03d8000006047fae */ /* 0x0003e200089a1026 */
[----:B--2---:R-:W-:-:S05]  /*176610*/  IADD3 R11, P2, PT, R11, R252, RZ ;  /* 0x000000fc0b0b7210 */ /* 0x004fca0007f5e0ff */
[----:B------:R2:W-:Y:S04]  /*176620*/  STL [R1+0x8718], R11 ;  /* 0x0087180b01007387 */ /* 0x0005e80000100800 */
[----:B------:R-:W4:Y:S01]  /*176630*/  LDL.LU R3, [R1+0x8568] ;  /* 0x0085680001037983 */ /* 0x000f220000300800 */
[----:B------:R-:W-:-:S03]  /*176640*/  IMAD.X R14, R14, 0x1, R0, P2 ;  /* 0x000000010e0e7824 */ /* 0x000fc600010e0600 */
[----:B-1----:R-:W4:Y:S01]  /*176650*/  LDL.LU R16, [R1+0x8560] ;  /* 0x0085600001107983 */ /* 0x002f220000300800 */
[----:B------:R-:W-:Y:S02]  /*176660*/  MOV R6, R11 ;  /* 0x0000000b00067202 */ /* 0x000fe40000000f00 */
        /* <DEDUP_REMOVED lines=15> */
[----:B------:R-:W-:Y:S01]  /*176760*/  USEL UR10, URZ, 0x4, !UP1 ;  /* 0x00000004ff0a7887 */ /* 0x000fe2000c800000 */
[----:B-1----:R-:W-:Y:S02]  /*176770*/  IMAD.MOV.U32 R6, RZ, RZ, R9 ;  /* 0x000000ffff067224 */ /* 0x002fe400078e0009 */
[----:B---3--:R-:W-:Y:S02]  /*176780*/  IMAD.X R12, R12, 0x1, R0, P2 ;  /* 0x000000010c0c7824 */ /* 0x008fe400010e0600 */
[----:B------:R-:W-:-:S03]  /*176790*/  IMAD.MOV.U32 R7, RZ, RZ, R15 ;  /* 0x000000ffff077224 */ /* 0x000fc600078e000f */
[----:B------:R1:W-:Y:S04]  /*1767a0*/  STL [R1+0x86fc], R12 ;  /* 0x0086fc0c01007387 */ /* 0x0003e80000100800 */
[----:B------:R3:W-:Y:S01]  /*1767b0*/  LDGSTS.E [R4+0x3e80], desc[UR38][R6.64], P1 ;  /* 0x03e8000006047fae */ /* 0x0007e200089a1026 */
[----:B------:R-:W-:Y:S01]  /*1767c0*/  IADD3.X R10, PT, PT, R10, R0, RZ, P3, !PT ;  /* 0x000000000a0a7210 */ /* 0x000fe20001ffe4ff */
[----:B------:R-:W-:Y:S01]  /*1767d0*/  USEL UR10, UR10, URZ, !UP0 ;  /* 0x000000ff0a0a7287 */ /* 0x000fe2000c000000 */
[----:B------:R-:W-:-:S03]  /*1767e0*/  IADD3 R18, P3, PT, R18, R252, RZ ;  /* 0x000000fc12127210 */ /* 0x000fc60007f7e0ff */
[----:B------:R1:W-:Y:S01]  /*1767f0*/  STL [R1+0x8674], R10 ;  /* 0x0086740a01007387 */ /* 0x0003e20000100800 */
[----:B---3--:R-:W-:Y:S01]  /*176800*/  MOV R6, R5 ;  /* 0x0000000500067202 */ /* 0x008fe20000000f00 */
[----:B------:R-:W-:Y:S02]  /*176810*/  IMAD.MOV.U32 R7, RZ, RZ, R12 ;  /* 0x000000ffff077224 */ /* 0x000fe400078e000c */
[----:B------:R-:W3:Y:S04]  /*176820*/  LDL.LU R9, [R1+0x8550] ;  /* 0x0085500001097983 */ /* 0x000ee80000300800 */
        /* <DEDUP_REMOVED lines=8> */
[----:B------:R-:W-:-:S03]  /*1768b0*/  MOV R6, R8 ;  /* 0x0000000800067202 */ /* 0x000fc60000000f00 */
[----:B------:R-:W3:Y:S01]  /*1768c0*/  LDL.LU R8, [R1+0x853c] ;  /* 0x00853c0001087983 */ /* 0x000ee20000300800 */
[----:B------:R-:W-:-:S03]  /*1768d0*/  ISETP.NE.U32.AND P2, PT, RZ, UR10, PT ;  /* 0x0000000aff007c0c */ /* 0x000fc6000bf45070 */
[----:B------:R1:W-:Y:S01]  /*1768e0*/  STL [R1+0x8570], R13 ;  /* 0x0085700d01007387 */ /* 0x0003e20000100800 */
[----:B------:R-:W-:-:S03]  /*1768f0*/  IMAD.MOV.U32 R7, RZ, RZ, R10 ;  /* 0x000000ffff077224 */ /* 0x000fc600078e000a */
[----:B------:R-:W3:Y:S04]  /*176900*/  LDL.LU R19, [R1+0x8540] ;  /* 0x0085400001137983 */ /* 0x000ee80000300800 */
[----:B------:R-:W3:Y:S04]  /*176910*/  LDL.LU R10, [R1+0x8538] ;  /* 0x00853800010a7983 */ /* 0x000ee80000300800 */
[----:B------:R-:W3:Y:S04]  /*176920*/  LDL.LU R21, [R1+0x8534] ;  /* 0x0085340001157983 */ /* 0x000ee80000300800 */
[----:B------:R1:W-:Y:S02]  /*176930*/  LDGSTS.E [R4+0x3f80], desc[UR38][R6.64], P1 ;  /* 0x03f8000006047fae */ /* 0x0003e400089a1026 */
[----:B-1----:R-:W-:Y:S01]  /*176940*/  MOV R6, R18 ;  /* 0x0000001200067202 */ /* 0x002fe20000000f00 */
[----:B------:R-:W-:-:S05]  /*176950*/  IMAD.MOV.U32 R7, RZ, RZ, R20 ;  /* 0x000000ffff077224 */ /* 0x000fca00078e0014 */
[----:B------:R1:W-:Y:S02]  /*176960*/  LDGSTS.E [R4+0x5800], desc[UR38][R6.64], P2 ;  /* 0x0580000006047fae */ /* 0x0003e400091a1026 */
[----:B-1----:R-:W-:Y:S01]  /*176970*/  MOV R6, R13 ;  /* 0x0000000d00067202 */ /* 0x002fe20000000f00 */
        /* <DEDUP_REMOVED lines=9> */
[----:B-1----:R-:W-:Y:S01]  /*176a10*/  MOV R6, R3 ;  /* 0x0000000300067202 */ /* 0x002fe20000000f00 */
[----:B--2---:R-:W-:-:S02]  /*176a20*/  IMAD.X R11, R11, 0x1, R0, P1 ;  /* 0x000000010b0b7824 */ /* 0x004fc400008e0600 */
[----:B------:R-:W-:-:S03]  /*176a30*/  IMAD.X R22, R22, 0x1, R0, P3 ;  /* 0x0000000116167824 */ /* 0x000fc600018e0600 */
        /* <DEDUP_REMOVED lines=11> */
[----:B------:R-:W-:Y:S01]  /*176af0*/  MOV R6, R16 ;  /* 0x0000001000067202 */ /* 0x000fe20000000f00 */
[----:B------:R-:W-:-:S05]  /*176b00*/  IMAD.MOV.U32 R7, RZ, RZ, R22 ;  /* 0x000000ffff077224 */ /* 0x000fca00078e0016 */
[----:B------:R1:W-:Y:S01]  /*176b10*/  LDGSTS.E [R4+0x5980], desc[UR38][R6.64], P2 ;  /* 0x0598000006047fae */ /* 0x0003e200091a1026 */
[----:B---3--:R-:W-:Y:S02]  /*176b20*/  IADD3 R9, P3, PT, R9, R252, RZ ;  /* 0x000000fc09097210 */ /* 0x008fe40007f7e0ff */
[----:B-1----:R-:W-:Y:S01]  /*176b30*/  MOV R6, R14 ;  /* 0x0000000e00067202 */ /* 0x002fe20000000f00 */
        /* <DEDUP_REMOVED lines=9> */
[----:B------:R-:W-:-:S03]  /*176bd0*/  IMAD.X R8, R8, 0x1, R0, P1 ;  /* 0x0000000108087824 */ /* 0x000fc600008e0600 */
[----:B------:R1:W-:Y:S01]  /*176be0*/  STL [R1+0x8544], R12 ;  /* 0x0085440c01007387 */ /* 0x0003e20000100800 */
[-C--:B------:R-:W-:Y:S01]  /*176bf0*/  IADD3 R19, P3, PT, R19, R252.reuse, RZ ;  /* 0x000000fc13137210 */ /* 0x080fe20007f7e0ff */
[----:B-1----:R-:W-:Y:S02]  /*176c00*/  IMAD.MOV.U32 R7, RZ, RZ, R12 ;  /* 0x000000ffff077224 */ /* 0x002fe400078e000c */
[----:B------:R-:W3:Y:S01]  /*176c10*/  LDL.LU R12, [R1+0x8518] ;  /* 0x00851800010c7983 */ /* 0x000ee20000300800 */
[----:B------:R-:W-:-:S03]  /*176c20*/  IADD3 R10, P1, PT, R10, R252, RZ ;  /* 0x000000fc0a0a7210 */ /* 0x000fc60007f3e0ff */
[----:B------:R-:W-:Y:S01]  /*176c30*/  STL [R1+0x8540], R19 ;  /* 0x0085401301007387 */ /* 0x000fe20000100800 */
[----:B------:R-:W-:Y:S01]  /*176c40*/  IMAD.X R21, R21, 0x1, R0, P3 ;  /* 0x0000000115157824 */ /* 0x000fe200018e0600 */
[----:B------:R-:W-:Y:S02]  /*176c50*/  MOV R6, R9 ;  /* 0x0000000900067202 */ /* 0x000fe40000000f00 */
[----:B------:R1:W-:Y:S04]  /*176c60*/  STL [R1+0x853c], R8 ;  /* 0x00853c0801007387 */ /* 0x0003e80000100800 */
[----:B------:R-:W3:Y:S04]  /*176c70*/  LDL.LU R14, [R1+0x850c] ;  /* 0x00850c00010e7983 */ /* 0x000ee80000300800 */
[----:B------:R-:W-:Y:S04]  /*176c80*/  STL [R1+0x8538], R10 ;  /* 0x0085380a01007387 */ /* 0x000fe80000100800 */
[----:B------:R-:W-:Y:S04]  /*176c90*/  STL [R1+0x8534], R21 ;  /* 0x0085341501007387 */ /* 0x000fe80000100800 */
[----:B------:R-:W3:Y:S04]  /*176ca0*/  LDL.LU R15, [R1+0x8504] ;  /* 0x00850400010f7983 */ /* 0x000ee80000300800 */
[----:B------:R-:W3:Y:S04]  /*176cb0*/  LDL.LU R9, [R1+0x8510] ;  /* 0x0085100001097983 */ /* 0x000ee80000300800 */
[----:B------:R1:W-:Y:S02]  /*176cc0*/  LDGSTS.E [R4+0x5a80], desc[UR38][R6.64], P2 ;  /* 0x05a8000006047fae */ /* 0x0003e400091a1026 */
[----:B-1----:R-:W-:Y:S01]  /*176cd0*/  MOV R6, R5 ;  /* 0x0000000500067202 */ /* 0x002fe20000000f00 */
[----:B------:R-:W-:Y:S01]  /*176ce0*/  IMAD.MOV.U32 R7, RZ, RZ, R8 ;  /* 0x000000ffff077224 */ /* 0x000fe200078e0008 */
[----:B------:R-:W3:Y:S04]  /*176cf0*/  LDL.LU R5, [R1+0x8508] ;  /* 0x0085080001057983 */ /* 0x000ee80000300800 */
[----:B------:R-:W3:Y:S04]  /*176d00*/  LDL.LU R8, [R1+0x8500] ;  /* 0x0085000001087983 */ /* 0x000ee80000300800 */
[----:B------:R1:W-:Y:S02]  /*176d10*/  LDGSTS.E [R4+0x5b00], desc[UR38][R6.64], P2 ;  /* 0x05b0000006047fae */ /* 0x0003e400091a1026 */
[----:B-1----:R-:W-:Y:S01]  /*176d20*/  MOV R6, R19 ;  /* 0x0000001300067202 */ /* 0x002fe20000000f00 */
        /* <DEDUP_REMOVED lines=9> */
[----:B------:R-:W-:-:S03]  /*176dc0*/  IMAD.X R20, R20, 0x1, R0, P3 ;  /* 0x0000000114147824 */ /* 0x000fc600018e0600 */
[----:B------:R-:W-:Y:S01]  /*176dd0*/  STL [R1+0x8528], R13 ;  /* 0x0085280d01007387 */ /* 0x000fe20000100800 */
[----:B------:R-:W-:-:S03]  /*176de0*/  IADD3.X R17, PT, PT, R17, R0, RZ, P1, !PT ;  /* 0x0000000011117210 */ /* 0x000fc60000ffe4ff */
        /* <DEDUP_REMOVED lines=8> */
[----:B-1----:R-:W-:Y:S01]  /*176e70*/  MOV R6, R18 ;  /* 0x0000001200067202 */ /* 0x002fe20000000f00 */
[----:B------:R-:W-:-:S02]  /*176e80*/  IMAD.MOV.U32 R7, RZ, RZ, R20 ;  /* 0x000000ffff077224 */ /* 0x000fc400078e0014 */
[----:B--2---:R-:W2:Y:S04]  /*176e90*/  LDL.LU R20, [R1+0x836c] ;  /* 0x00836c0001147983 */ /* 0x004ea80000300800 */
[----:B------:R1:W-:Y:S02]  /*176ea0*/  LDGSTS.E [R4+0x5c80], desc[UR38][R6.64], P2 ;  /* 0x05c8000006047fae */ /* 0x0003e400091a1026 */
[----:B-1----:R-:W-:Y:S02]  /*176eb0*/  MOV R6, R13 ;  /* 0x0000000d00067202 */ /* 0x002fe40000000f00 */
[----:B------:R-:W2:Y:S01]  /*176ec0*/  LDL.LU R13, [R1+0x8370] ;  /* 0x00837000010d7983 */ /* 0x000ea20000300800 */
[----:B---3--:R-:W-:Y:S02]  /*176ed0*/  IMAD.X R16, R16, 0x1, R0, P3 ;  /* 0x0000000110107824 */ /* 0x008fe400018e0600 */
[----:B------:R-:W-:Y:S01]  /*176ee0*/  IMAD.MOV.U32 R7, RZ, RZ, R17 ;  /* 0x000000ffff077224 */ /* 0x000fe200078e0011 */
[----:B------:R-:W-:-:S02]  /*176ef0*/  IADD3 R12, P1, PT, R12, R252, RZ ;  /* 0x000000fc0c0c7210 */ /* 0x000fc40007f3e0ff */
[----:B------:R1:W-:Y:S04]  /*176f00*/  STL [R1+0x8514], R16 ;  /* 0x0085141001007387 */ /* 0x0003e80000100800 */
[----:B------:R3:W-:Y:S04]  /*176f10*/  LDGSTS.E [R4+0x5d00], desc[UR38][R6.64], P2 ;  /* 0x05d0000006047fae */ /* 0x0007e800091a1026 */
[----:B------:R-:W2:Y:S01]  /*176f20*/  LDL.LU R17, [R1+0x8364] ;  /* 0x0083640001117983 */ /* 0x000ea20000300800 */
[----:B------:R-:W-:-:S03]  /*176f30*/  IMAD.X R14, R14, 0x1, R0, P1 ;  /* 0x000000010e0e7824 */ /* 0x000fc600008e0600 */
[----:B------:R3:W-:Y:S02]  /*176f40*/  STL [R1+0x8518], R12 ;  /* 0x0085180c01007387 */ /* 0x0007e40000100800 */
[----:B---3--:R-:W-:Y:S01]  /*176f50*/  IMAD.MOV.U32 R6, RZ, RZ, R3 ;  /* 0x000000ffff067224 */ /* 0x008fe200078e0003 */
[----:B------:R-:W-:Y:S01]  /*176f60*/  MOV R7, R16 ;  /* 0x0000001000077202 */ /* 0x000fe20000000f00 */
[----:B------:R-:W3:Y:S04]  /*176f70*/  LDL.LU R3, [R1+0x8368] ;  /* 0x0083680001037983 */ /* 0x000ee80000300800 */
[----:B-1----:R-:W3:Y:S04]  /*176f80*/  LDL.LU R16, [R1+0x8360] ;  /* 0x0083600001107983 */ /* 0x002ee80000300800 */
        /* <DEDUP_REMOVED lines=24> */
[----:B------:R-:W-:Y:S02]  /*177110*/  IADD3.X R10, PT, PT, R10, R0, RZ, P3, !PT ;  /* 0x000000000a0a7210 */ /* 0x000fe40001ffe4ff */
[----:B------:R-:W-:-:S03]  /*177120*/  IADD3 R19, P3, PT, R19, R252, RZ ;  /* 0x000000fc13137210 */ /* 0x000fc60007f7e0ff */
[----:B------:R1:W-:Y:S04]  /*177130*/  STL [R1+0x8474], R10 ;  /* 0x0084740a01007387 */ /* 0x0003e80000100800 */
[----:B------:R-:W3:Y:S04]  /*177140*/  LDL.LU R9, [R1+0x8350] ;  /* 0x0083500001097983 */ /* 0x000ee80000300800 */
[----:B------:R1:W-:Y:S01]  /*177150*/  STL [R1+0x8378], R19 ;  /* 0x0083781301007387 */ /* 0x0003e20000100800 */
[----:B--2---:R-:W-:-:S03]  /*177160*/  IMAD.X R20, R20, 0x1, R0, P3 ;  /* 0x0000000114147824 */ /* 0x004fc600018e0600 */
[----:B------:R-:W2:Y:S01]  /*177170*/  LDL.LU R15, [R1+0x834c] ;  /* 0x00834c00010f7983 */ /* 0x000ea20000300800 */
[----:B----4-:R-:W-:-:S03]  /*177180*/  MOV R6, R8 ;  /* 0x0000000800067202 */ /* 0x010fc60000000f00 */
[----:B------:R-:W4:Y:S04]  /*177190*/  LDL.LU R5, [R1+0x8348] ;  /* 0x0083480001057983 */ /* 0x000f280000300800 */
[----:B-1----:R-:W4:Y:S04]  /*1771a0*/  LDL.LU R11, [R1+0x8344] ;  /* 0x00834400010b7983 */ /* 0x002f280000300800 */
[----:B------:R-:W-:Y:S01]  /*1771b0*/  STL [R1+0x836c], R20 ;  /* 0x00836c1401007387 */ /* 0x000fe20000100800 */
[----:B------:R-:W-:-:S03]  /*1771c0*/  IADD3 R13, P3, PT, R13, R252, RZ ;  /* 0x000000fc0d0d7210 */ /* 0x000fc60007f7e0ff */
[----:B------:R-:W4:Y:S04]  /*1771d0*/  LDL.LU R8, [R1+0x833c] ;  /* 0x00833c0001087983 */ /* 0x000f280000300800 */
[----:B------:R1:W-:Y:S01]  /*1771e0*/  STL [R1+0x8370], R13 ;  /* 0x0083700d01007387 */ /* 0x0003e20000100800 */
[----:B------:R-:W-:-:S03]  /*1771f0*/  IMAD.MOV.U32 R7, RZ, RZ, R10 ;  /* 0x000000ffff077224 */ /* 0x000fc600078e000a */
        /* <DEDUP_REMOVED lines=11> */
[-C--:B---3--:R-:W-:Y:S02]  /*1772b0*/  IADD3 R3, P2, PT, R3, R252.reuse, RZ ;  /* 0x000000fc03037210 */ /* 0x088fe40007f5e0ff */
[----:B------:R-:W-:-:S03]  /*1772c0*/  IADD3 R16, P3, PT, R16, R252, RZ ;  /* 0x000000fc10107210 */ /* 0x000fc60007f7e0ff */
[----:B------:R-:W-:Y:S04]  /*1772d0*/  STL [R1+0x8368], R3 ;  /* 0x0083680301007387 */ /* 0x000fe80000100800 */
[----:B------:R1:W-:Y:S04]  /*1772e0*/  LDGSTS.E [R4+0x7800], desc[UR38][R6.64], P1 ;  /* 0x0780000006047fae */ /* 0x0003e800089a1026 */
[----:B------:R-:W-:Y:S04]  /*1772f0*/  STL [R1+0x8364], R17 ;  /* 0x0083641101007387 */ /* 0x000fe80000100800 */
[----:B------:R-:W3:Y:S01]  /*177300*/  LDL.LU R19, [R1+0x8330] ;  /* 0x0083300001137983 */ /* 0x000ee20000300800 */
[----:B-1----:R-:W-:Y:S01]  /*177310*/  MOV R6, R13 ;  /* 0x0000000d00067202 */ /* 0x002fe20000000f00 */
[----:B------:R-:W-:-:S02]  /*177320*/  IMAD.MOV.U32 R7, RZ, RZ, R17 ;  /* 0x000000ffff077224 */ /* 0x000fc400078e0011 */
[----:B------:R-:W-:Y:S04]  /*177330*/  STL [R1+0x8360], R16 ;  /* 0x0083601001007387 */ /* 0x000fe80000100800 */
[----:B------:R1:W-:Y:S01]  /*177340*/  LDGSTS.E [R4+0x7880], desc[UR38][R6.64], P1 ;  /* 0x0788000006047fae */ /* 0x0003e200089a1026 */
[--C-:B------:R-:W-:Y:S02]  /*177350*/  IMAD.X R12, R12, 0x1, R0.reuse, P2 ;  /* 0x000000010c0c7824 */ /* 0x100fe400010e0600 */
[----:B------:R-:W-:-:S03]  /*177360*/  IMAD.X R22, R22, 0x1, R0, P3 ;  /* 0x0000000116167824 */ /* 0x000fc600018e0600 */
[----:B------:R1:W-:Y:S02]  /*177370*/  STL [R1+0x835c], R12 ;  /* 0x00835c0c01007387 */ /* 0x0003e40000100800 */
[----:B-1----:R-:W-:Y:S02]  /*177380*/  IMAD.MOV.U32 R7, RZ, RZ, R12 ;  /* 0x000000ffff077224 */ /* 0x002fe400078e000c */
[----:B------:R-:W3:Y:S01]  /*177390*/  LDL.LU R13, [R1+0x8328] ;  /* 0x00832800010d7983 */ /* 0x000ee20000300800 */
[----:B------:R-:W-:-:S03]  /*1773a0*/  IADD3 R14, P2, PT, R14, R252, RZ ;  /* 0x000000fc0e0e7210 */ /* 0x000fc60007f5e0ff */
        /* <DEDUP_REMOVED lines=28> */
[----:B----4-:R-:W4:Y:S01]  /*177570*/  LDL.LU R11, [R1+0x8318] ;  /* 0x00831800010b7983 */ /* 0x010f220000300800 */
[----:B------:R-:W-:-:S03]  /*177580*/  MOV R6, R9 ;  /* 0x0000000900067202 */ /* 0x000fc60000000f00 */
[----:B------:R-:W-:Y:S04]  /*177590*/  STL [R1+0x8340], R18 ;  /* 0x0083401201007387 */ /* 0x000fe80000100800 */
        /* <DEDUP_REMOVED lines=22> */
[----:B------:R-:W-:Y:S02]  /*177700*/  IADD3.X R17, PT, PT, R17, R0, RZ, P2, !PT ;  /* 0x0000000011117210 */ /* 0x000fe400017fe4ff */
[----:B------:R-:W-:Y:S01]  /*177710*/  IADD3 R3, P3, PT, R3, R252, RZ ;  /* 0x000000fc03037210 */ /* 0x000fe20007f7e0ff */
[----:B------:R1:W-:Y:S01]  /*177720*/  STL [R1+0x8324], R20 ;  /* 0x0083241401007387 */ /* 0x0003e20000100800 */
        /* <DEDUP_REMOVED lines=17> */
[----:B--2---:R-:W-:-:S05]  /*177840*/  IMAD.X R16, R16, 0x1, R0, P3 ;  /* 0x0000000110107824 */ /* 0x004fca00018e0600 */
[----:B------:R1:W-:Y:S01]  /*177850*/  STL [R1+0x8314], R16 ;  /* 0x0083141001007387 */ /* 0x0003e20000100800 */
[----:B------:R-:W-:-:S03]  /*177860*/  MOV R7, R16 ;  /* 0x0000001000077202 */ /* 0x000fc60000000f00 */
[----:B------:R-:W2:Y:S04]  /*177870*/  LDL.LU R17, [R1+0x8164] ;  /* 0x0081640001117983 */ /* 0x000ea80000300800 */
[----:B------:R1:W-:Y:S01]  /*177880*/  LDGSTS.E [R4+0x7d80], desc[UR38][R6.64], P1 ;  /* 0x07d8000006047fae */ /* 0x0003e200089a1026 */
[----:B----4-:R-:W-:-:S05]  /*177890*/  IADD3 R11, P2, PT, R11, R252, RZ ;  /* 0x000000fc0b0b7210 */ /* 0x010fca0007f5e0ff */
[----:B------:R4:W-:Y:S04]  /*1778a0*/  STL [R1+0x8318], R11 ;  /* 0x0083180b01007387 */ /* 0x0009e80000100800 */
[----:B------:R-:W2:Y:S01]  /*1778b0*/  LDL.LU R3, [R1+0x8168] ;  /* 0x0081680001037983 */ /* 0x000ea20000300800 */
[----:B------:R-:W-:-:S03]  /*1778c0*/  IMAD.X R14, R14, 0x1, R0, P2 ;  /* 0x000000010e0e7824 */ /* 0x000fc600010e0600 */
[----:B-1----:R-:W2:Y:S01]  /*1778d0*/  LDL.LU R16, [R1+0x8160] ;  /* 0x0081600001107983 */ /* 0x002ea20000300800 */
        /* <DEDUP_REMOVED lines=59> */
[----:B-1----:R-:W-:Y:S01]  /*177c90*/  MOV R6, R3 ;  /* 0x0000000300067202 */ /* 0x002fe20000000f00 */
[----:B----4-:R-:W-:-:S02]  /*177ca0*/  IMAD.X R11, R11, 0x1, R0, P1 ;  /* 0x000000010b0b7824 */ /* 0x010fc400008e0600 */
[----:B------:R-:W-:-:S03]  /*177cb0*/  IMAD.X R22, R22, 0x1, R0, P3 ;  /* 0x0000000116167824 */ /* 0x000fc600018e0600 */
        /* <DEDUP_REMOVED lines=1829> */
[----:B------:R-:W-:-:S04]  /*17ef10*/  IADD3 R13, P1, PT, R13, R252, RZ ;  /* 0x000000fc0d0d7210 */ /* 0x000fc80007f3e0ff */
[----:B------:R1:W-:Y:S01]  /*17ef20*/  STL [R1+0x6304], R11 ;  /* 0x0063040b01007387 */ /* 0x0003e20000100800 */
[----:B------:R-:W-:Y:S02]  /*17ef30*/  IMAD.MOV.U32 R7, RZ, RZ, R11 ;  /* 0x000000ffff077224 */ /* 0x000fe400078e000b */
[----:B------:R-:W-:Y:S01]  /*17ef40*/  IMAD.X R20, R20, 0x1, R0, P3 ;  /* 0x0000000114147824 */ /* 0x000fe200018e0600 */
[----:B------:R-:W-:Y:S01]  /*17ef50*/  STL [R1+0x6318], R13 ;  /* 0x0063180d01007387 */ /* 0x000fe20000100800 */
[----:B------:R-:W-:-:S03]  /*17ef60*/  IADD3.X R17, PT, PT, R17, R0, RZ, P1, !PT ;  /* 0x0000000011117210 */ /* 0x000fc60000ffe4ff */
[----:B------:R2:W-:Y:S01]  /*17ef70*/  STL [R1+0x630c], R20 ;  /* 0x00630c1401007387 */ /* 0x0005e20000100800 */
[----:B------:R-:W-:-:S03]  /*17ef80*/  IADD3 R3, P3, PT, R3, R252, RZ ;  /* 0x000000fc03037210 */ /* 0x000fc60007f7e0ff */
[----:B-1----:R-:W4:Y:S04]  /*17ef90*/  LDL.LU R11, [R1+0x6334] ;  /* 0x00633400010b7983 */ /* 0x002f280000300800 */
[----:B------:R-:W-:Y:S04]  /*17efa0*/  STL [R1+0x6320], R3 ;  /* 0x0063200301007387 */ /* 0x000fe80000100800 */
[----:B------:R-:W-:Y:S04]  /*17efb0*/  STL [R1+0x6314], R17 ;  /* 0x0063141101007387 */ /* 0x000fe80000100800 */
[----:B------:R-:W4:Y:S04]  /*17efc0*/  LDL.LU R10, [R1+0x633c] ;  /* 0x00633c00010a7983 */ /* 0x000f280000300800 */
[----:B------:R-:W4:Y:S04]  /*17efd0*/  LDL.LU R19, [R1+0x66f0] ;  /* 0x0066f00001137983 */ /* 0x000f280000300800 */
[----:B------:R1:W-:Y:S02]  /*17efe0*/  LDGSTS.E [R4+0x21c00], desc[UR38][R6.64], P2 ;  /* 0x21c0000006047fae */ /* 0x0003e400091a1026 */
[----:B-1----:R-:W-:Y:S01]  /*17eff0*/  MOV R6, R18 ;  /* 0x0000001200067202 */ /* 0x002fe20000000f00 */
[----:B------:R-:W-:-:S02]  /*17f000*/  IMAD.MOV.U32 R7, RZ, RZ, R20 ;  /* 0x000000ffff077224 */ /* 0x000fc400078e0014 */
[----:B--2---:R-:W2:Y:S01]  /*17f010*/  LDL.LU R20, [R1+0x66ec] ;  /* 0x0066ec0001147983 */ /* 0x004ea20000300800 */
[----:B---3--:R-:W-:-:S03]  /*17f020*/  IMAD.X R16, R16, 0x1, R0, P3 ;  /* 0x0000000110107824 */ /* 0x008fc600018e0600 */
[----:B------:R1:W-:Y:S02]  /*17f030*/  LDGSTS.E [R4+0x21c80], desc[UR38][R6.64], P2 ;  /* 0x21c8000006047fae */ /* 0x0003e400091a1026 */
[----:B-1----:R-:W-:Y:S01]  /*17f040*/  MOV R6, R13 ;  /* 0x0000000d00067202 */ /* 0x002fe20000000f00 */
[----:B------:R-:W-:Y:S01]  /*17f050*/  IMAD.MOV.U32 R7, RZ, RZ, R17 ;  /* 0x000000ffff077224 */ /* 0x000fe200078e0011 */
[----:B------:R-:W3:Y:S01]  /*17f060*/  LDL.LU R13, [R1+0x66f8] ;  /* 0x0066f800010d7983 */ /* 0x000ee20000300800 */
[----:B------:R-:W-:-:S03]  /*17f070*/  IADD3 R12, P1, PT, R12, R252, RZ ;  /* 0x000000fc0c0c7210 */ /* 0x000fc60007f3e0ff */
[----:B------:R1:W-:Y:S04]  /*17f080*/  LDGSTS.E [R4+0x21d00], desc[UR38][R6.64], P2 ;  /* 0x21d0000006047fae */ /* 0x0003e800091a1026 */
[----:B------:R1:W-:Y:S01]  /*17f090*/  STL [R1+0x631c], R16 ;  /* 0x00631c1001007387 */ /* 0x0003e20000100800 */
[----:B------:R-:W-:Y:S01]  /*17f0a0*/  IMAD.X R14, R14, 0x1, R0, P1 ;  /* 0x000000010e0e7824 */ /* 0x000fe200008e0600 */
[----:B-1----:R-:W-:Y:S01]  /*17f0b0*/  MOV R7, R16 ;  /* 0x0000001000077202 */ /* 0x002fe20000000f00 */
[----:B------:R-:W-:Y:S01]  /*17f0c0*/  IMAD.MOV.U32 R6, RZ, RZ, R3 ;  /* 0x000000ffff067224 */ /* 0x000fe200078e0003 */
[----:B------:R-:W3:Y:S04]  /*17f0d0*/  LDL.LU R16, [R1+0x66f4] ;  /* 0x0066f40001107983 */ /* 0x000ee80000300800 */
[----:B------:R1:W-:Y:S04]  /*17f0e0*/  STL [R1+0x6328], R12 ;  /* 0x0063280c01007387 */ /* 0x0003e80000100800 */
[----:B------:R-:W3:Y:S04]  /*17f0f0*/  LDL.LU R3, [R1+0x6700] ;  /* 0x0067000001037983 */ /* 0x000ee80000300800 */
[----:B------:R-:W3:Y:S01]  /*17f100*/  LDL.LU R18, [R1+0x6708] ;  /* 0x0067080001127983 */ /* 0x000ee20000300800 */
[----:B------:R-:W-:-:S03]  /*17f110*/  IADD3 R9, P3, PT, R9, R252, RZ ;  /* 0x000000fc09097210 */ /* 0x000fc60007f7e0ff */
[----:B------:R1:W-:Y:S02]  /*17f120*/  LDGSTS.E [R4+0x21d80], desc[UR38][R6.64], P2 ;  /* 0x21d8000006047fae */ /* 0x0003e400091a1026 */
[----:B------:R-:W-:Y:S02]  /*17f130*/  IMAD.X R15, R15, 0x1, R0, P3 ;  /* 0x000000010f0f7824 */ /* 0x000fe400018e0600 */
[----:B------:R-:W-:Y:S04]  /*17f140*/  STL [R1+0x6330], R9 ;  /* 0x0063300901007387 */ /* 0x000fe80000100800 */
[----:B------:R1:W-:Y:S01]  /*17f150*/  STL [R1+0x6324], R14 ;  /* 0x0063240e01007387 */ /* 0x0003e20000100800 */
[----:B------:R-:W-:Y:S02]  /*17f160*/  IADD3 R5, P1, PT, R5, R252, RZ ;  /* 0x000000fc05057210 */ /* 0x000fe40007f3e0ff */
[----:B-1----:R-:W-:-:S02]  /*17f170*/  MOV R6, R12 ;  /* 0x0000000c00067202 */ /* 0x002fc40000000f00 */
[----:B------:R-:W-:Y:S01]  /*17f180*/  IADD3 R8, P3, PT, R8, R252, RZ ;  /* 0x000000fc08087210 */ /* 0x000fe20007f7e0ff */
[----:B------:R1:W-:Y:S01]  /*17f190*/  STL [R1+0x6338], R5 ;  /* 0x0063380501007387 */ /* 0x0003e20000100800 */
[----:B------:R-:W-:-:S03]  /*17f1a0*/  IMAD.MOV.U32 R7, RZ, RZ, R14 ;  /* 0x000000ffff077224 */ /* 0x000fc600078e000e */
[----:B------:R-:W-:Y:S04]  /*17f1b0*/  STL [R1+0x632c], R15 ;  /* 0x00632c0f01007387 */ /* 0x000fe80000100800 */
        /* <DEDUP_REMOVED lines=9> */
[----:B----4-:R-:W-:-:S05]  /*17f250*/  IMAD.X R11, R11, 0x1, R0, P1 ;  /* 0x000000010b0b7824 */ /* 0x010fca00008e0600 */
[----:B------:R-:W-:Y:S01]  /*17f260*/  STL [R1+0x6334], R11 ;  /* 0x0063340b01007387 */ /* 0x000fe20000100800 */
[----:B------:R-:W-:-:S05]  /*17f270*/  IMAD.MOV.U32 R7, RZ, RZ, R11 ;  /* 0x000000ffff077224 */ /* 0x000fca00078e000b */
[----:B------:R1:W-:Y:S01]  /*17f280*/  LDGSTS.E [R4+0x21f00], desc[UR38][R6.64], P2 ;  /* 0x21f0000006047fae */ /* 0x0003e200091a1026 */
[----:B------:R-:W-:Y:S02]  /*17f290*/  IADD3.X R10, PT, PT, R10, R0, RZ, P3, !PT ;  /* 0x000000000a0a7210 */ /* 0x000fe40001ffe4ff */
[----:B------:R-:W-:-:S03]  /*17f2a0*/  IADD3 R19, P3, PT, R19, R252, RZ ;  /* 0x000000fc13137210 */ /* 0x000fc60007f7e0ff */
[----:B------:R4:W-:Y:S04]  /*17f2b0*/  STL [R1+0x633c], R10 ;  /* 0x00633c0a01007387 */ /* 0x0009e80000100800 */
[----:B------:R-:W3:Y:S04]  /*17f2c0*/  LDL.LU R9, [R1+0x6718] ;  /* 0x0067180001097983 */ /* 0x000ee80000300800 */
[----:B------:R2:W-:Y:S04]  /*17f2d0*/  STL [R1+0x66f0], R19 ;  /* 0x0066f01301007387 */ /* 0x0005e80000100800 */
[----:B------:R-:W3:Y:S01]  /*17f2e0*/  LDL.LU R17, [R1+0x670c] ;  /* 0x00670c0001117983 */ /* 0x000ee20000300800 */
[----:B-1----:R-:W-:-:S03]  /*17f2f0*/  IMAD.MOV.U32 R7, RZ, RZ, R10 ;  /* 0x000000ffff077224 */ /* 0x002fc600078e000a */
[----:B------:R-:W3:Y:S04]  /*17f300*/  LDL.LU R5, [R1+0x6720] ;  /* 0x0067200001057983 */ /* 0x000ee80000300800 */
[----:B----4-:R-:W4:Y:S01]  /*17f310*/  LDL.LU R10, [R1+0x6714] ;  /* 0x00671400010a7983 */ /* 0x010f220000300800 */
[----:B------:R-:W-:-:S04]  /*17f320*/  UISETP.GT.AND UP1, UPT, UR19, 0x47, UPT ;  /* 0x000000471300788c */ /* 0x000fc8000bf24270 */
[----:B------:R-:W-:-:S04]  /*17f330*/  USEL UR10, URZ, 0x4, !UP1 ;  /* 0x00000004ff0a7887 */ /* 0x000fc8000c800000 */
[----:B------:R-:W-:Y:S01]  /*17f340*/  USEL UR10, UR10, URZ, !UP0 ;  /* 0x000000ff0a0a7287 */ /* 0x000fe2000c000000 */
[----:B--2---:R-:W-:Y:S01]  /*17f350*/  IMAD.X R20, R20, 0x1, R0, P3 ;  /* 0x0000000114147824 */ /* 0x004fe200018e0600 */
[----:B------:R-:W-:-:S04]  /*17f360*/  MOV R6, R8 ;  /* 0x0000000800067202 */ /* 0x000fc80000000f00 */
[----:B------:R-:W-:Y:S02]  /*17f370*/  ISETP.NE.U32.AND P1, PT, RZ, UR10, PT ;  /* 0x0000000aff007c0c */ /* 0x000fe4000bf25070 */
[----:B---3--:R-:W-:Y:S01]  /*17f380*/  IADD3 R13, P3, PT, R13, R252, RZ ;  /* 0x000000fc0d0d7210 */ /* 0x008fe20007f7e0ff */
[----:B------:R-:W-:Y:S04]  /*17f390*/  STL [R1+0x66ec], R20 ;  /* 0x0066ec1401007387 */ /* 0x000fe80000100800 */
[----:B------:R-:W2:Y:S04]  /*17f3a0*/  LDL.LU R8, [R1+0x671c] ;  /* 0x00671c0001087983 */ /* 0x000ea80000300800 */
[----:B------:R1:W-:Y:S04]  /*17f3b0*/  STL [R1+0x66f8], R13 ;  /* 0x0066f80d01007387 */ /* 0x0003e80000100800 */
[----:B------:R-:W3:Y:S04]  /*17f3c0*/  LDL.LU R15, [R1+0x6728] ;  /* 0x00672800010f7983 */ /* 0x000ee80000300800 */
[----:B------:R1:W-:Y:S01]  /*17f3d0*/  LDGSTS.E [R4+0x21f80], desc[UR38][R6.64], P2 ;  /* 0x21f8000006047fae */ /* 0x0003e200091a1026 */
[----:B------:R-:W-:-:S03]  /*17f3e0*/  IMAD.X R16, R16, 0x1, R0, P3 ;  /* 0x0000000110107824 */ /* 0x000fc600018e0600 */
[----:B------:R-:W3:Y:S04]  /*17f3f0*/  LDL.LU R11, [R1+0x6730] ;  /* 0x00673000010b7983 */ /* 0x000ee80000300800 */
[----:B------:R-:W3:Y:S01]  /*17f400*/  LDL.LU R21, [R1+0x6724] ;  /* 0x0067240001157983 */ /* 0x000ee20000300800 */
[-C--:B------:R-:W-:Y:S02]  /*17f410*/  IADD3 R3, P2, PT, R3, R252.reuse, RZ ;  /* 0x000000fc03037210 */ /* 0x080fe40007f5e0ff */
[----:B-1----:R-:W-:Y:S01]  /*17f420*/  MOV R6, R19 ;  /* 0x0000001300067202 */ /* 0x002fe20000000f00 */
[----:B------:R-:W-:Y:S01]  /*17f430*/  IMAD.MOV.U32 R7, RZ, RZ, R20 ;  /* 0x000000ffff077224 */ /* 0x000fe200078e0014 */
[----:B------:R-:W-:Y:S01]  /*17f440*/  IADD3 R18, P3, PT, R18, R252, RZ ;  /* 0x000000fc12127210 */ /* 0x000fe20007f7e0ff */
        /* <DEDUP_REMOVED lines=27> */
[----:B------:R-:W-:-:S04]  /*17f600*/  IMAD.X R17, R17, 0x1, R0, P2 ;  /* 0x0000000111117824 */ /* 0x000fc800010e0600 */
[----:B------:R-:W-:Y:S01]  /*17f610*/  STL [R1+0x6718], R9 ;  /* 0x0067180901007387 */ /* 0x000fe20000100800 */
[----:B------:R-:W-:Y:S01]  /*17f620*/  IADD3 R5, P2, PT, R5, R252, RZ ;  /* 0x000000fc05057210 */ /* 0x000fe20007f5e0ff */
[----:B------:R-:W-:Y:S02]  /*17f630*/  IMAD.MOV.U32 R7, RZ, RZ, R17 ;  /* 0x000000ffff077224 */ /* 0x000fe400078e0011 */
[----:B------:R-:W-:Y:S01]  /*17f640*/  STL [R1+0x670c], R17 ;  /* 0x00670c1101007387 */ /* 0x000fe20000100800 */
[----:B----4-:R-:W-:-:S03]  /*17f650*/  IMAD.X R10, R10, 0x1, R0, P3 ;  /* 0x000000010a0a7824 */ /* 0x010fc600018e0600 */
[----:B------:R-:W4:Y:S04]  /*17f660*/  LDL.LU R18, [R1+0x6744] ;  /* 0x0067440001127983 */ /* 0x000f280000300800 */
[----:B------:R-:W-:Y:S04]  /*17f670*/  STL [R1+0x6720], R5 ;  /* 0x0067200501007387 */ /* 0x000fe80000100800 */
[----:B------:R1:W-:Y:S04]  /*17f680*/  LDGSTS.E [R4+0x23a00], desc[UR38][R6.64], P1 ;  /* 0x23a0000006047fae */ /* 0x0003e800089a1026 */
[----:B------:R2:W-:Y:S01]  /*17f690*/  STL [R1+0x6714], R10 ;  /* 0x0067140a01007387 */ /* 0x0005e20000100800 */
[----:B-1----:R-:W-:-:S03]  /*17f6a0*/  IMAD.MOV.U32 R7, RZ, RZ, R10 ;  /* 0x000000ffff077224 */ /* 0x002fc600078e000a */
[----:B--2---:R-:W2:Y:S01]  /*17f6b0*/  LDL.LU R10, [R1+0x6750] ;  /* 0x00675000010a7983 */ /* 0x004ea20000300800 */
[----:B------:R-:W-:Y:S01]  /*17f6c0*/  IMAD.X R8, R8, 0x1, R0, P2 ;  /* 0x0000000108087824 */ /* 0x000fe200010e0600 */
[----:B------:R-:W-:Y:S02]  /*17f6d0*/  MOV R6, R9 ;  /* 0x0000000900067202 */ /* 0x000fe40000000f00 */
[----:B---3--:R-:W-:-:S03]  /*17f6e0*/  IADD3 R15, P3, PT, R15, R252, RZ ;  /* 0x000000fc0f0f7210 */ /* 0x008fc60007f7e0ff */
[----:B------:R1:W-:Y:S04]  /*17f6f0*/  LDGSTS.E [R4+0x23a80], desc[UR38][R6.64], P1 ;  /* 0x23a8000006047fae */ /* 0x0003e800089a1026 */
[----:B------:R-:W-:Y:S01]  /*17f700*/  STL [R1+0x6728], R15 ;  /* 0x0067280f01007387 */ /* 0x000fe20000100800 */
[----:B------:R-:W-:-:S03]  /*17f710*/  IADD3 R11, P2, PT, R11, R252, RZ ;  /* 0x000000fc0b0b7210 */ /* 0x000fc60007f5e0ff */
[----:B------:R3:W-:Y:S01]  /*17f720*/  STL [R1+0x671c], R8 ;  /* 0x00671c0801007387 */ /* 0x0007e20000100800 */
[----:B------:R-:W-:-:S03]  /*17f730*/  IMAD.X R21, R21, 0x1, R0, P3 ;  /* 0x0000000115157824 */ /* 0x000fc600018e0600 */
[----:B------:R-:W2:Y:S01]  /*17f740*/  LDL.LU R14, [R1+0x674c] ;  /* 0x00674c00010e7983 */ /* 0x000ea20000300800 */
[----:B-1----:R-:W-:Y:S01]  /*17f750*/  MOV R6, R5 ;  /* 0x0000000500067202 */ /* 0x002fe20000000f00 */
[----:B------:R-:W-:Y:S02]  /*17f760*/  IMAD.MOV.U32 R7, RZ, RZ, R8 ;  /* 0x000000ffff077224 */ /* 0x000fe400078e0008 */
[----:B------:R1:W-:Y:S04]  /*17f770*/  STL [R1+0x6730], R11 ;  /* 0x0067300b01007387 */ /* 0x0003e80000100800 */
[----:B------:R-:W-:Y:S04]  /*17f780*/  STL [R1+0x6724], R21 ;  /* 0x0067241501007387 */ /* 0x000fe80000100800 */
[----:B------:R-:W2:Y:S04]  /*17f790*/  LDL.LU R17, [R1+0x6754] ;  /* 0x0067540001117983 */ /* 0x000ea80000300800 */
[----:B------:R-:W2:Y:S01]  /*17f7a0*/  LDL.LU R9, [R1+0x6758] ;  /* 0x0067580001097983 */ /* 0x000ea20000300800 */
[----:B------:R-:W-:-:S03]  /*17f7b0*/  IADD3 R19, P3, PT, R19, R252, RZ ;  /* 0x000000fc13137210 */ /* 0x000fc60007f7e0ff */
[----:B------:R1:W-:Y:S04]  /*17f7c0*/  LDGSTS.E [R4+0x23b00], desc[UR38][R6.64], P1 ;  /* 0x23b0000006047fae */ /* 0x0003e800089a1026 */
[----:B------:R-:W2:Y:S04]  /*17f7d0*/  LDL.LU R5, [R1+0x6760] ;  /* 0x0067600001057983 */ /* 0x000ea80000300800 */
[----:B---3--:R-:W3:Y:S01]  /*17f7e0*/  LDL.LU R8, [R1+0x6768] ;  /* 0x0067680001087983 */ /* 0x008ee20000300800 */
[----:B-1----:R-:W-:Y:S01]  /*17f7f0*/  MOV R6, R15 ;  /* 0x0000000f00067202 */ /* 0x002fe20000000f00 */
[----:B------:R-:W-:-:S02]  /*17f800*/  IMAD.MOV.U32 R7, RZ, RZ, R21 ;  /* 0x000000ffff077224 */ /* 0x000fc400078e0015 */
[----:B------:R-:W-:Y:S04]  /*17f810*/  STL [R1+0x6738], R19 ;  /* 0x0067381301007387 */ /* 0x000fe80000100800 */
[----:B------:R1:W-:Y:S01]  /*17f820*/  LDGSTS.E [R4+0x23b80], desc[UR38][R6.64], P1 ;  /* 0x23b8000006047fae */ /* 0x0003e200089a1026 */
[----:B------:R-:W-:Y:S01]  /*17f830*/  IMAD.X R12, R12, 0x1, R0, P2 ;  /* 0x000000010c0c7824 */ /* 0x000fe200010e0600 */
[----:B------:R-:W-:Y:S01]  /*17f840*/  IADD3 R13, P2, PT, R13, R252, RZ ;  /* 0x000000fc0d0d7210 */ /* 0x000fe20007f5e0ff */
[----:B-1----:R-:W-:Y:S02]  /*17f850*/  IMAD.MOV.U32 R6, RZ, RZ, R11 ;  /* 0x000000ffff067224 */ /* 0x002fe400078e000b */
[----:B------:R-:W-:Y:S01]  /*17f860*/  IMAD.MOV.U32 R7, RZ, RZ, R12 ;  /* 0x000000ffff077224 */ /* 0x000fe200078e000c */
[----:B------:R1:W-:Y:S01]  /*17f870*/  STL [R1+0x672c], R12 ;  /* 0x00672c0c01007387 */ /* 0x0003e20000100800 */
[----:B------:R-:W-:-:S03]  /*17f880*/  IMAD.X R20, R20, 0x1, R0, P3 ;  /* 0x0000000114147824 */ /* 0x000fc600018e0600 */
[----:B------:R1:W-:Y:S01]  /*17f890*/  STL [R1+0x6740], R13 ;  /* 0x0067400d01007387 */ /* 0x0003e20000100800 */
[----:B------:R-:W-:-:S03]  /*17f8a0*/  IADD3.X R16, PT, PT, R16, R0, RZ, P2, !PT ;  /* 0x0000000010107210 */ /* 0x000fc600017fe4ff */
[----:B------:R-:W-:Y:S01]  /*17f8b0*/  STL [R1+0x6734], R20 ;  /* 0x0067341401007387 */ /* 0x000fe20000100800 */
[----:B------:R-:W-:-:S03]  /*17f8c0*/  IADD3 R3, P3, PT, R3, R252, RZ ;  /* 0x000000fc03037210 */ /* 0x000fc60007f7e0ff */
[----:B------:R-:W3:Y:S04]  /*17f8d0*/  LDL.LU R15, [R1+0x675c] ;  /* 0x00675c00010f7983 */ /* 0x000ee80000300800 */
[----:B------:R-:W-:Y:S04]  /*17f8e0*/  STL [R1+0x6748], R3 ;  /* 0x0067480301007387 */ /* 0x000fe80000100800 */
[----:B------:R1:W-:Y:S04]  /*17f8f0*/  STL [R1+0x673c], R16 ;  /* 0x00673c1001007387 */ /* 0x0003e80000100800 */
[----:B------:R-:W3:Y:S04]  /*17f900*/  LDL.LU R11, [R1+0x6764] ;  /* 0x00676400010b7983 */ /* 0x000ee80000300800 */
[----:B------:R1:W-:Y:S04]  /*17f910*/  LDGSTS.E [R4+0x23c00], desc[UR38][R6.64], P1 ;  /* 0x23c0000006047fae */ /* 0x0003e800089a1026 */
[----:B-1----:R-:W3:Y:S01]  /*17f920*/  LDL.LU R12, [R1+0x6870] ;  /* 0x00687000010c7983 */ /* 0x002ee20000300800 */
[----:B------:R-:W-:Y:S01]  /*17f930*/  MOV R6, R19 ;  /* 0x0000001300067202 */ /* 0x000fe20000000f00 */
        /* <DEDUP_REMOVED lines=8> */
[----:B----4-:R-:W-:-:S05]  /*17f9c0*/  IMAD.X R18, R18, 0x1, R0, P3 ;  /* 0x0000000112127824 */ /* 0x010fca00018e0600 */
[----:B------:R1:W-:Y:S01]  /*17f9d0*/  STL [R1+0x6744], R18 ;  /* 0x0067441201007387 */ /* 0x0003e20000100800 */
[----:B------:R-:W-:-:S05]  /*17f9e0*/  MOV R7, R18 ;  /* 0x0000001200077202 */ /* 0x000fca0000000f00 */
[----:B------:R4:W-:Y:S04]  /*17f9f0*/  LDGSTS.E [R4+0x23d80], desc[UR38][R6.64], P1 ;  /* 0x23d8000006047fae */ /* 0x0009e800089a1026 */
[----:B-1----:R-:W3:Y:S01]  /*17fa00*/  LDL.LU R18, [R1+0x6874] ;  /* 0x0068740001127983 */ /* 0x002ee20000300800 */
[----:B--2---:R-:W-:-:S05]  /*17fa10*/  IADD3 R10, P2, PT, R10, R252, RZ ;  /* 0x000000fc0a0a7210 */ /* 0x004fca0007f5e0ff */
[----:B------:R-:W-:Y:S04]  /*17fa20*/  STL [R1+0x6750], R10 ;  /* 0x0067500a01007387 */ /* 0x000fe80000100800 */
[----:B------:R-:W2:Y:S01]  /*17fa30*/  LDL.LU R3, [R1+0x6880] ;  /* 0x0068800001037983 */ /* 0x000ea20000300800 */
[----:B----4-:R-:W-:-:S03]  /*17fa40*/  MOV R6, R10 ;  /* 0x0000000a00067202 */ /* 0x010fc60000000f00 */
[----:B------:R-:W4:Y:S01]  /*17fa50*/  LDL.LU R21, [R1+0x6888] ;  /* 0x0068880001157983 */ /* 0x000f220000300800 */
[----:B------:R-:W-:-:S04]  /*17fa60*/  IMAD.X R14, R14, 0x1, R0, P2 ;  /* 0x000000010e0e7824 */ /* 0x000fc800010e0600 */
[----:B------:R-:W-:Y:S01]  /*17fa70*/  IMAD.MOV.U32 R7, RZ, RZ, R14 ;  /* 0x000000ffff077224 */ /* 0x000fe200078e000e */
[----:B------:R-:W-:-:S04]  /*17fa80*/  UISETP.GT.AND UP1, UPT, UR19, 0x4b, UPT ;  /* 0x0000004b1300788c */ /* 0x000fc8000bf24270 */
[----:B------:R1:W-:Y:S01]  /*17fa90*/  LDGSTS.E [R4+0x23e00], desc[UR38][R6.64], P1 ;  /* 0x23e0000006047fae */ /* 0x0003e200089a1026 */
[----:B------:R-:W-:-:S05]  /*17faa0*/  IADD3 R9, P3, PT, R9, R252, RZ ;  /* 0x000000fc09097210 */ /* 0x000fca0007f7e0ff */
[----:B------:R-:W-:Y:S01]  /*17fab0*/  IMAD.X R17, R17, 0x1, R0, P3 ;  /* 0x0000000111117824 */ /* 0x000fe200018e0600 */
[-C--:B------:R-:W-:Y:S01]  /*17fac0*/  IADD3 R5, P2, PT, R5, R252.reuse, RZ ;  /* 0x000000fc05057210 */ /* 0x080fe20007f5e0ff */
[----:B------:R-:W-:Y:S01]  /*17fad0*/  STL [R1+0x6758], R9 ;  /* 0x0067580901007387 */ /* 0x000fe20000100800 */
[----:B---3--:R-:W-:-:S03]  /*17fae0*/  IADD3 R8, P3, PT, R8, R252, RZ ;  /* 0x000000fc08087210 */ /* 0x008fc60007f7e0ff */
[----:B------:R3:W-:Y:S04]  /*17faf0*/  STL [R1+0x674c], R14 ;  /* 0x00674c0e01007387 */ /* 0x0007e80000100800 */
[----:B------:R3:W-:Y:S01]  /*17fb00*/  STL [R1+0x6760], R5 ;  /* 0x0067600501007387 */ /* 0x0007e20000100800 */
[----:B-1----:R-:W-:-:S03]  /*17fb10*/  IMAD.MOV.U32 R6, RZ, RZ, R9 ;  /* 0x000000ffff067224 */ /* 0x002fc600078e0009 */
[----:B------:R-:W-:Y:S01]  /*17fb20*/  STL [R1+0x6754], R17 ;  /* 0x0067541101007387 */ /* 0x000fe20000100800 */
[----:B------:R-:W-:-:S03]  /*17fb30*/  IMAD.MOV.U32 R7, RZ, RZ, R17 ;  /* 0x000000ffff077224 */ /* 0x000fc600078e0011 */
[----:B---3--:R-:W3:Y:S01]  /*17fb40*/  LDL.LU R14, [R1+0x687c] ;  /* 0x00687c00010e7983 */ /* 0x008ee20000300800 */
[----:B------:R-:W-:-:S03]  /*17fb50*/  USEL UR10, URZ, 0x4, !UP1 ;  /* 0x00000004ff0a7887 */ /* 0x000fc6000c800000 */
[----:B------:R-:W3:Y:S04]  /*17fb60*/  LDL.LU R22, [R1+0x6884] ;  /* 0x0068840001167983 */ /* 0x000ee80000300800 */
[----:B------:R1:W-:Y:S04]  /*17fb70*/  STL [R1+0x6768], R8 ;  /* 0x0067680801007387 */ /* 0x0003e80000100800 */
[----:B------:R-:W3:Y:S01]  /*17fb80*/  LDL.LU R10, [R1+0x6890] ;  /* 0x00689000010a7983 */ /* 0x000ee20000300800 */
[----:B------:R-:W-:-:S03]  /*17fb90*/  USEL UR10, UR10, URZ, !UP0 ;  /* 0x000000ff0a0a7287 */ /* 0x000fc6000c000000 */
[----:B------:R1:W-:Y:S01]  /*17fba0*/  LDGSTS.E [R4+0x23e80], desc[UR38][R6.64], P1 ;  /* 0x23e8000006047fae */ /* 0x0003e200089a1026 */
[----:B------:R-:W-:Y:S01]  /*17fbb0*/  IMAD.X R15, R15, 0x1, R0, P2 ;  /* 0x000000010f0f7824 */ /* 0x000fe200010e0600 */
[----:B-1----:R-:W-:-:S03]  /*17fbc0*/  MOV R6, R5 ;  /* 0x0000000500067202 */ /* 0x002fc60000000f00 */
[----:B------:R-:W-:Y:S01]  /*17fbd0*/  IMAD.MOV.U32 R7, RZ, RZ, R15 ;  /* 0x000000ffff077224 */ /* 0x000fe200078e000f */
[----:B------:R-:W-:Y:S01]  /*17fbe0*/  STL [R1+0x675c], R15 ;  /* 0x00675c0f01007387 */ /* 0x000fe20000100800 */
[----:B------:R-:W-:-:S03]  /*17fbf0*/  IADD3.X R11, PT, PT, R11, R0, RZ, P3, !PT ;  /* 0x000000000b0b7210 */ /* 0x000fc60001ffe4ff */
[----:B------:R1:W-:Y:S04]  /*17fc00*/  LDGSTS.E [R4+0x23f00], desc[UR38][R6.64], P1 ;  /* 0x23f0000006047fae */ /* 0x0003e800089a1026 */
[----:B------:R1:W-:Y:S01]  /*17fc10*/  STL [R1+0x6764], R11 ;  /* 0x0067640b01007387 */ /* 0x0003e20000100800 */
[----:B------:R-:W-:-:S03]  /*17fc20*/  IADD3 R12, P3, PT, R12, R252, RZ ;  /* 0x000000fc0c0c7210 */ /* 0x000fc60007f7e0ff */
[----:B------:R-:W3:Y:S01]  /*17fc30*/  LDL.LU R9, [R1+0x6898] ;  /* 0x0068980001097983 */ /* 0x000ee20000300800 */
[----:B------:R-:W-:-:S03]  /*17fc40*/  ISETP.NE.U32.AND P2, PT, RZ, UR10, PT ;  /* 0x0000000aff007c0c */ /* 0x000fc6000bf45070 */
[----:B------:R1:W-:Y:S02]  /*17fc50*/  STL [R1+0x6870], R12 ;  /* 0x0068700c01007387 */ /* 0x0003e40000100800 */
[----:B-1----:R-:W-:Y:S01]  /*17fc60*/  MOV R6, R8 ;  /* 0x0000000800067202 */ /* 0x002fe20000000f00 */
[----:B------:R-:W-:Y:S01]  /*17fc70*/  IMAD.MOV.U32 R7, RZ, RZ, R11 ;  /* 0x000000ffff077224 */ /* 0x000fe200078e000b */
[----:B------:R-:W3:Y:S04]  /*17fc80*/  LDL.LU R20, [R1+0x688c] ;  /* 0x00688c0001147983 */ /* 0x000ee80000300800 */
[----:B------:R-:W3:Y:S04]  /*17fc90*/  LDL.LU R5, [R1+0x68a0] ;  /* 0x0068a00001057983 */ /* 0x000ee80000300800 */
[----:B------:R-:W3:Y:S04]  /*17fca0*/  LDL.LU R19, [R1+0x6894] ;  /* 0x0068940001137983 */ /* 0x000ee80000300800 */
[----:B------:R1:W-:Y:S01]  /*17fcb0*/  LDGSTS.E [R4+0x23f80], desc[UR38][R6.64], P1 ;  /* 0x23f8000006047fae */ /* 0x0003e200089a1026 */
[----:B------:R-:W-:Y:S01]  /*17fcc0*/  IMAD.X R13, R13, 0x1, R0, P3 ;  /* 0x000000010d0d7824 */ /* 0x000fe200018e0600 */
[----:B------:R-:W-:-:S04]  /*17fcd0*/  IADD3 R16, P3, PT, R16, R252, RZ ;  /* 0x000000fc10107210 */ /* 0x000fc80007f7e0ff */
[----:B------:R2:W-:Y:S01]  /*17fce0*/  STL [R1+0x686c], R13 ;  /* 0x00686c0d01007387 */ /* 0x0005e20000100800 */
[----:B-1----:R-:W-:-:S03]  /*17fcf0*/  MOV R6, R12 ;  /* 0x0000000c00067202 */ /* 0x002fc60000000f00 */
[----:B------:R-:W3:Y:S01]  /*17fd00*/  LDL.LU R8, [R1+0x689c] ;  /* 0x00689c0001087983 */ /* 0x000ee20000300800 */
[----:B------:R-:W-:-:S03]  /*17fd10*/  IMAD.MOV.U32 R7, RZ, RZ, R13 ;  /* 0x000000ffff077224 */ /* 0x000fc600078e000d */
[----:B------:R-:W-:Y:S04]  /*17fd20*/  STL [R1+0x6878], R16 ;  /* 0x0068781001007387 */ /* 0x000fe80000100800 */
[----:B------:R-:W3:Y:S04]  /*17fd30*/  LDL.LU R11, [R1+0x68a8] ;  /* 0x0068a800010b7983 */ /* 0x000ee80000300800 */
[----:B------:R-:W3:Y:S04]  /*17fd40*/  LDL.LU R17, [R1+0x68b0] ;  /* 0x0068b00001117983 */ /* 0x000ee80000300800 */
[----:B------:R-:W3:Y:S04]  /*17fd50*/  LDL.LU R12, [R1+0x68a4] ;  /* 0x0068a400010c7983 */ /* 0x000ee80000300800 */
[----:B------:R1:W-:Y:S01]  /*17fd60*/  LDGSTS.E [R4+0x25800], desc[UR38][R6.64], P2 ;  /* 0x2580000006047fae */ /* 0x0003e200091a1026 */
[----:B------:R-:W-:-:S04]  /*17fd70*/  IMAD.X R18, R18, 0x1, R0, P3 ;  /* 0x0000000112127824 */ /* 0x000fc800018e0600 */
[----:B-1----:R-:W-:Y:S01]  /*17fd80*/  IMAD.MOV.U32 R7, RZ, RZ, R18 ;  /* 0x000000ffff077224 */ /* 0x002fe200078e0012 */
[----:B--2---:R-:W-:-:S05]  /*17fd90*/  IADD3 R3, P1, PT, R3, R252, RZ ;  /* 0x000000fc03037210 */ /* 0x004fca0007f3e0ff */
[----:B------:R-:W-:Y:S04]  /*17fda0*/  STL [R1+0x6880], R3 ;  /* 0x0068800301007387 */ /* 0x000fe80000100800 */
[----:B------:R1:W-:Y:S04]  /*17fdb0*/  STL [R1+0x6874], R18 ;  /* 0x0068741201007387 */ /* 0x0003e80000100800 */
[----:B------:R-:W2:Y:S04]  /*17fdc0*/  LDL.LU R15, [R1+0x68b8] ;  /* 0x0068b800010f7983 */ /* 0x000ea80000300800 */
[----:B------:R-:W2:Y:S04]  /*17fdd0*/  LDL.LU R13, [R1+0x68c0] ;  /* 0x0068c000010d7983 */ /* 0x000ea80000300800 */
[----:B-1----:R-:W2:Y:S01]  /*17fde0*/  LDL.LU R18, [R1+0x68ac] ;  /* 0x0068ac0001127983 */ /* 0x002ea20000300800 */
[----:B------:R-:W-:-:S02]  /*17fdf0*/  MOV R6, R16 ;  /* 0x0000001000067202 */ /* 0x000fc40000000f00 */
[----:B----4-:R-:W-:-:S03]  /*17fe00*/  IADD3 R21, P3, PT, R21, R252, RZ ;  /* 0x000000fc15157210 */ /* 0x010fc60007f7e0ff */
[----:B------:R1:W-:Y:S04]  /*17fe10*/  LDGSTS.E [R4+0x25880], desc[UR38][R6.64], P2 ;  /* 0x2588000006047fae */ /* 0x0003e800091a1026 */
[----:B------:R-:W-:Y:S01]  /*17fe20*/  STL [R1+0x6888], R21 ;  /* 0x0068881501007387 */ /* 0x000fe20000100800 */
[----:B-1----:R-:W-:Y:S01]  /*17fe30*/  MOV R6, R3 ;  /* 0x0000000300067202 */ /* 0x002fe20000000f00 */
[--C-:B---3--:R-:W-:Y:S02]  /*17fe40*/  IMAD.X R14, R14, 0x1, R0.reuse, P1 ;  /* 0x000000010e0e7824 */ /* 0x108fe400008e0600 */
[----:B------:R-:W-:Y:S02]  /*17fe50*/  IMAD.X R22, R22, 0x1, R0, P3 ;  /* 0x0000000116167824 */ /* 0x000fe400018e0600 */
[----:B------:R-:W-:Y:S01]  /*17fe60*/  IMAD.MOV.U32 R7, RZ, RZ, R14 ;  /* 0x000000ffff077224 */ /* 0x000fe200078e000e */
[----:B------:R1:W-:Y:S04]  /*17fe70*/  STL [R1+0x687c], R14 ;  /* 0x00687c0e01007387 */ /* 0x0003e80000100800 */
[----:B------:R-:W3:Y:S01]  /*17fe80*/  LDL.LU R16, [R1+0x68b4] ;  /* 0x0068b40001107983 */ /* 0x000ee20000300800 */
[----:B------:R-:W-:-:S03]  /*17fe90*/  IADD3 R10, P1, PT, R10, R252, RZ ;  /* 0x000000fc0a0a7210 */ /* 0x000fc60007f3e0ff */
[----:B------:R4:W-:Y:S04]  /*17fea0*/  LDGSTS.E [R4+0x25900], desc[UR38][R6.64], P2 ;  /* 0x2590000006047fae */ /* 0x0009e800091a1026 */
[----:B------:R4:W-:Y:S04]  /*17feb0*/  STL [R1+0x6890], R10 ;  /* 0x0068900a01007387 */ /* 0x0009e80000100800 */
[----:B------:R-:W-:Y:S04]  /*17fec0*/  STL [R1+0x6884], R22 ;  /* 0x0068841601007387 */ /* 0x000fe80000100800 */
[----:B-1----:R-:W3:Y:S01]  /*17fed0*/  LDL.LU R14, [R1+0x68bc] ;  /* 0x0068bc00010e7983 */ /* 0x002ee20000300800 */
[----:B----4-:R-:W-:Y:S01]  /*17fee0*/  MOV R6, R21 ;  /* 0x0000001500067202 */ /* 0x010fe20000000f00 */
[----:B------:R-:W-:-:S02]  /*17fef0*/  IMAD.MOV.U32 R7, RZ, RZ, R22 ;  /* 0x000000ffff077224 */ /* 0x000fc400078e0016 */
[----:B------:R-:W4:Y:S04]  /*17ff00*/  LDL.LU R3, [R1+0x68c8] ;  /* 0x0068c80001037983 */ /* 0x000f280000300800 */
[----:B------:R1:W-:Y:S02]  /*17ff10*/  LDGSTS.E [R4+0x25980], desc[UR38][R6.64], P2 ;  /* 0x2598000006047fae */ /* 0x0003e400091a1026 */
[----:B-1----:R-:W-:Y:S02]  /*17ff20*/  MOV R6, R10 ;  /* 0x0000000a00067202 */ /* 0x002fe40000000f00 */
[----:B------:R-:W-:Y:S01]  /*17ff30*/  IADD3 R9, P3, PT, R9, R252, RZ ;  /* 0x000000fc09097210 */ /* 0x000fe20007f7e0ff */
[----:B------:R-:W-:-:S04]  /*17ff40*/  IMAD.X R20, R20, 0x1, R0, P1 ;  /* 0x0000000114147824 */ /* 0x000fc800008e0600 */
[----:B------:R-:W-:Y:S01]  /*17ff50*/  IMAD.MOV.U32 R7, RZ, RZ, R20 ;  /* 0x000000ffff077224 */ /* 0x000fe200078e0014 */
[----:B------:R-:W-:Y:S01]  /*17ff60*/  IADD3 R5, P1, PT, R5, R252, RZ ;  /* 0x000000fc05057210 */ /* 0x000fe20007f3e0ff */
[----:B------:R-:W-:Y:S01]  /*17ff70*/  IMAD.X R19, R19, 0x1, R0, P3 ;  /* 0x0000000113137824 */ /* 0x000fe200018e0600 */
[----:B------:R1:W-:Y:S04]  /*17ff80*/  STL [R1+0x6898], R9 ;  /* 0x0068980901007387 */ /* 0x0003e80000100800 */
[----:B------:R1:W-:Y:S04]  /*17ff90*/  LDGSTS.E [R4+0x25a00], desc[UR38][R6.64], P2 ;  /* 0x25a0000006047fae */ /* 0x0003e800091a1026 */
[----:B------:R-:W-:Y:S04]  /*17ffa0*/  STL [R1+0x688c], R20 ;  /* 0x00688c1401007387 */ /* 0x000fe80000100800 */
[----:B------:R-:W4:Y:S01]  /*17ffb0*/  LDL.LU R10, [R1+0x68c4] ;  /* 0x0068c400010a7983 */ /* 0x000f220000300800 */
[----:B-1----:R-:W-:Y:S01]  /*17ffc0*/  MOV R6, R9 ;  /* 0x0000000900067202 */ /* 0x002fe20000000f00 */
[----:B------:R-:W-:-:S02]  /*17ffd0*/  IMAD.MOV.U32 R7, RZ, RZ, R19 ;  /* 0x000000ffff077224 */ /* 0x000fc400078e0013 */
[----:B------:R-:W-:Y:S01]  /*17ffe0*/  STL [R1+0x68a0], R5 ;  /* 0x0068a00501007387 */ /* 0x000fe20000100800 */
[----:B------:R-:W-:-:S03]  /*17fff0*/  IMAD.X R8, R8, 0x1, R0, P1 ;  /* 0x0000000108087824 */ /* 0x000fc600008e0600 */
[----:B------:R-:W-:Y:S04]  /*180000*/  STL [R1+0x6894], R19 ;  /* 0x0068941301007387 */ /* 0x000fe80000100800 */
[----:B------:R-:W4:Y:S01]  /*180010*/  LDL.LU R9, [R1+0x68d0] ;  /* 0x0068d00001097983 */ /* 0x000f220000300800 */
[----:B------:R-:W-:-:S03]  /*180020*/  IADD3 R11, P3, PT, R11, R252, RZ ;  /* 0x000000fc0b0b7210 */ /* 0x000fc60007f7e0ff */
[----:B------:R1:W-:Y:S01]  /*180030*/  LDGSTS.E [R4+0x25a80], desc[UR38][R6.64], P2 ;  /* 0x25a8000006047fae */ /* 0x0003e200091a1026 */
[----:B------:R-:W-:-:S03]  /*180040*/  IADD3 R17, P1, PT, R17, R252, RZ ;  /* 0x000000fc11117210 */ /* 0x000fc60007f3e0ff */
[----:B------:R-:W-:Y:S01]  /*180050*/  STL [R1+0x68a8], R11 ;  /* 0x0068a80b01007387 */ /* 0x000fe20000100800 */
[----:B------:R-:W-:-:S03]  /*180060*/  IMAD.X R12, R12, 0x1, R0, P3 ;  /* 0x000000010c0c7824 */ /* 0x000fc600018e0600 */
[----:B------:R1:W-:Y:S02]  /*180070*/  STL [R1+0x689c], R8 ;  /* 0x00689c0801007387 */ /* 0x0003e40000100800 */
[----:B-1----:R-:W-:Y:S01]  /*180080*/  MOV R6, R5 ;  /* 0x0000000500067202 */ /* 0x002fe20000000f00 */
[----:B------:R-:W-:Y:S02]  /*180090*/  IMAD.MOV.U32 R7, RZ, RZ, R8 ;  /* 0x000000ffff077224 */ /* 0x000fe400078e0008 */
[----:B------:R-:W4:Y:S04]  /*1800a0*/  LDL.LU R8, [R1+0x68d8] ;  /* 0x0068d80001087983 */ /* 0x000f280000300800 */
[----:B------:R-:W-:Y:S04]  /*1800b0*/  STL [R1+0x68b0], R17 ;  /* 0x0068b01101007387 */ /* 0x000fe80000100800 */
[----:B------:R1:W-:Y:S04]  /*1800c0*/  STL [R1+0x68a4], R12 ;  /* 0x0068a40c01007387 */ /* 0x0003e80000100800 */
[----:B------:R-:W4:Y:S04]  /*1800d0*/  LDL.LU R5, [R1+0x68e0] ;  /* 0x0068e00001057983 */ /* 0x000f280000300800 */
[----:B------:R1:W-:Y:S02]  /*1800e0*/  LDGSTS.E [R4+0x25b00], desc[UR38][R6.64], P2 ;  /* 0x25b0000006047fae */ /* 0x0003e400091a1026 */
[----:B-1----:R-:W-:Y:S01]  /*1800f0*/  IMAD.MOV.U32 R7, RZ, RZ, R12 ;  /* 0x000000ffff077224 */ /* 0x002fe200078e000c */
[----:B--2---:R-:W-:Y:S01]  /*180100*/  IADD3 R15, P3, PT, R15, R252, RZ ;  /* 0x000000fc0f0f7210 */ /* 0x004fe20007f7e0ff */
[----:B------:R-:W-:-:S04]  /*180110*/  IMAD.X R18, R18, 0x1, R0, P1 ;  /* 0x0000000112127824 */ /* 0x000fc800008e0600 */
[----:B------:R-:W-:Y:S04]  /*180120*/  STL [R1+0x68b8], R15 ;  /* 0x0068b80f01007387 */ /* 0x000fe80000100800 */
[----:B------:R1:W-:Y:S04]  /*180130*/  STL [R1+0x68ac], R18 ;  /* 0x0068ac1201007387 */ /* 0x0003e80000100800 */
[----:B------:R-:W2:Y:S04]  /*180140*/  LDL.LU R12, [R1+0x68cc] ;  /* 0x0068cc00010c7983 */ /* 0x000ea80000300800 */
[----:B------:R-:W2:Y:S01]  /*180150*/  LDL.LU R21, [R1+0x68d4] ;  /* 0x0068d40001157983 */ /* 0x000ea20000300800 */
[----:B------:R-:W-:-:S02]  /*180160*/  IADD3 R13, P1, PT, R13, R252, RZ ;  /* 0x000000fc0d0d7210 */ /* 0x000fc40007f3e0ff */
[----:B------:R-:W-:-:S03]  /*180170*/  MOV R6, R11 ;  /* 0x0000000b00067202 */ /* 0x000fc60000000f00 */
[----:B------:R-:W-:Y:S04]  /*180180*/  STL [R1+0x68c0], R13 ;  /* 0x0068c00d01007387 */ /* 0x000fe80000100800 */
[----:B------:R-:W2:Y:S04]  /*180190*/  LDL.LU R11, [R1+0x68e8] ;  /* 0x0068e800010b7983 */ /* 0x000ea80000300800 */
[----:B------:R1:W-:Y:S01]  /*1801a0*/  LDGSTS.E [R4+0x25b80], desc[UR38][R6.64], P2 ;  /* 0x25b8000006047fae */ /* 0x0003e200091a1026 */
[----:B---3--:R-:W-:-:S05]  /*1801b0*/  IMAD.X R16, R16, 0x1, R0, P3 ;  /* 0x0000000110107824 */ /* 0x008fca00018e0600 */
[----:B------:R3:W-:Y:S01]  /*1801c0*/  STL [R1+0x68b4], R16 ;  /* 0x0068b41001007387 */ /* 0x0007e20000100800 */
[----:B-1----:R-:W-:-:S03]  /*1801d0*/  IMAD.MOV.U32 R6, RZ, RZ, R17 ;  /* 0x000000ffff067224 */ /* 0x002fc600078e0011 */
[----:B------:R-:W2:Y:S01]  /*1801e0*/  LDL.LU R20, [R1+0x68dc] ;  /* 0x0068dc0001147983 */ /* 0x000ea20000300800 */
[----:B------:R-:W-:-:S05]  /*1801f0*/  IMAD.MOV.U32 R7, RZ, RZ, R18 ;  /* 0x000000ffff077224 */ /* 0x000fca00078e0012 */
[----:B------:R1:W-:Y:S01]  /*180200*/  LDGSTS.E [R4+0x25c00], desc[UR38][R6.64], P2 ;  /* 0x25c0000006047fae */ /* 0x0003e200091a1026 */
[----:B------:R-:W-:Y:S02]  /*180210*/  IADD3.X R14, PT, PT, R14, R0, RZ, P1, !PT ;  /* 0x000000000e0e7210 */ /* 0x000fe40000ffe4ff */
[----:B----4-:R-:W-:-:S05]  /*180220*/  IADD3 R3, P3, PT, R3, R252, RZ ;  /* 0x000000fc03037210 */ /* 0x010fca0007f7e0ff */
[----:B------:R-:W-:Y:S04]  /*180230*/  STL [R1+0x68c8], R3 ;  /* 0x0068c80301007387 */ /* 0x000fe80000100800 */
[----:B------:R4:W-:Y:S04]  /*180240*/  STL [R1+0x68bc], R14 ;  /* 0x0068bc0e01007387 */ /* 0x0009e80000100800 */
[----:B------:R-:W2:Y:S01]  /*180250*/  LDL.LU R19, [R1+0x68e4] ;  /* 0x0068e40001137983 */ /* 0x000ea20000300800 */
[----:B-1----:R-:W-:Y:S01]  /*180260*/  MOV R6, R15 ;  /* 0x0000000f00067202 */ /* 0x002fe20000000f00 */
[----:B------:R-:W-:-:S02]  /*180270*/  IMAD.MOV.U32 R7, RZ, RZ, R16 ;  /* 0x000000ffff077224 */ /* 0x000fc400078e0010 */
[----:B------:R-:W2:Y:S04]  /*180280*/  LDL.LU R17, [R1+0x69f0] ;  /* 0x0069f00001117983 */ /* 0x000ea80000300800 */
[----:B------:R-:W2:Y:S04]  /*180290*/  LDL.LU R18, [R1+0x69ec] ;  /* 0x0069ec0001127983 */ /* 0x000ea80000300800 */
[----:B------:R-:W2:Y:S04]  /*1802a0*/  LDL.LU R15, [R1+0x69f8] ;  /* 0x0069f800010f7983 */ /* 0x000ea80000300800 */
[----:B------:R1:W-:Y:S02]  /*1802b0*/  LDGSTS.E [R4+0x25c80], desc[UR38][R6.64], P2 ;  /* 0x25c8000006047fae */ /* 0x0003e400091a1026 */
[----:B-1----:R-:W-:Y:S01]  /*1802c0*/  MOV R6, R13 ;  /* 0x0000000d00067202 */ /* 0x002fe20000000f00 */
[----:B------:R-:W-:-:S05]  /*1802d0*/  IMAD.MOV.U32 R7, RZ, RZ, R14 ;  /* 0x000000ffff077224 */ /* 0x000fca00078e000e */
[----:B------:R1:W-:Y:S01]  /*1802e0*/  LDGSTS.E [R4+0x25d00], desc[UR38][R6.64], P2 ;  /* 0x25d0000006047fae */ /* 0x0003e200091a1026 */
[----:B------:R-:W-:-:S05]  /*1802f0*/  IMAD.X R10, R10, 0x1, R0, P3 ;  /* 0x000000010a0a7824 */ /* 0x000fca00018e0600 */
[----:B------:R1:W-:Y:S04]  /*180300*/  STL [R1+0x68c4], R10 ;  /* 0x0068c40a01007387 */ /* 0x0003e80000100800 */
[----:B---3--:R-:W3:Y:S01]  /*180310*/  LDL.LU R16, [R1+0x69f4] ;  /* 0x0069f40001107983 */ /* 0x008ee20000300800 */
[----:B------:R-:W-:-:S05]  /*180320*/  IADD3 R9, P1, PT, R9, R252, RZ ;  /* 0x000000fc09097210 */ /* 0x000fca0007f3e0ff */
[----:B------:R-:W-:Y:S04]  /*180330*/  STL [R1+0x68d0], R9 ;  /* 0x0068d00901007387 */ /* 0x000fe80000100800 */
[----:B----4-:R-:W4:Y:S01]  /*180340*/  LDL.LU R14, [R1+0x69fc] ;  /* 0x0069fc00010e7983 */ /* 0x010f220000300800 */
[----:B-1----:R-:W-:-:S03]  /*180350*/  IMAD.MOV.U32 R6, RZ, RZ, R3 ;  /* 0x000000ffff067224 */ /* 0x002fc600078e0003 */
[----:B------:R-:W4:Y:S01]  /*180360*/  LDL.LU R13, [R1+0x6a00] ;  /* 0x006a0000010d7983 */ /* 0x000f220000300800 */
[----:B------:R-:W-:-:S03]  /*180370*/  MOV R7, R10 ;  /* 0x0000000a00077202 */ /* 0x000fc60000000f00 */
[----:B------:R-:W4:Y:S04]  /*180380*/  LDL.LU R10, [R1+0x6a08] ;  /* 0x006a0800010a7983 */ /* 0x000f280000300800 */
[----:B------:R-:W4:Y:S01]  /*180390*/  LDL.LU R3, [R1+0x6a10] ;  /* 0x006a100001037983 */ /* 0x000f220000300800 */
[----:B------:R-:W-:-:S03]  /*1803a0*/  IADD3 R8, P3, PT, R8, R252, RZ ;  /* 0x000000fc08087210 */ /* 0x000fc60007f7e0ff */
[----:B------:R1:W-:Y:S04]  /*1803b0*/  LDGSTS.E [R4+0x25d80], desc[UR38][R6.64], P2 ;  /* 0x25d8000006047fae */ /* 0x0003e800091a1026 */
[----:B------:R-:W-:Y:S01]  /*1803c0*/  STL [R1+0x68d8], R8 ;  /* 0x0068d80801007387 */ /* 0x000fe20000100800 */
[--C-:B--2---:R-:W-:Y:S01]  /*1803d0*/  IMAD.X R12, R12, 0x1, R0.reuse, P1 ;  /* 0x000000010c0c7824 */ /* 0x104fe200008e0600 */
[----:B------:R-:W-:Y:S01]  /*1803e0*/  IADD3 R5, P1, PT, R5, R252, RZ ;  /* 0x000000fc05057210 */ /* 0x000fe20007f3e0ff */
[----:B------:R-:W-:-:S03]  /*1803f0*/  IMAD.X R21, R21, 0x1, R0, P3 ;  /* 0x0000000115157824 */ /* 0x000fc600018e0600 */
[----:B------:R2:W-:Y:S01]  /*180400*/  STL [R1+0x68cc], R12 ;  /* 0x0068cc0c01007387 */ /* 0x0005e20000100800 */
[----:B-1----:R-:W-:-:S03]  /*180410*/  IMAD.MOV.U32 R7, RZ, RZ, R12 ;  /* 0x000000ffff077224 */ /* 0x002fc600078e000c */
[----:B------:R1:W-:Y:S04]  /*180420*/  STL [R1+0x68e0], R5 ;  /* 0x0068e00501007387 */ /* 0x0003e80000100800 */
[----:B------:R-:W-:Y:S04]  /*180430*/  STL [R1+0x68d4], R21 ;  /* 0x0068d41501007387 */ /* 0x000fe80000100800 */
[----:B--2---:R-:W2:Y:S01]  /*180440*/  LDL.LU R12, [R1+0x6a04] ;  /* 0x006a0400010c7983 */ /* 0x004ea20000300800 */
[----:B------:R-:W-:Y:S02]  /*180450*/  MOV R6, R9 ;  /* 0x0000000900067202 */ /* 0x000fe40000000f00 */
[----:B------:R-:W-:Y:S01]  /*180460*/  IADD3 R11, P3, PT, R11, R252, RZ ;  /* 0x000000fc0b0b7210 */ /* 0x000fe20007f7e0ff */
[----:B------:R-:W2:Y:S04]  /*180470*/  LDL.LU R9, [R1+0x6a18] ;  /* 0x006a180001097983 */ /* 0x000ea80000300800 */
[----:B------:R1:W-:Y:S04]  /*180480*/  LDGSTS.E [R4+0x25e00], desc[UR38][R6.64], P2 ;  /* 0x25e0000006047fae */ /* 0x0003e800091a1026 */
[----:B------:R1:W-:Y:S02]  /*180490*/  STL [R1+0x68e8], R11 ;  /* 0x0068e80b01007387 */ /* 0x0003e40000100800 */
[----:B-1----:R-:W-:-:S02]  /*1804a0*/  IMAD.MOV.U32 R6, RZ, RZ, R8 ;  /* 0x000000ffff067224 */ /* 0x002fc400078e0008 */
[----:B------:R-:W-:Y:S02]  /*1804b0*/  IMAD.MOV.U32 R7, RZ, RZ, R21 ;  /* 0x000000ffff077224 */ /* 0x000fe400078e0015 */
[----:B------:R-:W-:-:S03]  /*1804c0*/  IMAD.X R20, R20, 0x1, R0, P1 ;  /* 0x0000000114147824 */ /* 0x000fc600008e0600 */
[----:B------:R1:W-:Y:S01]  /*1804d0*/  LDGSTS.E [R4+0x25e80], desc[UR38][R6.64], P2 ;  /* 0x25e8000006047fae */ /* 0x0003e200091a1026 */
[----:B------:R-:W-:-:S03]  /*1804e0*/  UISETP.GT.AND UP1, UPT, UR19, 0x4f, UPT ;  /* 0x0000004f1300788c */ /* 0x000fc6000bf24270 */
[----:B------:R3:W-:Y:S01]  /*1804f0*/  STL [R1+0x68dc], R20 ;  /* 0x0068dc1401007387 */ /* 0x0007e20000100800 */
[----:B-1----:R-:W-:Y:S01]  /*180500*/  MOV R6, R5 ;  /* 0x0000000500067202 */ /* 0x002fe20000000f00 */
[----:B------:R-:W-:Y:S01]  /*180510*/  IMAD.MOV.U32 R7, RZ, RZ, R20 ;  /* 0x000000ffff077224 */ /* 0x000fe200078e0014 */
[----:B------:R-:W-:-:S04]  /*180520*/  IADD3.X R19, PT, PT, R19, R0, RZ, P3, !PT ;  /* 0x0000000013137210 */ /* 0x000fc80001ffe4ff */
[----:B------:R1:W-:Y:S01]  /*180530*/  LDGSTS.E [R4+0x25f00], desc[UR38][R6.64], P2 ;  /* 0x25f0000006047fae */ /* 0x0003e200091a1026 */
[----:B------:R-:W-:-:S03]  /*180540*/  IADD3 R17, P3, PT, R17, R252, RZ ;  /* 0x000000fc11117210 */ /* 0x000fc60007f7e0ff */
[----:B------:R-:W-:Y:S04]  /*180550*/  STL [R1+0x68e4], R19 ;  /* 0x0068e41301007387 */ /* 0x000fe80000100800 */
[----:B------:R-:W2:Y:S01]  /*180560*/  LDL.LU R8, [R1+0x6a0c] ;  /* 0x006a0c0001087983 */ /* 0x000ea20000300800 */
[----:B------:R-:W-:Y:S01]  /*180570*/  IMAD.X R18, R18, 0x1, R0, P3 ;  /* 0x0000000112127824 */ /* 0x000fe200018e0600 */
[----:B------:R-:W-:Y:S01]  /*180580*/  USEL UR10, URZ, 0x4, !UP1 ;  /* 0x00000004ff0a7887 */ /* 0x000fe2000c800000 */
[----:B-1----:R-:W-:Y:S01]  /*180590*/  MOV R6, R11 ;  /* 0x0000000b00067202 */ /* 0x002fe20000000f00 */
[----:B------:R-:W-:Y:S01]  /*1805a0*/  IMAD.MOV.U32 R7, RZ, RZ, R19 ;  /* 0x000000ffff077224 */ /* 0x000fe200078e0013 */
[----:B------:R-:W-:Y:S01]  /*1805b0*/  STL [R1+0x69f0], R17 ;  /* 0x0069f01101007387 */ /* 0x000fe20000100800 */
[----:B------:R-:W-:-:S03]  /*1805c0*/  IADD3 R15, P3, PT, R15, R252, RZ ;  /* 0x000000fc0f0f7210 */ /* 0x000fc60007f7e0ff */
[----:B------:R-:W2:Y:S01]  /*1805d0*/  LDL.LU R5, [R1+0x6a20] ;  /* 0x006a200001057983 */ /* 0x000ea20000300800 */
[----:B------:R-:W-:-:S03]  /*1805e0*/  USEL UR10, UR10, URZ, !UP0 ;  /* 0x000000ff0a0a7287 */ /* 0x000fc6000c000000 */
[----:B------:R-:W2:Y:S04]  /*1805f0*/  LDL.LU R11, [R1+0x6a14] ;  /* 0x006a1400010b7983 */ /* 0x000ea80000300800 */
[----:B------:R1:W-:Y:S04]  /*180600*/  LDGSTS.E [R4+0x25f80], desc[UR38][R6.64], P2 ;  /* 0x25f8000006047fae */ /* 0x0003e800091a1026 */
[----:B------:R1:W-:Y:S01]  /*180610*/  STL [R1+0x69ec], R18 ;  /* 0x0069ec1201007387 */ /* 0x0003e20000100800 */
[----:B------:R-:W-:-:S03]  /*180620*/  ISETP.NE.U32.AND P1, PT, RZ, UR10, PT ;  /* 0x0000000aff007c0c */ /* 0x000fc6000bf25070 */
[----:B------:R-:W-:Y:S04]  /*180630*/  STL [R1+0x69f8], R15 ;  /* 0x0069f80f01007387 */ /* 0x000fe80000100800 */
[----:B------:R-:W2:Y:S01]  /*180640*/  LDL.LU R22, [R1+0x6a28] ;  /* 0x006a280001167983 */ /* 0x000ea20000300800 */
[----:B---3--:R-:W-:Y:S01]  /*180650*/  IMAD.X R16, R16, 0x1, R0, P3 ;  /* 0x0000000110107824 */ /* 0x008fe200018e0600 */
[----:B-1----:R-:W-:Y:S01]  /*180660*/  MOV R6, R17 ;  /* 0x0000001100067202 */ /* 0x002fe20000000f00 */
[----:B------:R-:W-:-:S05]  /*180670*/  IMAD.MOV.U32 R7, RZ, RZ, R18 ;  /* 0x000000ffff077224 */ /* 0x000fca00078e0012 */
[----:B------:R1:W-:Y:S01]  /*180680*/  LDGSTS.E [R4+0x27800], desc[UR38][R6.64], P1 ;  /* 0x2780000006047fae */ /* 0x0003e200089a1026 */
[-C--:B----4-:R-:W-:Y:S02]  /*180690*/  IADD3 R13, P2, PT, R13, R252.reuse, RZ ;  /* 0x000000fc0d0d7210 */ /* 0x090fe40007f5e0ff */
[----:B------:R-:W-:-:S03]  /*1806a0*/  IADD3 R10, P3, PT, R10, R252, RZ ;  /* 0x000000fc0a0a7210 */ /* 0x000fc60007f7e0ff */
[----:B------:R-:W-:Y:S01]  /*1806b0*/  STL [R1+0x6a00], R13 ;  /* 0x006a000d01007387 */ /* 0x000fe20000100800 */
[----:B------:R-:W-:-:S03]  /*1806c0*/  IMAD.X R14, R14, 0x1, R0, P2 ;  /* 0x000000010e0e7824 */ /* 0x000fc600010e0600 */
[----:B------:R3:W-:Y:S01]  /*1806d0*/  STL [R1+0x69f4], R16 ;  /* 0x0069f41001007387 */ /* 0x0007e20000100800 */
[----:B------:R-:W-:-:S03]  /*1806e0*/  IADD3 R3, P2, PT, R3, R252, RZ ;  /* 0x000000fc03037210 */ /* 0x000fc60007f5e0ff */
[----:B------:R-:W4:Y:S04]  /*1806f0*/  LDL.LU R24, [R1+0x6a1c] ;  /* 0x006a1c0001187983 */ /* 0x000f280000300800 */
[----:B------:R-:W-:Y:S04]  /*180700*/  STL [R1+0x6a08], R10 ;  /* 0x006a080a01007387 */ /* 0x000fe80000100800 */
[----:B------:R1:W-:Y:S04]  /*180710*/  STL [R1+0x69fc], R14 ;  /* 0x0069fc0e01007387 */ /* 0x0003e80000100800 */
[----:B------:R-:W4:Y:S04]  /*180720*/  LDL.LU R20, [R1+0x6a30] ;  /* 0x006a300001147983 */ /* 0x000f280000300800 */
[----:B------:R-:W4:Y:S04]  /*180730*/  LDL.LU R23, [R1+0x6a24] ;  /* 0x006a240001177983 */ /* 0x000f280000300800 */
[----:B------:R-:W-:Y:S01]  /*180740*/  STL [R1+0x6a10], R3 ;  /* 0x006a100301007387 */ /* 0x000fe20000100800 */
[----:B-1----:R-:W-:-:S02]  /*180750*/  IMAD.MOV.U32 R7, RZ, RZ, R16 ;  /* 0x000000ffff077224 */ /* 0x002fc400078e0010 */
[----:B--2---:R-:W-:-:S05]  /*180760*/  IMAD.X R12, R12, 0x1, R0, P3 ;  /* 0x000000010c0c7824 */ /* 0x004fca00018e0600 */
[----:B------:R1:W-:Y:S04]  /*180770*/  STL [R1+0x6a04], R12 ;  /* 0x006a040c01007387 */ /* 0x0003e80000100800 */
[----:B------:R-:W2:Y:S04]  /*180780*/  LDL.LU R21, [R1+0x6a2c] ;  /* 0x006a2c0001157983 */ /* 0x000ea80000300800 */
[----:B------:R-:W2:Y:S04]  /*180790*/  LDL.LU R18, [R1+0x6a38] ;  /* 0x006a380001127983 */ /* 0x000ea80000300800 */
[----:B---3--:R-:W3:Y:S04]  /*1807a0*/  LDL.LU R16, [R1+0x6a40] ;  /* 0x006a400001107983 */ /* 0x008ee80000300800 */
[----:B------:R-:W3:Y:S01]  /*1807b0*/  LDL.LU R19, [R1+0x6a34] ;  /* 0x006a340001137983 */ /* 0x000ee20000300800 */
[----:B------:R-:W-:-:S02]  /*1807c0*/  MOV R6, R15 ;  /* 0x0000000f00067202 */ /* 0x000fc40000000f00 */
[----:B------:R-:W-:-:S03]  /*1807d0*/  IADD3 R9, P3, PT, R9, R252, RZ ;  /* 0x000000fc09097210 */ /* 0x000fc60007f7e0ff */
[----:B------:R1:W-:Y:S04]  /*1807e0*/  LDGSTS.E [R4+0x27880], desc[UR38][R6.64], P1 ;  /* 0x2788000006047fae */ /* 0x0003e800089a1026 */
[----:B------:R-:W-:Y:S01]  /*1807f0*/  STL [R1+0x6a18], R9 ;  /* 0x006a180901007387 */ /* 0x000fe20000100800 */
[----:B-1----:R-:W-:Y:S01]  /*180800*/  MOV R6, R13 ;  /* 0x0000000d00067202 */ /* 0x002fe20000000f00 */
[----:B------:R-:W-:-:S05]  /*180810*/  IMAD.MOV.U32 R7, RZ, RZ, R14 ;  /* 0x000000ffff077224 */ /* 0x000fca00078e000e */
[----:B------:R1:W-:Y:S01]  /*180820*/  LDGSTS.E [R4+0x27900], desc[UR38][R6.64], P1 ;  /* 0x2790000006047fae */ /* 0x0003e200089a1026 */
[----:B------:R-:W-:Y:S01]  /*180830*/  IMAD.X R8, R8, 0x1, R0, P2 ;  /* 0x0000000108087824 */ /* 0x000fe200010e0600 */
[----:B-1----:R-:W-:Y:S01]  /*180840*/  MOV R6, R10 ;  /* 0x0000000a00067202 */ /* 0x002fe20000000f00 */
[----:B------:R-:W-:-:S03]  /*180850*/  IMAD.MOV.U32 R7, RZ, RZ, R12 ;  /* 0x000000ffff077224 */ /* 0x000fc600078e000c */
[----:B------:R1:W-:Y:S04]  /*180860*/  STL [R1+0x6a0c], R8 ;  /* 0x006a0c0801007387 */ /* 0x0003e80000100800 */
[----:B------:R-:W3:Y:S01]  /*180870*/  LDL.LU R17, [R1+0x6a3c] ;  /* 0x006a3c0001117983 */ /* 0x000ee20000300800 */
[----:B------:R-:W-:-:S03]  /*180880*/  IADD3 R5, P2, PT, R5, R252, RZ ;  /* 0x000000fc05057210 */ /* 0x000fc60007f5e0ff */
[----:B------:R-:W3:Y:S01]  /*180890*/  LDL.LU R14, [R1+0x6a48] ;  /* 0x006a4800010e7983 */ /* 0x000ee20000300800 */
[----:B------:R-:W-:-:S03]  /*1808a0*/  IMAD.X R11, R11, 0x1, R0, P3 ;  /* 0x000000010b0b7824 */ /* 0x000fc600018e0600 */
[----:B------:R-:W3:Y:S04]  /*1808b0*/  LDL.LU R12, [R1+0x6a50] ;  /* 0x006a5000010c7983 */ /* 0x000ee80000300800 */
[----:B------:R1:W-:Y:S04]  /*1808c0*/  LDGSTS.E [R4+0x27980], desc[UR38][R6.64], P1 ;  /* 0x2798000006047fae */ /* 0x0003e800089a1026 */
[----:B------:R-:W3:Y:S04]  /*1808d0*/  LDL.LU R15, [R1+0x6a44] ;  /* 0x006a4400010f7983 */ /* 0x000ee80000300800 */
[----:B------:R-:W-:Y:S01]  /*1808e0*/  STL [R1+0x6a20], R5 ;  /* 0x006a200501007387 */ /* 0x000fe20000100800 */
[----:B-1----:R-:W-:Y:S01]  /*1808f0*/  MOV R6, R3 ;  /* 0x0000000300067202 */ /* 0x002fe20000000f00 */
[----:B------:R-:W-:-:S02]  /*180900*/  IMAD.MOV.U32 R7, RZ, RZ, R8 ;  /* 0x000000ffff077224 */ /* 0x000fc400078e0008 */
[----:B------:R1:W-:Y:S01]  /*180910*/  STL [R1+0x6a14], R11 ;  /* 0x006a140b01007387 */ /* 0x0003e20000100800 */
[----:B------:R-:W-:-:S03]  /*180920*/  IADD3 R22, P3, PT, R22, R252, RZ ;  /* 0x000000fc16167210 */ /* 0x000fc60007f7e0ff */
[----:B------:R-:W3:Y:S04]  /*180930*/  LDL.LU R13, [R1+0x6a4c] ;  /* 0x006a4c00010d7983 */ /* 0x000ee80000300800 */
[----:B------:R-:W3:Y:S04]  /*180940*/  LDL.LU R10, [R1+0x6a58] ;  /* 0x006a5800010a7983 */ /* 0x000ee80000300800 */
[----:B------:R1:W-:Y:S04]  /*180950*/  LDGSTS.E [R4+0x27a00], desc[UR38][R6.64], P1 ;  /* 0x27a0000006047fae */ /* 0x0003e800089a1026 */
[----:B------:R-:W3:Y:S04]  /*180960*/  LDL.LU R8, [R1+0x6a60] ;  /* 0x006a600001087983 */ /* 0x000ee80000300800 */
[----:B------:R-:W3:Y:S01]  /*180970*/  LDL.LU R3, [R1+0x6a68] ;  /* 0x006a680001037983 */ /* 0x000ee20000300800 */
[----:B-1----:R-:W-:Y:S01]  /*180980*/  MOV R6, R9 ;  /* 0x0000000900067202 */ /* 0x002fe20000000f00 */
[----:B------:R-:W-:-:S02]  /*180990*/  IMAD.MOV.U32 R7, RZ, RZ, R11 ;  /* 0x000000ffff077224 */ /* 0x000fc400078e000b */
[----:B------:R-:W3:Y:S01]  /*1809a0*/  LDL.LU R11, [R1+0x6a54] ;  /* 0x006a5400010b7983 */ /* 0x000ee20000300800 */
[----:B----4-:R-:W-:-:S03]  /*1809b0*/  IMAD.X R24, R24, 0x1, R0, P2 ;  /* 0x0000000118187824 */ /* 0x010fc600010e0600 */
[----:B------:R-:W-:Y:S04]  /*1809c0*/  STL [R1+0x6a28], R22 ;  /* 0x006a281601007387 */ /* 0x000fe80000100800 */
[----:B------:R-:W-:Y:S04]  /*1809d0*/  STL [R1+0x6a1c], R24 ;  /* 0x006a1c1801007387 */ /* 0x000fe80000100800 */
[----:B------:R1:W-:Y:S04]  /*1809e0*/  LDGSTS.E [R4+0x27a80], desc[UR38][R6.64], P1 ;  /* 0x27a8000006047fae */ /* 0x0003e800089a1026 */
[----:B------:R-:W4:Y:S01]  /*1809f0*/  LDL.LU R9, [R1+0x6a5c] ;  /* 0x006a5c0001097983 */ /* 0x000f220000300800 */
[----:B------:R-:W-:Y:S01]  /*180a00*/  IADD3 R20, P2, PT, R20, R252, RZ ;  /* 0x000000fc14147210 */ /* 0x000fe20007f5e0ff */
[----:B------:R-:W-:Y:S01]  /*180a10*/  IMAD.X R23, R23, 0x1, R0, P3 ;  /* 0x0000000117177824 */ /* 0x000fe200018e0600 */
[----:B-1----:R-:W-:-:S02]  /*180a20*/  MOV R6, R5 ;  /* 0x0000000500067202 */ /* 0x002fc40000000f00 */
[----:B------:R-:W4:Y:S04]  /*180a30*/  LDL.LU R5, [R1+0x6a64] ;  /* 0x006a640001057983 */ /* 0x000f280000300800 */
[----:B------:R-:W-:Y:S04]  /*180a40*/  STL [R1+0x6a30], R20 ;  /* 0x006a301401007387 */ /* 0x000fe80000100800 */
[----:B------:R1:W-:Y:S01]  /*180a50*/  STL [R1+0x6a24], R23 ;  /* 0x006a241701007387 */ /* 0x0003e20000100800 */
[----:B--2---:R-:W-:Y:S01]  /*180a60*/  IMAD.X R21, R21, 0x1, R0, P2 ;  /* 0x0000000115157824 */ /* 0x004fe200010e0600 */
[----:B------:R-:W-:-:S02]  /*180a70*/  IADD3 R18, P3, PT, R18, R252, RZ ;  /* 0x000000fc12127210 */ /* 0x000fc40007f7e0ff */
[----:B---3--:R-:W-:-:S03]  /*180a80*/  IADD3 R16, P2, PT, R16, R252, RZ ;  /* 0x000000fc10107210 */ /* 0x008fc60007f5e0ff */
[----:B------:R-:W-:Y:S01]  /*180a90*/  STL [R1+0x6a38], R18 ;  /* 0x006a381201007387 */ /* 0x000fe20000100800 */
[----:B------:R-:W-:-:S03]  /*180aa0*/  IMAD.X R19, R19, 0x1, R0, P3 ;  /* 0x0000000113137824 */ /* 0x000fc600018e0600 */
[----:B------:R2:W-:Y:S04]  /*180ab0*/  STL [R1+0x6a2c], R21 ;  /* 0x006a2c1501007387 */ /* 0x0005e80000100800 */
[----:B------:R-:W-:Y:S04]  /*180ac0*/  STL [R1+0x6a40], R16 ;  /* 0x006a401001007387 */ /* 0x000fe80000100800 */
[----:B------:R3:W-:Y:S04]  /*180ad0*/  STL [R1+0x6a34], R19 ;  /* 0x006a341301007387 */ /* 0x0007e80000100800 */
[----:B------:R-:W3:Y:S01]  /*180ae0*/  LDL.LU R37, [R1+0x6b70] ;  /* 0x006b700001257983 */ /* 0x000ee20000300800 */
[----:B------:R-:W-:-:S05]  /*180af0*/  IMAD.MOV.U32 R7, RZ, RZ, R24 ;  /* 0x000000ffff077224 */ /* 0x000fca00078e0018 */
[----:B------:R1:W-:Y:S01]  /*180b00*/  LDGSTS.E [R4+0x27b00], desc[UR38][R6.64], P1 ;  /* 0x27b0000006047fae */ /* 0x0003e200089a1026 */
[----:B------:R-:W-:Y:S01]  /*180b10*/  IMAD.X R17, R17, 0x1, R0, P2 ;  /* 0x0000000111117824 */ /* 0x000fe200010e0600 */
[-C--:B------:R-:W-:Y:S02]  /*180b20*/  IADD3 R14, P3, PT, R14, R252.reuse, RZ ;  /* 0x000000fc0e0e7210 */ /* 0x080fe40007f7e0ff */
[----:B------:R-:W-:-:S03]  /*180b30*/  IADD3 R12, P2, PT, R12, R252, RZ ;  /* 0x000000fc0c0c7210 */ /* 0x000fc60007f5e0ff */
[----:B------:R-:W-:Y:S01]  /*180b40*/  STL [R1+0x6a48], R14 ;  /* 0x006a480e01007387 */ /* 0x000fe20000100800 */
[----:B------:R-:W-:-:S03]  /*180b50*/  IMAD.X R15, R15, 0x1, R0, P3 ;  /* 0x000000010f0f7824 */ /* 0x000fc600018e0600 */
[----:B------:R1:W-:Y:S04]  /*180b60*/  STL [R1+0x6a3c], R17 ;  /* 0x006a3c1101007387 */ /* 0x0003e80000100800 */
[----:B------:R-:W-:Y:S04]  /*180b70*/  STL [R1+0x6a50], R12 ;  /* 0x006a500c01007387 */ /* 0x000fe80000100800 */
[----:B------:R1:W-:Y:S01]  /*180b80*/  STL [R1+0x6a44], R15 ;  /* 0x006a440f01007387 */ /* 0x0003e20000100800 */
[----:B------:R-:W-:Y:S01]  /*180b90*/  IMAD.X R13, R13, 0x1, R0, P2 ;  /* 0x000000010d0d7824 */ /* 0x000fe200010e0600 */
[----:B------:R-:W-:-:S02]  /*180ba0*/  IADD3 R10, P3, PT, R10, R252, RZ ;  /* 0x000000fc0a0a7210 */ /* 0x000fc40007f7e0ff */
[----:B------:R-:W-:-:S03]  /*180bb0*/  IADD3 R8, P2, PT, R8, R252, RZ ;  /* 0x000000fc08087210 */ /* 0x000fc60007f5e0ff */
[----:B------:R1:W-:Y:S04]  /*180bc0*/  STL [R1+0x6a58], R10 ;  /* 0x006a580a01007387 */ /* 0x0003e80000100800 */
[----:B------:R1:W-:Y:S01]  /*180bd0*/  STL [R1+0x6a4c], R13 ;  /* 0x006a4c0d01007387 */ /* 0x0003e20000100800 */
[----:B------:R-:W-:Y:S01]  /*180be0*/  IMAD.X R11, R11, 0x1, R0, P3 ;  /* 0x000000010b0b7824 */ /* 0x000fe200018e0600 */
[----:B------:R-:W-:Y:S02]  /*180bf0*/  IADD3 R3, P3, PT, R3, R252, RZ ;  /* 0x000000fc03037210 */ /* 0x000fe40007f7e0ff */
[----:B------:R-:W-:Y:S01]  /*180c00*/  STL [R1+0x6a60], R8 ;  /* 0x006a600801007387 */ /* 0x000fe20000100800 */
[----:B-1----:R-:W-:Y:S01]  /*180c10*/  MOV R6, R22 ;  /* 0x0000001600067202 */ /* 0x002fe20000000f00 */
[----:B------:R-:W-:-:S02]  /*180c20*/  IMAD.MOV.U32 R7, RZ, RZ, R23 ;  /* 0x000000ffff077224 */ /* 0x000fc400078e0017 */
[----:B------:R-:W-:Y:S04]  /*180c30*/  STL [R1+0x6a54], R11 ;  /* 0x006a540b01007387 */ /* 0x000fe80000100800 */
[----:B------:R-:W-:Y:S04]  /*180c40*/  STL [R1+0x6a68], R3 ;  /* 0x006a680301007387 */ /* 0x000fe80000100800 */
[----:B------:R1:W-:Y:S01]  /*180c50*/  LDGSTS.E [R4+0x27b80], desc[UR38][R6.64], P1 ;  /* 0x27b8000006047fae */ /* 0x0003e200089a1026 */
[----:B----4-:R-:W-:-:S05]  /*180c60*/  IADD3.X R9, PT, PT, R9, R0, RZ, P2, !PT ;  /* 0x0000000009097210 */ /* 0x010fca00017fe4ff */
[----:B------:R4:W-:Y:S01]  /*180c70*/  STL [R1+0x6a5c], R9 ;  /* 0x006a5c0901007387 */ /* 0x0009e20000100800 */
[----:B------:R-:W-:-:S05]  /*180c80*/  IADD3.X R5, PT, PT, R5, R0, RZ, P3, !PT ;  /* 0x0000000005057210 */ /* 0x000fca0001ffe4ff */
[----:B------:R2:W-:Y:S04]  /*180c90*/  STL [R1+0x6a64], R5 ;  /* 0x006a640501007387 */ /* 0x0005e80000100800 */
[----:B------:R-:W4:Y:S01]  /*180ca0*/  LDL.LU R38, [R1+0x6b6c] ;  /* 0x006b6c0001267983 */ /* 0x000f220000300800 */
[----:B-1----:R-:W-:-:S03]  /*180cb0*/  MOV R6, R20 ;  /* 0x0000001400067202 */ /* 0x002fc60000000f00 */
        /* <DEDUP_REMOVED lines=9> */
[----:B------:R1:W-:Y:S04]  /*180d50*/  LDGSTS.E [R4+0x27c00], desc[UR38][R6.64], P1 ;  /* 0x27c0000006047fae */ /* 0x0003e800089a1026 */
[----:B------:R-:W4:Y:S04]  /*180d60*/  LDL.LU R23, [R1+0x6ba8] ;  /* 0x006ba80001177983 */ /* 0x000f280000300800 */
[----:B--2---:R-:W2:Y:S01]  /*180d70*/  LDL.LU R21, [R1+0x6bb0] ;  /* 0x006bb00001157983 */ /* 0x004ea20000300800 */
[----:B-1----:R-:W-:Y:S01]  /*180d80*/  MOV R6, R18 ;  /* 0x0000001200067202 */ /* 0x002fe20000000f00 */
[----:B------:R-:W-:-:S02]  /*180d90*/  IMAD.MOV.U32 R7, RZ, RZ, R19 ;  /* 0x000000ffff077224 */ /* 0x000fc400078e0013 */
[----:B------:R-:W2:Y:S04]  /*180da0*/  LDL.LU R32, [R1+0x6b84] ;  /* 0x006b840001207983 */ /* 0x000ea80000300800 */
[----:B------:R-:W2:Y:S04]  /*180db0*/  LDL.LU R30, [R1+0x6b8c] ;  /* 0x006b8c00011e7983 */ /* 0x000ea80000300800 */
[----:B------:R1:W-:Y:S02]  /*180dc0*/  LDGSTS.E [R4+0x27c80], desc[UR38][R6.64], P1 ;  /* 0x27c8000006047fae */ /* 0x0003e400089a1026 */
[----:B-1----:R-:W-:Y:S01]  /*180dd0*/  MOV R6, R16 ;  /* 0x0000001000067202 */ /* 0x002fe20000000f00 */
[----:B------:R-:W-:-:S05]  /*180de0*/  IMAD.MOV.U32 R7, RZ, RZ, R17 ;  /* 0x000000ffff077224 */ /* 0x000fca00078e0011 */
[----:B------:R1:W-:Y:S02]  /*180df0*/  LDGSTS.E [R4+0x27d00], desc[UR38][R6.64], P1 ;  /* 0x27d0000006047fae */ /* 0x0003e400089a1026 */
[----:B-1----:R-:W-:Y:S01]  /*180e00*/  IMAD.MOV.U32 R7, RZ, RZ, R15 ;  /* 0x000000ffff077224 */ /* 0x002fe200078e000f */
[----:B------:R-:W-:-:S05]  /*180e10*/  MOV R6, R14 ;  /* 0x0000000e00067202 */ /* 0x000fca0000000f00 */
[----:B------:R1:W-:Y:S01]  /*180e20*/  LDGSTS.E [R4+0x27d80], desc[UR38][R6.64], P1 ;  /* 0x27d8000006047fae */ /* 0x0003e200089a1026 */
[----:B---3--:R-:W-:-:S05]  /*180e30*/  IADD3 R37, P3, PT, R37, R252, RZ ;  /* 0x000000fc25257210 */ /* 0x008fca0007f7e0ff */
[----:B------:R-:W-:Y:S04]  /*180e40*/  STL [R1+0x6b70], R37 ;  /* 0x006b702501007387 */ /* 0x000fe80000100800 */
        /* <DEDUP_REMOVED lines=10> */
[----:B-1----:R-:W-:-:S02]  /*180ef0*/  IMAD.MOV.U32 R6, RZ, RZ, R12 ;  /* 0x000000ffff067224 */ /* 0x002fc400078e000c */
[----:B------:R-:W-:Y:S01]  /*180f00*/  IMAD.MOV.U32 R7, RZ, RZ, R13 ;  /* 0x000000ffff077224 */ /* 0x000fe200078e000d */
[----:B------:R-:W3:Y:S04]  /*180f10*/  LDL.LU R14, [R1+0x6bcc] ;  /* 0x006bcc00010e7983 */ /* 0x000ee80000300800 */
[----:B------:R1:W-:Y:S02]  /*180f20*/  LDGSTS.E [R4+0x27e00], desc[UR38][R6.64], P1 ;  /* 0x27e0000006047fae */ /* 0x0003e400089a1026 */
[----:B-1----:R-:W-:Y:S02]  /*180f30*/  IMAD.MOV.U32 R6, RZ, RZ, R10 ;  /* 0x000000ffff067224 */ /* 0x002fe400078e000a */
[----:B------:R-:W-:Y:S01]  /*180f40*/  IMAD.MOV.U32 R7, RZ, RZ, R11 ;  /* 0x000000ffff077224 */ /* 0x000fe200078e000b */
[----:B------:R-:W3:Y:S04]  /*180f50*/  LDL.LU R10, [R1+0x6bd0] ;  /* 0x006bd000010a7983 */ /* 0x000ee80000300800 */
[----:B------:R1:W-:Y:S04]  /*180f60*/  LDGSTS.E [R4+0x27e80], desc[UR38][R6.64], P1 ;  /* 0x27e8000006047fae */ /* 0x0003e800089a1026 */
[----:B------:R-:W3:Y:S01]  /*180f70*/  LDL.LU R13, [R1+0x6bd4] ;  /* 0x006bd400010d7983 */ /* 0x000ee20000300800 */
[----:B-1----:R-:W-:Y:S01]  /*180f80*/  MOV R6, R8 ;  /* 0x0000000800067202 */ /* 0x002fe20000000f00 */
[----:B------:R-:W-:-:S02]  /*180f90*/  IMAD.MOV.U32 R7, RZ, RZ, R9 ;  /* 0x000000ffff077224 */ /* 0x000fc400078e0009 */
[----:B----4-:R-:W4:Y:S04]  /*180fa0*/  LDL.LU R9, [R1+0x6bd8] ;  /* 0x006bd80001097983 */ /* 0x010f280000300800 */
[----:B------:R-:W4:Y:S04]  /*180fb0*/  LDL.LU R12, [R1+0x6bdc] ;  /* 0x006bdc00010c7983 */ /* 0x000f280000300800 */
[----:B------:R1:W-:Y:S04]  /*180fc0*/  LDGSTS.E [R4+0x27f00], desc[UR38][R6.64], P1 ;  /* 0x27f0000006047fae */ /* 0x0003e800089a1026 */
[----:B------:R-:W4:Y:S04]  /*180fd0*/  LDL.LU R11, [R1+0x6be0] ;  /* 0x006be000010b7983 */ /* 0x000f280000300800 */
[----:B------:R-:W4:Y:S01]  /*180fe0*/  LDL.LU R8, [R1+0x6be4] ;  /* 0x006be40001087983 */ /* 0x000f220000300800 */
[----:B-1----:R-:W-:-:S03]  /*180ff0*/  MOV R7, R5 ;  /* 0x0000000500077202 */ /* 0x002fc60000000f00 */
[----:B------:R-:W4:Y:S01]  /*181000*/  LDL.LU R5, [R1+0x6be8] ;  /* 0x006be80001057983 */ /* 0x000f220000300800 */
[----:B------:R-:W-:-:S05]  /*181010*/  IMAD.MOV.U32 R6, RZ, RZ, R3 ;  /* 0x000000ffff067224 */ /* 0x000fca00078e0003 */
[----:B------:R1:W-:Y:S01]  /*181020*/  LDGSTS.E [R4+0x27f80], desc[UR38][R6.64], P1 ;  /* 0x27f8000006047fae */ /* 0x0003e200089a1026 */
[----:B------:R-:W-:Y:S01]  /*181030*/  UISETP.GT.AND UP1, UPT, UR19, 0x53, UPT ;  /* 0x000000531300788c */ /* 0x000fe2000bf24270 */
[----:B------:R-:W-:-:S05]  /*181040*/  IADD3 R35, P1, PT, R35, R252, RZ ;  /* 0x000000fc23237210 */ /* 0x000fca0007f3e0ff */
[----:B------:R-:W-:Y:S01]  /*181050*/  IMAD.X R36, R36, 0x1, R0, P1 ;  /* 0x0000000124247824 */ /* 0x000fe200008e0600 */
[----:B------:R-:W-:Y:S01]  /*181060*/  USEL UR10, URZ, 0x4, !UP1 ;  /* 0x00000004ff0a7887 */ /* 0x000fe2000c800000 */
[----:B------:R-:W-:-:S03]  /*181070*/  IADD3 R29, P1, PT, R29, R252, RZ ;  /* 0x000000fc1d1d7210 */ /* 0x000fc60007f3e0ff */
[----:B------:R-:W-:Y:S01]  /*181080*/  USEL UR10, UR10, URZ, !UP0 ;  /* 0x000000ff0a0a7287 */ /* 0x000fe2000c000000 */
[----:B------:R-:W-:Y:S02]  /*181090*/  IMAD.X R38, R38, 0x1, R0, P3 ;  /* 0x0000000126267824 */ /* 0x000fe400018e0600 */
[----:B-1----:R-:W-:-:S03]  /*1810a0*/  IMAD.MOV.U32 R6, RZ, RZ, R37 ;  /* 0x000000ffff067224 */ /* 0x002fc600078e0025 */
[----:B------:R-:W-:Y:S01]  /*1810b0*/  MOV R7, R38 ;  /* 0x0000002600077202 */ /* 0x000fe20000000f00 */
[----:B--2---:R-:W-:Y:S01]  /*1810c0*/  IMAD.X R30, R30, 0x1, R0, P1 ;  /* 0x000000011e1e7824 */ /* 0x004fe200008e0600 */
[-C--:B------:R-:W-:Y:S02]  /*1810d0*/  IADD3 R23, P1, PT, R23, R252.reuse, RZ ;  /* 0x000000fc17177210 */ /* 0x080fe40007f3e0ff */
[-C--:B------:R-:W-:Y:S02]  /*1810e0*/  IADD3 R33, P2, PT, R33, R252.reuse, RZ ;  /* 0x000000fc21217210 */ /* 0x080fe40007f5e0ff */
[----:B------:R-:W-:Y:S02]  /*1810f0*/  IADD3 R31, P6, PT, R31, R252, RZ ;  /* 0x000000fc1f1f7210 */ /* 0x000fe40007fde0ff */
[----:B------:R-:W-:-:S03]  /*181100*/  IADD3.X R34, PT, PT, R34, R0, RZ, P2, !PT ;  /* 0x0000000022227210 */ /* 0x000fc600017fe4ff */
[--C-:B------:R-:W-:Y:S01]  /*181110*/  IMAD.X R32, R32, 0x1, R0.reuse, P6 ;  /* 0x0000000120207824 */ /* 0x100fe200030e0600 */
[-C--:B------:R-:W-:Y:S02]  /*181120*/  IADD3 R27, P3, PT, R27, R252.reuse, RZ ;  /* 0x000000fc1b1b7210 */ /* 0x080fe40007f7e0ff */
[-C--:B------:R-:W-:Y:S01]  /*181130*/  IADD3 R25, P2, PT, R25, R252.reuse, RZ ;  /* 0x000000fc19197210 */ /* 0x080fe20007f5e0ff */
[----:B------:R-:W-:Y:S04]  /*181140*/  STL [R1+0x6b78], R35 ;  /* 0x006b782301007387 */ /* 0x000fe80000100800 */
[----:B------:R-:W-:Y:S04]  /*181150*/  STL [R1+0x6b6c], R38 ;  /* 0x006b6c2601007387 */ /* 0x000fe80000100800 */
        /* <DEDUP_REMOVED lines=8> */
[----:B------:R-:W-:Y:S01]  /*1811e0*/  STL [R1+0x6ba0], R25 ;  /* 0x006ba01901007387 */ /* 0x000fe20000100800 */
[----:B------:R-:W-:Y:S01]  /*1811f0*/  SEL R3, RZ, 0x4, P0 ;  /* 0x00000004ff037807 */ /* 0x000fe20000000000 */
[----:B---3--:R-:W-:Y:S01]  /*181200*/  IMAD.X R24, R24, 0x1, R0, P1 ;  /* 0x0000000118187824 */ /* 0x008fe200008e0600 */
[----:B------:R-:W-:-:S04]  /*181210*/  IADD3 R15, P1, PT, R15, R252, RZ ;  /* 0x000000fc0f0f7210 */ /* 0x000fc80007f3e0ff */
[----:B------:R-:W-:Y:S02]  /*181220*/  IADD3.X R16, PT, PT, R16, R0, RZ, P1, !PT ;  /* 0x0000000010107210 */ /* 0x000fe40000ffe4ff */
[----:B------:R-:W-:-:S13]  /*181230*/  ISETP.NE.U32.AND P1, PT, RZ, UR10, PT ;  /* 0x0000000aff007c0c */ /* 0x000fda000bf25070 */
[----:B------:R2:W-:Y:S02]  /*181240*/  LDGSTS.E [R4+0x29800], desc[UR38][R6.64], P1 ;  /* 0x2980000006047fae */ /* 0x0005e400089a1026 */
[----:B--2---:R-:W-:Y:S02]  /*181250*/  IMAD.MOV.U32 R6, RZ, RZ, R35 ;  /* 0x000000ffff067224 */ /* 0x004fe400078e0023 */
[----:B------:R-:W-:-:S05]  /*181260*/  IMAD.MOV.U32 R7, RZ, RZ, R36 ;  /* 0x000000ffff077224 */ /* 0x000fca00078e0024 */
[----:B------:R2:W-:Y:S02]  /*181270*/  LDGSTS.E [R4+0x29880], desc[UR38][R6.64], P1 ;  /* 0x2988000006047fae */ /* 0x0005e400089a1026 */
[----:B--2---:R-:W-:Y:S01]  /*181280*/  MOV R6, R33 ;  /* 0x0000002100067202 */ /* 0x004fe20000000f00 */
[----:B------:R-:W-:-:S05]  /*181290*/  IMAD.MOV.U32 R7, RZ, RZ, R34 ;  /* 0x000000ffff077224 */ /* 0x000fca00078e0022 */
[----:B------:R2:W-:Y:S01]  /*1812a0*/  LDGSTS.E [R4+0x29900], desc[UR38][R6.64], P1 ;  /* 0x2990000006047fae */ /* 0x0005e200089a1026 */
[----:B------:R-:W-:Y:S01]  /*1812b0*/  IADD3.X R28, PT, PT, R28, R0, RZ, P3, !PT ;  /* 0x000000001c1c7210 */ /* 0x000fe20001ffe4ff */
[----:B--2---:R-:W-:Y:S01]  /*1812c0*/  IMAD.MOV.U32 R6, RZ, RZ, R31 ;  /* 0x000000ffff067224 */ /* 0x004fe200078e001f */
[----:B------:R-:W-:-:S05]  /*1812d0*/  MOV R7, R32 ;  /* 0x0000002000077202 */ /* 0x000fca0000000f00 */
[----:B------:R2:W-:Y:S01]  /*1812e0*/  LDGSTS.E [R4+0x29980], desc[UR38][R6.64], P1 ;  /* 0x2998000006047fae */ /* 0x0005e200089a1026 */
[----:B------:R-:W-:Y:S02]  /*1812f0*/  IMAD.X R26, R26, 0x1, R0, P2 ;  /* 0x000000011a1a7824 */ /* 0x000fe400010e0600 */
[----:B--2---:R-:W-:Y:S02]  /*181300*/  IMAD.MOV.U32 R6, RZ, RZ, R29 ;  /* 0x000000ffff067224 */ /* 0x004fe400078e001d */
[----:B------:R-:W-:-:S05]  /*181310*/  IMAD.MOV.U32 R7, RZ, RZ, R30 ;  /* 0x000000ffff077224 */ /* 0x000fca00078e001e */
[----:B------:R2:W-:Y:S01]  /*181320*/  LDGSTS.E [R4+0x29a00], desc[UR38][R6.64], P1 ;  /* 0x29a0000006047fae */ /* 0x0005e200089a1026 */
[----:B------:R-:W-:Y:S02]  /*181330*/  IADD3 R21, P3, PT, R21, R252, RZ ;  /* 0x000000fc15157210 */ /* 0x000fe40007f7e0ff */
[----:B--2---:R-:W-:Y:S01]  /*181340*/  MOV R6, R27 ;  /* 0x0000001b00067202 */ /* 0x004fe20000000f00 */
[----:B------:R-:W-:-:S05]  /*181350*/  IMAD.MOV.U32 R7, RZ, RZ, R28 ;  /* 0x000000ffff077224 */ /* 0x000fca00078e001c */
[----:B------:R2:W-:Y:S01]  /*181360*/  LDGSTS.E [R4+0x29a80], desc[UR38][R6.64], P1 ;  /* 0x29a8000006047fae */ /* 0x0005e200089a1026 */
[----:B------:R-:W-:Y:S02]  /*181370*/  IADD3.X R22, PT, PT, R22, R0, RZ, P3, !PT ;  /* 0x0000000016167210 */ /* 0x000fe40001ffe4ff */
[----:B------:R-:W-:Y:S01]  /*181380*/  IADD3 R19, P2, PT, R19, R252, RZ ;  /* 0x000000fc13137210 */ /* 0x000fe20007f5e0ff */
[----:B--2---:R-:W-:Y:S01]  /*181390*/  IMAD.MOV.U32 R6, RZ, RZ, R25 ;  /* 0x000000ffff067224 */ /* 0x004fe200078e0019 */
[----:B------:R-:W-:-:S05]  /*1813a0*/  MOV R7, R26 ;  /* 0x0000001a00077202 */ /* 0x000fca0000000f00 */
[----:B------:R2:W-:Y:S01]  /*1813b0*/  LDGSTS.E [R4+0x29b00], desc[UR38][R6.64], P1 ;  /* 0x29b0000006047fae */ /* 0x0005e200089a1026 */
[----:B------:R-:W-:Y:S01]  /*1813c0*/  IMAD.X R20, R20, 0x1, R0, P2 ;  /* 0x0000000114147824 */ /* 0x000fe200010e0600 */
[----:B------:R-:W-:Y:S01]  /*1813d0*/  IADD3 R17, P6, PT, R17, R252, RZ ;  /* 0x000000fc11117210 */ /* 0x000fe20007fde0ff */
[----:B--2---:R-:W-:Y:S02]  /*1813e0*/  IMAD.MOV.U32 R6, RZ, RZ, R23 ;  /* 0x000000ffff067224 */ /* 0x004fe400078e0017 */
[----:B------:R-:W-:-:S05]  /*1813f0*/  IMAD.MOV.U32 R7, RZ, RZ, R24 ;  /* 0x000000ffff077224 */ /* 0x000fca00078e0018 */
[----:B------:R2:W-:Y:S01]  /*181400*/  LDGSTS.E [R4+0x29b80], desc[UR38][R6.64], P1 ;  /* 0x29b8000006047fae */ /* 0x0005e200089a1026 */
[----:B------:R-:W-:Y:S01]  /*181410*/  IMAD.X R18, R18, 0x1, R0, P6 ;  /* 0x0000000112127824 */ /* 0x000fe200030e0600 */
[----:B--2---:R-:W-:Y:S01]  /*181420*/  MOV R6, R21 ;  /* 0x0000001500067202 */ /* 0x004fe20000000f00 */
[----:B------:R-:W-:-:S05]  /*181430*/  IMAD.MOV.U32 R7, RZ, RZ, R22 ;  /* 0x000000ffff077224 */ /* 0x000fca00078e0016 */
[----:B------:R2:W-:Y:S04]  /*181440*/  LDGSTS.E [R4+0x29c00], desc[UR38][R6.64], P1 ;  /* 0x29c0000006047fae */ /* 0x0005e800089a1026 */
[----:B------:R-:W-:Y:S01]  /*181450*/  STL [R1+0x6b94], R28 ;  /* 0x006b941c01007387 */ /* 0x000fe20000100800 */
[----:B--2---:R-:W-:Y:S01]  /*181460*/  IMAD.MOV.U32 R6, RZ, RZ, R19 ;  /* 0x000000ffff067224 */ /* 0x004fe200078e0013 */
[----:B------:R-:W-:Y:S02]  /*181470*/  MOV R7, R20 ;  /* 0x0000001400077202 */ /* 0x000fe40000000f00 */
[----:B------:R-:W-:Y:S01]  /*181480*/  STL [R1+0x6ba8], R23 ;  /* 0x006ba81701007387 */ /* 0x000fe20000100800 */
[----:B------:R-:W-:-:S03]  /*181490*/  IADD3 R10, P2, PT, R10, R252, RZ ;  /* 0x000000fc0a0a7210 */ /* 0x000fc60007f5e0ff */
[----:B------:R2:W-:Y:S04]  /*1814a0*/  LDGSTS.E [R4+0x29c80], desc[UR38][R6.64], P1 ;  /* 0x29c8000006047fae */ /* 0x0005e800089a1026 */
[----:B------:R-:W-:Y:S01]  /*1814b0*/  STL [R1+0x6b9c], R26 ;  /* 0x006b9c1a01007387 */ /* 0x000fe20000100800 */
[----:B----4-:R-:W-:-:S03]  /*1814c0*/  IADD3 R9, P3, PT, R9, R252, RZ ;  /* 0x000000fc09097210 */ /* 0x010fc60007f7e0ff */
[----:B------:R-:W-:Y:S01]  /*1814d0*/  STL [R1+0x6bb0], R21 ;  /* 0x006bb01501007387 */ /* 0x000fe20000100800 */
[----:B--2---:R-:W-:Y:S02]  /*1814e0*/  IMAD.MOV.U32 R6, RZ, RZ, R17 ;  /* 0x000000ffff067224 */ /* 0x004fe400078e0011 */
[----:B------:R-:W-:Y:S01]  /*1814f0*/  IMAD.MOV.U32 R7, RZ, RZ, R18 ;  /* 0x000000ffff077224 */ /* 0x000fe200078e0012 */
[----:B------:R-:W-:Y:S04]  /*181500*/  STL [R1+0x6bb8], R19 ;  /* 0x006bb81301007387 */ /* 0x000fe80000100800 */
[----:B------:R-:W-:Y:S01]  /*181510*/  STL [R1+0x6ba4], R24 ;  /* 0x006ba41801007387 */ /* 0x000fe20000100800 */
[----:B------:R-:W-:-:S03]  /*181520*/  IMAD.X R14, R14, 0x1, R0, P2 ;  /* 0x000000010e0e7824 */ /* 0x000fc600010e0600 */
[----:B------:R-:W-:Y:S01]  /*181530*/  STL [R1+0x6bc0], R17 ;  /* 0x006bc01101007387 */ /* 0x000fe20000100800 */
[----:B------:R-:W-:-:S03]  /*181540*/  IADD3 R11, P6, PT, R11, R252, RZ ;  /* 0x000000fc0b0b7210 */ /* 0x000fc60007fde0ff */
[----:B------:R-:W-:Y:S01]  /*181550*/  STL [R1+0x6bac], R22 ;  /* 0x006bac1601007387 */ /* 0x000fe20000100800 */
[----:B------:R-:W-:-:S03]  /*181560*/  IADD3 R5, P0, PT, R5, R252, RZ ;  /* 0x000000fc05057210 */ /* 0x000fc60007f1e0ff */
[----:B------:R2:W-:Y:S01]  /*181570*/  LDGSTS.E [R4+0x29d00], desc[UR38][R6.64], P1 ;  /* 0x29d0000006047fae */ /* 0x0005e200089a1026 */
[----:B------:R-:W-:-:S03]  /*181580*/  IMAD.X R13, R13, 0x1, R0, P3 ;  /* 0x000000010d0d7824 */ /* 0x000fc600018e0600 */
[----:B------:R-:W-:Y:S04]  /*181590*/  STL [R1+0x6bc8], R15 ;  /* 0x006bc80f01007387 */ /* 0x000fe80000100800 */
[----:B------:R-:W-:Y:S01]  /*1815a0*/  STL [R1+0x6bb4], R20 ;  /* 0x006bb41401007387 */ /* 0x000fe20000100800 */
[----:B--2---:R-:W-:Y:S01]  /*1815b0*/  MOV R6, R15 ;  /* 0x0000000f00067202 */ /* 0x004fe20000000f00 */
[----:B------:R-:W-:Y:S02]  /*1815c0*/  IMAD.MOV.U32 R7, RZ, RZ, R16 ;  /* 0x000000ffff077224 */ /* 0x000fe400078e0010 */
[----:B------:R2:W-:Y:S01]  /*1815d0*/  STL [R1+0x6bd0], R10 ;  /* 0x006bd00a01007387 */ /* 0x0005e20000100800 */
[----:B------:R-:W-:-:S03]  /*1815e0*/  IADD3.X R12, PT, PT, R12, R0, RZ, P6, !PT ;  /* 0x000000000c0c7210 */ /* 0x000fc600037fe4ff */
[----:B------:R-:W-:Y:S01]  /*1815f0*/  STL [R1+0x6bbc], R18 ;  /* 0x006bbc1201007387 */ /* 0x000fe20000100800 */
[----:B------:R-:W-:-:S03]  /*181600*/  IMAD.X R8, R8, 0x1, R0, P0 ;  /* 0x0000000108087824 */ /* 0x000fc600000e0600 */
[----:B------:R-:W-:Y:S04]  /*181610*/  STL [R1+0x6bc4], R16 ;  /* 0x006bc41001007387 */ /* 0x000fe80000100800 */
[----:B------:R3:W-:Y:S04]  /*181620*/  STL [R1+0x6bd8], R9 ;  /* 0x006bd80901007387 */ /* 0x0007e80000100800 */
[----:B------:R4:W-:Y:S04]  /*181630*/  LDGSTS.E [R4+0x29d80], desc[UR38][R6.64], P1 ;  /* 0x29d8000006047fae */ /* 0x0009e800089a1026 */
[----:B------:R-:W-:Y:S04]  /*181640*/  STL [R1+0x6bcc], R14 ;  /* 0x006bcc0e01007387 */ /* 0x000fe80000100800 */
[----:B------:R-:W-:Y:S01]  /*181650*/  STL [R1+0x6be0], R11 ;  /* 0x006be00b01007387 */ /* 0x000fe20000100800 */
[----:B----4-:R-:W-:Y:S01]  /*181660*/  IMAD.MOV.U32 R6, RZ, RZ, R10 ;  /* 0x000000ffff067224 */ /* 0x010fe200078e000a */
[----:B------:R-:W-:-:S02]  /*181670*/  MOV R7, R14 ;  /* 0x0000000e00077202 */ /* 0x000fc40000000f00 */
[----:B------:R-:W-:Y:S04]  /*181680*/  STL [R1+0x6bd4], R13 ;  /* 0x006bd40d01007387 */ /* 0x000fe80000100800 */
[----:B------:R-:W-:Y:S04]  /*181690*/  STL [R1+0x6be8], R5 ;  /* 0x006be80501007387 */ /* 0x000fe80000100800 */
[----:B------:R4:W-:Y:S04]  /*1816a0*/  STL [R1+0x6bdc], R12 ;  /* 0x006bdc0c01007387 */ /* 0x0009e80000100800 */
[----:B------:R2:W-:Y:S04]  /*1816b0*/  STL [R1+0x6be4], R8 ;  /* 0x006be40801007387 */ /* 0x0005e80000100800 */
[----:B------:R3:W-:Y:S04]  /*1816c0*/  LDGSTS.E [R4+0x29e00], desc[UR38][R6.64], P1 ;  /* 0x29e0000006047fae */ /* 0x0007e800089a1026 */
[----:B-1----:R-:W4:Y:S04]  /*1816d0*/  LDL.LU R29, [R1+0x6cf0] ;  /* 0x006cf000011d7983 */ /* 0x002f280000300800 */
[----:B--2---:R-:W2:Y:S01]  /*1816e0*/  LDL.LU R10, [R1+0x6cf8] ;  /* 0x006cf800010a7983 */ /* 0x004ea20000300800 */
[----:B---3--:R-:W-:-:S03]  /*1816f0*/  IMAD.MOV.U32 R6, RZ, RZ, R9 ;  /* 0x000000ffff067224 */ /* 0x008fc600078e0009 */
[----:B------:R-:W3:Y:S01]  /*181700*/  LDL.LU R30, [R1+0x6cec] ;  /* 0x006cec00011e7983 */ /* 0x000ee20000300800 */
[----:B------:R-:W-:-:S03]  /*181710*/  IMAD.MOV.U32 R7, RZ, RZ, R13 ;  /* 0x000000ffff077224 */ /* 0x000fc600078e000d */
[----:B------:R-:W3:Y:S04]  /*181720*/  LDL.LU R9, [R1+0x6d00] ;  /* 0x006d000001097983 */ /* 0x000ee80000300800 */
[----:B------:R-:W3:Y:S04]  /*181730*/  LDL.LU R28, [R1+0x6cf4] ;  /* 0x006cf400011c7983 */ /* 0x000ee80000300800 */
[----:B------:R1:W-:Y:S04]  /*181740*/  LDGSTS.E [R4+0x29e80], desc[UR38][R6.64], P1 ;  /* 0x29e8000006047fae */ /* 0x0003e800089a1026 */
[----:B------:R-:W3:Y:S04]  /*181750*/  LDL.LU R27, [R1+0x6cfc] ;  /* 0x006cfc00011b7983 */ /* 0x000ee80000300800 */
[----:B------:R-:W3:Y:S01]  /*181760*/  LDL.LU R25, [R1+0x6d08] ;  /* 0x006d080001197983 */ /* 0x000ee20000300800 */
[----:B-1----:R-:W-:-:S03]  /*181770*/  IMAD.MOV.U32 R7, RZ, RZ, R12 ;  /* 0x000000ffff077224 */ /* 0x002fc600078e000c */
        /* <DEDUP_REMOVED lines=12> */
[----:B------:R-:W-:Y:S01]  /*181840*/  UISETP.GT.AND UP1, UPT, UR19, 0x57, UPT ;  /* 0x000000571300788c */ /* 0x000fe2000bf24270 */
[----:B------:R-:W-:Y:S01]  /*181850*/  PLOP3.LUT P2, PT, PT, PT, UP0, 0x80, 0x8 ;  /* 0x000000000008781c */ /* 0x000fe20003f4f008 */
[----:B------:R-:W4:Y:S01]  /*181860*/  LDL.LU R15, [R1+0x6d34] ;  /* 0x006d3400010f7983 */ /* 0x000f220000300800 */
[----:B------:R-:W-:Y:S01]  /*181870*/  LOP3.LUT R43, R43, 0x20, RZ, 0xfc, !PT ;  /* 0x000000202b2b7812 */ /* 0x000fe200078efcff */
[----:B------:R-:W-:Y:S01]  /*181880*/  USEL UR10, URZ, 0x4, !UP1 ;  /* 0x00000004ff0a7887 */ /* 0x000fe2000c800000 */
[----:B------:R-:W-:Y:S01]  /*181890*/  SEL R3, R3, RZ, !P2 ;  /* 0x000000ff03037207 */ /* 0x000fe20005000000 */
[----:B------:R1:W-:Y:S01]  /*1818a0*/  LDGSTS.E [R4+0x29f00], desc[UR38][R6.64], P1 ;  /* 0x29f0000006047fae */ /* 0x0003e200089a1026 */
[----:B------:R-:W-:Y:S01]  /*1818b0*/  ISETP.GE.AND P3, PT, R43, UR19, PT ;  /* 0x000000132b007c0c */ /* 0x000fe2000bf66270 */
[----:B------:R-:W-:Y:S01]  /*1818c0*/  USEL UR10, UR10, URZ, !UP0 ;  /* 0x000000ff0a0a7287 */ /* 0x000fe2000c000000 */
[----:B------:R-:W-:Y:S01]  /*1818d0*/  ISETP.NE.U32.AND P0, PT, R3, RZ, PT ;  /* 0x000000ff0300720c */ /* 0x000fe20003f05070 */
[----:B------:R-:W4:Y:S01]  /*1818e0*/  LDL.LU R14, [R1+0x6d38] ;  /* 0x006d3800010e7983 */ /* 0x000f220000300800 */
[----:B------:R-:W-:-:S03]  /*1818f0*/  SEL R3, RZ, 0x4, P3 ;  /* 0x00000004ff037807 */ /* 0x000fc60001800000 */
[----:B------:R-:W4:Y:S01]  /*181900*/  LDL.LU R13, [R1+0x6d3c] ;  /* 0x006d3c00010d7983 */ /* 0x000f220000300800 */
[----:B-1----:R-:W-:Y:S01]  /*181910*/  IMAD.MOV.U32 R6, RZ, RZ, R5 ;  /* 0x000000ffff067224 */ /* 0x002fe200078e0005 */
[----:B------:R-:W-:Y:S02]  /*181920*/  MOV R7, R8 ;  /* 0x0000000800077202 */ /* 0x000fe40000000f00 */
[----:B------:R-:W4:Y:S01]  /*181930*/  LDL.LU R11, [R1+0x6d40] ;  /* 0x006d4000010b7983 */ /* 0x000f220000300800 */
[----:B------:R-:W-:-:S03]  /*181940*/  SEL R3, R3, RZ, !P2 ;  /* 0x000000ff03037207 */ /* 0x000fc60005000000 */
[----:B------:R1:W-:Y:S01]  /*181950*/  LDGSTS.E [R4+0x29f80], desc[UR38][R6.64], P1 ;  /* 0x29f8000006047fae */ /* 0x0003e200089a1026 */
[----:B------:R-:W-:Y:S02]  /*181960*/  SEL R5, RZ, 0x4, P4 ;  /* 0x00000004ff057807 */ /* 0x000fe40002000000 */
[----:B------:R-:W-:Y:S01]  /*181970*/  ISETP.NE.U32.AND P4, PT, RZ, UR10, PT ;  /* 0x0000000aff007c0c */ /* 0x000fe2000bf85070 */
[----:B------:R-:W4:Y:S01]  /*181980*/  LDL.LU R8, [R1+0x6d48] ;  /* 0x006d480001087983 */ /* 0x000f220000300800 */
[----:B------:R-:W-:Y:S02]  /*181990*/  SEL R5, R5, RZ, !P2 ;  /* 0x000000ff05057207 */ /* 0x000fe40005000000 */
[-C--:B------:R-:W-:Y:S02]  /*1819a0*/  IADD3 R29, P1, PT, R29, R252.reuse, RZ ;  /* 0x000000fc1d1d7210 */ /* 0x080fe40007f3e0ff */
[----:B--2---:R-:W-:-:S03]  /*1819b0*/  IADD3 R10, P3, PT, R10, R252, RZ ;  /* 0x000000fc0a0a7210 */ /* 0x004fc60007f7e0ff */
[----:B------:R-:W-:Y:S01]  /*1819c0*/  STL [R1+0x6cf0], R29 ;  /* 0x006cf01d01007387 */ /* 0x000fe20000100800 */
[--C-:B---3--:R-:W-:Y:S01]  /*1819d0*/  IMAD.X R30, R30, 0x1, R0.reuse, P1 ;  /* 0x000000011e1e7824 */ /* 0x108fe200008e0600 */
[----:B------:R-:W-:Y:S02]  /*1819e0*/  ISETP.NE.U32.AND P1, PT, R3, RZ, PT ;  /* 0x000000ff0300720c */ /* 0x000fe40003f25070 */
[----:B------:R-:W-:Y:S02]  /*1819f0*/  IADD3 R9, P6, PT, R9, R252, RZ ;  /* 0x000000fc09097210 */ /* 0x000fe40007fde0ff */
[----:B------:R-:W-:Y:S01]  /*181a00*/  SEL R3, RZ, 0x4, P5 ;  /* 0x00000004ff037807 */ /* 0x000fe20002800000 */
[----:B------:R-:W-:Y:S01]  /*181a10*/  IMAD.X R28, R28, 0x1, R0, P3 ;  /* 0x000000011c1c7824 */ /* 0x000fe200018e0600 */
[----:B------:R2:W-:Y:S02]  /*181a20*/  STL [R1+0x6cf8], R10 ;  /* 0x006cf80a01007387 */ /* 0x0005e40000100800 */
[----:B------:R-:W-:Y:S01]  /*181a30*/  SEL R3, R3, RZ, !P2 ;  /* 0x000000ff03037207 */ /* 0x000fe20005000000 */
[----:B-1----:R-:W-:Y:S01]  /*181a40*/  IMAD.MOV.U32 R6, RZ, RZ, R29 ;  /* 0x000000ffff067224 */ /* 0x002fe200078e001d */
[----:B------:R-:W-:Y:S01]  /*181a50*/  MOV R7, R30 ;  /* 0x0000001e00077202 */ /* 0x000fe20000000f00 */
[----:B------:R-:W-:Y:S01]  /*181a60*/  STL [R1+0x6cec], R30 ;  /* 0x006cec1e01007387 */ /* 0x000fe20000100800 */
[----:B------:R-:W-:-:S02]  /*181a70*/  IADD3.X R27, PT, PT, R27, R0, RZ, P6, !PT ;  /* 0x000000001b1b7210 */ /* 0x000fc400037fe4ff */
[-C--:B------:R-:W-:Y:S01]  /*181a80*/  IADD3 R25, P3, PT, R25, R252.reuse, RZ ;  /* 0x000000fc19197210 */ /* 0x080fe20007f7e0ff */
[----:B------:R-:W-:Y:S01]  /*181a90*/  STL [R1+0x6d00], R9 ;  /* 0x006d000901007387 */ /* 0x000fe20000100800 */
[----:B----4-:R-:W-:-:S03]  /*181aa0*/  IADD3 R12, P5, PT, R12, R252, RZ ;  /* 0x000000fc0c0c7210 */ /* 0x010fc60007fbe0ff */
[----:B------:R-:W-:Y:S01]  /*181ab0*/  STL [R1+0x6cf4], R28 ;  /* 0x006cf41c01007387 */ /* 0x000fe20000100800 */
[----:B------:R-:W-:-:S03]  /*181ac0*/  IMAD.X R26, R26, 0x1, R0, P3 ;  /* 0x000000011a1a7824 */ /* 0x000fc600018e0600 */
[----:B------:R-:W-:Y:S01]  /*181ad0*/  STL [R1+0x6cfc], R27 ;  /* 0x006cfc1b01007387 */ /* 0x000fe20000100800 */
[----:B------:R-:W-:-:S03]  /*181ae0*/  IMAD.X R24, R24, 0x1, R0, P5 ;  /* 0x0000000118187824 */ /* 0x000fc600028e0600 */
[----:B------:R-:W-:Y:S04]  /*181af0*/  STL [R1+0x6d08], R25 ;  /* 0x006d081901007387 */ /* 0x000fe80000100800 */
[----:B------:R-:W-:Y:S01]  /*181b00*/  STL [R1+0x6d10], R12 ;  /* 0x006d100c01007387 */ /* 0x000fe20000100800 */
[----:B------:R-:W-:-:S03]  /*181b10*/  IADD3 R22, P3, PT, R22, R252, RZ ;  /* 0x000000fc16167210 */ /* 0x000fc60007f7e0ff */
[----:B------:R-:W-:Y:S01]  /*181b20*/  STL [R1+0x6d04], R26 ;  /* 0x006d041a01007387 */ /* 0x000fe20000100800 */
[----:B------:R-:W-:-:S03]  /*181b30*/  IADD3.X R23, PT, PT, R23, R0, RZ, P3, !PT ;  /* 0x0000000017177210 */ /* 0x000fc60001ffe4ff */
[----:B------:R1:W-:Y:S01]  /*181b40*/  LDGSTS.E [R4+0x2b800], desc[UR38][R6.64], P4 ;  /* 0x2b80000006047fae */ /* 0x0003e2000a1a1026 */
[----:B------:R-:W-:-:S03]  /*181b50*/  IADD3 R20, P2, PT, R20, R252, RZ ;  /* 0x000000fc14147210 */ /* 0x000fc60007f5e0ff */
[----:B------:R-:W-:Y:S02]  /*181b60*/  STL [R1+0x6d18], R22 ;  /* 0x006d181601007387 */ /* 0x000fe40000100800 */
[----:B------:R-:W-:Y:S02]  /*181b70*/  IMAD.X R21, R21, 0x1, R0, P2 ;  /* 0x0000000115157824 */ /* 0x000fe400010e0600 */
[----:B------:R-:W-:Y:S01]  /*181b80*/  STL [R1+0x6d20], R20 ;  /* 0x006d201401007387 */ /* 0x000fe20000100800 */
[----:B------:R-:W-:Y:S01]  /*181b90*/  IADD3 R18, P2, PT, R18, R252, RZ ;  /* 0x000000fc12127210 */ /* 0x000fe20007f5e0ff */
[----:B-1----:R-:W-:Y:S02]  /*181ba0*/  IMAD.MOV.U32 R6, RZ, RZ, R10 ;  /* 0x000000ffff067224 */ /* 0x002fe400078e000a */
[----:B------:R-:W-:Y:S01]  /*181bb0*/  IMAD.MOV.U32 R7, RZ, RZ, R28 ;  /* 0x000000ffff077224 */ /* 0x000fe200078e001c */
[----:B------:R-:W-:Y:S04]  /*181bc0*/  STL [R1+0x6d0c], R24 ;  /* 0x006d0c1801007387 */ /* 0x000fe80000100800 */
[----:B------:R1:W-:Y:S04]  /*181bd0*/  STL [R1+0xa398], R2 ;  /* 0x00a3980201007387 */ /* 0x0003e80000100800 */
[----:B------:R-:W-:Y:S01]  /*181be0*/  STL [R1+0x6d14], R23 ;  /* 0x006d141701007387 */ /* 0x000fe20000100800 */
[----:B------:R-:W-:-:S03]  /*181bf0*/  IADD3.X R19, PT, PT, R19, R0, RZ, P2, !PT ;  /* 0x0000000013137210 */ /* 0x000fc600017fe4ff */
[----:B------:R-:W-:Y:S04]  /*181c00*/  STL [R1+0x6d1c], R21 ;  /* 0x006d1c1501007387 */ /* 0x000fe80000100800 */
[----:B------:R3:W-:Y:S04]  /*181c10*/  LDGSTS.E [R4+0x2b880], desc[UR38][R6.64], P4 ;  /* 0x2b88000006047fae */ /* 0x0007e8000a1a1026 */
[----:B------:R-:W-:Y:S04]  /*181c20*/  STL [R1+0x6d28], R18 ;  /* 0x006d281201007387 */ /* 0x000fe80000100800 */
[----:B--2---:R-:W2:Y:S01]  /*181c30*/  LDL.LU R10, [R1+0x6d44] ;  /* 0x006d4400010a7983 */ /* 0x004ea20000300800 */
[----:B---3--:R-:W-:-:S03]  /*181c40*/  IMAD.MOV.U32 R6, RZ, RZ, R9 ;  /* 0x000000ffff067224 */ /* 0x008fc600078e0009 */
[----:B-1----:R-:W3:Y:S01]  /*181c50*/  LDL.LU R2, [R1+0x6d50] ;  /* 0x006d500001027983 */ /* 0x002ee20000300800 */
[----:B------:R-:W-:Y:S01]  /*181c60*/  IMAD.MOV.U32 R7, RZ, RZ, R27 ;  /* 0x000000ffff077224 */ /* 0x000fe200078e001b */
[----:B------:R-:W-:Y:S02]  /*181c70*/  ISETP.NE.U32.AND P3, PT, R3, RZ, PT ;  /* 0x000000ff0300720c */ /* 0x000fe40003f65070 */
[----:B------:R-:W-:Y:S01]  /*181c80*/  IADD3 R16, P2, PT, R16, R252, RZ ;  /* 0x000000fc10107210 */ /* 0x000fe20007f5e0ff */
[----:B------:R-:W4:Y:S04]  /*181c90*/  LDL.LU R3, [R1+0x6d4c] ;  /* 0x006d4c0001037983 */ /* 0x000f280000300800 */
[----:B------:R1:W-:Y:S01]  /*181ca0*/  LDGSTS.E [R4+0x2b900], desc[UR38][R6.64], P4 ;  /* 0x2b90000006047fae */ /* 0x0003e2000a1a1026 */
[----:B------:R-:W-:-:S03]  /*181cb0*/  IMAD.X R17, R17, 0x1, R0, P2 ;  /* 0x0000000111117824 */ /* 0x000fc600010e0600 */
[----:B------:R-:W-:Y:S04]  /*181cc0*/  STL [R1+0x6d24], R19 ;  /* 0x006d241301007387 */ /* 0x000fe80000100800 */
[----:B------:R-:W4:Y:S01]  /*181cd0*/  LDL.LU R9, [R1+0x6d58] ;  /* 0x006d580001097983 */ /* 0x000f220000300800 */
[----:B-1----:R-:W-:Y:S01]  /*181ce0*/  MOV R6, R25 ;  /* 0x0000001900067202 */ /* 0x002fe20000000f00 */
[----:B------:R-:W-:Y:S02]  /*181cf0*/  IMAD.MOV.U32 R7, RZ, RZ, R26 ;  /* 0x000000ffff077224 */ /* 0x000fe400078e001a */
[----:B------:R-:W-:Y:S04]  /*181d00*/  STL [R1+0x6d30], R16 ;  /* 0x006d301001007387 */ /* 0x000fe80000100800 */
[----:B------:R1:W-:Y:S01]  /*181d10*/  LDGSTS.E [R4+0x2b980], desc[UR38][R6.64], P4 ;  /* 0x2b98000006047fae */ /* 0x0003e2000a1a1026 */
[----:B------:R-:W-:-:S02]  /*181d20*/  ISETP.NE.U32.AND P5, PT, R5, RZ, PT ;  /* 0x000000ff0500720c */ /* 0x000fc40003fa5070 */
[----:B-1----:R-:W-:Y:S02]  /*181d30*/  MOV R6, R12 ;  /* 0x0000000c00067202 */ /* 0x002fe40000000f00 */
[----:B------:R-:W4:Y:S04]  /*181d40*/  LDL.LU R12, [R1+0x6d54] ;  /* 0x006d5400010c7983 */ /* 0x000f280000300800 */
[----:B------:R-:W-:Y:S04]  /*181d50*/  STL [R1+0x6d2c], R17 ;  /* 0x006d2c1101007387 */ /* 0x000fe80000100800 */
[----:B------:R-:W4:Y:S01]  /*181d60*/  LDL.LU R5, [R1+0x6d60] ;  /* 0x006d600001057983 */ /* 0x000f220000300800 */
[----:B------:R-:W-:-:S05]  /*181d70*/  IMAD.MOV.U32 R7, RZ, RZ, R24 ;  /* 0x000000ffff077224 */ /* 0x000fca00078e0018 */
[----:B------:R1:W-:Y:S01]  /*181d80*/  LDGSTS.E [R4+0x2ba00], desc[UR38][R6.64], P4 ;  /* 0x2ba0000006047fae */ /* 0x0003e2000a1a1026 */
[----:B------:R-:W-:Y:S01]  /*181d90*/  IADD3 R14, P2, PT, R14, R252, RZ ;  /* 0x000000fc0e0e7210 */ /* 0x000fe20007f5e0ff */
[----:B-1----:R-:W-:Y:S01]  /*181da0*/  IMAD.MOV.U32 R6, RZ, RZ, R22 ;  /* 0x000000ffff067224 */ /* 0x002fe200078e0016 */
[----:B------:R-:W-:-:S05]  /*181db0*/  MOV R7, R23 ;  /* 0x0000001700077202 */ /* 0x000fca0000000f00 */
[----:B------:R1:W-:Y:S01]  /*181dc0*/  LDGSTS.E [R4+0x2ba80], desc[UR38][R6.64], P4 ;  /* 0x2ba8000006047fae */ /* 0x0003e2000a1a1026 */
[----:B------:R-:W-:Y:S01]  /*181dd0*/  IMAD.X R15, R15, 0x1, R0, P2 ;  /* 0x000000010f0f7824 */ /* 0x000fe200010e0600 */
[----:B------:R-:W-:Y:S01]  /*181de0*/  IADD3 R11, P2, PT, R11, R252, RZ ;  /* 0x000000fc0b0b7210 */ /* 0x000fe20007f5e0ff */
[----:B-1----:R-:W-:Y:S01]  /*181df0*/  IMAD.MOV.U32 R6, RZ, RZ, R20 ;  /* 0x000000ffff067224 */ /* 0x002fe200078e0014 */
[----:B------:R-:W-:-:S05]  /*181e00*/  MOV R7, R21 ;  /* 0x0000001500077202 */ /* 0x000fca0000000f00 */
[----:B------:R1:W-:Y:S01]  /*181e10*/  LDGSTS.E [R4+0x2bb00], desc[UR38][R6.64], P4 ;  /* 0x2bb0000006047fae */ /* 0x0003e2000a1a1026 */
[----:B------:R-:W-:Y:S02]  /*181e20*/  IADD3.X R13, PT, PT, R13, R0, RZ, P2, !PT ;  /* 0x000000000d0d7210 */ /* 0x000fe400017fe4ff */
[----:B------:R-:W-:Y:S01]  /*181e30*/  IADD3 R8, P2, PT, R8, R252, RZ ;  /* 0x000000fc08087210 */ /* 0x000fe20007f5e0ff */
[----:B-1----:R-:W-:Y:S02]  /*181e40*/  IMAD.MOV.U32 R6, RZ, RZ, R18 ;  /* 0x000000ffff067224 */ /* 0x002fe400078e0012 */
[----:B------:R-:W-:-:S05]  /*181e50*/  IMAD.MOV.U32 R7, RZ, RZ, R19 ;  /* 0x000000ffff077224 */ /* 0x000fca00078e0013 */
[----:B------:R1:W-:Y:S02]  /*181e60*/  LDGSTS.E [R4+0x2bb80], desc[UR38][R6.64], P4 ;  /* 0x2bb8000006047fae */ /* 0x0003e4000a1a1026 */
[----:B-1----:R-:W-:Y:S02]  /*181e70*/  IMAD.MOV.U32 R6, RZ, RZ, R16 ;  /* 0x000000ffff067224 */ /* 0x002fe400078e0010 */
[----:B------:R-:W-:-:S05]  /*181e80*/  IMAD.MOV.U32 R7, RZ, RZ, R17 ;  /* 0x000000ffff077224 */ /* 0x000fca00078e0011 */
[----:B------:R1:W-:Y:S04]  /*181e90*/  LDGSTS.E [R4+0x2bc00], desc[UR38][R6.64], P4 ;  /* 0x2bc0000006047fae */ /* 0x0003e8000a1a1026 */
[----:B------:R-:W-:Y:S01]  /*181ea0*/  STL [R1+0x6d38], R14 ;  /* 0x006d380e01007387 */ /* 0x000fe20000100800 */
[----:B-1----:R-:W-:Y:S01]  /*181eb0*/  MOV R6, R14 ;  /* 0x0000000e00067202 */ /* 0x002fe20000000f00 */
[----:B------:R-:W-:Y:S02]  /*181ec0*/  IMAD.MOV.U32 R7, RZ, RZ, R15 ;  /* 0x000000ffff077224 */ /* 0x000fe400078e000f */
[----:B------:R-:W-:Y:S04]  /*181ed0*/  STL [R1+0x6d34], R15 ;  /* 0x006d340f01007387 */ /* 0x000fe80000100800 */
[----:B------:R1:W-:Y:S04]  /*181ee0*/  LDGSTS.E [R4+0x2bc80], desc[UR38][R6.64], P4 ;  /* 0x2bc8000006047fae */ /* 0x0003e8000a1a1026 */
[----:B------:R-:W-:Y:S01]  /*181ef0*/  STL [R1+0x6d40], R11 ;  /* 0x006d400b01007387 */ /* 0x000fe20000100800 */
[----:B-1----:R-:W-:Y:S01]  /*181f00*/  MOV R6, R11 ;  /* 0x0000000b00067202 */ /* 0x002fe20000000f00 */
[----:B------:R-:W-:-:S02]  /*181f10*/  IMAD.MOV.U32 R7, RZ, RZ, R13 ;  /* 0x000000ffff077224 */ /* 0x000fc400078e000d */
[----:B------:R-:W-:Y:S04]  /*181f20*/  STL [R1+0x6d3c], R13 ;  /* 0x006d3c0d01007387 */ /* 0x000fe80000100800 */
[----:B------:R1:W-:Y:S04]  /*181f30*/  LDGSTS.E [R4+0x2bd00], desc[UR38][R6.64], P4 ;  /* 0x2bd0000006047fae */ /* 0x0003e8000a1a1026 */
[----:B------:R2:W-:Y:S01]  /*181f40*/  STL [R1+0x6d48], R8 ;  /* 0x006d480801007387 */ /* 0x0005e20000100800 */
[----:B-1----:R-:W-:Y:S01]  /*181f50*/  MOV R6, R8 ;  /* 0x0000000800067202 */ /* 0x002fe20000000f00 */
[----:B--2---:R-:W-:Y:S01]  /*181f60*/  IMAD.X R10, R10, 0x1, R0, P2 ;  /* 0x000000010a0a7824 */ /* 0x004fe200010e0600 */
[----:B---3--:R-:W-:-:S05]  /*181f70*/  IADD3 R2, P2, PT, R2, R252, RZ ;  /* 0x000000fc02027210 */ /* 0x008fca0007f5e0ff */
[----:B----4-:R-:W-:Y:S01]  /*181f80*/  IMAD.X R3, R3, 0x1, R0, P2 ;  /* 0x0000000103037824 */ /* 0x010fe200010e0600 */
[----:B------:R-:W-:Y:S01]  /*181f90*/  STL [R1+0x6d44], R10 ;  /* 0x006d440a01007387 */ /* 0x000fe20000100800 */
[----:B------:R-:W-:-:S03]  /*181fa0*/  IMAD.MOV.U32 R7, RZ, RZ, R10 ;  /* 0x000000ffff077224 */ /* 0x000fc600078e000a */
[----:B------:R-:W-:Y:S01]  /*181fb0*/  STL [R1+0x6d50], R2 ;  /* 0x006d500201007387 */ /* 0x000fe20000100800 */
[----:B------:R-:W-:-:S03]  /*181fc0*/  IADD3 R9, P2, PT, R9, R252, RZ ;  /* 0x000000fc09097210 */ /* 0x000fc60007f5e0ff */
[----:B------:R1:W-:Y:S04]  /*181fd0*/  STL [R1+0x6d4c], R3 ;  /* 0x006d4c0301007387 */ /* 0x0003e80000100800 */
[----:B------:R2:W-:Y:S04]  /*181fe0*/  STL [R1+0x6d58], R9 ;  /* 0x006d580901007387 */ /* 0x0005e80000100800 */
[----:B------:R3:W-:Y:S01]  /*181ff0*/  LDGSTS.E [R4+0x2bd80], desc[UR38][R6.64], P4 ;  /* 0x2bd8000006047fae */ /* 0x0007e2000a1a1026 */
[----:B------:R-:W-:Y:S02]  /*182000*/  IMAD.X R12, R12, 0x1, R0, P2 ;  /* 0x000000010c0c7824 */ /* 0x000fe400010e0600 */
[----:B---3--:R-:W-:-:S03]  /*182010*/  IMAD.MOV.U32 R7, RZ, RZ, R3 ;  /* 0x000000ffff077224 */ /* 0x008fc600078e0003 */
[----:B------:R-:W-:Y:S01]  /*182020*/  STL [R1+0x6d54], R12 ;  /* 0x006d540c01007387 */ /* 0x000fe20000100800 */
[----:B------:R-:W-:-:S03]  /*182030*/  IADD3 R5, P2, PT, R5, R252, RZ ;  /* 0x000000fc05057210 */ /* 0x000fc60007f5e0ff */
[----:B------:R-:W3:Y:S01]  /*182040*/  LDL.LU R8, [R1+0x6d5c] ;  /* 0x006d5c0001087983 */ /* 0x000ee20000300800 */
[----:B------:R-:W-:-:S03]  /*182050*/  MOV R6, R2 ;  /* 0x0000000200067202 */ /* 0x000fc60000000f00 */
[----:B-1----:R-:W4:Y:S04]  /*182060*/  LDL.LU R3, [R1+0x6d64] ;  /* 0x006d640001037983 */ /* 0x002f280000300800 */
[----:B------:R-:W-:Y:S04]  /*182070*/  STL [R1+0x6d60], R5 ;  /* 0x006d600501007387 */ /* 0x000fe80000100800 */
        /* <DEDUP_REMOVED lines=41> */
[----:B------:R1:W-:Y:S02]  /*182310*/  LDGSTS.E [R4+0x2be00], desc[UR38][R6.64], P4 ;  /* 0x2be0000006047fae */ /* 0x0003e4000a1a1026 */
[----:B-1----:R-:W-:Y:S01]  /*182320*/  MOV R6, R9 ;  /* 0x0000000900067202 */ /* 0x002fe20000000f00 */
[----:B------:R-:W-:-:S05]  /*182330*/  IMAD.MOV.U32 R7, RZ, RZ, R12 ;  /* 0x000000ffff077224 */ /* 0x000fca00078e000c */
[----:B------:R1:W-:Y:S02]  /*182340*/  LDGSTS.E [R4+0x2be80], desc[UR38][R6.64], P4 ;  /* 0x2be8000006047fae */ /* 0x0003e4000a1a1026 */
[----:B-1----:R-:W-:Y:S01]  /*182350*/  MOV R6, R5 ;  /* 0x0000000500067202 */ /* 0x002fe20000000f00 */
[----:B---3--:R-:W-:-:S04]  /*182360*/  IMAD.X R8, R8, 0x1, R0, P2 ;  /* 0x0000000108087824 */ /* 0x008fc800010e0600 */
[----:B------:R-:W-:-:S05]  /*182370*/  IMAD.MOV.U32 R7, RZ, RZ, R8 ;  /* 0x000000ffff077224 */ /* 0x000fca00078e0008 */
[----:B------:R1:W-:Y:S01]  /*182380*/  LDGSTS.E [R4+0x2bf00], desc[UR38][R6.64], P4 ;  /* 0x2bf0000006047fae */ /* 0x0003e2000a1a1026 */
[----:B--2---:R-:W-:-:S05]  /*182390*/  IADD3 R2, P2, PT, R2, R252, RZ ;  /* 0x000000fc02027210 */ /* 0x004fca0007f5e0ff */
[----:B----4-:R-:W-:Y:S02]  /*1823a0*/  IMAD.X R3, R3, 0x1, R0, P2 ;  /* 0x0000000103037824 */ /* 0x010fe400010e0600 */
[----:B-1----:R-:W-:-:S03]  /*1823b0*/  IMAD.MOV.U32 R6, RZ, RZ, R2 ;  /* 0x000000ffff067224 */ /* 0x002fc600078e0002 */
[----:B------:R-:W-:Y:S01]  /*1823c0*/  MOV R7, R3 ;  /* 0x0000000300077202 */ /* 0x000fe20000000f00 */
[----:B------:R-:W-:Y:S04]  /*1823d0*/  STL [R1+0x6d5c], R8 ;  /* 0x006d5c0801007387 */ /* 0x000fe80000100800 */
[----:B------:R1:W-:Y:S04]  /*1823e0*/  LDGSTS.E [R4+0x2bf80], desc[UR38][R6.64], P4 ;  /* 0x2bf8000006047fae */ /* 0x0003e8000a1a1026 */
[----:B------:R2:W-:Y:S01]  /*1823f0*/  STL [R1+0x6d68], R2 ;  /* 0x006d680201007387 */ /* 0x0005e20000100800 */
[----:B------:R-:W-:-:S03]  /*182400*/  MOV R9, R246 ;  /* 0x000000f600097202 */ /* 0x000fc60000000f00 */
[----:B------:R3:W-:Y:S01]  /*182410*/  STL [R1+0x6d64], R3 ;  /* 0x006d640301007387 */ /* 0x0007e20000100800 */
[----:B-1----:R-:W-:Y:S02]  /*182420*/  IMAD.MOV.U32 R6, RZ, RZ, R243 ;  /* 0x000000ffff067224 */ /* 0x002fe400078e00f3 */
[----:B------:R-:W-:Y:S01]  /*182430*/  IMAD.MOV.U32 R7, RZ, RZ, R242 ;  /* 0x000000ffff077224 */ /* 0x000fe200078e00f2 */
[----:B--2---:R-:W-:Y:S01]  /*182440*/  MOV R2, R245 ;  /* 0x000000f500027202 */ /* 0x004fe20000000f00 */
[----:B------:R-:W-:Y:S02]  /*182450*/  IMAD.MOV.U32 R8, RZ, RZ, R247 ;  /* 0x000000ffff087224 */ /* 0x000fe400078e00f7 */
[----:B---3--:R-:W-:Y:S01]  /*182460*/  IMAD.MOV.U32 R3, RZ, RZ, R244 ;  /* 0x000000ffff037224 */ /* 0x008fe200078e00f4 */
[----:B------:R1:W-:Y:S04]  /*182470*/  STL.64 [R1+0x3df8], R6 ;  /* 0x003df80601007387 */ /* 0x0003e80000100a00 */
[----:B------:R2:W-:Y:S04]  /*182480*/  STL.64 [R1+0x3df0], R2 ;  /* 0x003df00201007387 */ /* 0x0005e80000100a00 */
[----:B------:R3:W-:Y:S01]  /*182490*/  STL.64 [R1+0x3d98], R8 ;  /* 0x003d980801007387 */ /* 0x0007e20000100a00 */
[----:B-1----:R-:W-:-:S02]  /*1824a0*/  IMAD.MOV.U32 R6, RZ, RZ, R249 ;  /* 0x000000ffff067224 */ /* 0x002fc400078e00f9 */
[----:B------:R-:W-:Y:S01]  /*1824b0*/  IMAD.MOV.U32 R7, RZ, RZ, R248 ;  /* 0x000000ffff077224 */ /* 0x000fe200078e00f8 */
[----:B--2---:R-:W-:Y:S01]  /*1824c0*/  MOV R2, R251 ;  /* 0x000000fb00027202 */ /* 0x004fe20000000f00 */
[----:B------:R-:W-:-:S03]  /*1824d0*/  IMAD.MOV.U32 R3, RZ, RZ, R250 ;  /* 0x000000ffff037224 */ /* 0x000fc600078e00fa */
[----:B------:R1:W-:Y:S01]  /*1824e0*/  STL.64 [R1+0x3de8], R6 ;  /* 0x003de80601007387 */ /* 0x0003e20000100a00 */
[----:B---3--:R-:W-:Y:S01]  /*1824f0*/  IMAD.MOV.U32 R8, RZ, RZ, R53 ;  /* 0x000000ffff087224 */ /* 0x008fe200078e0035 */
[----:B------:R-:W-:Y:S02]  /*182500*/  MOV R9, R52 ;  /* 0x0000003400097202 */ /* 0x000fe40000000f00 */
[----:B------:R2:W-:Y:S04]  /*182510*/  STL.64 [R1+0x3d78], R2 ;  /* 0x003d780201007387 */ /* 0x0005e80000100a00 */
[----:B------:R3:W-:Y:S01]  /*182520*/  STL.64 [R1+0x3de0], R8 ;  /* 0x003de00801007387 */ /* 0x0007e20000100a00 */
[----:B-1----:R-:W-:Y:S02]  /*182530*/  IMAD.MOV.U32 R6, RZ, RZ, R55 ;  /* 0x000000ffff067224 */ /* 0x002fe400078e0037 */
        /* <DEDUP_REMOVED lines=13> */
[----:B---3--:R-:W-:Y:S01]  /*182610*/  MOV R9, R66 ;  /* 0x0000004200097202 */ /* 0x008fe20000000f00 */
[----:B------:R-:W-:Y:S02]  /*182620*/  IMAD.MOV.U32 R8, RZ, RZ, R67 ;  /* 0x000000ffff087224 */ /* 0x000fe400078e0043 */
[----:B------:R2:W-:Y:S01]  /*182630*/  STL.64 [R1+0x3dc0], R2 ;  /* 0x003dc00201007387 */ /* 0x0005e20000100a00 */
[----:B-1----:R-:W-:Y:S02]  /*182640*/  IMAD.MOV.U32 R7, RZ, RZ, R60 ;  /* 0x000000ffff077224 */ /* 0x002fe400078e003c */
[----:B------:R-:W-:Y:S01]  /*182650*/  IMAD.MOV.U32 R6, RZ, RZ, R61 ;  /* 0x000000ffff067224 */ /* 0x000fe200078e003d */
[----:B------:R1:W-:Y:S01]  /*182660*/  STL.64 [R1+0x3db8], R8 ;  /* 0x003db80801007387 */ /* 0x0003e20000100a00 */
[----:B--2---:R-:W-:Y:S01]  /*182670*/  IMAD.MOV.U32 R3, RZ, RZ, R62 ;  /* 0x000000ffff037224 */ /* 0x004fe200078e003e */
[----:B------:R-:W-:-:S02]  /*182680*/  MOV R2, R63 ;  /* 0x0000003f00027202 */ /* 0x000fc40000000f00 */
[----:B------:R2:W-:Y:S01]  /*182690*/  STL.64 [R1+0x3d48], R6 ;  /* 0x003d480601007387 */ /* 0x0005e20000100a00 */
[----:B-1----:R-:W-:Y:S01]  /*1826a0*/  MOV R9, R72 ;  /* 0x0000004800097202 */ /* 0x002fe20000000f00 */
[----:B------:R-:W-:Y:S02]  /*1826b0*/  IMAD.MOV.U32 R8, RZ, RZ, R73 ;  /* 0x000000ffff087224 */ /* 0x000fe400078e0049 */
[----:B------:R1:W-:Y:S01]  /*1826c0*/  STL.64 [R1+0x3e08], R2 ;  /* 0x003e080201007387 */ /* 0x0003e20000100a00 */
[----:B--2---:R-:W-:Y:S02]  /*1826d0*/  IMAD.MOV.U32 R7, RZ, RZ, R74 ;  /* 0x000000ffff077224 */ /* 0x004fe400078e004a */
[----:B------:R-:W-:Y:S01]  /*1826e0*/  IMAD.MOV.U32 R6, RZ, RZ, R75 ;  /* 0x000000ffff067224 */ /* 0x000fe200078e004b */
[----:B------:R2:W-:Y:S01]  /*1826f0*/  STL.64 [R1+0x3d38], R8 ;  /* 0x003d380801007387 */ /* 0x0005e20000100a00 */
[----:B-1----:R-:W-:Y:S01]  /*182700*/  IMAD.MOV.U32 R3, RZ, RZ, R48 ;  /* 0x000000ffff037224 */ /* 0x002fe200078e0030 */
[----:B------:R-:W-:-:S02]  /*182710*/  MOV R2, R49 ;  /* 0x0000003100027202 */ /* 0x000fc40000000f00 */
[----:B------:R1:W-:Y:S01]  /*182720*/  STL.64 [R1+0x3e00], R6 ;  /* 0x003e000601007387 */ /* 0x0003e20000100a00 */
[----:B--2---:R-:W-:Y:S01]  /*182730*/  MOV R9, R50 ;  /* 0x0000003200097202 */ /* 0x004fe20000000f00 */
[----:B------:R-:W-:Y:S02]  /*182740*/  IMAD.MOV.U32 R8, RZ, RZ, R51 ;  /* 0x000000ffff087224 */ /* 0x000fe400078e0033 */
[----:B------:R2:W-:Y:S01]  /*182750*/  STL.64 [R1+0x3e60], R2 ;  /* 0x003e600201007387 */ /* 0x0005e20000100a00 */
[----:B-1----:R-:W-:Y:S02]  /*182760*/  IMAD.MOV.U32 R7, RZ, RZ, R44 ;  /* 0x000000ffff077224 */ /* 0x002fe400078e002c */
[----:B------:R-:W-:Y:S01]  /*182770*/  IMAD.MOV.U32 R6, RZ, RZ, R45 ;  /* 0x000000ffff067224 */ /* 0x000fe200078e002d */
[----:B------:R-:W-:Y:S01]  /*182780*/  STL.64 [R1+0x3e58], R8 ;  /* 0x003e580801007387 */ /* 0x000fe20000100a00 */
[----:B--2---:R-:W-:-:S03]  /*182790*/  IMAD.MOV.U32 R3, RZ, RZ, R46 ;  /* 0x000000ffff037224 */ /* 0x004fc600078e002e */
[----:B------:R-:W2:Y:S01]  /*1827a0*/  LDL.LU R74, [R1+0x3cf0] ;  /* 0x003cf000014a7983 */ /* 0x000ea20000300800 */
[----:B------:R-:W-:-:S03]  /*1827b0*/  MOV R2, R47 ;  /* 0x0000002f00027202 */ /* 0x000fc60000000f00 */
[----:B------:R-:W-:Y:S04]  /*1827c0*/  STL.64 [R1+0x3e50], R6 ;  /* 0x003e500601007387 */ /* 0x000fe80000100a00 */
[----:B------:R-:W3:Y:S04]  /*1827d0*/  LDL.LU R75, [R1+0x3d2c] ;  /* 0x003d2c00014b7983 */ /* 0x000ee80000300800 */
        /* <DEDUP_REMOVED lines=39> */
[----:B---3--:R-:W-:-:S03]  /*182a50*/  IMAD.MOV.U32 R2, RZ, RZ, R75 ;  /* 0x000000ffff027224 */ /* 0x008fc600078e004b */
[----:B------:R-:W3:Y:S01]  /*182a60*/  LDL.LU R75, [R1+0x3c90] ;  /* 0x003c9000014b7983 */ /* 0x000ee20000300800 */
[----:B----4-:R-:W-:Y:S02]  /*182a70*/  IMAD.MOV.U32 R9, RZ, RZ, R244 ;  /* 0x000000ffff097224 */ /* 0x010fe400078e00f4 */
[----:B------:R-:W-:Y:S01]  /*182a80*/  IMAD.MOV.U32 R8, RZ, RZ, R245 ;  /* 0x000000ffff087224 */ /* 0x000fe200078e00f5 */
[----:B------:R1:W-:Y:S01]  /*182a90*/  STL.64 [R1+0x3e40], R2 ;  /* 0x003e400201007387 */ /* 0x0003e20000100a00 */
[----:B------:R-:W-:-:S03]  /*182aa0*/  IMAD.MOV.U32 R7, RZ, RZ, R246 ;  /* 0x000000ffff077224 */ /* 0x000fc600078e00f6 */
[----:B------:R4:W-:Y:S01]  /*182ab0*/  STL.64 [R1+0x3cf0], R8 ;  /* 0x003cf00801007387 */ /* 0x0009e20000100a00 */
[----:B------:R-:W-:Y:S02]  /*182ac0*/  MOV R6, R247 ;  /* 0x000000f700067202 */ /* 0x000fe40000000f00 */
[----:B-1----:R-:W-:Y:S02]  /*182ad0*/  MOV R3, R48 ;  /* 0x0000003000037202 */ /* 0x002fe40000000f00 */
[----:B------:R-:W3:Y:S01]  /*182ae0*/  LDL.LU R48, [R1+0x3c4c] ;  /* 0x003c4c0001307983 */ /* 0x000ee20000300800 */
[----:B------:R-:W-:-:S03]  /*182af0*/  IMAD.MOV.U32 R2, RZ, RZ, R49 ;  /* 0x000000ffff027224 */ /* 0x000fc600078e0031 */
[----:B------:R1:W-:Y:S01]  /*182b00*/  STL.64 [R1+0x3e38], R6 ;  /* 0x003e380601007387 */ /* 0x0003e20000100a00 */
[----:B----4-:R-:W-:-:S03]  /*182b10*/  IMAD.MOV.U32 R9, RZ, RZ, R248 ;  /* 0x000000ffff097224 */ /* 0x010fc600078e00f8 */
[----:B------:R-:W4:Y:S01]  /*182b20*/  LDL.LU R49, [R1+0x3c50] ;  /* 0x003c500001317983 */ /* 0x000f220000300800 */
[----:B------:R-:W-:-:S03]  /*182b30*/  IMAD.MOV.U32 R8, RZ, RZ, R249 ;  /* 0x000000ffff087224 */ /* 0x000fc600078e00f9 */
[----:B------:R1:W-:Y:S02]  /*182b40*/  STL.64 [R1+0x3e30], R2 ;  /* 0x003e300201007387 */ /* 0x0003e40000100a00 */
[----:B-1----:R-:W-:Y:S01]  /*182b50*/  IMAD.MOV.U32 R7, RZ, RZ, R250 ;  /* 0x000000ffff077224 */ /* 0x002fe200078e00fa */
[----:B------:R-:W-:Y:S01]  /*182b60*/  MOV R6, R251 ;  /* 0x000000fb00067202 */ /* 0x000fe20000000f00 */
[----:B------:R1:W-:Y:S01]  /*182b70*/  STL.64 [R1+0x3e28], R8 ;  /* 0x003e280801007387 */ /* 0x0003e20000100a00 */
[----:B------:R-:W-:Y:S01]  /*182b80*/  MOV R3, R50 ;  /* 0x0000003200037202 */ /* 0x000fe20000000f00 */
[----:B------:R-:W-:Y:S02]  /*182b90*/  IMAD.MOV.U32 R2, RZ, RZ, R51 ;  /* 0x000000ffff027224 */ /* 0x000fe400078e0033 */
[----:B------:R-:W4:Y:S04]  /*182ba0*/  LDL.LU R50, [R1+0x3c54] ;  /* 0x003c540001327983 */ /* 0x000f280000300800 */
[----:B------:R1:W-:Y:S02]  /*182bb0*/  STL.64 [R1+0x3cd8], R6 ;  /* 0x003cd80601007387 */ /* 0x0003e40000100a00 */
[----:B-1----:R-:W-:-:S02]  /*182bc0*/  IMAD.MOV.U32 R9, RZ, RZ, R52 ;  /* 0x000000ffff097224 */ /* 0x002fc400078e0034 */
[----:B------:R-:W-:Y:S01]  /*182bd0*/  IMAD.MOV.U32 R8, RZ, RZ, R53 ;  /* 0x000000ffff087224 */ /* 0x000fe200078e0035 */
[----:B------:R-:W4:Y:S04]  /*182be0*/  LDL.LU R51, [R1+0x3c58] ;  /* 0x003c580001337983 */ /* 0x000f280000300800 */
[----:B------:R1:W-:Y:S01]  /*182bf0*/  STL.64 [R1+0x3e20], R2 ;  /* 0x003e200201007387 */ /* 0x0003e20000100a00 */
[----:B------:R-:W-:Y:S01]  /*182c00*/  MOV R6, R55 ;  /* 0x0000003700067202 */ /* 0x000fe20000000f00 */
[----:B------:R-:W-:Y:S02]  /*182c10*/  IMAD.MOV.U32 R7, RZ, RZ, R54 ;  /* 0x000000ffff077224 */ /* 0x000fe400078e0036 */
[----:B------:R1:W-:Y:S02]  /*182c20*/  STL.64 [R1+0x3e18], R8 ;  /* 0x003e180801007387 */ /* 0x0003e40000100a00 */
[----:B-1----:R-:W-:Y:S01]  /*182c30*/  IMAD.MOV.U32 R2, RZ, RZ, R73 ;  /* 0x000000ffff027224 */ /* 0x002fe200078e0049 */
[----:B------:R-:W-:-:S02]  /*182c40*/  MOV R3, R72 ;  /* 0x0000004800037202 */ /* 0x000fc40000000f00 */
[----:B------:R-:W4:Y:S01]  /*182c50*/  LDL.LU R72, [R1+0x3c5c] ;  /* 0x003c5c0001487983 */ /* 0x000f220000300800 */
[----:B------:R-:W-:-:S03]  /*182c60*/  IMAD.MOV.U32 R9, RZ, RZ, R10 ;  /* 0x000000ffff097224 */ /* 0x000fc600078e000a */
[----:B------:R1:W-:Y:S01]  /*182c70*/  STL.64 [R1+0x3cc0], R6 ;  /* 0x003cc00601007387 */ /* 0x0003e20000100a00 */
[----:B------:R-:W-:-:S03]  /*182c80*/  IMAD.MOV.U32 R8, RZ, RZ, R11 ;  /* 0x000000ffff087224 */ /* 0x000fc600078e000b */
[----:B------:R-:W4:Y:S04]  /*182c90*/  LDL.LU R73, [R1+0x3c60] ;  /* 0x003c600001497983 */ /* 0x000f280000300800 */
[----:B------:R1:W-:Y:S02]  /*182ca0*/  STL.64 [R1+0x3e10], R2 ;  /* 0x003e100201007387 */ /* 0x0003e40000100a00 */
[----:B-1----:R-:W-:Y:S01]  /*182cb0*/  MOV R6, R69 ;  /* 0x0000004500067202 */ /* 0x002fe20000000f00 */
[----:B------:R-:W-:Y:S01]  /*182cc0*/  IMAD.MOV.U32 R7, RZ, RZ, R68 ;  /* 0x000000ffff077224 */ /* 0x000fe200078e0044 */
[----:B------:R1:W-:Y:S01]  /*182cd0*/  STL.64 [R1+0x3e68], R8 ;  /* 0x003e680801007387 */ /* 0x0003e20000100a00 */
[----:B------:R-:W-:Y:S01]  /*182ce0*/  MOV R3, R46 ;  /* 0x0000002e00037202 */ /* 0x000fe20000000f00 */
[----:B------:R-:W-:-:S02]  /*182cf0*/  IMAD.MOV.U32 R2, RZ, RZ, R47 ;  /* 0x000000ffff027224 */ /* 0x000fc400078e002f */
[----:B------:R-:W4:Y:S04]  /*182d00*/  LDL.LU R46, [R1+0x3c64] ;  /* 0x003c6400012e7983 */ /* 0x000f280000300800 */
[----:B------:R1:W-:Y:S02]  /*182d10*/  STL.64 [R1+0x3cb8], R6 ;  /* 0x003cb80601007387 */ /* 0x0003e40000100a00 */
[----:B-1----:R-:W-:Y:S02]  /*182d20*/  IMAD.MOV.U32 R8, RZ, RZ, R71 ;  /* 0x000000ffff087224 */ /* 0x002fe400078e0047 */
[----:B------:R-:W-:Y:S01]  /*182d30*/  IMAD.MOV.U32 R9, RZ, RZ, R70 ;  /* 0x000000ffff097224 */ /* 0x000fe200078e0046 */
[----:B------:R-:W4:Y:S04]  /*182d40*/  LDL.LU R47, [R1+0x3c68] ;  /* 0x003c6800012f7983 */ /* 0x000f280000300800 */
[----:B------:R1:W-:Y:S01]  /*182d50*/  STL.64 [R1+0x3ec8], R2 ;  /* 0x003ec80201007387 */ /* 0x0003e20000100a00 */
[----:B------:R-:W-:Y:S01]  /*182d60*/  MOV R6, R65 ;  /* 0x0000004100067202 */ /* 0x000fe20000000f00 */
[----:B------:R-:W-:-:S02]  /*182d70*/  IMAD.MOV.U32 R7, RZ, RZ, R64 ;  /* 0x000000ffff077224 */ /* 0x000fc400078e0040 */
[----:B------:R-:W-:Y:S01]  /*182d80*/  STL.64 [R1+0x3ec0], R8 ;  /* 0x003ec00801007387 */ /* 0x000fe20000100a00 */
[----:B-1----:R-:W-:Y:S01]  /*182d90*/  MOV R3, R44 ;  /* 0x0000002c00037202 */ /* 0x002fe20000000f00 */
[----:B------:R-:W-:Y:S02]  /*182da0*/  IMAD.MOV.U32 R2, RZ, RZ, R45 ;  /* 0x000000ffff027224 */ /* 0x000fe400078e002d */
[----:B------:R-:W4:Y:S04]  /*182db0*/  LDL.LU R44, [R1+0x3c3c] ;  /* 0x003c3c00012c7983 */ /* 0x000f280000300800 */
[----:B------:R-:W-:Y:S04]  /*182dc0*/  STL.64 [R1+0x3c98], R6 ;  /* 0x003c980601007387 */ /* 0x000fe80000100a00 */
[----:B------:R-:W4:Y:S04]  /*182dd0*/  LDL.LU R45, [R1+0x3c6c] ;  /* 0x003c6c00012d7983 */ /* 0x000f280000300800 */
[----:B------:R1:W-:Y:S01]  /*182de0*/  STL.64 [R1+0x3eb8], R2 ;  /* 0x003eb80201007387 */ /* 0x0003e20000100a00 */
[----:B------:R-:W-:Y:S01]  /*182df0*/  MOV R83, R62 ;  /* 0x0000003e00537202 */ /* 0x000fe20000000f00 */
[----:B------:R-:W-:-:S02]  /*182e00*/  IMAD.MOV.U32 R82, RZ, RZ, R63 ;  /* 0x000000ffff527224 */ /* 0x000fc400078e003f */
[----:B------:R-:W4:Y:S04]  /*182e10*/  LDL.LU R62, [R1+0x3c40] ;  /* 0x003c4000013e7983 */ /* 0x000f280000300800 */
[----:B------:R-:W4:Y:S01]  /*182e20*/  LDL.LU R63, [R1+0x3c70] ;  /* 0x003c7000013f7983 */ /* 0x000f220000300800 */
[----:B-1----:R-:W-:Y:S02]  /*182e30*/  IMAD.MOV.U32 R2, RZ, RZ, R67 ;  /* 0x000000ffff027224 */ /* 0x002fe400078e0043 */
[----:B------:R-:W-:Y:S01]  /*182e40*/  IMAD.MOV.U32 R3, RZ, RZ, R66 ;  /* 0x000000ffff037224 */ /* 0x000fe200078e0042 */
[----:B------:R-:W-:Y:S01]  /*182e50*/  MOV R8, R61 ;  /* 0x0000003d00087202 */ /* 0x000fe20000000f00 */
[----:B------:R-:W-:Y:S02]  /*182e60*/  IMAD.MOV.U32 R9, RZ, RZ, R60 ;  /* 0x000000ffff097224 */ /* 0x000fe400078e003c */
[----:B--2---:R-:W-:-:S02]  /*182e70*/  IMAD.MOV.U32 R251, RZ, RZ, R74 ;  /* 0x000000fffffb7224 */ /* 0x004fc400078e004a */
[----:B------:R-:W2:Y:S01]  /*182e80*/  LDL.LU R74, [R1+0x3c44] ;  /* 0x003c4400014a7983 */ /* 0x000ea20000300800 */
[----:B---3--:R-:W-:-:S03]  /*182e90*/  IMAD.MOV.U32 R250, RZ, RZ, R75 ;  /* 0x000000fffffa7224 */ /* 0x008fc600078e004b */
[----:B------:R-:W3:Y:S04]  /*182ea0*/  LDL.LU R75, [R1+0x3c74] ;  /* 0x003c7400014b7983 */ /* 0x000ee80000300800 */
[----:B------:R-:W-:Y:S04]  /*182eb0*/  STL.64 [R1+0x3eb0], R2 ;  /* 0x003eb00201007387 */ /* 0x000fe80000100a00 */
[----:B------:R1:W-:Y:S01]  /*182ec0*/  STL.64 [R1+0xa3a0], R2 ;  /* 0x00a3a00201007387 */ /* 0x0003e20000100a00 */
[----:B------:R-:W-:-:S03]  /*182ed0*/  IMAD.MOV.U32 R249, RZ, RZ, R48 ;  /* 0x000000fffff97224 */ /* 0x000fc600078e0030 */
        /* <DEDUP_REMOVED lines=27> */
[----:B------:R-:W-:Y:S01]  /*183090*/  STL.64 [R1+0x3e90], R246 ;  /* 0x003e90f601007387 */ /* 0x000fe20000100a00 */
[----:B------:R-:W-:-:S03]  /*1830a0*/  IMAD.MOV.U32 R239, RZ, RZ, R62 ;  /* 0x000000ffffef7224 */ /* 0x000fc600078e003e */
[----:B------:R1:W-:Y:S01]  /*1830b0*/  STL.64 [R1+0xa3c8], R246 ;  /* 0x00a3c8f601007387 */ /* 0x0003e20000100a00 */
[----:B------:R-:W-:-:S03]  /*1830c0*/  IMAD.MOV.U32 R238, RZ, RZ, R63 ;  /* 0x000000ffffee7224 */ /* 0x000fc600078e003f */
[----:B------:R-:W4:Y:S04]  /*1830d0*/  LDL.LU R62, [R1+0x3bf0] ;  /* 0x003bf000013e7983 */ /* 0x000f280000300800 */
[----:B------:R-:W4:Y:S04]  /*1830e0*/  LDL.LU R63, [R1+0x3c0c] ;  /* 0x003c0c00013f7983 */ /* 0x000f280000300800 */
[----:B------:R-:W-:Y:S04]  /*1830f0*/  STL.64 [R1+0x3e88], R244 ;  /* 0x003e88f401007387 */ /* 0x000fe80000100a00 */
[----:B------:R-:W-:Y:S01]  /*183100*/  STL.64 [R1+0xa3d0], R244 ;  /* 0x00a3d0f401007387 */ /* 0x000fe20000100a00 */
[----:B--2---:R-:W-:-:S03]  /*183110*/  IMAD.MOV.U32 R237, RZ, RZ, R74 ;  /* 0x000000ffffed7224 */ /* 0x004fc600078e004a */
[----:B------:R-:W2:Y:S01]  /*183120*/  LDL.LU R74, [R1+0x3bf4] ;  /* 0x003bf400014a7983 */ /* 0x000ea20000300800 */
[----:B---3--:R-:W-:-:S03]  /*183130*/  MOV R236, R75 ;  /* 0x0000004b00ec7202 */ /* 0x008fc60000000f00 */
[----:B------:R-:W3:Y:S04]  /*183140*/  LDL.LU R75, [R1+0x3c10] ;  /* 0x003c1000014b7983 */ /* 0x000ee80000300800 */
[----:B------:R-:W-:Y:S04]  /*183150*/  STL.64 [R1+0x3e80], R242 ;  /* 0x003e80f201007387 */ /* 0x000fe80000100a00 */
[----:B------:R-:W-:Y:S01]  /*183160*/  STL.64 [R1+0xa3d8], R242 ;  /* 0x00a3d8f201007387 */ /* 0x000fe20000100a00 */
[----:B------:R-:W-:-:S03]  /*183170*/  MOV R235, R48 ;  /* 0x0000003000eb7202 */ /* 0x000fc60000000f00 */
        /* <DEDUP_REMOVED lines=10> */
[----:B------:R-:W-:Y:S04]  /*183220*/  STL.64 [R1+0xa3e8], R238 ;  /* 0x00a3e8ee01007387 */ /* 0x000fe80000100a00 */
[----:B------:R-:W-:Y:S04]  /*183230*/  STL.64 [R1+0x3c40], R236 ;  /* 0x003c40ec01007387 */ /* 0x000fe80000100a00 */
[----:B------:R-:W-:Y:S01]  /*183240*/  STL.64 [R1+0xa3f0], R236 ;  /* 0x00a3f0ec01007387 */ /* 0x000fe20000100a00 */
[----:B------:R-:W-:-:S03]  /*183250*/  IMAD.MOV.U32 R231, RZ, RZ, R72 ;  /* 0x000000ffffe77224 */ /* 0x000fc600078e0048 */
[----:B------:R-:W4:Y:S01]  /*183260*/  LDL.LU R72, [R1+0x3bd4] ;  /* 0x003bd40001487983 */ /* 0x000f220000300800 */
[----:B------:R-:W-:-:S03]  /*183270*/  MOV R230, R73 ;  /* 0x0000004900e67202 */ /* 0x000fc60000000f00 */
[----:B------:R-:W4:Y:S01]  /*183280*/  LDL.LU R73, [R1+0x3c04] ;  /* 0x003c040001497983 */ /* 0x000f220000300800 */
        /* <DEDUP_REMOVED lines=13> */
[----:B------:R-:W-:Y:S04]  /*183360*/  STL.64 [R1+0xa408], R230 ;  /* 0x00a408e601007387 */ /* 0x000fe80000100a00 */
[----:B------:R-:W4:Y:S04]  /*183370*/  LDL.LU R60, [R1+0x3be4] ;  /* 0x003be400013c7983 */ /* 0x000f280000300800 */
[----:B------:R-:W4:Y:S01]  /*183380*/  LDL.LU R61, [R1+0x3be8] ;  /* 0x003be800013d7983 */ /* 0x000f220000300800 */
[----:B------:R-:W-:Y:S01]  /*183390*/  IMAD.MOV.U32 R225, RZ, RZ, R62 ;  /* 0x000000ffffe17224 */ /* 0x000fe200078e003e */
[----:B------:R-:W-:-:S02]  /*1833a0*/  MOV R224, R63 ;  /* 0x0000003f00e07202 */ /* 0x000fc40000000f00 */
[----:B--2---:R-:W-:Y:S02]  /*1833b0*/  MOV R223, R74 ;  /* 0x0000004a00df7202 */ /* 0x004fe40000000f00 */
[----:B------:R-:W2:Y:S01]  /*1833c0*/  LDL.LU R74, [R1+0x3bb8] ;  /* 0x003bb800014a7983 */ /* 0x000ea20000300800 */
[----:B---3--:R-:W-:-:S03]  /*1833d0*/  IMAD.MOV.U32 R222, RZ, RZ, R75 ;  /* 0x000000ffffde7224 */ /* 0x008fc600078e004b */
[----:B------:R-:W3:Y:S04]  /*1833e0*/  LDL.LU R75, [R1+0x3bec] ;  /* 0x003bec00014b7983 */ /* 0x000ee80000300800 */
[----:B------:R-:W-:Y:S04]  /*1833f0*/  STL.64 [R1+0x3ee0], R228 ;  /* 0x003ee0e401007387 */ /* 0x000fe80000100a00 */
[----:B------:R-:W-:Y:S04]  /*183400*/  STL.64 [R1+0xa410], R228 ;  /* 0x00a410e401007387 */ /* 0x000fe80000100a00 */
[----:B------:R-:W3:Y:S04]  /*183410*/  LDL.LU R62, [R1+0x3bbc] ;  /* 0x003bbc00013e7983 */ /* 0x000ee80000300800 */
[----:B------:R-:W3:Y:S04]  /*183420*/  LDL.LU R63, [R1+0x3bc0] ;  /* 0x003bc000013f7983 */ /* 0x000ee80000300800 */
[----:B------:R-:W-:Y:S01]  /*183430*/  STL.64 [R1+0x3ed8], R226 ;  /* 0x003ed8e201007387 */ /* 0x000fe20000100a00 */
[----:B------:R-:W-:-:S03]  /*183440*/  IMAD.MOV.U32 R221, RZ, RZ, R48 ;  /* 0x000000ffffdd7224 */ /* 0x000fc600078e0030 */
[----:B------:R-:W-:Y:S04]  /*183450*/  STL.64 [R1+0xa418], R226 ;  /* 0x00a418e201007387 */ /* 0x000fe80000100a00 */
[----:B------:R-:W3:Y:S01]  /*183460*/  LDL.LU R48, [R1+0x3bc4] ;  /* 0x003bc40001307983 */ /* 0x000ee20000300800 */
[----:B----4-:R-:W-:-:S03]  /*183470*/  IMAD.MOV.U32 R220, RZ, RZ, R49 ;  /* 0x000000ffffdc7224 */ /* 0x010fc600078e0031 */
[----:B------:R-:W4:Y:S01]  /*183480*/  LDL.LU R49, [R1+0x3bc8] ;  /* 0x003bc80001317983 */ /* 0x000f220000300800 */
        /* <DEDUP_REMOVED lines=14> */
[----:B------:R-:W-:Y:S04]  /*183570*/  STL.64 [R1+0x3f20], R220 ;  /* 0x003f20dc01007387 */ /* 0x000fe80000100a00 */
[----:B------:R-:W-:Y:S04]  /*183580*/  STL.64 [R1+0xa430], R220 ;  /* 0x00a430dc01007387 */ /* 0x000fe80000100a00 */
[----:B------:R-:W4:Y:S01]  /*183590*/  LDL.LU R72, [R1+0x3b94] ;  /* 0x003b940001487983 */ /* 0x000f220000300800 */
[----:B------:R-:W-:-:S03]  /*1835a0*/  IMAD.MOV.U32 R213, RZ, RZ, R44 ;  /* 0x000000ffffd57224 */ /* 0x000fc600078e002c */
[----:B------:R-:W4:Y:S04]  /*1835b0*/  LDL.LU R73, [R1+0x3bb0] ;  /* 0x003bb00001497983 */ /* 0x000f280000300800 */
        /* <DEDUP_REMOVED lines=9> */
[----:B--2---:R-:W-:Y:S02]  /*183650*/  IMAD.MOV.U32 R209, RZ, RZ, R74 ;  /* 0x000000ffffd17224 */ /* 0x004fe400078e004a */
[----:B------:R-:W2:Y:S01]  /*183660*/  LDL.LU R74, [R1+0x3b9c] ;  /* 0x003b9c00014a7983 */ /* 0x000ea20000300800 */
[----:B---3--:R-:W-:-:S03]  /*183670*/  IMAD.MOV.U32 R208, RZ, RZ, R75 ;  /* 0x000000ffffd07224 */ /* 0x008fc600078e004b */
[----:B------:R-:W3:Y:S04]  /*183680*/  LDL.LU R75, [R1+0x3ba0] ;  /* 0x003ba000014b7983 */ /* 0x000ee80000300800 */
[----:B------:R-:W-:Y:S04]  /*183690*/  STL.64 [R1+0x3f10], R214 ;  /* 0x003f10d601007387 */ /* 0x000fe80000100a00 */
[----:B------:R-:W-:Y:S04]  /*1836a0*/  STL.64 [R1+0xa448], R214 ;  /* 0x00a448d601007387 */ /* 0x000fe80000100a00 */
[----:B------:R-:W-:Y:S04]  /*1836b0*/  STL.64 [R1+0x3bd8], R212 ;  /* 0x003bd8d401007387 */ /* 0x000fe80000100a00 */
[----:B------:R-:W-:Y:S04]  /*1836c0*/  STL.64 [R1+0xa450], R212 ;  /* 0x00a450d401007387 */ /* 0x000fe80000100a00 */
[----:B------:R-:W-:Y:S04]  /*1836d0*/  STL.64 [R1+0x3f08], R210 ;  /* 0x003f08d201007387 */ /* 0x000fe80000100a00 */
[----:B------:R-:W-:Y:S01]  /*1836e0*/  STL.64 [R1+0xa458], R210 ;  /* 0x00a458d201007387 */ /* 0x000fe20000100a00 */
[----:B------:R-:W-:Y:S01]  /*1836f0*/  MOV R205, R48 ;  /* 0x0000003000cd7202 */ /* 0x000fe20000000f00 */
[----:B----4-:R-:W-:Y:S01]  /*183700*/  IMAD.MOV.U32 R204, RZ, RZ, R49 ;  /* 0x000000ffffcc7224 */ /* 0x010fe200078e0031 */
[----:B------:R-:W-:Y:S01]  /*183710*/  MOV R206, R63 ;  /* 0x0000003f00ce7202 */ /* 0x000fe20000000f00 */
[----:B------:R-:W-:-:S02]  /*183720*/  IMAD.MOV.U32 R207, RZ, RZ, R62 ;  /* 0x000000ffffcf7224 */ /* 0x000fc400078e003e */
[----:B------:R-:W-:Y:S02]  /*183730*/  IMAD.MOV.U32 R203, RZ, RZ, R50 ;  /* 0x000000ffffcb7224 */ /* 0x000fe400078e0032 */
[----:B------:R-:W4:Y:S01]  /*183740*/  LDL.LU R50, [R1+0x3b74] ;  /* 0x003b740001327983 */ /* 0x000f220000300800 */
[----:B------:R-:W-:-:S03]  /*183750*/  IMAD.MOV.U32 R202, RZ, RZ, R51 ;  /* 0x000000ffffca7224 */ /* 0x000fc600078e0033 */
[----:B------:R-:W4:Y:S04]  /*183760*/  LDL.LU R51, [R1+0x3ba4] ;  /* 0x003ba40001337983 */ /* 0x000f280000300800 */
[----:B------:R-:W4:Y:S04]  /*183770*/  LDL.LU R48, [R1+0x3b78] ;  /* 0x003b780001307983 */ /* 0x000f280000300800 */
        /* <DEDUP_REMOVED lines=11> */
[----:B------:R-:W-:-:S03]  /*183830*/  IMAD.MOV.U32 R197, RZ, RZ, R44 ;  /* 0x000000ffffc57224 */ /* 0x000fc600078e002c */
[----:B------:R-:W4:Y:S04]  /*183840*/  LDL.LU R70, [R1+0x3b84] ;  /* 0x003b840001467983 */ /* 0x000f280000300800 */
[----:B------:R-:W4:Y:S01]  /*183850*/  LDL.LU R71, [R1+0x3b88] ;  /* 0x003b880001477983 */ /* 0x000f220000300800 */
[----:B------:R-:W-:-:S03]  /*183860*/  IMAD.MOV.U32 R196, RZ, RZ, R45 ;  /* 0x000000ffffc47224 */ /* 0x000fc600078e002d */
[----:B------:R-:W4:Y:S04]  /*183870*/  LDL.LU R44, [R1+0x3b58] ;  /* 0x003b5800012c7983 */ /* 0x000f280000300800 */
[----:B------:R-:W4:Y:S01]  /*183880*/  LDL.LU R45, [R1+0x3b8c] ;  /* 0x003b8c00012d7983 */ /* 0x000f220000300800 */
[----:B------:R-:W-:-:S03]  /*183890*/  MOV R199, R72 ;  /* 0x0000004800c77202 */ /* 0x000fc60000000f00 */
[----:B------:R-:W-:Y:S01]  /*1838a0*/  STL.64 [R1+0x3ef0], R202 ;  /* 0x003ef0ca01007387 */ /* 0x000fe20000100a00 */
[----:B------:R-:W-:-:S03]  /*1838b0*/  IMAD.MOV.U32 R198, RZ, RZ, R73 ;  /* 0x000000ffffc67224 */ /* 0x000fc600078e0049 */
[----:B------:R-:W-:Y:S04]  /*1838c0*/  STL.64 [R1+0xa478], R202 ;  /* 0x00a478ca01007387 */ /* 0x000fe80000100a00 */
[----:B------:R-:W4:Y:S04]  /*1838d0*/  LDL.LU R64, [R1+0x3b5c] ;  /* 0x003b5c0001407983 */ /* 0x000f280000300800 */
[----:B------:R-:W4:Y:S04]  /*1838e0*/  LDL.LU R65, [R1+0x3b60] ;  /* 0x003b600001417983 */ /* 0x000f280000300800 */
[----:B------:R-:W4:Y:S04]  /*1838f0*/  LDL.LU R72, [R1+0x3b64] ;  /* 0x003b640001487983 */ /* 0x000f280000300800 */
[----:B------:R-:W4:Y:S04]  /*183900*/  LDL.LU R73, [R1+0x3b68] ;  /* 0x003b680001497983 */ /* 0x000f280000300800 */
[----:B------:R-:W4:Y:S04]  /*183910*/  LDL.LU R66, [R1+0x3b6c] ;  /* 0x003b6c0001427983 */ /* 0x000f280000300800 */
[----:B------:R-:W4:Y:S01]  /*183920*/  LDL.LU R67, [R1+0x3b70] ;  /* 0x003b700001437983 */ /* 0x000f220000300800 */
[----:B--2---:R-:W-:-:S03]  /*183930*/  IMAD.MOV.U32 R195, RZ, RZ, R74 ;  /* 0x000000ffffc37224 */ /* 0x004fc600078e004a */
[----:B------:R-:W2:Y:S01]  /*183940*/  LDL.LU R74, [R1+0x3b38] ;  /* 0x003b3800014a7983 */ /* 0x000ea20000300800 */
[----:B---3--:R-:W-:-:S03]  /*183950*/  MOV R194, R75 ;  /* 0x0000004b00c27202 */ /* 0x008fc60000000f00 */
[----:B------:R-:W3:Y:S04]  /*183960*/  LDL.LU R75, [R1+0x3b4c] ;  /* 0x003b4c00014b7983 */ /* 0x000ee80000300800 */
[----:B------:R-:W-:Y:S04]  /*183970*/  STL.64 [R1+0x3f88], R200 ;  /* 0x003f88c801007387 */ /* 0x000fe80000100a00 */
[----:B------:R1:W-:Y:S01]  /*183980*/  STL.64 [R1+0xa480], R200 ;  /* 0x00a480c801007387 */ /* 0x0003e20000100a00 */
[----:B----4-:R-:W-:-:S03]  /*183990*/  MOV R193, R50 ;  /* 0x0000003200c17202 */ /* 0x010fc60000000f00 */
[----:B------:R-:W4:Y:S01]  /*1839a0*/  LDL.LU R50, [R1+0x3b3c] ;  /* 0x003b3c0001327983 */ /* 0x000f220000300800 */
[----:B------:R-:W-:-:S03]  /*1839b0*/  IMAD.MOV.U32 R192, RZ, RZ, R51 ;  /* 0x000000ffffc07224 */ /* 0x000fc600078e0033 */
[----:B------:R-:W4:Y:S01]  /*1839c0*/  LDL.LU R51, [R1+0x3b50] ;  /* 0x003b500001337983 */ /* 0x000f220000300800 */
[----:B------:R-:W-:-:S03]  /*1839d0*/  IMAD.MOV.U32 R191, RZ, RZ, R48 ;  /* 0x000000ffffbf7224 */ /* 0x000fc600078e0030 */
[----:B------:R1:W-:Y:S01]  /*1839e0*/  STL.64 [R1+0x3b90], R198 ;  /* 0x003b90c601007387 */ /* 0x0003e20000100a00 */
[----:B------:R-:W-:-:S03]  /*1839f0*/  IMAD.MOV.U32 R190, RZ, RZ, R49 ;  /* 0x000000ffffbe7224 */ /* 0x000fc600078e0031 */
[----:B------:R-:W4:Y:S04]  /*183a00*/  LDL.LU R48, [R1+0x3b40] ;  /* 0x003b400001307983 */ /* 0x000f280000300800 */
[----:B------:R-:W4:Y:S04]  /*183a10*/  LDL.LU R49, [R1+0x3b54] ;  /* 0x003b540001317983 */ /* 0x000f280000300800 */
[----:B------:R1:W-:Y:S04]  /*183a20*/  STL.64 [R1+0x3f80], R196 ;  /* 0x003f80c401007387 */ /* 0x0003e80000100a00 */
        /* <DEDUP_REMOVED lines=8> */
[----:B------:R1:W-:Y:S04]  /*183ab0*/  STL.64 [R1+0x3b98], R194 ;  /* 0x003b98c201007387 */ /* 0x0003e80000100a00 */
[----:B------:R1:W-:Y:S01]  /*183ac0*/  STL.64 [R1+0x3f78], R192 ;  /* 0x003f78c001007387 */ /* 0x0003e20000100a00 */
[----:B------:R-:W-:-:S03]  /*183ad0*/  IMAD.MOV.U32 R185, RZ, RZ, R44 ;  /* 0x000000ffffb97224 */ /* 0x000fc600078e002c */
[----:B------:R-:W4:Y:S01]  /*183ae0*/  LDL.LU R44, [R1+0x3b0c] ;  /* 0x003b0c00012c7983 */ /* 0x000f220000300800 */
[----:B------:R-:W-:-:S03]  /*183af0*/  IMAD.MOV.U32 R184, RZ, RZ, R45 ;  /* 0x000000ffffb87224 */ /* 0x000fc600078e002d */
[----:B------:R-:W4:Y:S01]  /*183b00*/  LDL.LU R45, [R1+0x3b2c] ;  /* 0x003b2c00012d7983 */ /* 0x000f220000300800 */
[----:B------:R-:W-:Y:S01]  /*183b10*/  IMAD.MOV.U32 R186, RZ, RZ, R71 ;  /* 0x000000ffffba7224 */ /* 0x000fe200078e0047 */
[----:B------:R-:W-:Y:S02]  /*183b20*/  MOV R187, R70 ;  /* 0x0000004600bb7202 */ /* 0x000fe40000000f00 */
[----:B------:R1:W-:Y:S04]  /*183b30*/  STL.64 [R1+0x3f70], R190 ;  /* 0x003f70be01007387 */ /* 0x0003e80000100a00 */
[----:B------:R1:W-:Y:S01]  /*183b40*/  STL.64 [R1+0x3b78], R188 ;  /* 0x003b78bc01007387 */ /* 0x0003e20000100a00 */
[----:B------:R-:W-:Y:S01]  /*183b50*/  IMAD.MOV.U32 R183, RZ, RZ, R64 ;  /* 0x000000ffffb77224 */ /* 0x000fe200078e0040 */
[----:B------:R-:W-:-:S02]  /*183b60*/  MOV R182, R65 ;  /* 0x0000004100b67202 */ /* 0x000fc40000000f00 */
[----:B------:R-:W-:Y:S02]  /*183b70*/  MOV R181, R72 ;  /* 0x0000004800b57202 */ /* 0x000fe40000000f00 */
[----:B------:R-:W4:Y:S01]  /*183b80*/  LDL.LU R72, [R1+0x3b10] ;  /* 0x003b100001487983 */ /* 0x000f220000300800 */
[----:B------:R-:W-:-:S03]  /*183b90*/  IMAD.MOV.U32 R180, RZ, RZ, R73 ;  /* 0x000000ffffb47224 */ /* 0x000fc600078e0049 */
[----:B------:R-:W4:Y:S04]  /*183ba0*/  LDL.LU R73, [R1+0x3b30] ;  /* 0x003b300001497983 */ /* 0x000f280000300800 */
[----:B------:R1:W-:Y:S04]  /*183bb0*/  STL.64 [R1+0x3f68], R186 ;  /* 0x003f68ba01007387 */ /* 0x0003e80000100a00 */
[----:B------:R1:W-:Y:S01]  /*183bc0*/  STL.64 [R1+0x3f60], R184 ;  /* 0x003f60b801007387 */ /* 0x0003e20000100a00 */
[----:B------:R-:W-:Y:S02]  /*183bd0*/  IMAD.MOV.U32 R174, RZ, RZ, R67 ;  /* 0x000000ffffae7224 */ /* 0x000fe400078e0043 */
[----:B------:R-:W-:-:S02]  /*183be0*/  IMAD.MOV.U32 R175, RZ, RZ, R66 ;  /* 0x000000ffffaf7224 */ /* 0x000fc400078e0042 */
[----:B--2---:R-:W-:Y:S02]  /*183bf0*/  IMAD.MOV.U32 R173, RZ, RZ, R74 ;  /* 0x000000ffffad7224 */ /* 0x004fe400078e004a */
[----:B------:R-:W2:Y:S01]  /*183c00*/  LDL.LU R74, [R1+0x3aec] ;  /* 0x003aec00014a7983 */ /* 0x000ea20000300800 */
[----:B---3--:R-:W-:-:S03]  /*183c10*/  MOV R172, R75 ;  /* 0x0000004b00ac7202 */ /* 0x008fc60000000f00 */
[----:B------:R-:W3:Y:S04]  /*183c20*/  LDL.LU R75, [R1+0x3b14] ;  /* 0x003b1400014b7983 */ /* 0x000ee80000300800 */
[----:B------:R1:W-:Y:S01]  /*183c30*/  STL.64 [R1+0x3b58], R182 ;  /* 0x003b58b601007387 */ /* 0x0003e20000100a00 */
[----:B----4-:R-:W-:-:S03]  /*183c40*/  MOV R167, R50 ;  /* 0x0000003200a77202 */ /* 0x010fc60000000f00 */
[----:B------:R-:W4:Y:S01]  /*183c50*/  LDL.LU R50, [R1+0x3af0] ;  /* 0x003af00001327983 */ /* 0x000f220000300800 */
[----:B------:R-:W-:-:S03]  /*183c60*/  IMAD.MOV.U32 R166, RZ, RZ, R51 ;  /* 0x000000ffffa67224 */ /* 0x000fc600078e0033 */
[----:B------:R-:W4:Y:S04]  /*183c70*/  LDL.LU R51, [R1+0x3b18] ;  /* 0x003b180001337983 */ /* 0x000f280000300800 */
[----:B------:R1:W-:Y:S01]  /*183c80*/  STL.64 [R1+0x3f58], R180 ;  /* 0x003f58b401007387 */ /* 0x0003e20000100a00 */
[----:B------:R-:W-:-:S03]  /*183c90*/  IMAD.MOV.U32 R165, RZ, RZ, R48 ;  /* 0x000000ffffa57224 */ /* 0x000fc600078e0030 */
[----:B------:R-:W4:Y:S01]  /*183ca0*/  LDL.LU R48, [R1+0x3af4] ;  /* 0x003af40001307983 */ /* 0x000f220000300800 */
[----:B------:R-:W-:-:S03]  /*183cb0*/  IMAD.MOV.U32 R164, RZ, RZ, R49 ;  /* 0x000000ffffa47224 */ /* 0x000fc600078e0031 */
[----:B------:R-:W4:Y:S04]  /*183cc0*/  LDL.LU R49, [R1+0x3b1c] ;  /* 0x003b1c0001317983 */ /* 0x000f280000300800 */
[----:B------:R1:W-:Y:S04]  /*183cd0*/  STL.64 [R1+0x3f50], R174 ;  /* 0x003f50ae01007387 */ /* 0x0003e80000100a00 */
[----:B------:R1:W-:Y:S04]  /*183ce0*/  STL.64 [R1+0x3f98], R172 ;  /* 0x003f98ac01007387 */ /* 0x0003e80000100a00 */
[----:B------:R1:W-:Y:S04]  /*183cf0*/  STL.64 [R1+0x3b38], R166 ;  /* 0x003b38a601007387 */ /* 0x0003e80000100a00 */
[----:B------:R-:W4:Y:S04]  /*183d00*/  LDL.LU R70, [R1+0x3af8] ;  /* 0x003af80001467983 */ /* 0x000f280000300800 */
[----:B------:R-:W4:Y:S01]  /*183d10*/  LDL.LU R71, [R1+0x3b20] ;  /* 0x003b200001477983 */ /* 0x000f220000300800 */
[----:B------:R-:W-:-:S03]  /*183d20*/  IMAD.MOV.U32 R159, RZ, RZ, R46 ;  /* 0x000000ffff9f7224 */ /* 0x000fc600078e002e */
[----:B------:R-:W4:Y:S01]  /*183d30*/  LDL.LU R46, [R1+0x3ad0] ;  /* 0x003ad000012e7983 */ /* 0x000f220000300800 */
[----:B------:R-:W-:-:S03]  /*183d40*/  IMAD.MOV.U32 R158, RZ, RZ, R47 ;  /* 0x000000ffff9e7224 */ /* 0x000fc600078e002f */
[----:B------:R-:W4:Y:S04]  /*183d50*/  LDL.LU R47, [R1+0x3afc] ;  /* 0x003afc00012f7983 */ /* 0x000f280000300800 */
[----:B------:R1:W-:Y:S04]  /*183d60*/  STL.64 [R1+0x3f90], R164 ;  /* 0x003f90a401007387 */ /* 0x0003e80000100a00 */
[----:B------:R-:W4:Y:S04]  /*183d70*/  LDL.LU R64, [R1+0x3ad4] ;  /* 0x003ad40001407983 */ /* 0x000f280000300800 */
[----:B------:R-:W4:Y:S01]  /*183d80*/  LDL.LU R65, [R1+0x3b00] ;  /* 0x003b000001417983 */ /* 0x000f220000300800 */
[----:B------:R-:W-:-:S03]  /*183d90*/  IMAD.MOV.U32 R157, RZ, RZ, R44 ;  /* 0x000000ffff9d7224 */ /* 0x000fc600078e002c */
[----:B------:R-:W4:Y:S01]  /*183da0*/  LDL.LU R44, [R1+0x3ad8] ;  /* 0x003ad800012c7983 */ /* 0x000f220000300800 */
[----:B------:R-:W-:-:S03]  /*183db0*/  MOV R156, R45 ;  /* 0x0000002d009c7202 */ /* 0x000fc60000000f00 */
[----:B------:R-:W4:Y:S01]  /*183dc0*/  LDL.LU R45, [R1+0x3b04] ;  /* 0x003b0400012d7983 */ /* 0x000f220000300800 */
[----:B------:R-:W-:Y:S01]  /*183dd0*/  MOV R162, R61 ;  /* 0x0000003d00a27202 */ /* 0x000fe20000000f00 */
[----:B------:R-:W-:Y:S01]  /*183de0*/  IMAD.MOV.U32 R163, RZ, RZ, R60 ;  /* 0x000000ffffa37224 */ /* 0x000fe200078e003c */
[----:B------:R-:W-:Y:S01]  /*183df0*/  MOV R161, R62 ;  /* 0x0000003e00a17202 */ /* 0x000fe20000000f00 */
[----:B------:R-:W-:-:S03]  /*183e00*/  IMAD.MOV.U32 R160, RZ, RZ, R63 ;  /* 0x000000ffffa07224 */ /* 0x000fc600078e003f */
[----:B------:R1:W-:Y:S04]  /*183e10*/  STL.64 [R1+0x3b40], R162 ;  /* 0x003b40a201007387 */ /* 0x0003e80000100a00 */
[----:B------:R-:W4:Y:S04]  /*183e20*/  LDL.LU R66, [R1+0x3adc] ;  /* 0x003adc0001427983 */ /* 0x000f280000300800 */
[----:B------:R-:W4:Y:S01]  /*183e30*/  LDL.LU R67, [R1+0x3ae0] ;  /* 0x003ae00001437983 */ /* 0x000f220000300800 */
[----:B------:R-:W-:-:S03]  /*183e40*/  MOV R155, R72 ;  /* 0x00000048009b7202 */ /* 0x000fc60000000f00 */
[----:B------:R-:W4:Y:S01]  /*183e50*/  LDL.LU R72, [R1+0x3ab8] ;  /* 0x003ab80001487983 */ /* 0x000f220000300800 */
[----:B------:R-:W-:-:S03]  /*183e60*/  IMAD.MOV.U32 R154, RZ, RZ, R73 ;  /* 0x000000ffff9a7224 */ /* 0x000fc600078e0049 */
[----:B------:R-:W4:Y:S04]  /*183e70*/  LDL.LU R73, [R1+0x3ae4] ;  /* 0x003ae40001497983 */ /* 0x000f280000300800 */
[----:B------:R1:W-:Y:S01]  /*183e80*/  STL.64 [R1+0x4070], R160 ;  /* 0x004070a001007387 */ /* 0x0003e20000100a00 */
[----:B--2---:R-:W-:-:S03]  /*183e90*/  IMAD.MOV.U32 R153, RZ, RZ, R74 ;  /* 0x000000ffff997224 */ /* 0x004fc600078e004a */
[----:B------:R-:W2:Y:S01]  /*183ea0*/  LDL.LU R74, [R1+0x3abc] ;  /* 0x003abc00014a7983 */ /* 0x000ea20000300800 */
[----:B---3--:R-:W-:-:S03]  /*183eb0*/  IMAD.MOV.U32 R152, RZ, RZ, R75 ;  /* 0x000000ffff987224 */ /* 0x008fc600078e004b */
[----:B------:R-:W3:Y:S04]  /*183ec0*/  LDL.LU R75, [R1+0x3ae8] ;  /* 0x003ae800014b7983 */ /* 0x000ee80000300800 */
[----:B------:R1:W-:Y:S01]  /*183ed0*/  STL.64 [R1+0x4068], R158 ;  /* 0x0040689e01007387 */ /* 0x0003e20000100a00 */
[----:B----4-:R-:W-:-:S03]  /*183ee0*/  IMAD.MOV.U32 R151, RZ, RZ, R50 ;  /* 0x000000ffff977224 */ /* 0x010fc600078e0032 */
[----:B------:R-:W4:Y:S01]  /*183ef0*/  LDL.LU R50, [R1+0x3ac0] ;  /* 0x003ac00001327983 */ /* 0x000f220000300800 */
[----:B------:R-:W-:-:S03]  /*183f00*/  MOV R150, R51 ;  /* 0x0000003300967202 */ /* 0x000fc60000000f00 */
[----:B------:R-:W4:Y:S04]  /*183f10*/  LDL.LU R51, [R1+0x3ac4] ;  /* 0x003ac40001337983 */ /* 0x000f280000300800 */
[----:B------:R1:W-:Y:S04]  /*183f20*/  STL.64 [R1+0x3b08], R156 ;  /* 0x003b089c01007387 */ /* 0x0003e80000100a00 */
[----:B------:R-:W4:Y:S01]  /*183f30*/  LDL.LU R60, [R1+0x3ac8] ;  /* 0x003ac800013c7983 */ /* 0x000f220000300800 */
[----:B------:R-:W-:-:S03]  /*183f40*/  MOV R149, R48 ;  /* 0x0000003000957202 */ /* 0x000fc60000000f00 */
[----:B------:R-:W4:Y:S01]  /*183f50*/  LDL.LU R61, [R1+0x3acc] ;  /* 0x003acc00013d7983 */ /* 0x000f220000300800 */
[----:B------:R-:W-:-:S03]  /*183f60*/  IMAD.MOV.U32 R148, RZ, RZ, R49 ;  /* 0x000000ffff947224 */ /* 0x000fc600078e0031 */
[----:B------:R-:W4:Y:S04]  /*183f70*/  LDL.LU R62, [R1+0x3a8c] ;  /* 0x003a8c00013e7983 */ /* 0x000f280000300800 */
[----:B------:R-:W4:Y:S04]  /*183f80*/  LDL.LU R63, [R1+0x3a90] ;  /* 0x003a9000013f7983 */ /* 0x000f280000300800 */
[----:B------:R-:W4:Y:S04]  /*183f90*/  LDL.LU R48, [R1+0x3a94] ;  /* 0x003a940001307983 */ /* 0x000f280000300800 */
[----:B------:R-:W4:Y:S04]  /*183fa0*/  LDL.LU R49, [R1+0x3a98] ;  /* 0x003a980001317983 */ /* 0x000f280000300800 */
[----:B------:R1:W-:Y:S04]  /*183fb0*/  STL.64 [R1+0x4060], R154 ;  /* 0x0040609a01007387 */ /* 0x0003e80000100a00 */
[----:B------:R1:W-:Y:S01]  /*183fc0*/  STL.64 [R1+0x4058], R152 ;  /* 0x0040589801007387 */ /* 0x0003e20000100a00 */
        /* <DEDUP_REMOVED lines=10> */
[----:B------:R-:W-:Y:S02]  /*184070*/  IMAD.MOV.U32 R146, RZ, RZ, R71 ;  /* 0x000000ffff927224 */ /* 0x000fe400078e0047 */
[----:B------:R-:W-:Y:S01]  /*184080*/  IMAD.MOV.U32 R147, RZ, RZ, R70 ;  /* 0x000000ffff937224 */ /* 0x000fe200078e0046 */
[----:B------:R-:W-:Y:S01]  /*184090*/  MOV R143, R64 ;  /* 0x00000040008f7202 */ /* 0x000fe20000000f00 */
[----:B------:R-:W-:-:S03]  /*1840a0*/  IMAD.MOV.U32 R142, RZ, RZ, R65 ;  /* 0x000000ffff8e7224 */ /* 0x000fc600078e0041 */
[----:B------:R1:W-:Y:S04]  /*1840b0*/  STL.64 [R1+0x4048], R146 ;  /* 0x0040489201007387 */ /* 0x0003e80000100a00 */
[----:B------:R1:W-:Y:S01]  /*1840c0*/  STL.64 [R1+0x4040], R144 ;  /* 0x0040409001007387 */ /* 0x0003e20000100a00 */
[----:B------:R-:W-:-:S03]  /*1840d0*/  MOV R137, R72 ;  /* 0x0000004800897202 */ /* 0x000fc60000000f00 */
[----:B------:R-:W4:Y:S01]  /*1840e0*/  LDL.LU R72, [R1+0x3a70] ;  /* 0x003a700001487983 */ /* 0x000f220000300800 */
[----:B------:R-:W-:-:S03]  /*1840f0*/  IMAD.MOV.U32 R136, RZ, RZ, R73 ;  /* 0x000000ffff887224 */ /* 0x000fc600078e0049 */
[----:B------:R-:W4:Y:S01]  /*184100*/  LDL.LU R73, [R1+0x3aac] ;  /* 0x003aac0001497983 */ /* 0x000f220000300800 */
[----:B------:R-:W-:-:S03]  /*184110*/  MOV R138, R67 ;  /* 0x00000043008a7202 */ /* 0x000fc60000000f00 */
[----:B------:R1:W-:Y:S01]  /*184120*/  STL.64 [R1+0x3ad0], R142 ;  /* 0x003ad08e01007387 */ /* 0x0003e20000100a00 */
[----:B------:R-:W-:Y:S02]  /*184130*/  IMAD.MOV.U32 R139, RZ, RZ, R66 ;  /* 0x000000ffff8b7224 */ /* 0x000fe400078e0042 */
[----:B--2---:R-:W-:Y:S02]  /*184140*/  IMAD.MOV.U32 R135, RZ, RZ, R74 ;  /* 0x000000ffff877224 */ /* 0x004fe400078e004a */
        /* <DEDUP_REMOVED lines=15> */
[----:B------:R-:W-:-:S03]  /*184240*/  MOV R126, R49 ;  /* 0x00000031007e7202 */ /* 0x000fc60000000f00 */
[----:B------:R-:W4:Y:S04]  /*184250*/  LDL.LU R49, [R1+0x3a80] ;  /* 0x003a800001317983 */ /* 0x000f280000300800 */
[----:B------:R1:W-:Y:S01]  /*184260*/  STL.64 [R1+0x4028], R132 ;  /* 0x0040288401007387 */ /* 0x0003e20000100a00 */
        /* <DEDUP_REMOVED lines=13> */
[----:B------:R-:W-:-:S03]  /*184340*/  IMAD.MOV.U32 R122, RZ, RZ, R45 ;  /* 0x000000ffff7a7224 */ /* 0x000fc600078e002d */
[----:B------:R-:W4:Y:S01]  /*184350*/  LDL.LU R45, [R1+0x3a68] ;  /* 0x003a6800012d7983 */ /* 0x000f220000300800 */
[----:B------:R-:W-:Y:S02]  /*184360*/  IMAD.MOV.U32 R128, RZ, RZ, R63 ;  /* 0x000000ffff807224 */ /* 0x000fe400078e003f */
[----:B------:R-:W-:-:S05]  /*184370*/  IMAD.MOV.U32 R129, RZ, RZ, R62 ;  /* 0x000000ffff817224 */ /* 0x000fca00078e003e */
[----:B------:R1:W-:Y:S01]  /*184380*/  STL.64 [R1+0x44d0], R128 ;  /* 0x0044d08001007387 */ /* 0x0003e20000100a00 */
[----:B------:R-:W-:-:S03]  /*184390*/  IMAD.MOV.U32 R121, RZ, RZ, R72 ;  /* 0x000000ffff797224 */ /* 0x000fc600078e0048 */
[----:B------:R-:W4:Y:S01]  /*1843a0*/  LDL.LU R72, [R1+0x3a40] ;  /* 0x003a400001487983 */ /* 0x000f220000300800 */
[----:B------:R-:W-:-:S03]  /*1843b0*/  MOV R120, R73 ;  /* 0x0000004900787202 */ /* 0x000fc60000000f00 */
[----:B------:R-:W4:Y:S04]  /*1843c0*/  LDL.LU R73, [R1+0x3a6c] ;  /* 0x003a6c0001497983 */ /* 0x000f280000300800 */
[----:B------:R1:W-:Y:S01]  /*1843d0*/  STL.64 [R1+0x44c8], R126 ;  /* 0x0044c87e01007387 */ /* 0x0003e20000100a00 */
[----:B--2---:R-:W-:-:S03]  /*1843e0*/  MOV R119, R74 ;  /* 0x0000004a00777202 */ /* 0x004fc60000000f00 */
[----:B------:R-:W2:Y:S01]  /*1843f0*/  LDL.LU R74, [R1+0x3a1c] ;  /* 0x003a1c00014a7983 */ /* 0x000ea20000300800 */
[----:B---3--:R-:W-:-:S03]  /*184400*/  IMAD.MOV.U32 R118, RZ, RZ, R75 ;  /* 0x000000ffff767224 */ /* 0x008fc600078e004b */
[----:B------:R-:W3:Y:S04]  /*184410*/  LDL.LU R75, [R1+0x3a44] ;  /* 0x003a4400014b7983 */ /* 0x000ee80000300800 */
[----:B------:R1:W-:Y:S04]  /*184420*/  STL.64 [R1+0x44c0], R124 ;  /* 0x0044c07c01007387 */ /* 0x0003e80000100a00 */
[----:B------:R-:W3:Y:S04]  /*184430*/  LDL.LU R60, [R1+0x3a20] ;  /* 0x003a2000013c7983 */ /* 0x000ee80000300800 */
[----:B------:R-:W3:Y:S04]  /*184440*/  LDL.LU R61, [R1+0x3a48] ;  /* 0x003a4800013d7983 */ /* 0x000ee80000300800 */
[----:B------:R-:W3:Y:S04]  /*184450*/  LDL.LU R62, [R1+0x3a24] ;  /* 0x003a2400013e7983 */ /* 0x000ee80000300800 */
[----:B------:R-:W3:Y:S01]  /*184460*/  LDL.LU R63, [R1+0x3a4c] ;  /* 0x003a4c00013f7983 */ /* 0x000ee20000300800 */
[----:B----4-:R-:W-:-:S03]  /*184470*/  IMAD.MOV.U32 R117, RZ, RZ, R50 ;  /* 0x000000ffff757224 */ /* 0x010fc600078e0032 */
[----:B------:R-:W4:Y:S01]  /*184480*/  LDL.LU R50, [R1+0x3a28] ;  /* 0x003a280001327983 */ /* 0x000f220000300800 */
[----:B------:R-:W-:-:S03]  /*184490*/  IMAD.MOV.U32 R116, RZ, RZ, R51 ;  /* 0x000000ffff747224 */ /* 0x000fc600078e0033 */
[----:B------:R-:W4:Y:S04]  /*1844a0*/  LDL.LU R51, [R1+0x3a50] ;  /* 0x003a500001337983 */ /* 0x000f280000300800 */
[----:B------:R1:W-:Y:S04]  /*1844b0*/  STL.64 [R1+0x44b8], R122 ;  /* 0x0044b87a01007387 */ /* 0x0003e80000100a00 */
[----:B------:R1:W-:Y:S01]  /*1844c0*/  STL.64 [R1+0x44b0], R120 ;  /* 0x0044b07801007387 */ /* 0x0003e20000100a00 */
[----:B------:R-:W-:-:S03]  /*1844d0*/  MOV R113, R48 ;  /* 0x0000003000717202 */ /* 0x000fc60000000f00 */
[----:B------:R-:W4:Y:S01]  /*1844e0*/  LDL.LU R48, [R1+0x3a00] ;  /* 0x003a000001307983 */ /* 0x000f220000300800 */
[----:B------:R-:W-:-:S03]  /*1844f0*/  IMAD.MOV.U32 R112, RZ, RZ, R49 ;  /* 0x000000ffff707224 */ /* 0x000fc600078e0031 */
[----:B------:R-:W4:Y:S04]  /*184500*/  LDL.LU R49, [R1+0x3a2c] ;  /* 0x003a2c0001317983 */ /* 0x000f280000300800 */
[----:B------:R1:W-:Y:S01]  /*184510*/  STL.64 [R1+0x3a70], R118 ;  /* 0x003a707601007387 */ /* 0x0003e20000100a00 */
[----:B------:R-:W-:-:S03]  /*184520*/  MOV R114, R71 ;  /* 0x0000004700727202 */ /* 0x000fc60000000f00 */
[----:B------:R1:W-:Y:S01]  /*184530*/  STL.64 [R1+0x44a8], R116 ;  /* 0x0044a87401007387 */ /* 0x0003e20000100a00 */
[----:B------:R-:W-:Y:S02]  /*184540*/  IMAD.MOV.U32 R115, RZ, RZ, R70 ;  /* 0x000000ffff737224 */ /* 0x000fe400078e0046 */
[----:B------:R-:W-:Y:S02]  /*184550*/  IMAD.MOV.U32 R109, RZ, RZ, R46 ;  /* 0x000000ffff6d7224 */ /* 0x000fe400078e002e */
        /* <DEDUP_REMOVED lines=24> */
[----:B------:R1:W-:Y:S04]  /*1846e0*/  STL.64 [R1+0x3a38], R104 ;  /* 0x003a386801007387 */ /* 0x0003e80000100a00 */
[----:B------:R1:W-:Y:S04]  /*1846f0*/  STL.64 [R1+0x4480], R102 ;  /* 0x0044806601007387 */ /* 0x0003e80000100a00 */
[----:B------:R-:W3:Y:S04]  /*184700*/  LDL.LU R70, [R1+0x39ec] ;  /* 0x0039ec0001467983 */ /* 0x000ee80000300800 */
[----:B------:R-:W3:Y:S01]  /*184710*/  LDL.LU R71, [R1+0x3a14] ;  /* 0x003a140001477983 */ /* 0x000ee20000300800 */
[----:B------:R-:W-:-:S02]  /*184720*/  IMAD.MOV.U32 R98, RZ, RZ, R61 ;  /* 0x000000ffff627224 */ /* 0x000fc400078e003d */
[----:B------:R-:W-:Y:S01]  /*184730*/  IMAD.MOV.U32 R99, RZ, RZ, R60 ;  /* 0x000000ffff637224 */ /* 0x000fe200078e003c */
[----:B------:R-:W-:Y:S01]  /*184740*/  MOV R96, R63 ;  /* 0x0000003f00607202 */ /* 0x000fe20000000f00 */
[----:B------:R-:W-:Y:S01]  /*184750*/  IMAD.MOV.U32 R97, RZ, RZ, R62 ;  /* 0x000000ffff617224 */ /* 0x000fe200078e003e */
[----:B----4-:R-:W-:Y:S02]  /*184760*/  MOV R95, R50 ;  /* 0x00000032005f7202 */ /* 0x010fe40000000f00 */
        /* <DEDUP_REMOVED lines=18> */
[----:B------:R-:W-:-:S03]  /*184890*/  MOV R89, R44 ;  /* 0x0000002c00597202 */ /* 0x000fc60000000f00 */
[----:B------:R-:W4:Y:S01]  /*1848a0*/  LDL.LU R44, [R1+0x39b0] ;  /* 0x0039b000012c7983 */ /* 0x000f220000300800 */
[----:B------:R-:W-:-:S03]  /*1848b0*/  IMAD.MOV.U32 R88, RZ, RZ, R45 ;  /* 0x000000ffff587224 */ /* 0x000fc600078e002d */
[----:B------:R-:W4:Y:S04]  /*1848c0*/  LDL.LU R45, [R1+0x39d8] ;  /* 0x0039d800012d7983 */ /* 0x000f280000300800 */
[----:B------:R1:W-:Y:S04]  /*1848d0*/  STL.64 [R1+0x4468], R94 ;  /* 0x0044685e01007387 */ /* 0x0003e80000100a00 */
[----:B------:R-:W4:Y:S04]  /*1848e0*/  LDL.LU R62, [R1+0x39b4] ;  /* 0x0039b400013e7983 */ /* 0x000f280000300800 */
[----:B------:R-:W4:Y:S04]  /*1848f0*/  LDL.LU R63, [R1+0x39dc] ;  /* 0x0039dc00013f7983 */ /* 0x000f280000300800 */
[----:B------:R1:W-:Y:S01]  /*184900*/  STL.64 [R1+0x4460], R92 ;  /* 0x0044605c01007387 */ /* 0x0003e20000100a00 */
[----:B------:R-:W-:-:S03]  /*184910*/  IMAD.MOV.U32 R87, RZ, RZ, R72 ;  /* 0x000000ffff577224 */ /* 0x000fc600078e0048 */
[----:B------:R-:W4:Y:S01]  /*184920*/  LDL.LU R60, [R1+0x39b8] ;  /* 0x0039b800013c7983 */ /* 0x000f220000300800 */
[----:B------:R-:W-:-:S03]  /*184930*/  IMAD.MOV.U32 R86, RZ, RZ, R73 ;  /* 0x000000ffff567224 */ /* 0x000fc600078e0049 */
[----:B------:R-:W4:Y:S04]  /*184940*/  LDL.LU R61, [R1+0x39e0] ;  /* 0x0039e000013d7983 */ /* 0x000f280000300800 */
[----:B------:R-:W4:Y:S04]  /*184950*/  LDL.LU R72, [R1+0x3990] ;  /* 0x0039900001487983 */ /* 0x000f280000300800 */
[----:B------:R-:W4:Y:S01]  /*184960*/  LDL.LU R73, [R1+0x39bc] ;  /* 0x0039bc0001497983 */ /* 0x000f220000300800 */
[----:B--2---:R-:W-:-:S03]  /*184970*/  IMAD.MOV.U32 R85, RZ, RZ, R74 ;  /* 0x000000ffff557224 */ /* 0x004fc600078e004a */
[----:B------:R-:W2:Y:S01]  /*184980*/  LDL.LU R74, [R1+0x3994] ;  /* 0x00399400014a7983 */ /* 0x000ea20000300800 */
[----:B---3--:R-:W-:-:S03]  /*184990*/  MOV R84, R75 ;  /* 0x0000004b00547202 */ /* 0x008fc60000000f00 */
[----:B------:R-:W3:Y:S04]  /*1849a0*/  LDL.LU R75, [R1+0x39c0] ;  /* 0x0039c000014b7983 */ /* 0x000ee80000300800 */
[----:B------:R1:W-:Y:S04]  /*1849b0*/  STL.64 [R1+0x3a00], R90 ;  /* 0x003a005a01007387 */ /* 0x0003e80000100a00 */
[----:B------:R1:W-:Y:S01]  /*1849c0*/  STL.64 [R1+0x4458], R88 ;  /* 0x0044585801007387 */ /* 0x0003e20000100a00 */
[----:B------:R-:W-:Y:S01]  /*1849d0*/  MOV R59, R70 ;  /* 0x00000046003b7202 */ /* 0x000fe20000000f00 */
[----:B------:R-:W-:-:S02]  /*1849e0*/  IMAD.MOV.U32 R58, RZ, RZ, R71 ;  /* 0x000000ffff3a7224 */ /* 0x000fc400078e0047 */
[----:B----4-:R-:W-:Y:S02]  /*1849f0*/  IMAD.MOV.U32 R57, RZ, RZ, R50 ;  /* 0x000000ffff397224 */ /* 0x010fe400078e0032 */
[----:B------:R-:W4:Y:S01]  /*184a00*/  LDL.LU R50, [R1+0x3998] ;  /* 0x0039980001327983 */ /* 0x000f220000300800 */
[----:B------:R-:W-:-:S03]  /*184a10*/  IMAD.MOV.U32 R56, RZ, RZ, R51 ;  /* 0x000000ffff387224 */ /* 0x000fc600078e0033 */
[----:B------:R-:W4:Y:S04]  /*184a20*/  LDL.LU R51, [R1+0x39c4] ;  /* 0x0039c40001337983 */ /* 0x000f280000300800 */
        /* <DEDUP_REMOVED lines=18> */
[----:B------:R-:W4:Y:S01]  /*184b50*/  LDL.LU R45, [R1+0x39a8] ;  /* 0x0039a800012d7983 */ /* 0x000f220000300800 */
[----:B------:R-:W-:Y:S02]  /*184b60*/  IMAD.MOV.U32 R36, RZ, RZ, R67 ;  /* 0x000000ffff247224 */ /* 0x000fe400078e0043 */
[----:B------:R-:W-:Y:S01]  /*184b70*/  IMAD.MOV.U32 R37, RZ, RZ, R66 ;  /* 0x000000ffff257224 */ /* 0x000fe200078e0042 */
[----:B------:R1:W-:Y:S01]  /*184b80*/  STL.64 [R1+0x39c8], R38 ;  /* 0x0039c82601007387 */ /* 0x0003e20000100a00 */
[----:B------:R-:W-:-:S03]  /*184b90*/  IMAD.MOV.U32 R31, RZ, RZ, R62 ;  /* 0x000000ffff1f7224 */ /* 0x000fc600078e003e */
[----:B------:R-:W4:Y:S01]  /*184ba0*/  LDL.LU R62, [R1+0x397c] ;  /* 0x00397c00013e7983 */ /* 0x000f220000300800 */
[----:B------:R-:W-:-:S03]  /*184bb0*/  IMAD.MOV.U32 R30, RZ, RZ, R63 ;  /* 0x000000ffff1e7224 */ /* 0x000fc600078e003f */
[----:B------:R-:W4:Y:S04]  /*184bc0*/  LDL.LU R63, [R1+0x3980] ;  /* 0x00398000013f7983 */ /* 0x000f280000300800 */
[----:B------:R1:W-:Y:S04]  /*184bd0*/  STL.64 [R1+0x4430], R36 ;  /* 0x0044302401007387 */ /* 0x0003e80000100a00 */
[----:B------:R1:W-:Y:S04]  /*184be0*/  STL.64 [R1+0x4428], R34 ;  /* 0x0044282201007387 */ /* 0x0003e80000100a00 */
[----:B------:R1:W-:Y:S01]  /*184bf0*/  STL.64 [R1+0x4420], R32 ;  /* 0x0044202001007387 */ /* 0x0003e20000100a00 */
[----:B------:R-:W-:-:S03]  /*184c00*/  MOV R27, R72 ;  /* 0x00000048001b7202 */ /* 0x000fc60000000f00 */
[----:B------:R-:W4:Y:S01]  /*184c10*/  LDL.LU R64, [R1+0x3984] ;  /* 0x0039840001407983 */ /* 0x000f220000300800 */
[----:B------:R-:W-:-:S03]  /*184c20*/  IMAD.MOV.U32 R26, RZ, RZ, R73 ;  /* 0x000000ffff1a7224 */ /* 0x000fc600078e0049 */
[----:B------:R-:W4:Y:S01]  /*184c30*/  LDL.LU R65, [R1+0x3988] ;  /* 0x0039880001417983 */ /* 0x000f220000300800 */
[----:B------:R-:W-:Y:S01]  /*184c40*/  MOV R28, R61 ;  /* 0x0000003d001c7202 */ /* 0x000fe20000000f00 */
[----:B------:R-:W-:Y:S02]  /*184c50*/  IMAD.MOV.U32 R29, RZ, RZ, R60 ;  /* 0x000000ffff1d7224 */ /* 0x000fe400078e003c */
[----:B------:R-:W4:Y:S04]  /*184c60*/  LDL.LU R72, [R1+0x3958] ;  /* 0x0039580001487983 */ /* 0x000f280000300800 */
[----:B------:R-:W4:Y:S04]  /*184c70*/  LDL.LU R73, [R1+0x398c] ;  /* 0x00398c0001497983 */ /* 0x000f280000300800 */
[----:B------:R1:W-:Y:S01]  /*184c80*/  STL.64 [R1+0x39b0], R30 ;  /* 0x0039b01e01007387 */ /* 0x0003e20000100a00 */
[----:B--2---:R-:W-:-:S03]  /*184c90*/  IMAD.MOV.U32 R25, RZ, RZ, R74 ;  /* 0x000000ffff197224 */ /* 0x004fc600078e004a */
[----:B------:R-:W2:Y:S01]  /*184ca0*/  LDL.LU R74, [R1+0x395c] ;  /* 0x00395c00014a7983 */ /* 0x000ea20000300800 */
[----:B---3--:R-:W-:-:S03]  /*184cb0*/  IMAD.MOV.U32 R24, RZ, RZ, R75 ;  /* 0x000000ffff187224 */ /* 0x008fc600078e004b */
[----:B------:R-:W2:Y:S01]  /*184cc0*/  LDL.LU R75, [R1+0x3960] ;  /* 0x00396000014b7983 */ /* 0x000ea20000300800 */
[----:B----4-:R-:W-:-:S03]  /*184cd0*/  IMAD.MOV.U32 R179, RZ, RZ, R50 ;  /* 0x000000ffffb37224 */ /* 0x010fc600078e0032 */
[----:B------:R-:W3:Y:S01]  /*184ce0*/  LDL.LU R50, [R1+0x3964] ;  /* 0x0039640001327983 */ /* 0x000ee20000300800 */
[----:B------:R-:W-:-:S03]  /*184cf0*/  MOV R178, R51 ;  /* 0x0000003300b27202 */ /* 0x000fc60000000f00 */
[----:B------:R-:W4:Y:S04]  /*184d00*/  LDL.LU R51, [R1+0x3968] ;  /* 0x0039680001337983 */ /* 0x000f280000300800 */
        /* <DEDUP_REMOVED lines=12> */
[----:B------:R1:W-:Y:S01]  /*184dd0*/  STL.64 [R1+0x3990], R24 ;  /* 0x0039901801007387 */ /* 0x0003e20000100a00 */
[----:B------:R-:W-:-:S03]  /*184de0*/  IMAD.MOV.U32 R169, RZ, RZ, R44 ;  /* 0x000000ffffa97224 */ /* 0x000fc600078e002c */
[----:B------:R-:W4:Y:S01]  /*184df0*/  LDL.LU R44, [R1+0x3938] ;  /* 0x00393800012c7983 */ /* 0x000f220000300800 */
[----:B------:R-:W-:-:S03]  /*184e00*/  MOV R168, R45 ;  /* 0x0000002d00a87202 */ /* 0x000fc60000000f00 */
[----:B------:R-:W4:Y:S04]  /*184e10*/  LDL.LU R45, [R1+0x3954] ;  /* 0x00395400012d7983 */ /* 0x000f280000300800 */
        /* <DEDUP_REMOVED lines=10> */
[----:B------:R-:W-:Y:S01]  /*184ec0*/  STL.64 [R1+0x3998], R176 ;  /* 0x003998b001007387 */ /* 0x000fe20000100a00 */
[----:B------:R-:W-:-:S03]  /*184ed0*/  IMAD.MOV.U32 R78, RZ, RZ, R65 ;  /* 0x000000ffff4e7224 */ /* 0x000fc600078e0041 */
[----:B------:R-:W-:Y:S01]  /*184ee0*/  STL.64 [R1+0x4400], R170 ;  /* 0x004400aa01007387 */ /* 0x000fe20000100a00 */
[----:B------:R-:W-:Y:S01]  /*184ef0*/  IMAD.MOV.U32 R77, RZ, RZ, R72 ;  /* 0x000000ffff4d7224 */ /* 0x000fe200078e0048 */
[----:B------:R-:W-:Y:S02]  /*184f00*/  MOV R76, R73 ;  /* 0x00000049004c7202 */ /* 0x000fe40000000f00 */
[----:B------:R-:W4:Y:S04]  /*184f10*/  LDL.LU R10, [R1+0x391c] ;  /* 0x00391c00010a7983 */ /* 0x000f280000300800 */
[----:B------:R-:W4:Y:S04]  /*184f20*/  LDL.LU R11, [R1+0x3920] ;  /* 0x00392000010b7983 */ /* 0x000f280000300800 */
[----:B------:R-:W-:Y:S04]  /*184f30*/  STL.64 [R1+0x43f8], R168 ;  /* 0x0043f8a801007387 */ /* 0x000fe80000100a00 */
[----:B------:R-:W-:Y:S01]  /*184f40*/  STL.64 [R1+0x3978], R80 ;  /* 0x0039785001007387 */ /* 0x000fe20000100a00 */
[----:B--2---:R-:W-:-:S04]  /*184f50*/  LOP3.LUT R75, R75, R74, RZ, 0x3c, !PT ;  /* 0x0000004a4b4b7212 */ /* 0x004fc800078e3cff */
[----:B------:R-:W-:-:S04]  /*184f60*/  LOP3.LUT R74, R75, R74, RZ, 0x3c, !PT ;  /* 0x0000004a4b4a7212 */ /* 0x000fc800078e3cff */
[----:B------:R-:W-:Y:S02]  /*184f70*/  LOP3.LUT R75, R75, R74, RZ, 0x3c, !PT ;  /* 0x0000004a4b4b7212 */ /* 0x000fe400078e3cff */
[----:B---3--:R-:W-:Y:S02]  /*184f80*/  MOV R73, R50 ;  /* 0x0000003200497202 */ /* 0x008fe40000000f00 */
[----:B------:R-:W2:Y:S01]  /*184f90*/  LDL.LU R50, [R1+0x3924] ;  /* 0x0039240001327983 */ /* 0x000ea20000300800 */
[----:B----4-:R-:W-:-:S03]  /*184fa0*/  IMAD.MOV.U32 R72, RZ, RZ, R51 ;  /* 0x000000ffff487224 */ /* 0x010fc600078e0033 */
[----:B------:R-:W2:Y:S04]  /*184fb0*/  LDL.LU R51, [R1+0x3928] ;  /* 0x0039280001337983 */ /* 0x000ea80000300800 */
[----:B------:R-:W-:Y:S04]  /*184fc0*/  STL.64 [R1+0x43f0], R78 ;  /* 0x0043f04e01007387 */ /* 0x000fe80000100a00 */
[----:B------:R-:W-:Y:S01]  /*184fd0*/  STL.64 [R1+0x43e8], R76 ;  /* 0x0043e84c01007387 */ /* 0x000fe20000100a00 */
[----:B------:R-:W-:Y:S02]  /*184fe0*/  IMAD.MOV.U32 R71, RZ, RZ, R66 ;  /* 0x000000ffff477224 */ /* 0x000fe400078e0042 */
[----:B------:R-:W-:-:S02]  /*184ff0*/  IMAD.MOV.U32 R70, RZ, RZ, R67 ;  /* 0x000000ffff467224 */ /* 0x000fc400078e0043 */
[----:B------:R-:W-:Y:S02]  /*185000*/  IMAD.MOV.U32 R69, RZ, RZ, R48 ;  /* 0x000000ffff457224 */ /* 0x000fe400078e0030 */
[----:B------:R-:W3:Y:S01]  /*185010*/  LDL.LU R48, [R1+0x38f8] ;  /* 0x0038f80001307983 */ /* 0x000ee20000300800 */
[----:B------:R-:W-:-:S03]  /*185020*/  MOV R68, R49 ;  /* 0x0000003100447202 */ /* 0x000fc60000000f00 */
[----:B------:R-:W3:Y:S04]  /*185030*/  LDL.LU R49, [R1+0x392c] ;  /* 0x00392c0001317983 */ /* 0x000ee80000300800 */
        /* <DEDUP_REMOVED lines=13> */
[----:B------:R-:W4:Y:S04]  /*185110*/  LDL.LU R12, [R1+0x390c] ;  /* 0x00390c00010c7983 */ /* 0x000f280000300800 */
[----:B------:R-:W4:Y:S01]  /*185120*/  LDL.LU R13, [R1+0x3910] ;  /* 0x00391000010d7983 */ /* 0x000f220000300800 */
[----:B------:R-:W-:-:S02]  /*185130*/  LOP3.LUT R63, R63, R62, RZ, 0x3c, !PT ;  /* 0x0000003e3f3f7212 */ /* 0x000fc400078e3cff */
[----:B------:R-:W-:Y:S02]  /*185140*/  LOP3.LUT R61, R61, R60, RZ, 0x3c, !PT ;  /* 0x0000003c3d3d7212 */ /* 0x000fe400078e3cff */
[----:B------:R-:W-:Y:S02]  /*185150*/  LOP3.LUT R62, R63, R62, RZ, 0x3c, !PT ;  /* 0x0000003e3f3e7212 */ /* 0x000fe400078e3cff */
[----:B------:R-:W-:Y:S02]  /*185160*/  LOP3.LUT R55, R55, R54, RZ, 0x3c, !PT ;  /* 0x0000003637377212 */ /* 0x000fe400078e3cff */
[----:B------:R-:W-:Y:S02]  /*185170*/  LOP3.LUT R60, R61, R60, RZ, 0x3c, !PT ;  /* 0x0000003c3d3c7212 */ /* 0x000fe400078e3cff */
[----:B------:R-:W-:Y:S02]  /*185180*/  LOP3.LUT R63, R63, R62, RZ, 0x3c, !PT ;  /* 0x0000003e3f3f7212 */ /* 0x000fe400078e3cff */
[----:B------:R-:W-:Y:S01]  /*185190*/  LOP3.LUT R54, R55, R54, RZ, 0x3c, !PT ;  /* 0x0000003637367212 */ /* 0x000fe200078e3cff */
[----:B------:R-:W-:Y:S01]  /*1851a0*/  STL.64 [R1+0x45b0], R64 ;  /* 0x0045b04001007387 */ /* 0x000fe20000100a00 */
[----:B------:R-:W-:-:S02]  /*1851b0*/  LOP3.LUT R61, R61, R60, RZ, 0x3c, !PT ;  /* 0x0000003c3d3d7212 */ /* 0x000fc400078e3cff */
[----:B------:R-:W-:Y:S01]  /*1851c0*/  LOP3.LUT R55, R55, R54, RZ, 0x3c, !PT ;  /* 0x0000003637377212 */ /* 0x000fe200078e3cff */
[----:B------:R-:W-:Y:S01]  /*1851d0*/  STL.64 [R1+0x3938], R62 ;  /* 0x0039383e01007387 */ /* 0x000fe20000100a00 */
[----:B------:R-:W-:Y:S01]  /*1851e0*/  IMAD.MOV.U32 R53, RZ, RZ, R10 ;  /* 0x000000ffff357224 */ /* 0x000fe200078e000a */
[----:B------:R-:W-:Y:S02]  /*1851f0*/  MOV R52, R11 ;  /* 0x0000000b00347202 */ /* 0x000fe40000000f00 */
[----:B------:R-:W4:Y:S04]  /*185200*/  LDL.LU R10, [R1+0x38cc] ;  /* 0x0038cc00010a7983 */ /* 0x000f280000300800 */
[----:B------:R-:W4:Y:S04]  /*185210*/  LDL.LU R11, [R1+0x38d0] ;  /* 0x0038d000010b7983 */ /* 0x000f280000300800 */
[----:B------:R-:W-:Y:S04]  /*185220*/  STL.64 [R1+0x45a8], R60 ;  /* 0x0045a83c01007387 */ /* 0x000fe80000100a00 */
[----:B------:R-:W-:Y:S04]  /*185230*/  STL.64 [R1+0x45a0], R54 ;  /* 0x0045a03601007387 */ /* 0x000fe80000100a00 */
[----:B------:R-:W4:Y:S04]  /*185240*/  LDL.LU R22, [R1+0x38d4] ;  /* 0x0038d40001167983 */ /* 0x000f280000300800 */
[----:B------:R-:W4:Y:S04]  /*185250*/  LDL.LU R23, [R1+0x38d8] ;  /* 0x0038d80001177983 */ /* 0x000f280000300800 */
[----:B------:R-:W-:Y:S04]  /*185260*/  STL.64 [R1+0x3918], R52 ;  /* 0x0039183401007387 */ /* 0x000fe80000100a00 */
[----:B------:R-:W4:Y:S04]  /*185270*/  LDL.LU R20, [R1+0x38dc] ;  /* 0x0038dc0001147983 */ /* 0x000f280000300800 */
[----:B------:R-:W4:Y:S01]  /*185280*/  LDL.LU R21, [R1+0x38e0] ;  /* 0x0038e00001157983 */ /* 0x000f220000300800 */
[----:B--2---:R-:W-:-:S04]  /*185290*/  LOP3.LUT R51, R51, R50, RZ, 0x3c, !PT ;  /* 0x0000003233337212 */ /* 0x004fc800078e3cff */
[----:B------:R-:W-:-:S04]  /*1852a0*/  LOP3.LUT R50, R51, R50, RZ, 0x3c, !PT ;  /* 0x0000003233327212 */ /* 0x000fc800078e3cff */
[----:B------:R-:W-:-:S05]  /*1852b0*/  LOP3.LUT R51, R51, R50, RZ, 0x3c, !PT ;  /* 0x0000003233337212 */ /* 0x000fca00078e3cff */
[----:B------:R-:W-:Y:S01]  /*1852c0*/  STL.64 [R1+0x4598], R50 ;  /* 0x0045983201007387 */ /* 0x000fe20000100a00 */
[----:B---3--:R-:W-:-:S04]  /*1852d0*/  LOP3.LUT R49, R49, R48, RZ, 0x3c, !PT ;  /* 0x0000003031317212 */ /* 0x008fc800078e3cff */
[----:B------:R-:W-:-:S04]  /*1852e0*/  LOP3.LUT R48, R49, R48, RZ, 0x3c, !PT ;  /* 0x0000003031307212 */ /* 0x000fc800078e3cff */
[----:B------:R-:W-:-:S05]  /*1852f0*/  LOP3.LUT R49, R49, R48, RZ, 0x3c, !PT ;  /* 0x0000003031317212 */ /* 0x000fca00078e3cff */
[----:B------:R-:W-:Y:S04]  /*185300*/  STL.64 [R1+0x4590], R48 ;  /* 0x0045903001007387 */ /* 0x000fe80000100a00 */
[----:B------:R-:W2:Y:S04]  /*185310*/  LDL.LU R18, [R1+0x38e4] ;  /* 0x0038e40001127983 */ /* 0x000ea80000300800 */
[----:B------:R-:W2:Y:S01]  /*185320*/  LDL.LU R19, [R1+0x38e8] ;  /* 0x0038e80001137983 */ /* 0x000ea20000300800 */
[----:B----4-:R-:W-:-:S03]  /*185330*/  LOP3.LUT R47, R47, R46, RZ, 0x3c, !PT ;  /* 0x0000002e2f2f7212 */ /* 0x010fc600078e3cff */
[----:B------:R-:W3:Y:S01]  /*185340*/  LDL.LU R16, [R1+0x38b0] ;  /* 0x0038b00001107983 */ /* 0x000ee20000300800 */
[----:B------:R-:W-:-:S03]  /*185350*/  LOP3.LUT R46, R47, R46, RZ, 0x3c, !PT ;  /* 0x0000002e2f2e7212 */ /* 0x000fc600078e3cff */
[----:B------:R-:W3:Y:S01]  /*185360*/  LDL.LU R17, [R1+0x38ec] ;  /* 0x0038ec0001117983 */ /* 0x000ee20000300800 */
[----:B------:R-:W-:-:S03]  /*185370*/  LOP3.LUT R47, R47, R46, RZ, 0x3c, !PT ;  /* 0x0000002e2f2f7212 */ /* 0x000fc600078e3cff */
[----:B------:R-:W4:Y:S04]  /*185380*/  LDL.LU R14, [R1+0x38b4] ;  /* 0x0038b400010e7983 */ /* 0x000f280000300800 */
[----:B------:R-:W4:Y:S04]  /*185390*/  LDL.LU R15, [R1+0x38f0] ;  /* 0x0038f000010f7983 */ /* 0x000f280000300800 */
[----:B------:R-:W-:Y:S01]  /*1853a0*/  STL.64 [R1+0x38f8], R46 ;  /* 0x0038f82e01007387 */ /* 0x000fe20000100a00 */
[----:B------:R-:W-:-:S04]  /*1853b0*/  LOP3.LUT R45, R45, R44, RZ, 0x3c, !PT ;  /* 0x0000002c2d2d7212 */ /* 0x000fc800078e3cff */
[----:B------:R-:W-:Y:S02]  /*1853c0*/  LOP3.LUT R44, R45, R44, RZ, 0x3c, !PT ;  /* 0x0000002c2d2c7212 */ /* 0x000fe400078e3cff */
[----:B------:R-:W-:Y:S02]  /*1853d0*/  MOV R43, R12 ;  /* 0x0000000c002b7202 */ /* 0x000fe40000000f00 */
[----:B------:R-:W4:Y:S01]  /*1853e0*/  LDL.LU R12, [R1+0x38b8] ;  /* 0x0038b800010c7983 */ /* 0x000f220000300800 */
[----:B------:R-:W-:-:S03]  /*1853f0*/  IMAD.MOV.U32 R42, RZ, RZ, R13 ;  /* 0x000000ffff2a7224 */ /* 0x000fc600078e000d */
[----:B------:R-:W4:Y:S01]  /*185400*/  LDL.LU R13, [R1+0x38f4] ;  /* 0x0038f400010d7983 */ /* 0x000f220000300800 */
[----:B------:R-:W-:-:S03]  /*185410*/  LOP3.LUT R45, R45, R44, RZ, 0x3c, !PT ;  /* 0x0000002c2d2d7212 */ /* 0x000fc600078e3cff */
[----:B------:R-:W4:Y:S04]  /*185420*/  LDL.LU R7, [R1+0x3894] ;  /* 0x0038940001077983 */ /* 0x000f280000300800 */
[----:B------:R-:W4:Y:S04]  /*185430*/  LDL.LU R5, [R1+0x38bc] ;  /* 0x0038bc0001057983 */ /* 0x000f280000300800 */
[----:B------:R-:W-:Y:S04]  /*185440*/  STL.64 [R1+0x4588], R44 ;  /* 0x0045882c01007387 */ /* 0x000fe80000100a00 */
[----:B-1----:R-:W4:Y:S01]  /*185450*/  LDL.64 R2, [R1+0x3df8] ;  /* 0x003df80001027983 */ /* 0x002f220000100a00 */
[----:B------:R-:W-:-:S04]  /*185460*/  UISETP.GT.AND UP5, UPT, UR19, 0x5b, UPT ;  /* 0x0000005b1300788c */ /* 0x000fc8000bfa4270 */
[----:B------:R-:W-:Y:S01]  /*185470*/  USEL UR10, URZ, 0x4, !UP5 ;  /* 0x00000004ff0a7887 */ /* 0x000fe2000e800000 */
[----:B------:R-:W-:-:S03]  /*185480*/  LOP3.LUT R11, R11, R10, RZ, 0x3c, !PT ;  /* 0x0000000a0b0b7212 */ /* 0x000fc600078e3cff */
[----:B------:R-:W-:Y:S01]  /*185490*/  USEL UR10, UR10, URZ, !UP0 ;  /* 0x000000ff0a0a7287 */ /* 0x000fe2000c000000 */
[----:B------:R-:W-:-:S05]  /*1854a0*/  LOP3.LUT R10, R11, R10, RZ, 0x3c, !PT ;  /* 0x0000000a0b0a7212 */ /* 0x000fca00078e3cff */
[----:B------:R-:W-:Y:S02]  /*1854b0*/  ISETP.NE.U32.AND P2, PT, RZ, UR10, PT ;  /* 0x0000000aff007c0c */ /* 0x000fe4000bf45070 */
[----:B------:R-:W-:Y:S02]  /*1854c0*/  LOP3.LUT R11, R11, R10, RZ, 0x3c, !PT ;  /* 0x0000000a0b0b7212 */ /* 0x000fe400078e3cff */
[----:B------:R-:W-:-:S04]  /*1854d0*/  LOP3.LUT R23, R23, R22, RZ, 0x3c, !PT ;  /* 0x0000001617177212 */ /* 0x000fc800078e3cff */
[----:B------:R-:W-:Y:S02]  /*1854e0*/  LOP3.LUT R22, R23, R22, RZ, 0x3c, !PT ;  /* 0x0000001617167212 */ /* 0x000fe400078e3cff */
[----:B------:R-:W-:-:S04]  /*1854f0*/  LOP3.LUT R21, R21, R20, RZ, 0x3c, !PT ;  /* 0x0000001415157212 */ /* 0x000fc800078e3cff */
[----:B------:R-:W-:Y:S02]  /*185500*/  LOP3.LUT R20, R21, R20, RZ, 0x3c, !PT ;  /* 0x0000001415147212 */ /* 0x000fe400078e3cff */
[----:B------:R-:W-:Y:S01]  /*185510*/  LOP3.LUT R23, R23, R22, RZ, 0x3c, !PT ;  /* 0x0000001617177212 */ /* 0x000fe200078e3cff */
[----:B------:R1:W-:Y:S01]  /*185520*/  STL.64 [R1+0x4580], R42 ;  /* 0x0045802a01007387 */ /* 0x0003e20000100a00 */
[----:B------:R-:W-:-:S03]  /*185530*/  LOP3.LUT R21, R21, R20, RZ, 0x3c, !PT ;  /* 0x0000001415157212 */ /* 0x000fc600078e3cff */
[----:B------:R-:W4:Y:S04]  /*185540*/  LDL.64 R246, [R1+0x3df0] ;  /* 0x003df00001f67983 */ /* 0x000f280000100a00 */
[----:B------:R-:W4:Y:S04]  /*185550*/  LDL.64 R248, [R1+0x3d98] ;  /* 0x003d980001f87983 */ /* 0x000f280000100a00 */
[----:B------:R-:W4:Y:S04]  /*185560*/  LDL.64 R250, [R1+0x3de8] ;  /* 0x003de80001fa7983 */ /* 0x000f280000100a00 */
[----:B------:R-:W4:Y:S04]  /*185570*/  LDL.64 R82, [R1+0x3d78] ;  /* 0x003d780001527983 */ /* 0x000f280000100a00 */
[----:B------:R1:W-:Y:S04]  /*185580*/  STL.64 [R1+0x4578], R10 ;  /* 0x0045780a01007387 */ /* 0x0003e80000100a00 */
[----:B------:R1:W-:Y:S04]  /*185590*/  STL.64 [R1+0x4570], R22 ;  /* 0x0045701601007387 */ /* 0x0003e80000100a00 */
[----:B------:R1:W-:Y:S04]  /*1855a0*/  STL.64 [R1+0x4568], R20 ;  /* 0x0045681401007387 */ /* 0x0003e80000100a00 */
[----:B------:R-:W4:Y:S01]  /*1855b0*/  LDL.64 R8, [R1+0x3de0] ;  /* 0x003de00001087983 */ /* 0x000f220000100a00 */
[----:B--2---:R-:W-:-:S04]  /*1855c0*/  LOP3.LUT R19, R19, R18, RZ, 0x3c, !PT ;  /* 0x0000001213137212 */ /* 0x004fc800078e3cff */
[----:B------:R-:W-:Y:S02]  /*1855d0*/  LOP3.LUT R18, R19, R18, RZ, 0x3c, !PT ;  /* 0x0000001213127212 */ /* 0x000fe400078e3cff */
[----:B---3--:R-:W-:-:S04]  /*1855e0*/  LOP3.LUT R17, R17, R16, RZ, 0x3c, !PT ;  /* 0x0000001011117212 */ /* 0x008fc800078e3cff */
[----:B------:R-:W-:Y:S02]  /*1855f0*/  LOP3.LUT R16, R17, R16, RZ, 0x3c, !PT ;  /* 0x0000001011107212 */ /* 0x000fe400078e3cff */
[----:B----4-:R-:W-:Y:S02]  /*185600*/  LOP3.LUT R15, R15, R14, RZ, 0x3c, !PT ;  /* 0x0000000e0f0f7212 */ /* 0x010fe400078e3cff */
[----:B------:R-:W-:Y:S02]  /*185610*/  LOP3.LUT R19, R19, R18, RZ, 0x3c, !PT ;  /* 0x0000001213137212 */ /* 0x000fe400078e3cff */
[----:B------:R-:W-:Y:S02]  /*185620*/  LOP3.LUT R14, R15, R14, RZ, 0x3c, !PT ;  /* 0x0000000e0f0e7212 */ /* 0x000fe400078e3cff */
[----:B------:R-:W-:Y:S02]  /*185630*/  LOP3.LUT R17, R17, R16, RZ, 0x3c, !PT ;  /* 0x0000001011117212 */ /* 0x000fe400078e3cff */
[----:B------:R-:W-:Y:S01]  /*185640*/  LOP3.LUT R15, R15, R14, RZ, 0x3c, !PT ;  /* 0x0000000e0f0f7212 */ /* 0x000fe200078e3cff */
[----:B------:R2:W-:Y:S04]  /*185650*/  STL.64 [R1+0x4560], R18 ;  /* 0x0045601201007387 */ /* 0x0005e80000100a00 */
[----:B------:R3:W-:Y:S04]  /*185660*/  STL.64 [R1+0x4558], R16 ;  /* 0x0045581001007387 */ /* 0x0007e80000100a00 */
[----:B------:R4:W-:Y:S01]  /*185670*/  STL.64 [R1+0x38b0], R14 ;  /* 0x0038b00e01007387 */ /* 0x0009e20000100a00 */
[----:B------:R-:W-:-:S04]  /*185680*/  LOP3.LUT R13, R13, R12, RZ, 0x3c, !PT ;  /* 0x0000000c0d0d7212 */ /* 0x000fc800078e3cff */
[----:B------:R-:W-:-:S04]  /*185690*/  LOP3.LUT R12, R13, R12, RZ, 0x3c, !PT ;  /* 0x0000000c0d0c7212 */ /* 0x000fc800078e3cff */
[----:B------:R-:W-:-:S05]  /*1856a0*/  LOP3.LUT R13, R13, R12, RZ, 0x3c, !PT ;  /* 0x0000000c0d0d7212 */ /* 0x000fca00078e3cff */
[----:B------:R1:W-:Y:S04]  /*1856b0*/  STL.64 [R1+0x4550], R12 ;  /* 0x0045500c01007387 */ /* 0x0003e80000100a00 */
[----:B------:R-:W-:Y:S04]  /*1856c0*/  LDGSTS.E [R4+0x2d800], desc[UR38][R2.64], P2 ;  /* 0x2d80000002047fae */ /* 0x000fe800091a1026 */
[----:B------:R-:W2:Y:S01]  /*1856d0*/  LDL.64 R2, [R1+0x3dd8] ;  /* 0x003dd80001027983 */ /* 0x000ea20000100a00 */
[----:B------:R-:W-:-:S05]  /*1856e0*/  IMAD.MOV.U32 R6, RZ, RZ, R5 ;  /* 0x000000ffff067224 */ /* 0x000fca00078e0005 */
[----:B------:R1:W-:Y:S04]  /*1856f0*/  STL.64 [R1+0x4548], R6 ;  /* 0x0045480601007387 */ /* 0x0003e80000100a00 */
[----:B------:R-:W3:Y:S04]  /*185700*/  LDL.64 R200, [R1+0x3dd0] ;  /* 0x003dd00001c87983 */ /* 0x000ee80000100a00 */
        /* <DEDUP_REMOVED lines=32> */
[----:B--2---:R-:W-:Y:S01]  /*185910*/  LDGSTS.E [R4+0x2db00], desc[UR38][R2.64], P2 ;  /* 0x2db0000002047fae */ /* 0x004fe200091a1026 */
[----:B------:R-:W-:-:S03]  /*185920*/  UISETP.GT.AND UP6, UPT, UR19, 0x5f, UPT ;  /* 0x0000005f1300788c */ /* 0x000fc6000bfc4270 */
[----:B------:R-:W2:Y:S01]  /*185930*/  LDL.64 R2, [R1+0x3eb8] ;  /* 0x003eb80001027983 */ /* 0x000ea20000100a00 */
[----:B------:R-:W-:Y:S02]  /*185940*/  USEL UR11, URZ, 0x4, !UP6 ;  /* 0x00000004ff0b7887 */ /* 0x000fe4000f000000 */
[----:B------:R-:W-:Y:S01]  /*185950*/  UISETP.GT.AND UP1, UPT, UR19, 0x63, UPT ;  /* 0x000000631300788c */ /* 0x000fe2000bf24270 */
[----:B---3--:R-:W-:Y:S01]  /*185960*/  LDGSTS.E [R4+0x2db80], desc[UR38][R200.64], P2 ;  /* 0x2db80000c8047fae */ /* 0x008fe200091a1026 */
[----:B------:R-:W-:Y:S02]  /*185970*/  USEL UR11, UR11, URZ, !UP0 ;  /* 0x000000ff0b0b7287 */ /* 0x000fe4000c000000 */
[----:B------:R-:W-:Y:S01]  /*185980*/  USEL UR12, URZ, 0x4, !UP1 ;  /* 0x00000004ff0c7887 */ /* 0x000fe2000c800000 */
[----:B------:R-:W-:Y:S03]  /*185990*/  LDGSTS.E [R4+0x2dc00], desc[UR38][R202.64], P2 ;  /* 0x2dc00000ca047fae */ /* 0x000fe600091a1026 */
[----:B------:R-:W-:Y:S01]  /*1859a0*/  ISETP.NE.U32.AND P4, PT, RZ, UR11, PT ;  /* 0x0000000bff007c0c */ /* 0x000fe2000bf85070 */
[----:B----4-:R-:W-:Y:S04]  /*1859b0*/  LDGSTS.E [R4+0x2dc80], desc[UR38][R204.64], P2 ;  /* 0x2dc80000cc047fae */ /* 0x010fe800091a1026 */
[----:B------:R-:W3:Y:S04]  /*1859c0*/  LDL.LU.64 R200, [R1+0xa480] ;  /* 0x00a4800001c87983 */ /* 0x000ee80000300a00 */
[----:B------:R-:W4:Y:S01]  /*1859d0*/  LDL.LU.64 R202, [R1+0xa478] ;  /* 0x00a4780001ca7983 */ /* 0x000f220000300a00 */
[----:B------:R-:W-:-:S03]  /*1859e0*/  USEL UR12, UR12, URZ, !UP0 ;  /* 0x000000ff0c0c7287 */ /* 0x000fc6000c000000 */
[----:B------:R-:W3:Y:S04]  /*1859f0*/  LDL.LU.64 R204, [R1+0xa470] ;  /* 0x00a4700001cc7983 */ /* 0x000ee80000300a00 */
[----:B------:R-:W-:Y:S04]  /*185a00*/  LDGSTS.E [R4+0x2dd00], desc[UR38][R206.64], P2 ;  /* 0x2dd00000ce047fae */ /* 0x000fe800091a1026 */
[----:B------:R-:W-:Y:S04]  /*185a10*/  LDGSTS.E [R4+0x2dd80], desc[UR38][R208.64], P2 ;  /* 0x2dd80000d0047fae */ /* 0x000fe800091a1026 */
[----:B------:R-:W-:Y:S04]  /*185a20*/  LDGSTS.E [R4+0x2de00], desc[UR38][R210.64], P2 ;  /* 0x2de00000d2047fae */ /* 0x000fe800091a1026 */
[----:B------:R-:W3:Y:S04]  /*185a30*/  LDL.LU.64 R206, [R1+0xa468] ;  /* 0x00a4680001ce7983 */ /* 0x000ee80000300a00 */
[----:B------:R-:W3:Y:S04]  /*185a40*/  LDL.LU.64 R208, [R1+0xa460] ;  /* 0x00a4600001d07983 */ /* 0x000ee80000300a00 */
[----:B------:R-:W3:Y:S04]  /*185a50*/  LDL.LU.64 R210, [R1+0xa458] ;  /* 0x00a4580001d27983 */ /* 0x000ee80000300a00 */
[----:B------:R-:W-:Y:S04]  /*185a60*/  LDGSTS.E [R4+0x2de80], desc[UR38][R212.64], P2 ;  /* 0x2de80000d4047fae */ /* 0x000fe800091a1026 */
[----:B------:R-:W-:Y:S04]  /*185a70*/  LDGSTS.E [R4+0x2df00], desc[UR38][R214.64], P2 ;  /* 0x2df00000d6047fae */ /* 0x000fe800091a1026 */
[----:B------:R-:W-:Y:S04]  /*185a80*/  LDGSTS.E [R4+0x2df80], desc[UR38][R216.64], P2 ;  /* 0x2df80000d8047fae */ /* 0x000fe800091a1026 */
[----:B------:R-:W3:Y:S04]  /*185a90*/  LDL.LU.64 R212, [R1+0xa450] ;  /* 0x00a4500001d47983 */ /* 0x000ee80000300a00 */
[----:B------:R-:W3:Y:S01]  /*185aa0*/  LDL.LU.64 R214, [R1+0xa448] ;  /* 0x00a4480001d67983 */ /* 0x000ee20000300a00 */
[----:B------:R-:W-:-:S03]  /*185ab0*/  ISETP.NE.U32.AND P2, PT, RZ, UR12, PT ;  /* 0x0000000cff007c0c */ /* 0x000fc6000bf45070 */
        /* <DEDUP_REMOVED lines=85> */
[----:B------:R-:W2:Y:S04]  /*186010*/  LDL.LU R2, [R1+0xa398] ;  /* 0x00a3980001027983 */ /* 0x000ea80000300800 */
[----:B------:R-:W-:Y:S04]  /*186020*/  LDGSTS.E [R4+0x33c80], desc[UR38][R214.64], P4 ;  /* 0x33c80000d6047fae */ /* 0x000fe8000a1a1026 */
[----:B------:R-:W3:Y:S04]  /*186030*/  LDL.LU.64 R8, [R1+0xa390] ;  /* 0x00a3900001087983 */ /* 0x000ee80000300a00 */
[----:B------:R-:W-:Y:S04]  /*186040*/  LDGSTS.E [R4+0x33d00], desc[UR38][R212.64], P4 ;  /* 0x33d00000d4047fae */ /* 0x000fe8000a1a1026 */
[----:B------:R-:W2:Y:S04]  /*186050*/  LDL.LU R83, [R1+0xa388] ;  /* 0x00a3880001537983 */ /* 0x000ea80000300800 */
[----:B------:R-:W-:Y:S04]  /*186060*/  LDGSTS.E [R4+0x33d80], desc[UR38][R210.64], P4 ;  /* 0x33d80000d2047fae */ /* 0x000fe8000a1a1026 */
[----:B------:R-:W5:Y:S04]  /*186070*/  LDL.LU.64 R250, [R1+0xa380] ;  /* 0x00a3800001fa7983 */ /* 0x000f680000300a00 */
[----:B------:R-:W-:Y:S04]  /*186080*/  LDGSTS.E [R4+0x33e00], desc[UR38][R208.64], P4 ;  /* 0x33e00000d0047fae */ /* 0x000fe8000a1a1026 */
[----:B------:R-:W5:Y:S04]  /*186090*/  LDL.LU.64 R248, [R1+0xa378] ;  /* 0x00a3780001f87983 */ /* 0x000f680000300a00 */
[----:B------:R-:W-:Y:S04]  /*1860a0*/  LDGSTS.E [R4+0x33e80], desc[UR38][R206.64], P4 ;  /* 0x33e80000ce047fae */ /* 0x000fe8000a1a1026 */
[----:B------:R-:W5:Y:S04]  /*1860b0*/  LDL.LU.64 R246, [R1+0xa370] ;  /* 0x00a3700001f67983 */ /* 0x000f680000300a00 */
[----:B------:R-:W-:Y:S04]  /*1860c0*/  LDGSTS.E [R4+0x33f00], desc[UR38][R204.64], P4 ;  /* 0x33f00000cc047fae */ /* 0x000fe8000a1a1026 */
[----:B------:R-:W5:Y:S04]  /*1860d0*/  LDL.LU.64 R244, [R1+0xa368] ;  /* 0x00a3680001f47983 */ /* 0x000f680000300a00 */
[----:B----4-:R-:W-:Y:S04]  /*1860e0*/  LDGSTS.E [R4+0x33f80], desc[UR38][R202.64], P4 ;  /* 0x33f80000ca047fae */ /* 0x010fe8000a1a1026 */
[----:B------:R-:W5:Y:S04]  /*1860f0*/  LDL.LU.64 R242, [R1+0xa360] ;  /* 0x00a3600001f27983 */ /* 0x000f680000300a00 */
[----:B------:R-:W-:Y:S04]  /*186100*/  LDGSTS.E [R4+0x35800], desc[UR38][R200.64], P2 ;  /* 0x35800000c8047fae */ /* 0x000fe800091a1026 */
[----:B------:R-:W5:Y:S04]  /*186110*/  LDL.LU.64 R240, [R1+0xa358] ;  /* 0x00a3580001f07983 */ /* 0x000f680000300a00 */
[----:B------:R-:W-:Y:S04]  /*186120*/  LDGSTS.E [R4+0x35880], desc[UR38][R198.64], P2 ;  /* 0x35880000c6047fae */ /* 0x000fe800091a1026 */
[----:B------:R-:W5:Y:S04]  /*186130*/  LDL.LU.64 R238, [R1+0xa350] ;  /* 0x00a3500001ee7983 */ /* 0x000f680000300a00 */
[----:B------:R-:W-:Y:S04]  /*186140*/  LDGSTS.E [R4+0x35900], desc[UR38][R196.64], P2 ;  /* 0x35900000c4047fae */ /* 0x000fe800091a1026 */
[----:B------:R-:W5:Y:S01]  /*186150*/  LDL.LU.64 R236, [R1+0xa348] ;  /* 0x00a3480001ec7983 */ /* 0x000f620000300a00 */
[----:B------:R-:W-:-:S03]  /*186160*/  ISETP.NE.U32.AND P4, PT, RZ, UR15, PT ;  /* 0x0000000fff007c0c */ /* 0x000fc6000bf85070 */
        /* <DEDUP_REMOVED lines=8> */
[----:B------:R-:W-:Y:S04]  /*1861f0*/  LDGSTS.E [R4+0x35b80], desc[UR38][R186.64], P2 ;  /* 0x35b80000ba047fae */ /* 0x000fe800091a1026 */
[----:B------:R-:W4:Y:S04]  /*186200*/  LDL.LU.64 R226, [R1+0xa320] ;  /* 0x00a3200001e27983 */ /* 0x000f280000300a00 */
[----:B------:R-:W-:Y:S04]  /*186210*/  LDGSTS.E [R4+0x35c00], desc[UR38][R184.64], P2 ;  /* 0x35c00000b8047fae */ /* 0x000fe800091a1026 */
[----:B------:R-:W2:Y:S04]  /*186220*/  LDL.LU.64 R224, [R1+0xa318] ;  /* 0x00a3180001e07983 */ /* 0x000ea80000300a00 */
        /* <DEDUP_REMOVED lines=19> */
[----:B------:R-:W2:Y:S01]  /*186360*/  LDL.LU.64 R204, [R1+0xa2c8] ;  /* 0x00a2c80001cc7983 */ /* 0x000ea20000300a00 */
        /* <DEDUP_REMOVED lines=30> */
[----:B------:R-:W2:Y:S04]  /*186550*/  LDL.LU.64 R166, [R1+0xa250] ;  /* 0x00a2500001a67983 */ /* 0x000ea80000300a00 */
[----:B------:R-:W-:Y:S04]  /*186560*/  LDGSTS.E [R4+0x39900], desc[UR38][R124.64], P2 ;  /* 0x399000007c047fae */ /* 0x000fe800091a1026 */
[----:B------:R-:W2:Y:S01]  /*186570*/  LDL.LU.64 R164, [R1+0xa248] ;  /* 0x00a2480001a47983 */ /* 0x000ea20000300a00 */
[----:B------:R-:W-:-:S03]  /*186580*/  ISETP.NE.U32.AND P4, PT, RZ, UR17, PT ;  /* 0x00000011ff007c0c */ /* 0x000fc6000bf85070 */
        /* <DEDUP_REMOVED lines=105> */
[----:B------:R-:W-:Y:S04]  /*186c20*/  LDGSTS.E [R4+0x3fb80], desc[UR38][R42.64], P4 ;  /* 0x3fb800002a047fae */ /* 0x000fe8000a1a1026 */
[----:B------:R-:W2:Y:S04]  /*186c30*/  LDL.LU R5, [R1+0x3898] ;  /* 0x0038980001057983 */ /* 0x000ea80000300800 */
[----:B------:R-:W-:Y:S04]  /*186c40*/  LDGSTS.E [R4+0x3fc00], desc[UR38][R10.64], P4 ;  /* 0x3fc000000a047fae */ /* 0x000fe8000a1a1026 */
[----:B------:R-:W-:Y:S04]  /*186c50*/  LDGSTS.E [R4+0x3fc80], desc[UR38][R22.64], P4 ;  /* 0x3fc8000016047fae */ /* 0x000fe8000a1a1026 */
[----:B------:R-:W-:Y:S04]  /*186c60*/  LDGSTS.E [R4+0x3fd00], desc[UR38][R20.64], P4 ;  /* 0x3fd0000014047fae */ /* 0x000fe8000a1a1026 */
[----:B------:R-:W-:Y:S04]  /*186c70*/  LDGSTS.E [R4+0x3fd80], desc[UR38][R18.64], P4 ;  /* 0x3fd8000012047fae */ /* 0x000fe8000a1a1026 */
[----:B------:R-:W-:Y:S04]  /*186c80*/  LDGSTS.E [R4+0x3fe00], desc[UR38][R16.64], P4 ;  /* 0x3fe0000010047fae */ /* 0x000fe8000a1a1026 */
[----:B------:R-:W-:Y:S04]  /*186c90*/  LDGSTS.E [R4+0x3fe80], desc[UR38][R14.64], P4 ;  /* 0x3fe800000e047fae */ /* 0x000fe8000a1a1026 */
[----:B------:R-:W-:Y:S04]  /*186ca0*/  LDGSTS.E [R4+0x3ff00], desc[UR38][R12.64], P4 ;  /* 0x3ff000000c047fae */ /* 0x000fe8000a1a1026 */
[----:B------:R2:W-:Y:S04]  /*186cb0*/  LDGSTS.E [R4+0x3ff80], desc[UR38][R6.64], P4 ;  /* 0x3ff8000006047fae */ /* 0x0005e8000a1a1026 */
[----:B-1----:R-:W2:Y:S04]  /*186cc0*/  LDL.LU R43, [R1+0x38c0] ;  /* 0x0038c000012b7983 */ /* 0x002ea80000300800 */
        /* <DEDUP_REMOVED lines=48> */
[----:B------:R-:W4:Y:S04]  /*186fd0*/  LDL.LU.64 R18, [R1+0xa098] ;  /* 0x00a0980001127983 */ /* 0x000f280000300a00 */
[----:B------:R-:W4:Y:S04]  /*186fe0*/  LDL.LU.64 R16, [R1+0xa090] ;  /* 0x00a0900001107983 */ /* 0x000f280000300a00 */
[----:B------:R-:W4:Y:S04]  /*186ff0*/  LDL.LU.64 R14, [R1+0xa088] ;  /* 0x00a08800010e7983 */ /* 0x000f280000300a00 */
[----:B------:R-:W4:Y:S01]  /*187000*/  LDL.LU.64 R12, [R1+0xa080] ;  /* 0x00a08000010c7983 */ /* 0x000f220000300a00 */
[----:B--2---:R-:W-:-:S02]  /*187010*/  IMAD.MOV.U32 R4, RZ, RZ, R43 ;  /* 0x000000ffff047224 */ /* 0x004fc400078e002b */
[----:B---3--:R-:W-:Y:S01]  /*187020*/  IMAD.MOV.U32 R7, RZ, RZ, R82 ;  /* 0x000000ffff077224 */ /* 0x008fe200078e0052 */
[----:B----4-:R-:W-:Y:S02]  /*187030*/  MOV R6, R81 ;  /* 0x0000005100067202 */ /* 0x010fe40000000f00 */
[----:B------:R1:W-:Y:S04]  /*187040*/  STL.64 [R1+0x4540], R4 ;  /* 0x0045400401007387 */ /* 0x0003e80000100a00 */
[----:B------:R2:W-:Y:S01]  /*187050*/  STL.64 [R1+0x3898], R6 ;  /* 0x0038980601007387 */ /* 0x0005e20000100a00 */
[----:B-1----:R-:W-:Y:S01]  /*187060*/  IMAD.MOV.U32 R4, RZ, RZ, R79 ;  /* 0x000000ffff047224 */ /* 0x002fe200078e004f */
[----:B------:R-:W-:Y:S01]  /*187070*/  MOV R5, R80 ;  /* 0x0000005000057202 */ /* 0x000fe20000000f00 */
[----:B------:R-:W-:-:S02]  /*187080*/  IMAD.MOV.U32 R79, RZ, RZ, R78 ;  /* 0x000000ffff4f7224 */ /* 0x000fc400078e004e */
[----:B------:R-:W-:Y:S01]  /*187090*/  IMAD.MOV.U32 R78, RZ, RZ, R77 ;  /* 0x000000ffff4e7224 */ /* 0x000fe200078e004d */
[----:B--2---:R-:W-:Y:S01]  /*1870a0*/  MOV R6, R76 ;  /* 0x0000004c00067202 */ /* 0x004fe20000000f00 */
[----:B------:R-:W-:Y:S01]  /*1870b0*/  IMAD.MOV.U32 R7, RZ, RZ, R178 ;  /* 0x000000ffff077224 */ /* 0x000fe200078e00b2 */
[----:B------:R1:W-:Y:S04]  /*1870c0*/  STL.64 [R1+0x4538], R4 ;  /* 0x0045380401007387 */ /* 0x0003e80000100a00 */
[----:B------:R-:W-:Y:S01]  /*1870d0*/  STL.64 [R1+0x4530], R78 ;  /* 0x0045304e01007387 */ /* 0x000fe20000100a00 */
[----:B------:R-:W-:Y:S02]  /*1870e0*/  IMAD.MOV.U32 R76, RZ, RZ, R170 ;  /* 0x000000ffff4c7224 */ /* 0x000fe400078e00aa */
[----:B------:R-:W-:Y:S01]  /*1870f0*/  IMAD.MOV.U32 R77, RZ, RZ, R171 ;  /* 0x000000ffff4d7224 */ /* 0x000fe200078e00ab */
[----:B------:R2:W-:Y:S01]  /*187100*/  STL.64 [R1+0x4528], R6 ;  /* 0x0045280601007387 */ /* 0x0005e20000100a00 */
[----:B-1----:R-:W-:Y:S01]  /*187110*/  IMAD.MOV.U32 R4, RZ, RZ, R176 ;  /* 0x000000ffff047224 */ /* 0x002fe200078e00b0 */
[----:B------:R-:W-:-:S02]  /*187120*/  MOV R5, R177 ;  /* 0x000000b100057202 */ /* 0x000fc40000000f00 */
[----:B--2---:R-:W-:Y:S01]  /*187130*/  MOV R6, R168 ;  /* 0x000000a800067202 */ /* 0x004fe20000000f00 */
[----:B------:R-:W-:Y:S02]  /*187140*/  IMAD.MOV.U32 R7, RZ, RZ, R169 ;  /* 0x000000ffff077224 */ /* 0x000fe400078e00a9 */
[----:B------:R1:W-:Y:S04]  /*187150*/  STL.64 [R1+0x4520], R4 ;  /* 0x0045200401007387 */ /* 0x0003e80000100a00 */
[----:B------:R-:W-:Y:S01]  /*187160*/  STL.64 [R1+0x4518], R76 ;  /* 0x0045184c01007387 */ /* 0x000fe20000100a00 */
[----:B------:R-:W-:-:S03]  /*187170*/  IMAD.MOV.U32 R43, RZ, RZ, R52 ;  /* 0x000000ffff2b7224 */ /* 0x000fc600078e0034 */
[----:B------:R2:W-:Y:S01]  /*187180*/  STL.64 [R1+0x3840], R6 ;  /* 0x0038400601007387 */ /* 0x0005e20000100a00 */
[----:B-1----:R-:W-:Y:S01]  /*187190*/  IMAD.MOV.U32 R4, RZ, RZ, R42 ;  /* 0x000000ffff047224 */ /* 0x002fe200078e002a */
[----:B------:R-:W-:Y:S01]  /*1871a0*/  MOV R5, R179 ;  /* 0x000000b300057202 */ /* 0x000fe20000000f00 */
[----:B------:R-:W-:Y:S01]  /*1871b0*/  IMAD.MOV.U32 R42, RZ, RZ, R53 ;  /* 0x000000ffff2a7224 */ /* 0x000fe200078e0035 */
[----:B--2---:R-:W-:Y:S01]  /*1871c0*/  MOV R6, R55 ;  /* 0x0000003700067202 */ /* 0x004fe20000000f00 */
[----:B------:R-:W-:Y:S02]  /*1871d0*/  IMAD.MOV.U32 R7, RZ, RZ, R54 ;  /* 0x000000ffff077224 */ /* 0x000fe400078e0036 */
[----:B------:R1:W-:Y:S04]  /*1871e0*/  STL.64 [R1+0x4510], R4 ;  /* 0x0045100401007387 */ /* 0x0003e80000100a00 */
[----:B------:R-:W-:Y:S04]  /*1871f0*/  STL.64 [R1+0x4508], R42 ;  /* 0x0045082a01007387 */ /* 0x000fe80000100a00 */
        /* <DEDUP_REMOVED lines=8> */
[----:B------:R2:W-:Y:S04]  /*187280*/  STL.64 [R1+0x44f8], R10 ;  /* 0x0044f80a01007387 */ /* 0x0005e80000100a00 */
[----:B------:R3:W-:Y:S01]  /*187290*/  STL.64 [R1+0x37d0], R6 ;  /* 0x0037d00601007387 */ /* 0x0007e20000100a00 */
[----:B-1----:R-:W-:Y:S01]  /*1872a0*/  IMAD.MOV.U32 R4, RZ, RZ, R65 ;  /* 0x000000ffff047224 */ /* 0x002fe200078e0041 */
[----:B------:R-:W-:Y:S01]  /*1872b0*/  MOV R5, R64 ;  /* 0x0000004000057202 */ /* 0x000fe20000000f00 */
[----:B--2---:R-:W-:-:S02]  /*1872c0*/  IMAD.MOV.U32 R10, RZ, RZ, R67 ;  /* 0x000000ffff0a7224 */ /* 0x004fc400078e0043 */
[----:B------:R-:W-:Y:S01]  /*1872d0*/  IMAD.MOV.U32 R11, RZ, RZ, R66 ;  /* 0x000000ffff0b7224 */ /* 0x000fe200078e0042 */
[----:B---3--:R-:W-:Y:S01]  /*1872e0*/  MOV R6, R61 ;  /* 0x0000003d00067202 */ /* 0x008fe20000000f00 */
        /* <DEDUP_REMOVED lines=21> */
[----:B------:R-:W3:Y:S04]  /*187440*/  LDL.LU R50, [R1+0x370c] ;  /* 0x00370c0001327983 */ /* 0x000ee80000300800 */
[----:B------:R-:W-:Y:S04]  /*187450*/  STL.64 [R1+0x3758], R6 ;  /* 0x0037580601007387 */ /* 0x000fe80000100a00 */
[----:B------:R-:W4:Y:S01]  /*187460*/  LDL.LU R51, [R1+0x3710] ;  /* 0x0037100001337983 */ /* 0x000f220000300800 */
[----:B-1----:R-:W-:Y:S01]  /*187470*/  IMAD.MOV.U32 R4, RZ, RZ, R47 ;  /* 0x000000ffff047224 */ /* 0x002fe200078e002f */
[----:B------:R-:W-:-:S05]  /*187480*/  MOV R5, R46 ;  /* 0x0000002e00057202 */ /* 0x000fca0000000f00 */
        /* <DEDUP_REMOVED lines=39> */
[----:B---3--:R-:W-:-:S02]  /*187700*/  IMAD.MOV.U32 R5, RZ, RZ, R50 ;  /* 0x000000ffff057224 */ /* 0x008fc400078e0032 */
[----:B----4-:R-:W-:-:S05]  /*187710*/  IMAD.MOV.U32 R4, RZ, RZ, R51 ;  /* 0x000000ffff047224 */ /* 0x010fca00078e0033 */
[----:B------:R1:W-:Y:S04]  /*187720*/  STL.64 [R1+0x46a0], R4 ;  /* 0x0046a00401007387 */ /* 0x0003e80000100a00 */
[----:B------:R-:W3:Y:S04]  /*187730*/  LDL.LU R72, [R1+0x35f0] ;  /* 0x0035f00001487983 */ /* 0x000ee80000300800 */
[----:B------:R-:W4:Y:S04]  /*187740*/  LDL.LU R73, [R1+0x361c] ;  /* 0x00361c0001497983 */ /* 0x000f280000300800 */
[----:B------:R-:W4:Y:S04]  /*187750*/  LDL.LU R74, [R1+0x35f4] ;  /* 0x0035f400014a7983 */ /* 0x000f280000300800 */
[----:B------:R-:W4:Y:S04]  /*187760*/  LDL.LU R75, [R1+0x3620] ;  /* 0x00362000014b7983 */ /* 0x000f280000300800 */
[----:B------:R-:W4:Y:S04]  /*187770*/  LDL.LU R48, [R1+0x35f8] ;  /* 0x0035f80001307983 */ /* 0x000f280000300800 */
[----:B------:R-:W4:Y:S01]  /*187780*/  LDL.LU R49, [R1+0x3624] ;  /* 0x0036240001317983 */ /* 0x000f220000300800 */
[----:B------:R-:W-:-:S03]  /*187790*/  IMAD.MOV.U32 R7, RZ, RZ, R82 ;  /* 0x000000ffff077224 */ /* 0x000fc600078e0052 */
[----:B------:R-:W4:Y:S04]  /*1877a0*/  LDL.LU R50, [R1+0x35fc] ;  /* 0x0035fc0001327983 */ /* 0x000f280000300800 */
[----:B------:R-:W4:Y:S01]  /*1877b0*/  LDL.LU R51, [R1+0x3600] ;  /* 0x0036000001337983 */ /* 0x000f220000300800 */
[----:B------:R-:W-:Y:S01]  /*1877c0*/  MOV R6, R81 ;  /* 0x0000005100067202 */ /* 0x000fe20000000f00 */
[----:B-1----:R-:W-:Y:S01]  /*1877d0*/  IMAD.MOV.U32 R4, RZ, RZ, R79 ;  /* 0x000000ffff047224 */ /* 0x002fe200078e004f */
[----:B------:R-:W-:Y:S01]  /*1877e0*/  MOV R5, R80 ;  /* 0x0000005000057202 */ /* 0x000fe20000000f00 */
[----:B------:R-:W-:Y:S02]  /*1877f0*/  IMAD.MOV.U32 R79, RZ, RZ, R78 ;  /* 0x000000ffff4f7224 */ /* 0x000fe400078e004e */
[----:B------:R-:W-:Y:S01]  /*187800*/  IMAD.MOV.U32 R78, RZ, RZ, R77 ;  /* 0x000000ffff4e7224 */ /* 0x000fe200078e004d */
[----:B------:R1:W-:Y:S04]  /*187810*/  STL.64 [R1+0x4698], R6 ;  /* 0x0046980601007387 */ /* 0x0003e80000100a00 */
[----:B------:R1:W-:Y:S01]  /*187820*/  STL.64 [R1+0x4690], R4 ;  /* 0x0046900401007387 */ /* 0x0003e20000100a00 */
[----:B------:R-:W-:-:S03]  /*187830*/  IMAD.MOV.U32 R77, RZ, RZ, R171 ;  /* 0x000000ffff4d7224 */ /* 0x000fc600078e00ab */
[----:B------:R-:W-:Y:S01]  /*187840*/  STL.64 [R1+0x4688], R78 ;  /* 0x0046884e01007387 */ /* 0x000fe20000100a00 */
[----:B-1----:R-:W-:Y:S01]  /*187850*/  MOV R6, R76 ;  /* 0x0000004c00067202 */ /* 0x002fe20000000f00 */
[----:B------:R-:W-:Y:S02]  /*187860*/  IMAD.MOV.U32 R7, RZ, RZ, R178 ;  /* 0x000000ffff077224 */ /* 0x000fe400078e00b2 */
[----:B------:R-:W-:Y:S01]  /*187870*/  IMAD.MOV.U32 R4, RZ, RZ, R176 ;  /* 0x000000ffff047224 */ /* 0x000fe200078e00b0 */
[----:B------:R-:W-:Y:S01]  /*187880*/  MOV R5, R177 ;  /* 0x000000b100057202 */ /* 0x000fe20000000f00 */
[----:B------:R-:W-:Y:S01]  /*187890*/  IMAD.MOV.U32 R76, RZ, RZ, R170 ;  /* 0x000000ffff4c7224 */ /* 0x000fe200078e00aa */
[----:B------:R1:W-:Y:S04]  /*1878a0*/  STL.64 [R1+0x4680], R6 ;  /* 0x0046800601007387 */ /* 0x0003e80000100a00 */
[----:B------:R1:W-:Y:S04]  /*1878b0*/  STL.64 [R1+0x4678], R4 ;  /* 0x0046780401007387 */ /* 0x0003e80000100a00 */
[----:B------:R-:W-:Y:S01]  /*1878c0*/  STL.64 [R1+0x4670], R76 ;  /* 0x0046704c01007387 */ /* 0x000fe20000100a00 */
[----:B-1----:R-:W-:Y:S01]  /*1878d0*/  MOV R6, R168 ;  /* 0x000000a800067202 */ /* 0x002fe20000000f00 */
[----:B------:R-:W-:-:S02]  /*1878e0*/  IMAD.MOV.U32 R7, RZ, RZ, R169 ;  /* 0x000000ffff077224 */ /* 0x000fc400078e00a9 */
[----:B------:R-:W-:Y:S01]  /*1878f0*/  IMAD.MOV.U32 R4, RZ, RZ, R47 ;  /* 0x000000ffff047224 */ /* 0x000fe200078e002f */
[----:B------:R-:W-:Y:S02]  /*187900*/  MOV R5, R46 ;  /* 0x0000002e00057202 */ /* 0x000fe40000000f00 */
[----:B------:R-:W4:Y:S04]  /*187910*/  LDL.LU R46, [R1+0x35d4] ;  /* 0x0035d400012e7983 */ /* 0x000f280000300800 */
[----:B------:R-:W-:Y:S04]  /*187920*/  STL.64 [R1+0x4668], R6 ;  /* 0x0046680601007387 */ /* 0x000fe80000100a00 */
[----:B------:R-:W4:Y:S04]  /*187930*/  LDL.LU R47, [R1+0x3604] ;  /* 0x00360400012f7983 */ /* 0x000f280000300800 */
[----:B------:R1:W-:Y:S01]  /*187940*/  STL.64 [R1+0x4660], R4 ;  /* 0x0046600401007387 */ /* 0x0003e20000100a00 */
[----:B------:R-:W-:-:S02]  /*187950*/  IMAD.MOV.U32 R43, RZ, RZ, R52 ;  /* 0x000000ffff2b7224 */ /* 0x000fc400078e0034 */
[----:B-1----:R-:W-:Y:S02]  /*187960*/  IMAD.MOV.U32 R4, RZ, RZ, R42 ;  /* 0x000000ffff047224 */ /* 0x002fe400078e002a */
[----:B------:R-:W-:Y:S01]  /*187970*/  IMAD.MOV.U32 R5, RZ, RZ, R179 ;  /* 0x000000ffff057224 */ /* 0x000fe200078e00b3 */
[----:B------:R-:W-:Y:S01]  /*187980*/  MOV R42, R53 ;  /* 0x00000035002a7202 */ /* 0x000fe20000000f00 */
[----:B------:R-:W-:Y:S01]  /*187990*/  IMAD.MOV.U32 R6, RZ, RZ, R55 ;  /* 0x000000ffff067224 */ /* 0x000fe200078e0037 */
[----:B------:R-:W-:Y:S02]  /*1879a0*/  MOV R7, R54 ;  /* 0x0000003600077202 */ /* 0x000fe40000000f00 */
[----:B------:R2:W-:Y:S04]  /*1879b0*/  STL.64 [R1+0x4658], R4 ;  /* 0x0046580401007387 */ /* 0x0005e80000100a00 */
[----:B------:R-:W-:Y:S04]  /*1879c0*/  STL.64 [R1+0x4650], R42 ;  /* 0x0046502a01007387 */ /* 0x000fe80000100a00 */
[----:B------:R1:W-:Y:S01]  /*1879d0*/  STL.64 [R1+0x4648], R6 ;  /* 0x0046480601007387 */ /* 0x0003e20000100a00 */
[----:B--2---:R-:W-:-:S02]  /*1879e0*/  IMAD.MOV.U32 R4, RZ, RZ, R11 ;  /* 0x000000ffff047224 */ /* 0x004fc400078e000b */
[----:B------:R-:W-:Y:S01]  /*1879f0*/  IMAD.MOV.U32 R5, RZ, RZ, R10 ;  /* 0x000000ffff057224 */ /* 0x000fe200078e000a */
[----:B------:R-:W-:Y:S01]  /*187a00*/  MOV R10, R69 ;  /* 0x00000045000a7202 */ /* 0x000fe20000000f00 */
[----:B------:R-:W-:Y:S02]  /*187a10*/  IMAD.MOV.U32 R11, RZ, RZ, R68 ;  /* 0x000000ffff0b7224 */ /* 0x000fe400078e0044 */
[----:B-1----:R-:W-:Y:S01]  /*187a20*/  IMAD.MOV.U32 R6, RZ, RZ, R71 ;  /* 0x000000ffff067224 */ /* 0x002fe200078e0047 */
[----:B------:R-:W-:Y:S01]  /*187a30*/  MOV R7, R70 ;  /* 0x0000004600077202 */ /* 0x000fe20000000f00 */
[----:B------:R1:W-:Y:S04]  /*187a40*/  STL.64 [R1+0x4640], R4 ;  /* 0x0046400401007387 */ /* 0x0003e80000100a00 */
[----:B------:R2:W-:Y:S01]  /*187a50*/  STL.64 [R1+0x4638], R10 ;  /* 0x0046380a01007387 */ /* 0x0005e20000100a00 */
[----:B------:R-:W-:-:S03]  /*187a60*/  IMAD.MOV.U32 R171, RZ, RZ, R44 ;  /* 0x000000ffffab7224 */ /* 0x000fc600078e002c */
[----:B------:R-:W-:Y:S01]  /*187a70*/  STL.64 [R1+0x4630], R6 ;  /* 0x0046300601007387 */ /* 0x000fe20000100a00 */
[----:B------:R-:W-:Y:S02]  /*187a80*/  IMAD.MOV.U32 R170, RZ, RZ, R45 ;  /* 0x000000ffffaa7224 */ /* 0x000fe400078e002d */
[----:B-1----:R-:W-:Y:S02]  /*187a90*/  IMAD.MOV.U32 R4, RZ, RZ, R65 ;  /* 0x000000ffff047224 */ /* 0x002fe400078e0041 */
[----:B------:R-:W-:-:S05]  /*187aa0*/  IMAD.MOV.U32 R5, RZ, RZ, R64 ;  /* 0x000000ffff057224 */ /* 0x000fca00078e0040 */
[----:B------:R1:W-:Y:S04]  /*187ab0*/  STL.64 [R1+0x4628], R4 ;  /* 0x0046280401007387 */ /* 0x0003e80000100a00 */
[----:B------:R-:W2:Y:S04]  /*187ac0*/  LDL.LU R44, [R1+0x35d8] ;  /* 0x0035d800012c7983 */ /* 0x000ea80000300800 */
[----:B------:R-:W2:Y:S01]  /*187ad0*/  LDL.LU R45, [R1+0x3608] ;  /* 0x00360800012d7983 */ /* 0x000ea20000300800 */
[----:B------:R-:W-:Y:S01]  /*187ae0*/  MOV R178, R67 ;  /* 0x0000004300b27202 */ /* 0x000fe20000000f00 */
[----:B------:R-:W-:-:S02]  /*187af0*/  IMAD.MOV.U32 R179, RZ, RZ, R66 ;  /* 0x000000ffffb37224 */ /* 0x000fc400078e0042 */
[----:B------:R-:W-:Y:S01]  /*187b00*/  IMAD.MOV.U32 R176, RZ, RZ, R61 ;  /* 0x000000ffffb07224 */ /* 0x000fe200078e003d */
[----:B------:R-:W-:Y:S02]  /*187b10*/  MOV R177, R60 ;  /* 0x0000003c00b17202 */ /* 0x000fe40000000f00 */
[----:B------:R-:W-:Y:S01]  /*187b20*/  MOV R168, R63 ;  /* 0x0000003f00a87202 */ /* 0x000fe20000000f00 */
[----:B------:R-:W-:Y:S01]  /*187b30*/  IMAD.MOV.U32 R169, RZ, RZ, R62 ;  /* 0x000000ffffa97224 */ /* 0x000fe200078e003e */
        /* <DEDUP_REMOVED lines=12> */
[----:B---3--:R-:W-:Y:S01]  /*187c00*/  MOV R81, R72 ;  /* 0x0000004800517202 */ /* 0x008fe20000000f00 */
[----:B----4-:R-:W-:-:S05]  /*187c10*/  IMAD.MOV.U32 R80, RZ, RZ, R73 ;  /* 0x000000ffff507224 */ /* 0x010fca00078e0049 */
[----:B------:R-:W-:Y:S04]  /*187c20*/  STL.64 [R1+0x4600], R80 ;  /* 0x0046005001007387 */ /* 0x000fe80000100a00 */
[----:B------:R-:W3:Y:S04]  /*187c30*/  LDL.LU R60, [R1+0x35a0] ;  /* 0x0035a000013c7983 */ /* 0x000ee80000300800 */
[----:B------:R-:W3:Y:S04]  /*187c40*/  LDL.LU R61, [R1+0x35bc] ;  /* 0x0035bc00013d7983 */ /* 0x000ee80000300800 */
        /* <DEDUP_REMOVED lines=9> */
[----:B------:R-:W4:Y:S01]  /*187ce0*/  LDL.LU R51, [R1+0x35ac] ;  /* 0x0035ac0001337983 */ /* 0x000f220000300800 */
[----:B------:R-:W-:Y:S01]  /*187cf0*/  IMAD.MOV.U32 R77, RZ, RZ, R48 ;  /* 0x000000ffff4d7224 */ /* 0x000fe200078e0030 */
[----:B------:R-:W-:Y:S01]  /*187d00*/  MOV R76, R49 ;  /* 0x00000031004c7202 */ /* 0x000fe20000000f00 */
[----:B------:R-:W-:Y:S02]  /*187d10*/  IMAD.MOV.U32 R73, RZ, RZ, R46 ;  /* 0x000000ffff497224 */ /* 0x000fe400078e002e */
[----:B------:R-:W-:Y:S01]  /*187d20*/  IMAD.MOV.U32 R72, RZ, RZ, R47 ;  /* 0x000000ffff487224 */ /* 0x000fe200078e002f */
[----:B------:R-:W4:Y:S04]  /*187d30*/  LDL.LU R46, [R1+0x3578] ;  /* 0x00357800012e7983 */ /* 0x000f280000300800 */
[----:B------:R-:W4:Y:S04]  /*187d40*/  LDL.LU R47, [R1+0x35b0] ;  /* 0x0035b000012f7983 */ /* 0x000f280000300800 */
[----:B------:R-:W-:Y:S04]  /*187d50*/  STL.64 [R1+0x45f8], R78 ;  /* 0x0045f84e01007387 */ /* 0x000fe80000100a00 */
[----:B------:R-:W4:Y:S04]  /*187d60*/  LDL.LU R43, [R1+0x358c] ;  /* 0x00358c00012b7983 */ /* 0x000f280000300800 */
[----:B------:R-:W4:Y:S04]  /*187d70*/  LDL.LU R42, [R1+0x3590] ;  /* 0x00359000012a7983 */ /* 0x000f280000300800 */
[----:B--2---:R-:W2:Y:S04]  /*187d80*/  LDL.LU R10, [R1+0x353c] ;  /* 0x00353c00010a7983 */ /* 0x004ea80000300800 */
[----:B------:R-:W2:Y:S04]  /*187d90*/  LDL.LU R11, [R1+0x3594] ;  /* 0x00359400010b7983 */ /* 0x000ea80000300800 */
[----:B------:R-:W2:Y:S04]  /*187da0*/  LDL.LU R48, [R1+0x3540] ;  /* 0x0035400001307983 */ /* 0x000ea80000300800 */
[----:B------:R-:W2:Y:S01]  /*187db0*/  LDL.LU R49, [R1+0x3598] ;  /* 0x0035980001317983 */ /* 0x000ea20000300800 */
[----:B------:R-:W-:Y:S01]  /*187dc0*/  IMAD.MOV.U32 R71, RZ, RZ, R44 ;  /* 0x000000ffff477224 */ /* 0x000fe200078e002c */
[----:B------:R-:W-:-:S02]  /*187dd0*/  MOV R70, R45 ;  /* 0x0000002d00467202 */ /* 0x000fc40000000f00 */
[----:B------:R-:W2:Y:S04]  /*187de0*/  LDL.LU R44, [R1+0x3544] ;  /* 0x00354400012c7983 */ /* 0x000ea80000300800 */
[----:B------:R-:W2:Y:S04]  /*187df0*/  LDL.LU R45, [R1+0x3548] ;  /* 0x00354800012d7983 */ /* 0x000ea80000300800 */
[----:B-1----:R-:W2:Y:S04]  /*187e00*/  LDL.LU R5, [R1+0x354c] ;  /* 0x00354c0001057983 */ /* 0x002ea80000300800 */
        /* <DEDUP_REMOVED lines=10> */
[----:B------:R-:W-:Y:S01]  /*187eb0*/  STL.64 [R1+0x45f0], R76 ;  /* 0x0045f04c01007387 */ /* 0x000fe20000100a00 */
[----:B------:R-:W-:-:S03]  /*187ec0*/  LOP3.LUT R67, R67, R66, RZ, 0x3c, !PT ;  /* 0x0000004243437212 */ /* 0x000fc600078e3cff */
[----:B------:R-:W-:Y:S01]  /*187ed0*/  STL.64 [R1+0x45e8], R74 ;  /* 0x0045e84a01007387 */ /* 0x000fe20000100a00 */
[----:B------:R-:W-:-:S03]  /*187ee0*/  LOP3.LUT R65, R65, R64, RZ, 0x3c, !PT ;  /* 0x0000004041417212 */ /* 0x000fc600078e3cff */
[----:B------:R-:W-:Y:S01]  /*187ef0*/  STL.64 [R1+0x45e0], R72 ;  /* 0x0045e04801007387 */ /* 0x000fe20000100a00 */
[----:B------:R-:W-:-:S03]  /*187f00*/  LOP3.LUT R63, R63, R62, RZ, 0x3c, !PT ;  /* 0x0000003e3f3f7212 */ /* 0x000fc600078e3cff */
[----:B------:R-:W-:Y:S04]  /*187f10*/  STL.64 [R1+0x45d8], R70 ;  /* 0x0045d84601007387 */ /* 0x000fe80000100a00 */
[----:B------:R-:W-:Y:S04]  /*187f20*/  STL.64 [R1+0x45d0], R68 ;  /* 0x0045d04401007387 */ /* 0x000fe80000100a00 */
[----:B------:R-:W-:Y:S04]  /*187f30*/  STL.64 [R1+0x45c8], R66 ;  /* 0x0045c84201007387 */ /* 0x000fe80000100a00 */
[----:B------:R-:W-:Y:S04]  /*187f40*/  STL.64 [R1+0x45c0], R64 ;  /* 0x0045c04001007387 */ /* 0x000fe80000100a00 */
[----:B------:R-:W-:Y:S01]  /*187f50*/  STL.64 [R1+0x4748], R62 ;  /* 0x0047483e01007387 */ /* 0x000fe20000100a00 */
[----:B------:R-:W-:-:S06]  /*187f60*/  ULEA UR10, UR9, UR4, 0x10 ;  /* 0x00000004090a7291 */ /* 0x000fcc000f8e80ff */
[----:B------:R-:W-:-:S05]  /*187f70*/  IMAD.U32 R7, RZ, RZ, UR10 ;  /* 0x0000000aff077e24 */ /* 0x000fca000f8e00ff */
[----:B------:R-:W-:Y:S02]  /*187f80*/  IADD3 R3, PT, PT, R8, 0x100000, R7 ;  /* 0x0010000008037810 */ /* 0x000fe40007ffe007 */
[----:B---3--:R-:W-:Y:S02]  /*187f90*/  LOP3.LUT R61, R61, R60, RZ, 0x3c, !PT ;  /* 0x0000003c3d3d7212 */ /* 0x008fe400078e3cff */
[----:B----4-:R-:W-:Y:S02]  /*187fa0*/  LOP3.LUT R55, R55, R54, RZ, 0x3c, !PT ;  /* 0x0000003637377212 */ /* 0x010fe400078e3cff */
[----:B------:R-:W-:Y:S02]  /*187fb0*/  LOP3.LUT R60, R61, R60, RZ, 0x3c, !PT ;  /* 0x0000003c3d3c7212 */ /* 0x000fe400078e3cff */
[----:B------:R-:W-:Y:S02]  /*187fc0*/  LOP3.LUT R53, R53, R52, RZ, 0x3c, !PT ;  /* 0x0000003435357212 */ /* 0x000fe400078e3cff */
[----:B------:R-:W-:-:S02]  /*187fd0*/  LOP3.LUT R54, R55, R54, RZ, 0x3c, !PT ;  /* 0x0000003637367212 */ /* 0x000fc400078e3cff */
[----:B------:R-:W-:Y:S02]  /*187fe0*/  LOP3.LUT R51, R51, R50, RZ, 0x3c, !PT ;  /* 0x0000003233337212 */ /* 0x000fe400078e3cff */
[----:B------:R-:W-:Y:S02]  /*187ff0*/  LOP3.LUT R52, R53, R52, RZ, 0x3c, !PT ;  /* 0x0000003435347212 */ /* 0x000fe400078e3cff */
[----:B------:R-:W-:Y:S02]  /*188000*/  LOP3.LUT R61, R61, R60, RZ, 0x3c, !PT ;  /* 0x0000003c3d3d7212 */ /* 0x000fe400078e3cff */
[----:B------:R-:W-:Y:S02]  /*188010*/  LOP3.LUT R50, R51, R50, RZ, 0x3c, !PT ;  /* 0x0000003233327212 */ /* 0x000fe400078e3cff */
[----:B------:R-:W-:Y:S02]  /*188020*/  LOP3.LUT R55, R55, R54, RZ, 0x3c, !PT ;  /* 0x0000003637377212 */ /* 0x000fe400078e3cff */
[----:B------:R-:W-:-:S02]  /*188030*/  LOP3.LUT R53, R53, R52, RZ, 0x3c, !PT ;  /* 0x0000003435357212 */ /* 0x000fc400078e3cff */
[----:B------:R-:W-:Y:S01]  /*188040*/  LOP3.LUT R51, R51, R50, RZ, 0x3c, !PT ;  /* 0x0000003233337212 */ /* 0x000fe200078e3cff */
[----:B------:R-:W-:Y:S04]  /*188050*/  STL.64 [R1+0x4740], R60 ;  /* 0x0047403c01007387 */ /* 0x000fe80000100a00 */
[----:B------:R-:W-:Y:S04]  /*188060*/  STL.64 [R1+0x4738], R54 ;  /* 0x0047383601007387 */ /* 0x000fe80000100a00 */
[----:B------:R-:W-:Y:S04]  /*188070*/  STL.64 [R1+0x4730], R52 ;  /* 0x0047303401007387 */ /* 0x000fe80000100a00 */
[----:B------:R-:W-:Y:S01]  /*188080*/  STL.64 [R1+0x4728], R50 ;  /* 0x0047283201007387 */ /* 0x000fe20000100a00 */
[----:B------:R-:W-:-:S02]  /*188090*/  LOP3.LUT R47, R47, R46, RZ, 0x3c, !PT ;  /* 0x0000002e2f2f7212 */ /* 0x000fc400078e3cff */
[----:B--2---:R-:W-:Y:S02]  /*1880a0*/  LOP3.LUT R11, R11, R10, RZ, 0x3c, !PT ;  /* 0x0000000a0b0b7212 */ /* 0x004fe400078e3cff */
        /* <DEDUP_REMOVED lines=9> */
[----:B------:R-:W-:Y:S04]  /*188140*/  STL.64 [R1+0x4710], R10 ;  /* 0x0047100a01007387 */ /* 0x000fe80000100a00 */
[----:B------:R-:W-:Y:S01]  /*188150*/  STL.64 [R1+0x4708], R48 ;  /* 0x0047083001007387 */ /* 0x000fe20000100a00 */
[----:B------:R-:W-:-:S04]  /*188160*/  LOP3.LUT R45, R45, R44, RZ, 0x3c, !PT ;  /* 0x0000002c2d2d7212 */ /* 0x000fc800078e3cff */
[C---:B------:R-:W-:Y:S02]  /*188170*/  LOP3.LUT R44, R45.reuse, R44, RZ, 0x3c, !PT ;  /* 0x0000002c2d2c7212 */ /* 0x040fe400078e3cff */
[----:B------:R-:W-:Y:S02]  /*188180*/  MOV R4, R82 ;  /* 0x0000005200047202 */ /* 0x000fe40000000f00 */
[----:B------:R-:W-:-:S03]  /*188190*/  LOP3.LUT R45, R45, R44, RZ, 0x3c, !PT ;  /* 0x0000002c2d2d7212 */ /* 0x000fc600078e3cff */
[----:B------:R-:W-:Y:S04]  /*1881a0*/  STL.64 [R1+0x46f8], R4 ;  /* 0x0046f80401007387 */ /* 0x000fe80000100a00 */
[----:B------:R-:W-:Y:S04]  /*1881b0*/  STL.64 [R1+0x4700], R44 ;  /* 0x0047002c01007387 */ /* 0x000fe80000100a00 */
[----:B------:R1:W-:Y:S04]  /*1881c0*/  STL.64 [R1+0xa1b8], R166 ;  /* 0x00a1b8a601007387 */ /* 0x0003e80000100a00 */
[----:B------:R-:W0:Y:S04]  /*1881d0*/  LDGDEPBAR ;  /* 0x00000000000079af */ /* 0x000e280000000000 */
[----:B-1----:R-:W2:Y:S04]  /*1881e0*/  LDL.64 R166, [R1+0x4510] ;  /* 0x0045100001a67983 */ /* 0x002ea80000100a00 */
[----:B------:R1:W-:Y:S04]  /*1881f0*/  STL.64 [R1+0xa1b0], R164 ;  /* 0x00a1b0a401007387 */ /* 0x0003e80000100a00 */
[----:B-1----:R-:W3:Y:S04]  /*188200*/  LDL.64 R164, [R1+0x3840] ;  /* 0x0038400001a47983 */ /* 0x002ee80000100a00 */
[----:B------:R1:W-:Y:S04]  /*188210*/  STL.64 [R1+0xa1a8], R162 ;  /* 0x00a1a8a201007387 */ /* 0x0003e80000100a00 */
[----:B-1----:R-:W4:Y:S04]  /*188220*/  LDL.64 R162, [R1+0x4518] ;  /* 0x0045180001a27983 */ /* 0x002f280000100a00 */
        /* <DEDUP_REMOVED lines=43> */
[----:B-1----:R-:W3:Y:S04]  /*1884e0*/  LDL.64 R102, [R1+0x4508] ;  /* 0x0045080001667983 */ /* 0x002ee80000100a00 */
        /* <DEDUP_REMOVED lines=22> */
[----:B------:R-:W-:Y:S04]  /*188650*/  LDGSTS.E [R3+-0x7ff80], desc[UR38][R152.64], P1 ;  /* 0x8008000098037fae */ /* 0x000fe800089a1026 */
[----:B------:R-:W-:Y:S04]  /*188660*/  LDGSTS.E [R3+-0x7ff00], desc[UR38][R154.64], P5 ;  /* 0x801000009a037fae */ /* 0x000fe8000a9a1026 */
[----:B------:R-:W2:Y:S04]  /*188670*/  LDL.64 R150, [R1+0x4668] ;  /* 0x0046680001967983 */ /* 0x000ea80000100a00 */
[----:B------:R-:W2:Y:S04]  /*188680*/  LDL.64 R152, [R1+0x4660] ;  /* 0x0046600001987983 */ /* 0x000ea80000100a00 */
[----:B------:R-:W-:Y:S04]  /*188690*/  LDGSTS.E [R3+-0x7fe80], desc[UR38][R156.64], P3 ;  /* 0x801800009c037fae */ /* 0x000fe800099a1026 */
[----:B------:R-:W2:Y:S04]  /*1886a0*/  LDL.64 R154, [R1+0x4658] ;  /* 0x00465800019a7983 */ /* 0x000ea80000100a00 */
[----:B------:R-:W-:Y:S04]  /*1886b0*/  LDGSTS.E [R3+-0x7f000], desc[UR38][R158.64], P0 ;  /* 0x810000009e037fae */ /* 0x000fe800081a1026 */
[----:B------:R-:W2:Y:S04]  /*1886c0*/  LDL.64 R156, [R1+0x4650] ;  /* 0x00465000019c7983 */ /* 0x000ea80000100a00 */
[----:B------:R-:W-:Y:S04]  /*1886d0*/  LDGSTS.E [R3+-0x7ef80], desc[UR38][R160.64], P1 ;  /* 0x81080000a0037fae */ /* 0x000fe800089a1026 */
[----:B------:R-:W2:Y:S04]  /*1886e0*/  LDL.64 R158, [R1+0x4648] ;  /* 0x00464800019e7983 */ /* 0x000ea80000100a00 */
[----:B----4-:R-:W-:Y:S04]  /*1886f0*/  LDGSTS.E [R3+-0x7ef00], desc[UR38][R162.64], P5 ;  /* 0x81100000a2037fae */ /* 0x010fe8000a9a1026 */
[----:B------:R-:W4:Y:S04]  /*188700*/  LDL.64 R160, [R1+0x4640] ;  /* 0x0046400001a07983 */ /* 0x000f280000100a00 */
[----:B---3--:R-:W-:Y:S04]  /*188710*/  LDGSTS.E [R3+-0x7ee80], desc[UR38][R164.64], P3 ;  /* 0x81180000a4037fae */ /* 0x008fe800099a1026 */
[----:B------:R-:W3:Y:S04]  /*188720*/  LDL.64 R162, [R1+0x4638] ;  /* 0x0046380001a27983 */ /* 0x000ee80000100a00 */
[----:B------:R-:W-:Y:S04]  /*188730*/  LDGSTS.E [R3+-0x7e000], desc[UR38][R166.64], P0 ;  /* 0x82000000a6037fae */ /* 0x000fe800081a1026 */
[----:B------:R-:W3:Y:S04]  /*188740*/  LDL.64 R164, [R1+0x4630] ;  /* 0x0046300001a47983 */ /* 0x000ee80000100a00 */
[----:B------:R-:W3:Y:S04]  /*188750*/  LDL.64 R166, [R1+0x4628] ;  /* 0x0046280001a67983 */ /* 0x000ee80000100a00 */
        /* <DEDUP_REMOVED lines=22> */
[----:B--2---:R-:W-:Y:S04]  /*1888c0*/  LDGSTS.E [R3+-0x78e80], desc[UR38][R150.64], P3 ;  /* 0x8718000096037fae */ /* 0x004fe800099a1026 */
[----:B------:R-:W-:Y:S04]  /*1888d0*/  LDGSTS.E [R3+-0x78000], desc[UR38][R152.64], P0 ;  /* 0x8800000098037fae */ /* 0x000fe800081a1026 */
[----:B------:R-:W-:Y:S04]  /*1888e0*/  LDGSTS.E [R3+-0x77f80], desc[UR38][R154.64], P1 ;  /* 0x880800009a037fae */ /* 0x000fe800089a1026 */
[----:B------:R-:W-:Y:S04]  /*1888f0*/  LDGSTS.E [R3+-0x77f00], desc[UR38][R156.64], P5 ;  /* 0x881000009c037fae */ /* 0x000fe8000a9a1026 */
[----:B------:R-:W-:Y:S04]  /*188900*/  LDGSTS.E [R3+-0x77e80], desc[UR38][R158.64], P3 ;  /* 0x881800009e037fae */ /* 0x000fe800099a1026 */
[----:B----4-:R-:W-:Y:S04]  /*188910*/  LDGSTS.E [R3+-0x77000], desc[UR38][R160.64], P0 ;  /* 0x89000000a0037fae */ /* 0x010fe800081a1026 */
[----:B---3--:R-:W-:Y:S04]  /*188920*/  LDGSTS.E [R3+-0x76f80], desc[UR38][R162.64], P1 ;  /* 0x89080000a2037fae */ /* 0x008fe800089a1026 */
[----:B------:R-:W-:Y:S04]  /*188930*/  LDGSTS.E [R3+-0x76f00], desc[UR38][R164.64], P5 ;  /* 0x89100000a4037fae */ /* 0x000fe8000a9a1026 */
[----:B------:R-:W-:Y:S04]  /*188940*/  LDGSTS.E [R3+-0x76e80], desc[UR38][R166.64], P3 ;  /* 0x89180000a6037fae */ /* 0x000fe800099a1026 */
[----:B------:R1:W-:Y:S04]  /*188950*/  LDGSTS.E [R3+-0x76000], desc[UR38][R178.64], P0 ;  /* 0x8a000000b2037fae */ /* 0x0003e800081a1026 */
[----:B------:R2:W-:Y:S04]  /*188960*/  LDGSTS.E [R3+-0x75f80], desc[UR38][R176.64], P1 ;  /* 0x8a080000b0037fae */ /* 0x0005e800089a1026 */
[----:B------:R3:W-:Y:S04]  /*188970*/  LDGSTS.E [R3+-0x75f00], desc[UR38][R170.64], P5 ;  /* 0x8a100000aa037fae */ /* 0x0007e8000a9a1026 */
        /* <DEDUP_REMOVED lines=17> */
[----:B------:R-:W2:Y:S04]  /*188a90*/  LDL.LU R179, [R1+0x3884] ;  /* 0x0038840001b37983 */ /* 0x000ea80000300800 */
[----:B------:R-:W-:Y:S04]  /*188aa0*/  LDGSTS.E [R3+-0x71000], desc[UR38][R10.64], P0 ;  /* 0x8f0000000a037fae */ /* 0x000fe800081a1026 */
[----:B------:R-:W1:Y:S04]  /*188ab0*/  LDL.LU R42, [R1+0x38a8] ;  /* 0x0038a800012a7983 */ /* 0x000e680000300800 */
        /* <DEDUP_REMOVED lines=23> */
[----:B------:R-:W-:Y:S04]  /*188c30*/  LDGSTS.E [R3+-0x70f80], desc[UR38][R48.64], P1 ;  /* 0x8f08000030037fae */ /* 0x000fe800089a1026 */
[----:B------:R-:W4:Y:S04]  /*188c40*/  LDL.LU R75, [R1+0x37e4] ;  /* 0x0037e400014b7983 */ /* 0x000f280000300800 */
[----:B------:R-:W-:Y:S04]  /*188c50*/  LDGSTS.E [R3+-0x70f00], desc[UR38][R44.64], P5 ;  /* 0x8f1000002c037fae */ /* 0x000fe8000a9a1026 */
[----:B------:R-:W4:Y:S04]  /*188c60*/  LDL.LU R48, [R1+0x37bc] ;  /* 0x0037bc0001307983 */ /* 0x000f280000300800 */
[----:B------:R-:W4:Y:S04]  /*188c70*/  LDL.LU R49, [R1+0x37e8] ;  /* 0x0037e80001317983 */ /* 0x000f280000300800 */
[----:B------:R-:W4:Y:S04]  /*188c80*/  LDL.LU R50, [R1+0x37c0] ;  /* 0x0037c00001327983 */ /* 0x000f280000300800 */
[----:B------:R-:W4:Y:S04]  /*188c90*/  LDL.LU R51, [R1+0x37c4] ;  /* 0x0037c40001337983 */ /* 0x000f280000300800 */
[----:B------:R-:W4:Y:S04]  /*188ca0*/  LDL.LU R44, [R1+0x37c8] ;  /* 0x0037c800012c7983 */ /* 0x000f280000300800 */
[----:B------:R-:W4:Y:S04]  /*188cb0*/  LDL.LU R45, [R1+0x37cc] ;  /* 0x0037cc00012d7983 */ /* 0x000f280000300800 */
[----:B------:R1:W-:Y:S02]  /*188cc0*/  LDGSTS.E [R3+-0x70e80], desc[UR38][R4.64], P3 ;  /* 0x8f18000004037fae */ /* 0x0003e400099a1026 */
[----:B-1----:R-:W-:Y:S01]  /*188cd0*/  IMAD.MOV.U32 R178, RZ, RZ, R42 ;  /* 0x000000ffffb27224 */ /* 0x002fe200078e002a */
[----:B--2---:R-:W-:Y:S01]  /*188ce0*/  MOV R177, R52 ;  /* 0x0000003400b17202 */ /* 0x004fe20000000f00 */
[----:B---3--:R-:W-:-:S03]  /*188cf0*/  IMAD.MOV.U32 R176, RZ, RZ, R53 ;  /* 0x000000ffffb07224 */ /* 0x008fc600078e0035 */
[----:B------:R1:W-:Y:S01]  /*188d00*/  STL.64 [R1+0x3548], R178 ;  /* 0x003548b201007387 */ /* 0x0003e20000100a00 */
[----:B----4-:R-:W-:Y:S02]  /*188d10*/  IMAD.MOV.U32 R171, RZ, RZ, R54 ;  /* 0x000000ffffab7224 */ /* 0x010fe400078e0036 */
[----:B------:R-:W-:Y:S01]  /*188d20*/  IMAD.MOV.U32 R170, RZ, RZ, R55 ;  /* 0x000000ffffaa7224 */ /* 0x000fe200078e0037 */
[----:B------:R-:W-:Y:S01]  /*188d30*/  STL.64 [R1+0x3540], R176 ;  /* 0x003540b001007387 */ /* 0x000fe20000100a00 */
[----:B------:R-:W-:Y:S01]  /*188d40*/  IMAD.MOV.U32 R169, RZ, RZ, R10 ;  /* 0x000000ffffa97224 */ /* 0x000fe200078e000a */
[----:B------:R-:W-:Y:S02]  /*188d50*/  MOV R168, R11 ;  /* 0x0000000b00a87202 */ /* 0x000fe40000000f00 */
[----:B------:R-:W-:Y:S01]  /*188d60*/  STL.64 [R1+0x3590], R170 ;  /* 0x003590aa01007387 */ /* 0x000fe20000100a00 */
[----:B------:R-:W-:Y:S01]  /*188d70*/  MOV R167, R68 ;  /* 0x0000004400a77202 */ /* 0x000fe20000000f00 */
[----:B------:R-:W-:-:S02]  /*188d80*/  IMAD.MOV.U32 R166, RZ, RZ, R69 ;  /* 0x000000ffffa67224 */ /* 0x000fc400078e0045 */
[----:B------:R-:W-:Y:S04]  /*188d90*/  STL.64 [R1+0x3570], R168 ;  /* 0x003570a801007387 */ /* 0x000fe80000100a00 */
[----:B------:R-:W-:Y:S01]  /*188da0*/  STL.64 [R1+0x3598], R166 ;  /* 0x003598a601007387 */ /* 0x000fe20000100a00 */
[----:B------:R-:W-:-:S03]  /*188db0*/  IMAD.MOV.U32 R159, RZ, RZ, R46 ;  /* 0x000000ffff9f7224 */ /* 0x000fc600078e002e */
[----:B------:R-:W2:Y:S01]  /*188dc0*/  LDL.LU R46, [R1+0x3778] ;  /* 0x00377800012e7983 */ /* 0x000ea20000300800 */
[----:B------:R-:W-:-:S03]  /*188dd0*/  IMAD.MOV.U32 R158, RZ, RZ, R47 ;  /* 0x000000ffff9e7224 */ /* 0x000fc600078e002f */
[----:B------:R-:W3:Y:S01]  /*188de0*/  LDL.LU R47, [R1+0x378c] ;  /* 0x00378c00012f7983 */ /* 0x000ee20000300800 */
[----:B------:R-:W-:Y:S01]  /*188df0*/  IMAD.MOV.U32 R164, RZ, RZ, R71 ;  /* 0x000000ffffa47224 */ /* 0x000fe200078e0047 */
[----:B------:R-:W-:Y:S01]  /*188e00*/  MOV R162, R65 ;  /* 0x0000004100a27202 */ /* 0x000fe20000000f00 */
[----:B------:R-:W-:Y:S01]  /*188e10*/  IMAD.MOV.U32 R165, RZ, RZ, R70 ;  /* 0x000000ffffa57224 */ /* 0x000fe200078e0046 */
[----:B------:R-:W-:Y:S01]  /*188e20*/  MOV R161, R66 ;  /* 0x0000004200a17202 */ /* 0x000fe20000000f00 */
[----:B------:R-:W-:Y:S02]  /*188e30*/  IMAD.MOV.U32 R163, RZ, RZ, R64 ;  /* 0x000000ffffa37224 */ /* 0x000fe400078e0040 */
[----:B------:R-:W-:Y:S01]  /*188e40*/  IMAD.MOV.U32 R160, RZ, RZ, R67 ;  /* 0x000000ffffa07224 */ /* 0x000fe200078e0043 */
[----:B------:R-:W-:Y:S01]  /*188e50*/  MOV R156, R61 ;  /* 0x0000003d009c7202 */ /* 0x000fe20000000f00 */
[----:B------:R-:W-:Y:S01]  /*188e60*/  IMAD.MOV.U32 R157, RZ, RZ, R60 ;  /* 0x000000ffff9d7224 */ /* 0x000fe200078e003c */
[----:B------:R-:W-:Y:S01]  /*188e70*/  STL.64 [R1+0x35b0], R164 ;  /* 0x0035b0a401007387 */ /* 0x000fe20000100a00 */
[----:B------:R-:W-:Y:S01]  /*188e80*/  MOV R155, R62 ;  /* 0x0000003e009b7202 */ /* 0x000fe20000000f00 */
[----:B------:R-:W-:-:S02]  /*188e90*/  IMAD.MOV.U32 R154, RZ, RZ, R63 ;  /* 0x000000ffff9a7224 */ /* 0x000fc400078e003f */
[----:B------:R-:W-:Y:S01]  /*188ea0*/  STL.64 [R1+0x35a8], R162 ;  /* 0x0035a8a201007387 */ /* 0x000fe20000100a00 */
[----:B------:R-:W-:-:S03]  /*188eb0*/  IMAD.MOV.U32 R153, RZ, RZ, R72 ;  /* 0x000000ffff997224 */ /* 0x000fc600078e0048 */
[----:B------:R-:W-:Y:S01]  /*188ec0*/  STL.64 [R1+0x35a0], R160 ;  /* 0x0035a0a001007387 */ /* 0x000fe20000100a00 */
[----:B------:R-:W-:-:S03]  /*188ed0*/  IMAD.MOV.U32 R152, RZ, RZ, R73 ;  /* 0x000000ffff987224 */ /* 0x000fc600078e0049 */
[----:B------:R-:W-:Y:S04]  /*188ee0*/  STL.64 [R1+0x35e8], R158 ;  /* 0x0035e89e01007387 */ /* 0x000fe80000100a00 */
[----:B------:R-:W-:Y:S04]  /*188ef0*/  STL.64 [R1+0x35e0], R156 ;  /* 0x0035e09c01007387 */ /* 0x000fe80000100a00 */
        /* <DEDUP_REMOVED lines=31> */
[----:B------:R-:W4:Y:S01]  /*1890f0*/  LDL.LU R74, [R1+0x36c4] ;  /* 0x0036c400014a7983 */ /* 0x000f220000300800 */
[----:B------:R-:W-:-:S03]  /*189100*/  IMAD.MOV.U32 R147, RZ, RZ, R50 ;  /* 0x000000ffff937224 */ /* 0x000fc600078e0032 */
[----:B------:R-:W4:Y:S01]  /*189110*/  LDL.LU R75, [R1+0x36e8] ;  /* 0x0036e800014b7983 */ /* 0x000f220000300800 */
[----:B------:R-:W-:-:S03]  /*189120*/  IMAD.MOV.U32 R146, RZ, RZ, R51 ;  /* 0x000000ffff927224 */ /* 0x000fc600078e0033 */
        /* <DEDUP_REMOVED lines=8> */
[----:B------:R-:W-:Y:S04]  /*1891b0*/  STL.64 [R1+0x3600], R148 ;  /* 0x0036009401007387 */ /* 0x000fe80000100a00 */
[----:B------:R-:W-:Y:S04]  /*1891c0*/  STL.64 [R1+0x35f8], R146 ;  /* 0x0035f89201007387 */ /* 0x000fe80000100a00 */
[----:B------:R-:W-:Y:S04]  /*1891d0*/  STL.64 [R1+0x35f0], R144 ;  /* 0x0035f09001007387 */ /* 0x000fe80000100a00 */
[----:B------:R-:W-:Y:S01]  /*1891e0*/  STL.64 [R1+0x3628], R142 ;  /* 0x0036288e01007387 */ /* 0x000fe20000100a00 */
[----:B----4-:R-:W-:-:S02]  /*1891f0*/  IMAD.MOV.U32 R141, RZ, RZ, R52 ;  /* 0x000000ffff8d7224 */ /* 0x010fc400078e0034 */
[----:B------:R-:W-:Y:S02]  /*189200*/  IMAD.MOV.U32 R140, RZ, RZ, R53 ;  /* 0x000000ffff8c7224 */ /* 0x000fe400078e0035 */
[----:B------:R-:W-:Y:S01]  /*189210*/  IMAD.MOV.U32 R139, RZ, RZ, R54 ;  /* 0x000000ffff8b7224 */ /* 0x000fe200078e0036 */
[----:B------:R-:W-:Y:S02]  /*189220*/  MOV R138, R55 ;  /* 0x00000037008a7202 */ /* 0x000fe40000000f00 */
[----:B------:R-:W-:Y:S01]  /*189230*/  STL.64 [R1+0x3620], R140 ;  /* 0x0036208c01007387 */ /* 0x000fe20000100a00 */
[----:B------:R-:W-:Y:S01]  /*189240*/  MOV R137, R10 ;  /* 0x0000000a00897202 */ /* 0x000fe20000000f00 */
[----:B------:R-:W-:Y:S02]  /*189250*/  IMAD.MOV.U32 R136, RZ, RZ, R11 ;  /* 0x000000ffff887224 */ /* 0x000fe400078e000b */
[----:B------:R-:W-:Y:S01]  /*189260*/  STL.64 [R1+0x3618], R138 ;  /* 0x0036188a01007387 */ /* 0x000fe20000100a00 */
[----:B------:R-:W-:-:S02]  /*189270*/  IMAD.MOV.U32 R135, RZ, RZ, R68 ;  /* 0x000000ffff877224 */ /* 0x000fc400078e0044 */
[----:B------:R-:W-:Y:S01]  /*189280*/  IMAD.MOV.U32 R134, RZ, RZ, R69 ;  /* 0x000000ffff867224 */ /* 0x000fe200078e0045 */
[----:B------:R-:W-:Y:S01]  /*189290*/  STL.64 [R1+0x3610], R136 ;  /* 0x0036108801007387 */ /* 0x000fe20000100a00 */
[----:B------:R-:W-:-:S03]  /*1892a0*/  IMAD.MOV.U32 R133, RZ, RZ, R70 ;  /* 0x000000ffff857224 */ /* 0x000fc600078e0046 */
[----:B------:R-:W-:Y:S01]  /*1892b0*/  STL.64 [R1+0x3648], R134 ;  /* 0x0036488601007387 */ /* 0x000fe20000100a00 */
[----:B------:R-:W-:Y:S02]  /*1892c0*/  MOV R132, R71 ;  /* 0x0000004700847202 */ /* 0x000fe40000000f00 */
[----:B------:R-:W-:Y:S01]  /*1892d0*/  MOV R131, R64 ;  /* 0x0000004000837202 */ /* 0x000fe20000000f00 */
[----:B------:R-:W-:Y:S02]  /*1892e0*/  IMAD.MOV.U32 R130, RZ, RZ, R65 ;  /* 0x000000ffff827224 */ /* 0x000fe400078e0041 */
[----:B------:R-:W-:Y:S02]  /*1892f0*/  IMAD.MOV.U32 R129, RZ, RZ, R66 ;  /* 0x000000ffff817224 */ /* 0x000fe400078e0042 */
[----:B------:R-:W-:Y:S02]  /*189300*/  IMAD.MOV.U32 R128, RZ, RZ, R67 ;  /* 0x000000ffff807224 */ /* 0x000fe400078e0043 */
[----:B------:R-:W-:-:S02]  /*189310*/  IMAD.MOV.U32 R127, RZ, RZ, R44 ;  /* 0x000000ffff7f7224 */ /* 0x000fc400078e002c */
[----:B------:R-:W4:Y:S01]  /*189320*/  LDL.LU R44, [R1+0x366c] ;  /* 0x00366c00012c7983 */ /* 0x000f220000300800 */
[----:B------:R-:W-:-:S03]  /*189330*/  MOV R126, R45 ;  /* 0x0000002d007e7202 */ /* 0x000fc60000000f00 */
        /* <DEDUP_REMOVED lines=8> */
[----:B------:R-:W-:Y:S01]  /*1893c0*/  STL.64 [R1+0x36a0], R126 ;  /* 0x0036a07e01007387 */ /* 0x000fe20000100a00 */
[----:B------:R-:W-:-:S03]  /*1893d0*/  IMAD.MOV.U32 R121, RZ, RZ, R72 ;  /* 0x000000ffff797224 */ /* 0x000fc600078e0048 */
[----:B------:R-:W-:Y:S01]  /*1893e0*/  STL.64 [R1+0x3688], R124 ;  /* 0x0036887c01007387 */ /* 0x000fe20000100a00 */
[----:B------:R-:W-:-:S03]  /*1893f0*/  MOV R120, R73 ;  /* 0x0000004900787202 */ /* 0x000fc60000000f00 */
        /* <DEDUP_REMOVED lines=20> */
[----:B------:R-:W-:Y:S01]  /*189540*/  IMAD.MOV.U32 R118, RZ, RZ, R75 ;  /* 0x000000ffff767224 */ /* 0x000fe200078e004b */
[----:B------:R-:W-:-:S05]  /*189550*/  MOV R119, R74 ;  /* 0x0000004a00777202 */ /* 0x000fca0000000f00 */
[----:B------:R-:W-:Y:S04]  /*189560*/  STL.64 [R1+0x42c0], R118 ;  /* 0x0042c07601007387 */ /* 0x000fe80000100a00 */
        /* <DEDUP_REMOVED lines=10> */
[----:B------:R-:W-:Y:S01]  /*189610*/  IMAD.MOV.U32 R115, RZ, RZ, R50 ;  /* 0x000000ffff737224 */ /* 0x000fe200078e0032 */
[----:B------:R-:W-:Y:S02]  /*189620*/  MOV R114, R51 ;  /* 0x0000003300727202 */ /* 0x000fe40000000f00 */
        /* <DEDUP_REMOVED lines=8> */
[----:B------:R-:W-:Y:S04]  /*1896b0*/  STL.64 [R1+0x42b8], R116 ;  /* 0x0042b87401007387 */ /* 0x000fe80000100a00 */
[----:B------:R-:W-:Y:S04]  /*1896c0*/  STL.64 [R1+0x3690], R114 ;  /* 0x0036907201007387 */ /* 0x000fe80000100a00 */
[----:B------:R-:W-:Y:S04]  /*1896d0*/  STL.64 [R1+0x42c8], R112 ;  /* 0x0042c87001007387 */ /* 0x000fe80000100a00 */
[----:B------:R-:W-:Y:S01]  /*1896e0*/  STL.64 [R1+0x3668], R106 ;  /* 0x0036686a01007387 */ /* 0x000fe20000100a00 */
[----:B------:R-:W-:Y:S01]  /*1896f0*/  IMAD.MOV.U32 R105, RZ, RZ, R52 ;  /* 0x000000ffff697224 */ /* 0x000fe200078e0034 */
[----:B------:R-:W-:-:S02]  /*189700*/  MOV R104, R53 ;  /* 0x0000003500687202 */ /* 0x000fc40000000f00 */
[----:B------:R-:W-:Y:S01]  /*189710*/  MOV R103, R54 ;  /* 0x0000003600677202 */ /* 0x000fe20000000f00 */
[----:B------:R-:W-:Y:S02]  /*189720*/  IMAD.MOV.U32 R102, RZ, RZ, R55 ;  /* 0x000000ffff667224 */ /* 0x000fe400078e0037 */
[----:B------:R-:W-:Y:S01]  /*189730*/  STL.64 [R1+0x3650], R104 ;  /* 0x0036506801007387 */ /* 0x000fe20000100a00 */
[----:B------:R-:W-:Y:S02]  /*189740*/  IMAD.MOV.U32 R101, RZ, RZ, R10 ;  /* 0x000000ffff657224 */ /* 0x000fe400078e000a */
[----:B------:R-:W-:Y:S01]  /*189750*/  IMAD.MOV.U32 R100, RZ, RZ, R11 ;  /* 0x000000ffff647224 */ /* 0x000fe200078e000b */
[----:B------:R-:W-:Y:S01]  /*189760*/  STL.64 [R1+0x42f0], R102 ;  /* 0x0042f06601007387 */ /* 0x000fe20000100a00 */
[----:B------:R-:W-:Y:S01]  /*189770*/  IMAD.MOV.U32 R99, RZ, RZ, R68 ;  /* 0x000000ffff637224 */ /* 0x000fe200078e0044 */
[----:B------:R-:W-:Y:S02]  /*189780*/  MOV R98, R69 ;  /* 0x0000004500627202 */ /* 0x000fe40000000f00 */
[----:B------:R-:W-:Y:S04]  /*189790*/  STL.64 [R1+0x3658], R100 ;  /* 0x0036586401007387 */ /* 0x000fe80000100a00 */
[----:B------:R-:W-:Y:S01]  /*1897a0*/  STL.64 [R1+0x46f0], R98 ;  /* 0x0046f06201007387 */ /* 0x000fe20000100a00 */
[----:B--2---:R-:W-:-:S03]  /*1897b0*/  MOV R5, R46 ;  /* 0x0000002e00057202 */ /* 0x004fc60000000f00 */
[----:B------:R-:W2:Y:S01]  /*1897c0*/  LDL.LU R46, [R1+0x34a8] ;  /* 0x0034a800012e7983 */ /* 0x000ea20000300800 */
[----:B---3--:R-:W-:-:S03]  /*1897d0*/  IMAD.MOV.U32 R4, RZ, RZ, R47 ;  /* 0x000000ffff047224 */ /* 0x008fc600078e002f */
[----:B------:R-:W3:Y:S01]  /*1897e0*/  LDL.LU R47, [R1+0x34ac] ;  /* 0x0034ac00012f7983 */ /* 0x000ee20000300800 */
[----:B------:R-:W-:Y:S01]  /*1897f0*/  IMAD.MOV.U32 R96, RZ, RZ, R71 ;  /* 0x000000ffff607224 */ /* 0x000fe200078e0047 */
[----:B------:R-:W-:Y:S01]  /*189800*/  MOV R97, R70 ;  /* 0x0000004600617202 */ /* 0x000fe20000000f00 */
[----:B------:R-:W-:Y:S01]  /*189810*/  IMAD.MOV.U32 R94, RZ, RZ, R65 ;  /* 0x000000ffff5e7224 */ /* 0x000fe200078e0041 */
[----:B------:R-:W-:Y:S01]  /*189820*/  MOV R92, R67 ;  /* 0x00000043005c7202 */ /* 0x000fe20000000f00 */
[----:B------:R-:W-:Y:S02]  /*189830*/  IMAD.MOV.U32 R95, RZ, RZ, R64 ;  /* 0x000000ffff5f7224 */ /* 0x000fe400078e0040 */
[----:B------:R-:W-:Y:S01]  /*189840*/  IMAD.MOV.U32 R93, RZ, RZ, R66 ;  /* 0x000000ffff5d7224 */ /* 0x000fe200078e0042 */
[----:B------:R-:W-:Y:S01]  /*189850*/  STL.64 [R1+0x3520], R96 ;  /* 0x0035206001007387 */ /* 0x000fe20000100a00 */
[----:B------:R-:W-:Y:S02]  /*189860*/  IMAD.MOV.U32 R91, RZ, RZ, R60 ;  /* 0x000000ffff5b7224 */ /* 0x000fe400078e003c */
[----:B------:R-:W-:Y:S01]  /*189870*/  IMAD.MOV.U32 R90, RZ, RZ, R61 ;  /* 0x000000ffff5a7224 */ /* 0x000fe200078e003d */
[----:B------:R-:W-:Y:S01]  /*189880*/  STL.64 [R1+0x46e8], R94 ;  /* 0x0046e85e01007387 */ /* 0x000fe20000100a00 */
[----:B------:R-:W-:-:S03]  /*189890*/  IMAD.MOV.U32 R89, RZ, RZ, R62 ;  /* 0x000000ffff597224 */ /* 0x000fc600078e003e */
[----:B------:R-:W-:Y:S01]  /*1898a0*/  STL.64 [R1+0x46e0], R92 ;  /* 0x0046e05c01007387 */ /* 0x000fe20000100a00 */
[----:B------:R-:W-:-:S03]  /*1898b0*/  MOV R88, R63 ;  /* 0x0000003f00587202 */ /* 0x000fc60000000f00 */
[----:B------:R-:W-:Y:S01]  /*1898c0*/  STL.64 [R1+0x46c0], R4 ;  /* 0x0046c00401007387 */ /* 0x000fe20000100a00 */
[----:B------:R-:W-:-:S03]  /*1898d0*/  MOV R87, R72 ;  /* 0x0000004800577202 */ /* 0x000fc60000000f00 */
[----:B------:R-:W-:Y:S01]  /*1898e0*/  STL.64 [R1+0x46d8], R90 ;  /* 0x0046d85a01007387 */ /* 0x000fe20000100a00 */
[----:B------:R-:W-:-:S03]  /*1898f0*/  IMAD.MOV.U32 R86, RZ, RZ, R73 ;  /* 0x000000ffff567224 */ /* 0x000fc600078e0049 */
        /* <DEDUP_REMOVED lines=18> */
[----:B------:R-:W3:Y:S01]  /*189a20*/  LDL.LU R54, [R1+0x3414] ;  /* 0x0034140001367983 */ /* 0x000ee20000300800 */
[----:B------:R-:W-:-:S03]  /*189a30*/  MOV R79, R50 ;  /* 0x00000032004f7202 */ /* 0x000fc60000000f00 */
[----:B------:R-:W3:Y:S01]  /*189a40*/  LDL.LU R55, [R1+0x3418] ;  /* 0x0034180001377983 */ /* 0x000ee20000300800 */
[----:B------:R-:W-:-:S03]  /*189a50*/  IMAD.MOV.U32 R78, RZ, RZ, R51 ;  /* 0x000000ffff4e7224 */ /* 0x000fc600078e0033 */
[----:B------:R-:W-:Y:S01]  /*189a60*/  STL.64 [R1+0x4768], R84 ;  /* 0x0047685401007387 */ /* 0x000fe20000100a00 */
[----:B----4-:R-:W-:-:S03]  /*189a70*/  IMAD.MOV.U32 R77, RZ, RZ, R44 ;  /* 0x000000ffff4d7224 */ /* 0x010fc600078e002c */
        /* <DEDUP_REMOVED lines=18> */
[----:B------:R-:W2:Y:S01]  /*189ba0*/  LDL.LU R47, [R1+0x33f4] ;  /* 0x0033f400012f7983 */ /* 0x000ea20000300800 */
[----:B------:R-:W-:-:S04]  /*189bb0*/  LOP3.LUT R3, R8, 0x10, RZ, 0x3c, !PT ;  /* 0x0000001008037812 */ /* 0x000fc800078e3cff */
[----:B------:R-:W-:-:S05]  /*189bc0*/  IADD3 R3, PT, PT, R3, 0x100000, R7 ;  /* 0x0010000003037810 */ /* 0x000fca0007ffe007 */
[----:B------:R-:W-:Y:S04]  /*189bd0*/  LDGSTS.E [R3+-0x7fe00], desc[UR38][R178.64], P0 ;  /* 0x80200000b2037fae */ /* 0x000fe800081a1026 */
[----:B------:R-:W-:Y:S04]  /*189be0*/  LDGSTS.E [R3+-0x7fd80], desc[UR38][R176.64], P1 ;  /* 0x80280000b0037fae */ /* 0x000fe800089a1026 */
[----:B------:R-:W-:Y:S04]  /*189bf0*/  LDGSTS.E [R3+-0x7fd00], desc[UR38][R170.64], P5 ;  /* 0x80300000aa037fae */ /* 0x000fe8000a9a1026 */
[----:B------:R-:W-:Y:S04]  /*189c00*/  LDGSTS.E [R3+-0x7fc80], desc[UR38][R168.64], P3 ;  /* 0x80380000a8037fae */ /* 0x000fe800099a1026 */
[----:B------:R3:W-:Y:S04]  /*189c10*/  LDGSTS.E [R3+-0x7ee00], desc[UR38][R166.64], P0 ;  /* 0x81200000a6037fae */ /* 0x0007e800081a1026 */
[----:B------:R1:W-:Y:S04]  /*189c20*/  LDGSTS.E [R3+-0x7ed80], desc[UR38][R164.64], P1 ;  /* 0x81280000a4037fae */ /* 0x0003e800089a1026 */
[----:B------:R1:W-:Y:S04]  /*189c30*/  LDGSTS.E [R3+-0x7ed00], desc[UR38][R162.64], P5 ;  /* 0x81300000a2037fae */ /* 0x0003e8000a9a1026 */
[----:B------:R1:W-:Y:S04]  /*189c40*/  LDGSTS.E [R3+-0x7ec80], desc[UR38][R160.64], P3 ;  /* 0x81380000a0037fae */ /* 0x0003e800099a1026 */
[----:B------:R1:W-:Y:S04]  /*189c50*/  LDGSTS.E [R3+-0x7de00], desc[UR38][R158.64], P0 ;  /* 0x822000009e037fae */ /* 0x0003e800081a1026 */
        /* <DEDUP_REMOVED lines=10> */
[----:B------:R1:W-:Y:S04]  /*189d00*/  LDGSTS.E [R3+-0x7bc80], desc[UR38][R136.64], P3 ;  /* 0x8438000088037fae */ /* 0x0003e800099a1026 */
[----:B------:R1:W-:Y:S04]  /*189d10*/  LDGSTS.E [R3+-0x7ae00], desc[UR38][R134.64], P0 ;  /* 0x8520000086037fae */ /* 0x0003e800081a1026 */
[----:B------:R1:W-:Y:S04]  /*189d20*/  LDGSTS.E [R3+-0x7ad80], desc[UR38][R132.64], P1 ;  /* 0x8528000084037fae */ /* 0x0003e800089a1026 */
[----:B------:R1:W-:Y:S04]  /*189d30*/  LDGSTS.E [R3+-0x7ad00], desc[UR38][R130.64], P5 ;  /* 0x8530000082037fae */ /* 0x0003e8000a9a1026 */
[----:B------:R1:W-:Y:S04]  /*189d40*/  LDGSTS.E [R3+-0x7ac80], desc[UR38][R128.64], P3 ;  /* 0x8538000080037fae */ /* 0x0003e800099a1026 */
[----:B------:R1:W-:Y:S04]  /*189d50*/  LDGSTS.E [R3+-0x79e00], desc[UR38][R126.64], P0 ;  /* 0x862000007e037fae */ /* 0x0003e800081a1026 */
[----:B------:R1:W-:Y:S04]  /*189d60*/  LDGSTS.E [R3+-0x79d80], desc[UR38][R124.64], P1 ;  /* 0x862800007c037fae */ /* 0x0003e800089a1026 */
[----:B------:R1:W-:Y:S04]  /*189d70*/  LDGSTS.E [R3+-0x79d00], desc[UR38][R122.64], P5 ;  /* 0x863000007a037fae */ /* 0x0003e8000a9a1026 */
[----:B------:R1:W-:Y:S01]  /*189d80*/  LDGSTS.E [R3+-0x79c80], desc[UR38][R120.64], P3 ;  /* 0x8638000078037fae */ /* 0x0003e200099a1026 */
[----:B------:R-:W-:-:S03]  /*189d90*/  LOP3.LUT R73, R73, R72, RZ, 0x3c, !PT ;  /* 0x0000004849497212 */ /* 0x000fc600078e3cff */
[----:B------:R-:W-:Y:S01]  /*189da0*/  LDGSTS.E [R3+-0x78e00], desc[UR38][R118.64], P0 ;  /* 0x8720000076037fae */ /* 0x000fe200081a1026 */
[----:B------:R-:W-:-:S03]  /*189db0*/  LOP3.LUT R71, R71, R70, RZ, 0x3c, !PT ;  /* 0x0000004647477212 */ /* 0x000fc600078e3cff */
[----:B------:R-:W-:Y:S01]  /*189dc0*/  LDGSTS.E [R3+-0x78d80], desc[UR38][R116.64], P1 ;  /* 0x8728000074037fae */ /* 0x000fe200089a1026 */
[----:B------:R-:W-:-:S03]  /*189dd0*/  LOP3.LUT R69, R69, R68, RZ, 0x3c, !PT ;  /* 0x0000004445457212 */ /* 0x000fc600078e3cff */
[----:B------:R-:W-:Y:S01]  /*189de0*/  LDGSTS.E [R3+-0x78d00], desc[UR38][R114.64], P5 ;  /* 0x8730000072037fae */ /* 0x000fe2000a9a1026 */
[----:B------:R-:W-:-:S03]  /*189df0*/  LOP3.LUT R67, R67, R66, RZ, 0x3c, !PT ;  /* 0x0000004243437212 */ /* 0x000fc600078e3cff */
[----:B------:R1:W-:Y:S01]  /*189e00*/  LDGSTS.E [R3+-0x78c80], desc[UR38][R112.64], P3 ;  /* 0x8738000070037fae */ /* 0x0003e200099a1026 */
        /* <DEDUP_REMOVED lines=8> */
[----:B------:R-:W-:Y:S02]  /*189e90*/  LOP3.LUT R68, R69, R68, RZ, 0x3c, !PT ;  /* 0x0000004445447212 */ /* 0x000fe400078e3cff */
[----:B------:R-:W-:Y:S01]  /*189ea0*/  LOP3.LUT R61, R61, R60, RZ, 0x3c, !PT ;  /* 0x0000003c3d3d7212 */ /* 0x000fe200078e3cff */
[----:B------:R1:W-:Y:S01]  /*189eb0*/  LDGSTS.E [R3+-0x76e00], desc[UR38][R98.64], P0 ;  /* 0x8920000062037fae */ /* 0x0003e200081a1026 */
[----:B------:R-:W-:Y:S02]  /*189ec0*/  LOP3.LUT R66, R67, R66, RZ, 0x3c, !PT ;  /* 0x0000004243427212 */ /* 0x000fe400078e3cff */
[----:B------:R-:W-:Y:S01]  /*189ed0*/  LOP3.LUT R55, R55, R54, RZ, 0x3c, !PT ;  /* 0x0000003637377212 */ /* 0x000fe200078e3cff */
[----:B------:R-:W-:Y:S01]  /*189ee0*/  LDGSTS.E [R3+-0x76d80], desc[UR38][R96.64], P1 ;  /* 0x8928000060037fae */ /* 0x000fe200089a1026 */
[----:B------:R-:W-:Y:S02]  /*189ef0*/  LOP3.LUT R73, R73, R72, RZ, 0x3c, !PT ;  /* 0x0000004849497212 */ /* 0x000fe400078e3cff */
[----:B------:R-:W-:Y:S01]  /*189f00*/  LOP3.LUT R64, R65, R64, RZ, 0x3c, !PT ;  /* 0x0000004041407212 */ /* 0x000fe200078e3cff */
[----:B------:R-:W-:Y:S01]  /*189f10*/  LDGSTS.E [R3+-0x76d00], desc[UR38][R94.64], P5 ;  /* 0x893000005e037fae */ /* 0x000fe2000a9a1026 */
[----:B----4-:R-:W-:-:S02]  /*189f20*/  LOP3.LUT R53, R53, R52, RZ, 0x3c, !PT ;  /* 0x0000003435357212 */ /* 0x010fc400078e3cff */
[----:B------:R-:W-:Y:S01]  /*189f30*/  LOP3.LUT R71, R71, R70, RZ, 0x3c, !PT ;  /* 0x0000004647477212 */ /* 0x000fe200078e3cff */
[----:B------:R-:W-:Y:S01]  /*189f40*/  LDGSTS.E [R3+-0x76c80], desc[UR38][R92.64], P3 ;  /* 0x893800005c037fae */ /* 0x000fe200099a1026 */
[----:B------:R-:W-:Y:S02]  /*189f50*/  LOP3.LUT R62, R63, R62, RZ, 0x3c, !PT ;  /* 0x0000003e3f3e7212 */ /* 0x000fe400078e3cff */
[----:B------:R-:W-:Y:S01]  /*189f60*/  LOP3.LUT R51, R51, R50, RZ, 0x3c, !PT ;  /* 0x0000003233337212 */ /* 0x000fe200078e3cff */
[----:B------:R-:W-:Y:S01]  /*189f70*/  STL.64 [R1+0x4760], R80 ;  /* 0x0047605001007387 */ /* 0x000fe20000100a00 */
[----:B------:R-:W-:Y:S02]  /*189f80*/  LOP3.LUT R69, R69, R68, RZ, 0x3c, !PT ;  /* 0x0000004445457212 */ /* 0x000fe400078e3cff */
[----:B------:R-:W-:Y:S01]  /*189f90*/  LOP3.LUT R60, R61, R60, RZ, 0x3c, !PT ;  /* 0x0000003c3d3c7212 */ /* 0x000fe200078e3cff */
[----:B------:R4:W-:Y:S01]  /*189fa0*/  LDGSTS.E [R3+-0x75e00], desc[UR38][R90.64], P0 ;  /* 0x8a2000005a037fae */ /* 0x0009e200081a1026 */
[----:B------:R-:W-:-:S02]  /*189fb0*/  LOP3.LUT R45, R45, R44, RZ, 0x3c, !PT ;  /* 0x0000002c2d2d7212 */ /* 0x000fc400078e3cff */
[----:B------:R-:W-:Y:S01]  /*189fc0*/  LOP3.LUT R67, R67, R66, RZ, 0x3c, !PT ;  /* 0x0000004243437212 */ /* 0x000fe200078e3cff */
[----:B------:R-:W-:Y:S01]  /*189fd0*/  STL.64 [R1+0x4758], R78 ;  /* 0x0047584e01007387 */ /* 0x000fe20000100a00 */
[----:B------:R-:W-:-:S03]  /*189fe0*/  LOP3.LUT R54, R55, R54, RZ, 0x3c, !PT ;  /* 0x0000003637367212 */ /* 0x000fc600078e3cff */
[----:B------:R1:W-:Y:S01]  /*189ff0*/  LDGSTS.E [R3+-0x75d80], desc[UR38][R88.64], P1 ;  /* 0x8a28000058037fae */ /* 0x0003e200089a1026 */
[----:B------:R-:W-:Y:S02]  /*18a000*/  LOP3.LUT R65, R65, R64, RZ, 0x3c, !PT ;  /* 0x0000004041417212 */ /* 0x000fe400078e3cff */
        /* <DEDUP_REMOVED lines=13> */
[----:B------:R-:W-:Y:S01]  /*18a0e0*/  LDGSTS.E [R3+-0x74e00], desc[UR38][R80.64], P0 ;  /* 0x8b20000050037fae */ /* 0x000fe200081a1026 */
[----:B------:R-:W-:-:S03]  /*18a0f0*/  LOP3.LUT R53, R53, R52, RZ, 0x3c, !PT ;  /* 0x0000003435357212 */ /* 0x000fc600078e3cff */
        /* <DEDUP_REMOVED lines=9> */
[----:B------:R-:W-:-:S03]  /*18a190*/  IMAD.MOV.U32 R43, RZ, RZ, R82 ;  /* 0x000000ffff2b7224 */ /* 0x000fc600078e0052 */
[----:B------:R1:W-:Y:S01]  /*18a1a0*/  LDGSTS.E [R3+-0x74c80], desc[UR38][R74.64], P3 ;  /* 0x8b3800004a037fae */ /* 0x0003e200099a1026 */
[----:B------:R-:W-:-:S03]  /*18a1b0*/  LOP3.LUT R11, R11, R10, RZ, 0x3c, !PT ;  /* 0x0000000a0b0b7212 */ /* 0x000fc600078e3cff */
[----:B------:R-:W-:Y:S04]  /*18a1c0*/  STL.64 [R1+0x47a0], R64 ;  /* 0x0047a04001007387 */ /* 0x000fe80000100a00 */
[----:B------:R-:W-:Y:S01]  /*18a1d0*/  LDGSTS.E [R3+-0x73e00], desc[UR38][R72.64], P0 ;  /* 0x8c20000048037fae */ /* 0x000fe200081a1026 */
[----:B------:R-:W-:-:S03]  /*18a1e0*/  LOP3.LUT R49, R49, R48, RZ, 0x3c, !PT ;  /* 0x0000003031317212 */ /* 0x000fc600078e3cff */
[----:B------:R-:W-:Y:S04]  /*18a1f0*/  STL.64 [R1+0x4798], R62 ;  /* 0x0047983e01007387 */ /* 0x000fe80000100a00 */
[----:B------:R1:W-:Y:S04]  /*18a200*/  LDGSTS.E [R3+-0x73d80], desc[UR38][R70.64], P1 ;  /* 0x8c28000046037fae */ /* 0x0003e800089a1026 */
[----:B------:R-:W-:Y:S04]  /*18a210*/  STL.64 [R1+0x4790], R60 ;  /* 0x0047903c01007387 */ /* 0x000fe80000100a00 */
[----:B------:R1:W-:Y:S04]  /*18a220*/  LDGSTS.E [R3+-0x73d00], desc[UR38][R68.64], P5 ;  /* 0x8c30000044037fae */ /* 0x0003e8000a9a1026 */
[----:B------:R-:W-:Y:S04]  /*18a230*/  STL.64 [R1+0x47c8], R54 ;  /* 0x0047c83601007387 */ /* 0x000fe80000100a00 */
[----:B------:R1:W-:Y:S04]  /*18a240*/  LDGSTS.E [R3+-0x73c80], desc[UR38][R66.64], P3 ;  /* 0x8c38000042037fae */ /* 0x0003e800099a1026 */
[----:B------:R-:W-:Y:S04]  /*18a250*/  STL.64 [R1+0x47c0], R52 ;  /* 0x0047c03401007387 */ /* 0x000fe80000100a00 */
[----:B------:R-:W-:Y:S04]  /*18a260*/  LDGSTS.E [R3+-0x72e00], desc[UR38][R64.64], P0 ;  /* 0x8d20000040037fae */ /* 0x000fe800081a1026 */
[----:B------:R-:W-:Y:S04]  /*18a270*/  STL.64 [R1+0x47b8], R50 ;  /* 0x0047b83201007387 */ /* 0x000fe80000100a00 */
[----:B------:R-:W-:Y:S04]  /*18a280*/  LDGSTS.E [R3+-0x72d80], desc[UR38][R62.64], P1 ;  /* 0x8d2800003e037fae */ /* 0x000fe800089a1026 */
[----:B------:R-:W-:Y:S04]  /*18a290*/  STL.64 [R1+0x47b0], R44 ;  /* 0x0047b02c01007387 */ /* 0x000fe80000100a00 */
[----:B------:R-:W-:Y:S04]  /*18a2a0*/  LDGSTS.E [R3+-0x72d00], desc[UR38][R60.64], P5 ;  /* 0x8d3000003c037fae */ /* 0x000fe8000a9a1026 */
[----:B------:R1:W-:Y:S04]  /*18a2b0*/  STL.64 [R1+0x47e8], R42 ;  /* 0x0047e82a01007387 */ /* 0x0003e80000100a00 */
[----:B------:R-:W-:Y:S01]  /*18a2c0*/  LDGSTS.E [R3+-0x72c80], desc[UR38][R54.64], P3 ;  /* 0x8d38000036037fae */ /* 0x000fe200099a1026 */
[----:B--2---:R-:W-:-:S03]  /*18a2d0*/  LOP3.LUT R47, R47, R46, RZ, 0x3c, !PT ;  /* 0x0000002e2f2f7212 */ /* 0x004fc600078e3cff */
[----:B------:R2:W-:Y:S01]  /*18a2e0*/  STL.64 [R1+0x47e0], R10 ;  /* 0x0047e00a01007387 */ /* 0x0005e20000100a00 */
[----:B------:R-:W-:-:S03]  /*18a2f0*/  LOP3.LUT R46, R47, R46, RZ, 0x3c, !PT ;  /* 0x0000002e2f2e7212 */ /* 0x000fc600078e3cff */
[----:B------:R-:W-:Y:S01]  /*18a300*/  LDGSTS.E [R3+-0x71e00], desc[UR38][R52.64], P0 ;  /* 0x8e20000034037fae */ /* 0x000fe200081a1026 */
[----:B------:R-:W-:-:S03]  /*18a310*/  LOP3.LUT R47, R47, R46, RZ, 0x3c, !PT ;  /* 0x0000002e2f2f7212 */ /* 0x000fc600078e3cff */
[----:B------:R1:W-:Y:S04]  /*18a320*/  STL.64 [R1+0x47d8], R48 ;  /* 0x0047d83001007387 */ /* 0x0003e80000100a00 */
[----:B------:R-:W-:Y:S04]  /*18a330*/  LDGSTS.E [R3+-0x71d80], desc[UR38][R50.64], P1 ;  /* 0x8e28000032037fae */ /* 0x000fe800089a1026 */
[----:B------:R1:W-:Y:S04]  /*18a340*/  STL.64 [R1+0x47d0], R46 ;  /* 0x0047d02e01007387 */ /* 0x0003e80000100a00 */
[----:B------:R-:W-:Y:S04]  /*18a350*/  LDGSTS.E [R3+-0x71d00], desc[UR38][R44.64], P5 ;  /* 0x8e3000002c037fae */ /* 0x000fe8000a9a1026 */
[----:B------:R-:W-:Y:S04]  /*18a360*/  LDGSTS.E [R3+-0x71c80], desc[UR38][R42.64], P3 ;  /* 0x8e3800002a037fae */ /* 0x000fe800099a1026 */
[----:B-1----:R-:W3:Y:S04]  /*18a370*/  LDL.LU R179, [R1+0x33a0] ;  /* 0x0033a00001b37983 */ /* 0x002ee80000300800 */
[----:B------:R-:W-:Y:S04]  /*18a380*/  LDGSTS.E [R3+-0x70e00], desc[UR38][R10.64], P0 ;  /* 0x8f2000000a037fae */ /* 0x000fe800081a1026 */
        /* <DEDUP_REMOVED lines=24> */
[----:B------:R-:W-:Y:S04]  /*18a510*/  LDGSTS.E [R3+-0x70d80], desc[UR38][R48.64], P1 ;  /* 0x8f28000030037fae */ /* 0x000fe800089a1026 */
[----:B------:R-:W2:Y:S04]  /*18a520*/  LDL.LU R75, [R1+0x32cc] ;  /* 0x0032cc00014b7983 */ /* 0x000ea80000300800 */
[----:B------:R-:W-:Y:S04]  /*18a530*/  LDGSTS.E [R3+-0x70d00], desc[UR38][R46.64], P5 ;  /* 0x8f3000002e037fae */ /* 0x000fe8000a9a1026 */
[----:B------:R-:W2:Y:S04]  /*18a540*/  LDL.LU R48, [R1+0x32d0] ;  /* 0x0032d00001307983 */ /* 0x000ea80000300800 */
[----:B------:R-:W2:Y:S04]  /*18a550*/  LDL.LU R49, [R1+0x32d4] ;  /* 0x0032d40001317983 */ /* 0x000ea80000300800 */
[----:B------:R-:W2:Y:S04]  /*18a560*/  LDL.LU R50, [R1+0x32d8] ;  /* 0x0032d80001327983 */ /* 0x000ea80000300800 */
[----:B------:R-:W2:Y:S04]  /*18a570*/  LDL.LU R51, [R1+0x32dc] ;  /* 0x0032dc0001337983 */ /* 0x000ea80000300800 */
[----:B------:R-:W2:Y:S04]  /*18a580*/  LDL.LU R46, [R1+0x32e0] ;  /* 0x0032e000012e7983 */ /* 0x000ea80000300800 */
[----:B------:R-:W2:Y:S04]  /*18a590*/  LDL.LU R47, [R1+0x32e4] ;  /* 0x0032e400012f7983 */ /* 0x000ea80000300800 */
[----:B------:R1:W-:Y:S01]  /*18a5a0*/  LDGSTS.E [R3+-0x70c80], desc[UR38][R4.64], P3 ;  /* 0x8f38000004037fae */ /* 0x0003e200099a1026 */
[----:B---3--:R-:W-:Y:S01]  /*18a5b0*/  IMAD.MOV.U32 R167, RZ, RZ, R179 ;  /* 0x000000ffffa77224 */ /* 0x008fe200078e00b3 */
[----:B----4-:R-:W-:-:S02]  /*18a5c0*/  MOV R166, R42 ;  /* 0x0000002a00a67202 */ /* 0x010fc40000000f00 */
[----:B------:R-:W-:Y:S01]  /*18a5d0*/  MOV R165, R52 ;  /* 0x0000003400a57202 */ /* 0x000fe20000000f00 */
[----:B------:R-:W-:Y:S02]  /*18a5e0*/  IMAD.MOV.U32 R164, RZ, RZ, R53 ;  /* 0x000000ffffa47224 */ /* 0x000fe400078e0035 */
[----:B------:R3:W-:Y:S01]  /*18a5f0*/  STL.64 [R1+0x4810], R166 ;  /* 0x004810a601007387 */ /* 0x0007e20000100a00 */
[----:B------:R-:W-:Y:S02]  /*18a600*/  IMAD.MOV.U32 R163, RZ, RZ, R54 ;  /* 0x000000ffffa37224 */ /* 0x000fe400078e0036 */
[----:B------:R-:W-:Y:S01]  /*18a610*/  IMAD.MOV.U32 R162, RZ, RZ, R55 ;  /* 0x000000ffffa27224 */ /* 0x000fe200078e0037 */
[----:B------:R4:W-:Y:S01]  /*18a620*/  STL.64 [R1+0x4808], R164 ;  /* 0x004808a401007387 */ /* 0x0009e20000100a00 */
[----:B--2---:R-:W-:Y:S01]  /*18a630*/  IMAD.MOV.U32 R161, RZ, RZ, R10 ;  /* 0x000000ffffa17224 */ /* 0x004fe200078e000a */
        /* <DEDUP_REMOVED lines=189> */
[----:B------:R-:W3:Y:S01]  /*18b210*/  LDL.LU R64, [R1+0x304c] ;  /* 0x00304c0001407983 */ /* 0x000ee20000300800 */
[----:B------:R-:W-:-:S03]  /*18b220*/  LOP3.LUT R75, R75, R74, RZ, 0x3c, !PT ;  /* 0x0000004a4b4b7212 */ /* 0x000fc600078e3cff */
[----:B------:R-:W3:Y:S04]  /*18b230*/  LDL.LU R65, [R1+0x3050] ;  /* 0x0030500001417983 */ /* 0x000ee80000300800 */
[----:B------:R-:W3:Y:S04]  /*18b240*/  LDL.LU R62, [R1+0x3054] ;  /* 0x00305400013e7983 */ /* 0x000ee80000300800 */
[----:B------:R-:W3:Y:S01]  /*18b250*/  LDL.LU R63, [R1+0x3058] ;  /* 0x00305800013f7983 */ /* 0x000ee20000300800 */
[----:B------:R-:W-:-:S03]  /*18b260*/  LOP3.LUT R74, R75, R74, RZ, 0x3c, !PT ;  /* 0x0000004a4b4a7212 */ /* 0x000fc600078e3cff */
[----:B------:R-:W3:Y:S04]  /*18b270*/  LDL.LU R43, [R1+0x3014] ;  /* 0x00301400012b7983 */ /* 0x000ee80000300800 */
[----:B------:R-:W3:Y:S01]  /*18b280*/  LDL.LU R42, [R1+0x3018] ;  /* 0x00301800012a7983 */ /* 0x000ee20000300800 */
[----:B------:R-:W-:-:S03]  /*18b290*/  IMAD.MOV.U32 R71, RZ, RZ, R50 ;  /* 0x000000ffff477224 */ /* 0x000fc600078e0032 */
[----:B------:R-:W3:Y:S01]  /*18b2a0*/  LDL.LU R60, [R1+0x301c] ;  /* 0x00301c00013c7983 */ /* 0x000ee20000300800 */
[----:B------:R-:W-:-:S03]  /*18b2b0*/  MOV R70, R51 ;  /* 0x0000003300467202 */ /* 0x000fc60000000f00 */
[----:B------:R-:W3:Y:S01]  /*18b2c0*/  LDL.LU R61, [R1+0x3020] ;  /* 0x00302000013d7983 */ /* 0x000ee20000300800 */
[----:B------:R-:W-:-:S03]  /*18b2d0*/  LOP3.LUT R75, R75, R74, RZ, 0x3c, !PT ;  /* 0x0000004a4b4b7212 */ /* 0x000fc600078e3cff */
[----:B------:R-:W3:Y:S01]  /*18b2e0*/  LDL.LU R54, [R1+0x3024] ;  /* 0x0030240001367983 */ /* 0x000ee20000300800 */
[----:B------:R-:W-:-:S03]  /*18b2f0*/  IMAD.MOV.U32 R73, RZ, RZ, R48 ;  /* 0x000000ffff497224 */ /* 0x000fc600078e0030 */
[----:B------:R-:W3:Y:S01]  /*18b300*/  LDL.LU R55, [R1+0x3028] ;  /* 0x0030280001377983 */ /* 0x000ee20000300800 */
[----:B------:R-:W-:-:S03]  /*18b310*/  IMAD.MOV.U32 R72, RZ, RZ, R49 ;  /* 0x000000ffff487224 */ /* 0x000fc600078e0031 */
[----:B------:R-:W3:Y:S04]  /*18b320*/  LDL.LU R50, [R1+0x302c] ;  /* 0x00302c0001327983 */ /* 0x000ee80000300800 */
[----:B------:R-:W3:Y:S04]  /*18b330*/  LDL.LU R51, [R1+0x3030] ;  /* 0x0030300001337983 */ /* 0x000ee80000300800 */
[----:B------:R-:W3:Y:S04]  /*18b340*/  LDL.LU R48, [R1+0x2c64] ;  /* 0x002c640001307983 */ /* 0x000ee80000300800 */
[----:B------:R-:W3:Y:S01]  /*18b350*/  LDL.LU R49, [R1+0x2c68] ;  /* 0x002c680001317983 */ /* 0x000ee20000300800 */
[----:B----4-:R-:W-:-:S03]  /*18b360*/  MOV R69, R46 ;  /* 0x0000002e00457202 */ /* 0x010fc60000000f00 */
[----:B------:R-:W4:Y:S01]  /*18b370*/  LDL.LU R46, [R1+0x2c6c] ;  /* 0x002c6c00012e7983 */ /* 0x000f220000300800 */
[----:B------:R-:W-:-:S03]  /*18b380*/  IMAD.MOV.U32 R68, RZ, RZ, R47 ;  /* 0x000000ffff447224 */ /* 0x000fc600078e002f */
[----:B------:R-:W4:Y:S04]  /*18b390*/  LDL.LU R47, [R1+0x2c70] ;  /* 0x002c7000012f7983 */ /* 0x000f280000300800 */
[----:B------:R-:W-:Y:S01]  /*18b3a0*/  STL.64 [R1+0x49d8], R74 ;  /* 0x0049d84a01007387 */ /* 0x000fe20000100a00 */
[----:B--2---:R-:W-:-:S03]  /*18b3b0*/  IMAD.MOV.U32 R67, RZ, RZ, R44 ;  /* 0x000000ffff437224 */ /* 0x004fc600078e002c */
[----:B------:R-:W2:Y:S01]  /*18b3c0*/  LDL.LU R44, [R1+0x2c74] ;  /* 0x002c7400012c7983 */ /* 0x000ea20000300800 */
[----:B---3--:R-:W-:-:S03]  /*18b3d0*/  IMAD.MOV.U32 R66, RZ, RZ, R45 ;  /* 0x000000ffff427224 */ /* 0x008fc600078e002d */
        /* <DEDUP_REMOVED lines=13> */
[----:B-1----:R-:W-:-:S04]  /*18b4b0*/  LOP3.LUT R3, R8, 0x20, RZ, 0x3c, !PT ;  /* 0x0000002008037812 */ /* 0x002fc800078e3cff */
[----:B------:R-:W-:-:S05]  /*18b4c0*/  IADD3 R3, PT, PT, R3, 0x100000, R7 ;  /* 0x0010000003037810 */ /* 0x000fca0007ffe007 */
[----:B------:R-:W-:Y:S04]  /*18b4d0*/  LDGSTS.E [R3+-0x7fc00], desc[UR38][R166.64], P0 ;  /* 0x80400000a6037fae */ /* 0x000fe800081a1026 */
[----:B------:R-:W-:Y:S04]  /*18b4e0*/  LDGSTS.E [R3+-0x7fb80], desc[UR38][R164.64], P1 ;  /* 0x80480000a4037fae */ /* 0x000fe800089a1026 */
[----:B------:R-:W-:Y:S04]  /*18b4f0*/  LDGSTS.E [R3+-0x7fb00], desc[UR38][R162.64], P5 ;  /* 0x80500000a2037fae */ /* 0x000fe8000a9a1026 */
[----:B------:R-:W-:Y:S04]  /*18b500*/  LDGSTS.E [R3+-0x7fa80], desc[UR38][R160.64], P3 ;  /* 0x80580000a0037fae */ /* 0x000fe800099a1026 */
[----:B------:R-:W-:Y:S04]  /*18b510*/  LDGSTS.E [R3+-0x7ec00], desc[UR38][R158.64], P0 ;  /* 0x814000009e037fae */ /* 0x000fe800081a1026 */
[----:B------:R-:W-:Y:S04]  /*18b520*/  LDGSTS.E [R3+-0x7eb80], desc[UR38][R156.64], P1 ;  /* 0x814800009c037fae */ /* 0x000fe800089a1026 */
[----:B------:R-:W-:Y:S01]  /*18b530*/  LDGSTS.E [R3+-0x7eb00], desc[UR38][R154.64], P5 ;  /* 0x815000009a037fae */ /* 0x000fe2000a9a1026 */
[----:B------:R-:W-:-:S03]  /*18b540*/  LOP3.LUT R65, R65, R64, RZ, 0x3c, !PT ;  /* 0x0000004041417212 */ /* 0x000fc600078e3cff */
[----:B------:R-:W-:Y:S01]  /*18b550*/  LDGSTS.E [R3+-0x7ea80], desc[UR38][R152.64], P3 ;  /* 0x8158000098037fae */ /* 0x000fe200099a1026 */
[----:B------:R-:W-:-:S03]  /*18b560*/  LOP3.LUT R63, R63, R62, RZ, 0x3c, !PT ;  /* 0x0000003e3f3f7212 */ /* 0x000fc600078e3cff */
[----:B------:R-:W-:Y:S04]  /*18b570*/  LDGSTS.E [R3+-0x7dc00], desc[UR38][R150.64], P0 ;  /* 0x8240000096037fae */ /* 0x000fe800081a1026 */
[----:B------:R-:W-:Y:S01]  /*18b580*/  LDGSTS.E [R3+-0x7db80], desc[UR38][R148.64], P1 ;  /* 0x8248000094037fae */ /* 0x000fe200089a1026 */
[----:B------:R-:W-:-:S03]  /*18b590*/  LOP3.LUT R61, R61, R60, RZ, 0x3c, !PT ;  /* 0x0000003c3d3d7212 */ /* 0x000fc600078e3cff */
        /* <DEDUP_REMOVED lines=11> */
[----:B------:R-:W-:Y:S02]  /*18b650*/  LOP3.LUT R60, R61, R60, RZ, 0x3c, !PT ;  /* 0x0000003c3d3c7212 */ /* 0x000fe400078e3cff */
[----:B----4-:R-:W-:Y:S01]  /*18b660*/  LOP3.LUT R47, R47, R46, RZ, 0x3c, !PT ;  /* 0x0000002e2f2f7212 */ /* 0x010fe200078e3cff */
[----:B------:R-:W-:Y:S01]  /*18b670*/  LDGSTS.E [R3+-0x7bc00], desc[UR38][R134.64], P0 ;  /* 0x8440000086037fae */ /* 0x000fe200081a1026 */
[----:B------:R-:W-:Y:S02]  /*18b680*/  LOP3.LUT R65, R65, R64, RZ, 0x3c, !PT ;  /* 0x0000004041417212 */ /* 0x000fe400078e3cff */
[----:B------:R-:W-:Y:S01]  /*18b690*/  LOP3.LUT R54, R55, R54, RZ, 0x3c, !PT ;  /* 0x0000003637367212 */ /* 0x000fe200078e3cff */
[----:B------:R-:W-:Y:S01]  /*18b6a0*/  LDGSTS.E [R3+-0x7bb80], desc[UR38][R132.64], P1 ;  /* 0x8448000084037fae */ /* 0x000fe200089a1026 */
[----:B------:R-:W-:Y:S02]  /*18b6b0*/  LOP3.LUT R63, R63, R62, RZ, 0x3c, !PT ;  /* 0x0000003e3f3f7212 */ /* 0x000fe400078e3cff */
[----:B------:R-:W-:Y:S01]  /*18b6c0*/  LOP3.LUT R50, R51, R50, RZ, 0x3c, !PT ;  /* 0x0000003233327212 */ /* 0x000fe200078e3cff */
        /* <DEDUP_REMOVED lines=14> */
[----:B------:R-:W-:Y:S04]  /*18b7b0*/  STL.64 [R1+0x49f8], R66 ;  /* 0x0049f84201007387 */ /* 0x000fe80000100a00 */
[----:B------:R-:W-:Y:S04]  /*18b7c0*/  LDGSTS.E [R3+-0x7ab00], desc[UR38][R168.64], P5 ;  /* 0x85500000a8037fae */ /* 0x000fe8000a9a1026 */
        /* <DEDUP_REMOVED lines=8> */
[----:B------:R1:W-:Y:S04]  /*18b850*/  STL.64 [R1+0x4a10], R54 ;  /* 0x004a103601007387 */ /* 0x0003e80000100a00 */
[----:B------:R-:W-:Y:S04]  /*18b860*/  LDGSTS.E [R3+-0x79a80], desc[UR38][R120.64], P3 ;  /* 0x8658000078037fae */ /* 0x000fe800099a1026 */
[----:B------:R-:W-:Y:S04]  /*18b870*/  STL.64 [R1+0x4a08], R50 ;  /* 0x004a083201007387 */ /* 0x000fe80000100a00 */
[----:B------:R-:W-:Y:S04]  /*18b880*/  LDGSTS.E [R3+-0x78c00], desc[UR38][R118.64], P0 ;  /* 0x8740000076037fae */ /* 0x000fe800081a1026 */
[----:B------:R-:W-:Y:S04]  /*18b890*/  STL.64 [R1+0x4a40], R48 ;  /* 0x004a403001007387 */ /* 0x000fe80000100a00 */
[----:B------:R-:W-:Y:S04]  /*18b8a0*/  LDGSTS.E [R3+-0x78b80], desc[UR38][R116.64], P1 ;  /* 0x8748000074037fae */ /* 0x000fe800089a1026 */
        /* <DEDUP_REMOVED lines=20> */
[----:B--2---:R-:W-:-:S03]  /*18b9f0*/  LOP3.LUT R45, R45, R44, RZ, 0x3c, !PT ;  /* 0x0000002c2d2d7212 */ /* 0x004fc600078e3cff */
[----:B------:R-:W-:Y:S01]  /*18ba00*/  LDGSTS.E [R3+-0x73b80], desc[UR38][R64.64], P1 ;  /* 0x8c48000040037fae */ /* 0x000fe200089a1026 */
[----:B------:R-:W-:-:S03]  /*18ba10*/  LOP3.LUT R44, R45, R44, RZ, 0x3c, !PT ;  /* 0x0000002c2d2c7212 */ /* 0x000fc600078e3cff */
[----:B------:R-:W-:Y:S01]  /*18ba20*/  LDGSTS.E [R3+-0x73b00], desc[UR38][R62.64], P5 ;  /* 0x8c5000003e037fae */ /* 0x000fe2000a9a1026 */
[----:B---3--:R-:W-:Y:S02]  /*18ba30*/  LOP3.LUT R11, R11, R10, RZ, 0x3c, !PT ;  /* 0x0000000a0b0b7212 */ /* 0x008fe400078e3cff */
[----:B------:R-:W-:Y:S01]  /*18ba40*/  LOP3.LUT R45, R45, R44, RZ, 0x3c, !PT ;  /* 0x0000002c2d2d7212 */ /* 0x000fe200078e3cff */
[----:B------:R-:W-:Y:S01]  /*18ba50*/  LDGSTS.E [R3+-0x73a80], desc[UR38][R42.64], P3 ;  /* 0x8c5800002a037fae */ /* 0x000fe200099a1026 */
[----:B------:R-:W-:-:S03]  /*18ba60*/  LOP3.LUT R10, R11, R10, RZ, 0x3c, !PT ;  /* 0x0000000a0b0a7212 */ /* 0x000fc600078e3cff */
[----:B------:R-:W-:Y:S01]  /*18ba70*/  STL.64 [R1+0x4a30], R44 ;  /* 0x004a302c01007387 */ /* 0x000fe20000100a00 */
[----:B------:R-:W-:-:S03]  /*18ba80*/  LOP3.LUT R11, R11, R10, RZ, 0x3c, !PT ;  /* 0x0000000a0b0b7212 */ /* 0x000fc600078e3cff */
[----:B------:R-:W-:Y:S04]  /*18ba90*/  LDGSTS.E [R3+-0x72c00], desc[UR38][R60.64], P0 ;  /* 0x8d4000003c037fae */ /* 0x000fe800081a1026 */
[----:B------:R2:W-:Y:S04]  /*18baa0*/  STL.64 [R1+0x4a28], R10 ;  /* 0x004a280a01007387 */ /* 0x0005e80000100a00 */
[----:B------:R-:W-:Y:S04]  /*18bab0*/  STL.64 [R1+0x4a60], R80 ;  /* 0x004a605001007387 */ /* 0x000fe80000100a00 */
[----:B------:R-:W-:Y:S04]  /*18bac0*/  STL.64 [R1+0x4a58], R78 ;  /* 0x004a584e01007387 */ /* 0x000fe80000100a00 */
[----:B------:R-:W5:Y:S01]  /*18bad0*/  LDL.LU.64 R166, [R1+0xa1b8] ;  /* 0x00a1b80001a67983 */ /* 0x000f620000300a00 */
[----:B------:R-:W-:-:S03]  /*18bae0*/  LOP3.LUT R53, R53, R52, RZ, 0x3c, !PT ;  /* 0x0000003435357212 */ /* 0x000fc600078e3cff */
[----:B------:R1:W-:Y:S01]  /*18baf0*/  LDGSTS.E [R3+-0x72b80], desc[UR38][R54.64], P1 ;  /* 0x8d48000036037fae */ /* 0x0003e200089a1026 */
[----:B------:R-:W-:-:S03]  /*18bb00*/  LOP3.LUT R52, R53, R52, RZ, 0x3c, !PT ;  /* 0x0000003435347212 */ /* 0x000fc600078e3cff */
[----:B------:R-:W-:Y:S01]  /*18bb10*/  STL.64 [R1+0x4a50], R76 ;  /* 0x004a504c01007387 */ /* 0x000fe20000100a00 */
[----:B------:R-:W-:-:S03]  /*18bb20*/  LOP3.LUT R53, R53, R52, RZ, 0x3c, !PT ;  /* 0x0000003435357212 */ /* 0x000fc600078e3cff */
[----:B------:R-:W3:Y:S01]  /*18bb30*/  LDL.LU.64 R164, [R1+0xa1b0] ;  /* 0x00a1b00001a47983 */ /* 0x000ee20000300a00 */
[----:B------:R-:W-:-:S03]  /*18bb40*/  MOV R4, R82 ;  /* 0x0000005200047202 */ /* 0x000fc60000000f00 */
[----:B------:R4:W-:Y:S01]  /*18bb50*/  STL.64 [R1+0x4a48], R52 ;  /* 0x004a483401007387 */ /* 0x0009e20000100a00 */
[----:B------:R-:W-:Y:S01]  /*18bb60*/  LOP3.LUT R57, R57, R56, RZ, 0x3c, !PT ;  /* 0x0000003839397212 */ /* 0x000fe200078e3cff */
[----:B-1----:R-:W1:Y:S02]  /*18bb70*/  LDC R55, c[0x0][0x3ac] ;  /* 0x0000eb00ff377b82 */ /* 0x002e640000000800 */
[----:B------:R-:W3:Y:S04]  /*18bb80*/  LDL.LU.64 R162, [R1+0xa1a8] ;  /* 0x00a1a80001a27983 */ /* 0x000ee80000300a00 */
        /* <DEDUP_REMOVED lines=15> */
[----:B------:R-:W-:Y:S04]  /*18bc80*/  LDGSTS.E [R3+-0x72b00], desc[UR38][R50.64], P5 ;  /* 0x8d50000032037fae */ /* 0x000fe8000a9a1026 */
[----:B------:R-:W3:Y:S04]  /*18bc90*/  LDL.LU.64 R132, [R1+0xa130] ;  /* 0x00a1300001847983 */ /* 0x000ee80000300a00 */
[----:B------:R-:W-:Y:S04]  /*18bca0*/  LDGSTS.E [R3+-0x72a80], desc[UR38][R48.64], P3 ;  /* 0x8d58000030037fae */ /* 0x000fe800099a1026 */
[----:B------:R-:W3:Y:S04]  /*18bcb0*/  LDL.LU.64 R130, [R1+0xa128] ;  /* 0x00a1280001827983 */ /* 0x000ee80000300a00 */
[----:B------:R-:W-:Y:S04]  /*18bcc0*/  LDGSTS.E [R3+-0x71c00], desc[UR38][R46.64], P0 ;  /* 0x8e4000002e037fae */ /* 0x000fe800081a1026 */
[----:B------:R-:W3:Y:S04]  /*18bcd0*/  LDL.LU.64 R42, [R1+0x5b88] ;  /* 0x005b8800012a7983 */ /* 0x000ee80000300a00 */
[----:B------:R-:W-:Y:S04]  /*18bce0*/  LDGSTS.E [R3+-0x71b80], desc[UR38][R44.64], P1 ;  /* 0x8e4800002c037fae */ /* 0x000fe800089a1026 */
[----:B------:R-:W-:Y:S04]  /*18bcf0*/  LDGSTS.E [R3+-0x71b00], desc[UR38][R10.64], P5 ;  /* 0x8e5000000a037fae */ /* 0x000fe8000a9a1026 */
[----:B------:R-:W3:Y:S04]  /*18bd00*/  LDL.LU R54, [R1+0x2bfc] ;  /* 0x002bfc0001367983 */ /* 0x000ee80000300800 */
[----:B------:R-:W-:Y:S04]  /*18bd10*/  LDGSTS.E [R3+-0x71a80], desc[UR38][R80.64], P3 ;  /* 0x8e58000050037fae */ /* 0x000fe800099a1026 */
[----:B--2---:R-:W2:Y:S04]  /*18bd20*/  LDL.LU R10, [R1+0x2c00] ;  /* 0x002c0000010a7983 */ /* 0x004ea80000300800 */
        /* <DEDUP_REMOVED lines=25> */
[----:B------:R-:W-:Y:S04]  /*18bec0*/  LDGSTS.E [R3+-0x70b80], desc[UR38][R76.64], P1 ;  /* 0x8f4800004c037fae */ /* 0x000fe800089a1026 */
[----:B------:R-:W-:Y:S01]  /*18bed0*/  LDGSTS.E [R3+-0x70b00], desc[UR38][R52.64], P5 ;  /* 0x8f50000034037fae */ /* 0x000fe2000a9a1026 */
[----:B------:R-:W-:-:S02]  /*18bee0*/  LOP3.LUT R59, R59, R58, RZ, 0x3c, !PT ;  /* 0x0000003a3b3b7212 */ /* 0x000fc400078e3cff */
[----:B------:R-:W-:Y:S01]  /*18bef0*/  LOP3.LUT R56, R57, R56, RZ, 0x3c, !PT ;  /* 0x0000003839387212 */ /* 0x000fe200078e3cff */
[----:B------:R1:W-:Y:S01]  /*18bf00*/  LDGSTS.E [R3+-0x70a80], desc[UR38][R4.64], P3 ;  /* 0x8f58000004037fae */ /* 0x0003e200099a1026 */
[----:B---3--:R-:W-:Y:S01]  /*18bf10*/  IMAD.MOV.U32 R129, RZ, RZ, R54 ;  /* 0x000000ffff817224 */ /* 0x008fe200078e0036 */
[----:B--2---:R-:W-:Y:S02]  /*18bf20*/  MOV R128, R10 ;  /* 0x0000000a00807202 */ /* 0x004fe40000000f00 */
[----:B----4-:R-:W-:Y:S01]  /*18bf30*/  MOV R127, R11 ;  /* 0x0000000b007f7202 */ /* 0x010fe20000000f00 */
[----:B------:R-:W-:Y:S02]  /*18bf40*/  IMAD.MOV.U32 R126, RZ, RZ, R68 ;  /* 0x000000ffff7e7224 */ /* 0x000fe400078e0044 */
[----:B------:R2:W-:Y:S01]  /*18bf50*/  STL.64 [R1+0x4a78], R128 ;  /* 0x004a788001007387 */ /* 0x0005e20000100a00 */
[----:B------:R-:W-:Y:S02]  /*18bf60*/  IMAD.MOV.U32 R125, RZ, RZ, R69 ;  /* 0x000000ffff7d7224 */ /* 0x000fe400078e0045 */
[----:B------:R-:W-:Y:S01]  /*18bf70*/  IMAD.MOV.U32 R124, RZ, RZ, R70 ;  /* 0x000000ffff7c7224 */ /* 0x000fe200078e0046 */
[----:B------:R3:W-:Y:S01]  /*18bf80*/  STL.64 [R1+0x4a70], R126 ;  /* 0x004a707e01007387 */ /* 0x0007e20000100a00 */
[----:B------:R-:W-:Y:S01]  /*18bf90*/  IMAD.MOV.U32 R123, RZ, RZ, R71 ;  /* 0x000000ffff7b7224 */ /* 0x000fe200078e0047 */
[----:B------:R-:W-:-:S02]  /*18bfa0*/  MOV R122, R64 ;  /* 0x00000040007a7202 */ /* 0x000fc40000000f00 */
[----:B------:R4:W-:Y:S01]  /*18bfb0*/  STL.64 [R1+0x4a68], R124 ;  /* 0x004a687c01007387 */ /* 0x0009e20000100a00 */
[----:B------:R-:W-:Y:S01]  /*18bfc0*/  MOV R121, R65 ;  /* 0x0000004100797202 */ /* 0x000fe20000000f00 */
        /* <DEDUP_REMOVED lines=13> */
[----:B------:R1:W-:Y:S04]  /*18c0a0*/  STL.64 [R1+0x4b30], R114 ;  /* 0x004b307201007387 */ /* 0x0003e80000100a00 */
[----:B------:R1:W-:Y:S04]  /*18c0b0*/  STL.64 [R1+0x4b40], R112 ;  /* 0x004b407001007387 */ /* 0x0003e80000100a00 */
        /* <DEDUP_REMOVED lines=40> */
[----:B------:R1:W-:Y:S04]  /*18c340*/  STL.64 [R1+0x4b38], R106 ;  /* 0x004b386a01007387 */ /* 0x0003e80000100a00 */
[----:B------:R2:W-:Y:S04]  /*18c350*/  STL.64 [R1+0x4b50], R104 ;  /* 0x004b506801007387 */ /* 0x0005e80000100a00 */
[----:B------:R2:W-:Y:S04]  /*18c360*/  STL.64 [R1+0x4b48], R102 ;  /* 0x004b486601007387 */ /* 0x0005e80000100a00 */
[----:B------:R2:W-:Y:S01]  /*18c370*/  STL.64 [R1+0x4b80], R100 ;  /* 0x004b806401007387 */ /* 0x0005e20000100a00 */
[----:B------:R-:W-:Y:S01]  /*18c380*/  LOP3.LUT R58, R59, R58, RZ, 0x3c, !PT ;  /* 0x0000003a3b3a7212 */ /* 0x000fe200078e3cff */
[----:B-1----:R-:W-:Y:S01]  /*18c390*/  IMAD.MOV.U32 R4, RZ, RZ, R208 ;  /* 0x000000ffff047224 */ /* 0x002fe200078e00d0 */
[----:B------:R-:W-:-:S02]  /*18c3a0*/  LOP3.LUT R37, R37, R36, RZ, 0x3c, !PT ;  /* 0x0000002425257212 */ /* 0x000fc400078e3cff */
[----:B------:R-:W-:Y:S02]  /*18c3b0*/  MOV R5, R207 ;  /* 0x000000cf00057202 */ /* 0x000fe40000000f00 */
[----:B------:R-:W-:Y:S02]  /*18c3c0*/  LOP3.LUT R39, R39, R38, RZ, 0x3c, !PT ;  /* 0x0000002627277212 */ /* 0x000fe400078e3cff */
[----:B------:R-:W-:Y:S02]  /*18c3d0*/  LOP3.LUT R41, R41, R40, RZ, 0x3c, !PT ;  /* 0x0000002829297212 */ /* 0x000fe400078e3cff */
        /* <DEDUP_REMOVED lines=21> */
[----:B------:R-:W-:Y:S02]  /*18c530*/  LOP3.LUT R3, R8, 0x30, RZ, 0x3c, !PT ;  /* 0x0000003008037812 */ /* 0x000fe400078e3cff */
        /* <DEDUP_REMOVED lines=8> */
[----:B------:R-:W-:Y:S02]  /*18c5c0*/  IADD3 R3, PT, PT, R3, 0x100000, R7 ;  /* 0x0010000003037810 */ /* 0x000fe40007ffe007 */
[----:B------:R-:W-:Y:S02]  /*18c5d0*/  LOP3.LUT R21, R21, R20, RZ, 0x3c, !PT ;  /* 0x0000001415157212 */ /* 0x000fe400078e3cff */
[----:B------:R-:W-:Y:S01]  /*18c5e0*/  LOP3.LUT R23, R23, R22, RZ, 0x3c, !PT ;  /* 0x0000001617177212 */ /* 0x000fe200078e3cff */
[----:B------:R-:W-:Y:S01]  /*18c5f0*/  LDGSTS.E [R3+-0x7fa00], desc[UR38][R128.64], P0 ;  /* 0x8060000080037fae */ /* 0x000fe200081a1026 */
[----:B------:R-:W-:-:S03]  /*18c600*/  LOP3.LUT R25, R25, R24, RZ, 0x3c, !PT ;  /* 0x0000001819197212 */ /* 0x000fc600078e3cff */
        /* <DEDUP_REMOVED lines=12> */
[----:B--2---:R-:W-:Y:S01]  /*18c6d0*/  MOV R99, R170 ;  /* 0x000000aa00637202 */ /* 0x004fe20000000f00 */
[----:B---3--:R-:W-:-:S02]  /*18c6e0*/  IMAD.MOV.U32 R98, RZ, RZ, R169 ;  /* 0x000000ffff627224 */ /* 0x008fc400078e00a9 */
[----:B----4-:R-:W-:Y:S02]  /*18c6f0*/  IMAD.MOV.U32 R97, RZ, RZ, R168 ;  /* 0x000000ffff617224 */ /* 0x010fe400078e00a8 */
[----:B------:R-:W-:Y:S01]  /*18c700*/  IMAD.MOV.U32 R96, RZ, RZ, R179 ;  /* 0x000000ffff607224 */ /* 0x000fe200078e00b3 */
[----:B------:R1:W-:Y:S01]  /*18c710*/  STL.64 [R1+0x4b78], R98 ;  /* 0x004b786201007387 */ /* 0x0003e20000100a00 */
[----:B------:R-:W-:Y:S01]  /*18c720*/  IMAD.MOV.U32 R95, RZ, RZ, R52 ;  /* 0x000000ffff5f7224 */ /* 0x000fe200078e0034 */
[----:B------:R-:W-:Y:S02]  /*18c730*/  MOV R94, R53 ;  /* 0x00000035005e7202 */ /* 0x000fe40000000f00 */
[----:B------:R2:W-:Y:S01]  /*18c740*/  STL.64 [R1+0x4bb0], R96 ;  /* 0x004bb06001007387 */ /* 0x0005e20000100a00 */
[----:B------:R-:W-:Y:S01]  /*18c750*/  MOV R93, R54 ;  /* 0x00000036005d7202 */ /* 0x000fe20000000f00 */
[----:B------:R-:W-:Y:S02]  /*18c760*/  IMAD.MOV.U32 R92, RZ, RZ, R10 ;  /* 0x000000ffff5c7224 */ /* 0x000fe400078e000a */
[----:B------:R3:W-:Y:S01]  /*18c770*/  STL.64 [R1+0x4ba8], R94 ;  /* 0x004ba85e01007387 */ /* 0x0007e20000100a00 */
[----:B------:R-:W-:-:S02]  /*18c780*/  IMAD.MOV.U32 R91, RZ, RZ, R11 ;  /* 0x000000ffff5b7224 */ /* 0x000fc400078e000b */
        /* <DEDUP_REMOVED lines=16> */
[----:B------:R-:W-:Y:S01]  /*18c890*/  STL.64 [R1+0x4c90], R178 ;  /* 0x004c90b201007387 */ /* 0x000fe20000100a00 */
[----:B------:R-:W-:-:S02]  /*18c8a0*/  IMAD.MOV.U32 R171, RZ, RZ, R63 ;  /* 0x000000ffffab7224 */ /* 0x000fc400078e003f */
[----:B------:R-:W-:Y:S01]  /*18c8b0*/  IMAD.MOV.U32 R170, RZ, RZ, R72 ;  /* 0x000000ffffaa7224 */ /* 0x000fe200078e0048 */
[----:B------:R-:W-:Y:S01]  /*18c8c0*/  STL.64 [R1+0x4c88], R176 ;  /* 0x004c88b001007387 */ /* 0x000fe20000100a00 */
[----:B------:R-:W-:-:S03]  /*18c8d0*/  IMAD.MOV.U32 R169, RZ, RZ, R73 ;  /* 0x000000ffffa97224 */ /* 0x000fc600078e0049 */
[----:B------:R-:W-:Y:S01]  /*18c8e0*/  LDGSTS.E [R3+-0x7c980], desc[UR38][R98.64], P1 ;  /* 0x8368000062037fae */ /* 0x000fe200089a1026 */
[----:B------:R-:W-:-:S03]  /*18c8f0*/  MOV R168, R74 ;  /* 0x0000004a00a87202 */ /* 0x000fc60000000f00 */
[----:B------:R-:W-:Y:S01]  /*18c900*/  STL.64 [R1+0x4c80], R170 ;  /* 0x004c80aa01007387 */ /* 0x000fe20000100a00 */
[----:B------:R-:W-:Y:S01]  /*18c910*/  MOV R81, R75 ;  /* 0x0000004b00517202 */ /* 0x000fe20000000f00 */
[----:B------:R-:W-:Y:S02]  /*18c920*/  IMAD.MOV.U32 R80, RZ, RZ, R49 ;  /* 0x000000ffff507224 */ /* 0x000fe400078e0031 */
[----:B------:R-:W-:Y:S01]  /*18c930*/  STL.64 [R1+0x4c98], R168 ;  /* 0x004c98a801007387 */ /* 0x000fe20000100a00 */
[----:B------:R-:W-:Y:S02]  /*18c940*/  IMAD.MOV.U32 R79, RZ, RZ, R50 ;  /* 0x000000ffff4f7224 */ /* 0x000fe400078e0032 */
[----:B------:R-:W-:Y:S01]  /*18c950*/  IMAD.MOV.U32 R78, RZ, RZ, R51 ;  /* 0x000000ffff4e7224 */ /* 0x000fe200078e0033 */
[----:B------:R-:W-:Y:S01]  /*18c960*/  STL.64 [R1+0x4cb0], R80 ;  /* 0x004cb05001007387 */ /* 0x000fe20000100a00 */
[----:B------:R-:W-:Y:S02]  /*18c970*/  IMAD.MOV.U32 R72, RZ, RZ, R220 ;  /* 0x000000ffff487224 */ /* 0x000fe400078e00dc */
[----:B------:R-:W-:Y:S01]  /*18c980*/  IMAD.MOV.U32 R77, RZ, RZ, R44 ;  /* 0x000000ffff4d7224 */ /* 0x000fe200078e002c */
[----:B------:R-:W-:Y:S01]  /*18c990*/  MOV R70, R222 ;  /* 0x000000de00467202 */ /* 0x000fe20000000f00 */
[----:B------:R-:W-:Y:S01]  /*18c9a0*/  IMAD.MOV.U32 R73, RZ, RZ, R219 ;  /* 0x000000ffff497224 */ /* 0x000fe200078e00db */
[----:B------:R-:W-:Y:S01]  /*18c9b0*/  MOV R76, R45 ;  /* 0x0000002d004c7202 */ /* 0x000fe20000000f00 */
[----:B------:R-:W-:Y:S01]  /*18c9c0*/  IMAD.MOV.U32 R71, RZ, RZ, R221 ;  /* 0x000000ffff477224 */ /* 0x000fe200078e00dd */
[----:B------:R-:W-:Y:S01]  /*18c9d0*/  MOV R69, R223 ;  /* 0x000000df00457202 */ /* 0x000fe20000000f00 */
[----:B------:R-:W-:Y:S01]  /*18c9e0*/  IMAD.MOV.U32 R68, RZ, RZ, R224 ;  /* 0x000000ffff447224 */ /* 0x000fe200078e00e0 */
[----:B------:R-:W-:Y:S01]  /*18c9f0*/  MOV R75, R46 ;  /* 0x0000002e004b7202 */ /* 0x000fe20000000f00 */
[----:B------:R-:W-:Y:S01]  /*18ca00*/  STL.64 [R1+0x4ca8], R78 ;  /* 0x004ca84e01007387 */ /* 0x000fe20000100a00 */
[----:B------:R-:W-:-:S03]  /*18ca10*/  IMAD.MOV.U32 R74, RZ, RZ, R47 ;  /* 0x000000ffff4a7224 */ /* 0x000fc600078e002f */
[----:B------:R-:W-:Y:S01]  /*18ca20*/  STL.64 [R1+0x4ca0], R76 ;  /* 0x004ca04c01007387 */ /* 0x000fe20000100a00 */
[----:B------:R-:W-:Y:S01]  /*18ca30*/  IMAD.MOV.U32 R66, RZ, RZ, R204 ;  /* 0x000000ffff427224 */ /* 0x000fe200078e00cc */
[----:B------:R-:W-:Y:S01]  /*18ca40*/  MOV R10, R206 ;  /* 0x000000ce000a7202 */ /* 0x000fe20000000f00 */
[----:B------:R-:W-:Y:S01]  /*18ca50*/  IMAD.MOV.U32 R67, RZ, RZ, R111 ;  /* 0x000000ffff437224 */ /* 0x000fe200078e006f */
[----:B------:R-:W-:Y:S01]  /*18ca60*/  STL.64 [R1+0x4cb8], R74 ;  /* 0x004cb84a01007387 */ /* 0x000fe20000100a00 */
[----:B------:R-:W-:Y:S02]  /*18ca70*/  IMAD.MOV.U32 R11, RZ, RZ, R205 ;  /* 0x000000ffff0b7224 */ /* 0x000fe400078e00cd */
[----:B------:R-:W-:Y:S01]  /*18ca80*/  IMAD.MOV.U32 R64, RZ, RZ, R210 ;  /* 0x000000ffff407224 */ /* 0x000fe200078e00d2 */
[----:B------:R-:W-:Y:S01]  /*18ca90*/  STL.64 [R1+0x4cd0], R72 ;  /* 0x004cd04801007387 */ /* 0x000fe20000100a00 */
[----:B------:R-:W-:-:S03]  /*18caa0*/  IMAD.MOV.U32 R65, RZ, RZ, R209 ;  /* 0x000000ffff417224 */ /* 0x000fc600078e00d1 */
[----:B------:R-:W-:Y:S01]  /*18cab0*/  STL.64 [R1+0x4cc8], R70 ;  /* 0x004cc84601007387 */ /* 0x000fe20000100a00 */
[----:B------:R-:W-:Y:S01]  /*18cac0*/  MOV R62, R108 ;  /* 0x0000006c003e7202 */ /* 0x000fe20000000f00 */
[----:B------:R-:W-:Y:S02]  /*18cad0*/  IMAD.MOV.U32 R63, RZ, RZ, R83 ;  /* 0x000000ffff3f7224 */ /* 0x000fe400078e0053 */
[----:B------:R-:W-:Y:S01]  /*18cae0*/  STL.64 [R1+0x4cc0], R68 ;  /* 0x004cc04401007387 */ /* 0x000fe20000100a00 */
[----:B------:R-:W-:Y:S01]  /*18caf0*/  IMAD.MOV.U32 R60, RZ, RZ, R110 ;  /* 0x000000ffff3c7224 */ /* 0x000fe200078e006e */
[----:B------:R-:W-:Y:S02]  /*18cb00*/  MOV R61, R109 ;  /* 0x0000006d003d7202 */ /* 0x000fe40000000f00 */
[----:B------:R-:W-:Y:S01]  /*18cb10*/  STL.64 [R1+0x4d70], R66 ;  /* 0x004d704201007387 */ /* 0x000fe20000100a00 */
[----:B------:R-:W-:-:S03]  /*18cb20*/  IMAD.MOV.U32 R52, RZ, RZ, R35 ;  /* 0x000000ffff347224 */ /* 0x000fc600078e0023 */
[----:B------:R1:W-:Y:S01]  /*18cb30*/  STL.64 [R1+0x4d68], R10 ;  /* 0x004d680a01007387 */ /* 0x0003e20000100a00 */
[----:B------:R-:W-:-:S03]  /*18cb40*/  IMAD.MOV.U32 R53, RZ, RZ, R34 ;  /* 0x000000ffff357224 */ /* 0x000fc600078e0022 */
        /* <DEDUP_REMOVED lines=17> */
[----:B------:R-:W-:-:S03]  /*18cc60*/  MOV R47, R16 ;  /* 0x00000010002f7202 */ /* 0x000fc60000000f00 */
[----:B------:R-:W-:Y:S01]  /*18cc70*/  STL.64 [R1+0x4da8], R18 ;  /* 0x004da81201007387 */ /* 0x000fe20000100a00 */
[----:B------:R-:W-:-:S03]  /*18cc80*/  IMAD.MOV.U32 R44, RZ, RZ, R13 ;  /* 0x000000ffff2c7224 */ /* 0x000fc600078e000d */
[----:B------:R-:W-:Y:S01]  /*18cc90*/  STL.64 [R1+0x4da0], R20 ;  /* 0x004da01401007387 */ /* 0x000fe20000100a00 */
[----:B------:R-:W-:-:S03]  /*18cca0*/  IMAD.MOV.U32 R45, RZ, RZ, R12 ;  /* 0x000000ffff2d7224 */ /* 0x000fc600078e000c */
[----:B------:R-:W-:Y:S04]  /*18ccb0*/  STL.64 [R1+0x4d98], R22 ;  /* 0x004d981601007387 */ /* 0x000fe80000100a00 */
[----:B------:R-:W-:Y:S04]  /*18ccc0*/  STL.64 [R1+0x4d90], R24 ;  /* 0x004d901801007387 */ /* 0x000fe80000100a00 */
[----:B------:R-:W4:Y:S04]  /*18ccd0*/  LDL.LU.64 R128, [R1+0xa120] ;  /* 0x00a1200001807983 */ /* 0x000f280000300a00 */
[----:B------:R-:W-:Y:S04]  /*18cce0*/  STL.64 [R1+0x4d88], R50 ;  /* 0x004d883201007387 */ /* 0x000fe80000100a00 */
[----:B------:R-:W4:Y:S04]  /*18ccf0*/  LDL.LU.64 R126, [R1+0xa118] ;  /* 0x00a11800017e7983 */ /* 0x000f280000300a00 */
[----:B------:R1:W-:Y:S04]  /*18cd00*/  STL.64 [R1+0x4d80], R46 ;  /* 0x004d802e01007387 */ /* 0x0003e80000100a00 */
[----:B------:R-:W4:Y:S04]  /*18cd10*/  LDL.LU.64 R124, [R1+0xa110] ;  /* 0x00a11000017c7983 */ /* 0x000f280000300a00 */
[----:B------:R-:W-:Y:S04]  /*18cd20*/  STL.64 [R1+0x4d78], R44 ;  /* 0x004d782c01007387 */ /* 0x000fe80000100a00 */
[----:B------:R-:W4:Y:S04]  /*18cd30*/  LDL.LU.64 R122, [R1+0xa108] ;  /* 0x00a10800017a7983 */ /* 0x000f280000300a00 */
[----:B------:R-:W4:Y:S04]  /*18cd40*/  LDL.LU.64 R120, [R1+0xa100] ;  /* 0x00a1000001787983 */ /* 0x000f280000300a00 */
[----:B------:R-:W4:Y:S04]  /*18cd50*/  LDL.LU.64 R118, [R1+0xa0f8] ;  /* 0x00a0f80001767983 */ /* 0x000f280000300a00 */
[----:B------:R-:W4:Y:S04]  /*18cd60*/  LDL.LU.64 R116, [R1+0xa0f0] ;  /* 0x00a0f00001747983 */ /* 0x000f280000300a00 */
[----:B------:R-:W4:Y:S04]  /*18cd70*/  LDL.LU.64 R114, [R1+0xa0e8] ;  /* 0x00a0e80001727983 */ /* 0x000f280000300a00 */
[----:B------:R-:W-:Y:S04]  /*18cd80*/  LDGSTS.E [R3+-0x7c900], desc[UR38][R96.64], P5 ;  /* 0x8370000060037fae */ /* 0x000fe8000a9a1026 */
        /* <DEDUP_REMOVED lines=10> */
[----:B-1----:R-:W4:Y:S04]  /*18ce30*/  LDL.LU.64 R98, [R1+0xa0b8] ;  /* 0x00a0b80001627983 */ /* 0x002f280000300a00 */
[----:B------:R-:W-:Y:S04]  /*18ce40*/  LDGSTS.E [R3+-0x7aa00], desc[UR38][R84.64], P0 ;  /* 0x8560000054037fae */ /* 0x000fe800081a1026 */
[----:B--2---:R-:W2:Y:S04]  /*18ce50*/  LDL.LU.64 R96, [R1+0xa0b0] ;  /* 0x00a0b00001607983 */ /* 0x004ea80000300a00 */
[----:B------:R-:W-:Y:S04]  /*18ce60*/  LDGSTS.E [R3+-0x7a980], desc[UR38][R178.64], P1 ;  /* 0x85680000b2037fae */ /* 0x000fe800089a1026 */
[----:B---3--:R-:W3:Y:S04]  /*18ce70*/  LDL.LU.64 R94, [R1+0xa0a8] ;  /* 0x00a0a800015e7983 */ /* 0x008ee80000300a00 */
[----:B------:R-:W-:Y:S04]  /*18ce80*/  LDGSTS.E [R3+-0x7a900], desc[UR38][R176.64], P5 ;  /* 0x85700000b0037fae */ /* 0x000fe8000a9a1026 */
[----:B----4-:R-:W4:Y:S04]  /*18ce90*/  LDL.LU.64 R92, [R1+0xa0a0] ;  /* 0x00a0a000015c7983 */ /* 0x010f280000300a00 */
[----:B------:R-:W-:Y:S04]  /*18cea0*/  LDGSTS.E [R3+-0x7a880], desc[UR38][R170.64], P3 ;  /* 0x85780000aa037fae */ /* 0x000fe800099a1026 */
[----:B------:R-:W2:Y:S04]  /*18ceb0*/  LDL.LU.64 R90, [R1+0xa098] ;  /* 0x00a09800015a7983 */ /* 0x000ea80000300a00 */
[----:B------:R-:W-:Y:S04]  /*18cec0*/  LDGSTS.E [R3+-0x79a00], desc[UR38][R168.64], P0 ;  /* 0x86600000a8037fae */ /* 0x000fe800081a1026 */
[----:B------:R-:W2:Y:S04]  /*18ced0*/  LDL.LU.64 R88, [R1+0xa090] ;  /* 0x00a0900001587983 */ /* 0x000ea80000300a00 */
[----:B------:R-:W-:Y:S04]  /*18cee0*/  LDGSTS.E [R3+-0x79980], desc[UR38][R80.64], P1 ;  /* 0x8668000050037fae */ /* 0x000fe800089a1026 */
[----:B------:R-:W2:Y:S04]  /*18cef0*/  LDL.LU.64 R86, [R1+0xa088] ;  /* 0x00a0880001567983 */ /* 0x000ea80000300a00 */
[----:B------:R-:W-:Y:S04]  /*18cf00*/  LDGSTS.E [R3+-0x79900], desc[UR38][R78.64], P5 ;  /* 0x867000004e037fae */ /* 0x000fe8000a9a1026 */
[----:B------:R-:W2:Y:S04]  /*18cf10*/  LDL.LU.64 R84, [R1+0xa080] ;  /* 0x00a0800001547983 */ /* 0x000ea80000300a00 */
[----:B------:R-:W-:Y:S04]  /*18cf20*/  LDGSTS.E [R3+-0x79880], desc[UR38][R76.64], P3 ;  /* 0x867800004c037fae */ /* 0x000fe800099a1026 */
[----:B------:R-:W-:Y:S04]  /*18cf30*/  LDGSTS.E [R3+-0x78a00], desc[UR38][R74.64], P0 ;  /* 0x876000004a037fae */ /* 0x000fe800081a1026 */
[----:B------:R-:W2:Y:S04]  /*18cf40*/  LDL.LU.64 R16, [R1+0x5b80] ;  /* 0x005b800001107983 */ /* 0x000ea80000300a00 */
[----:B------:R-:W-:Y:S04]  /*18cf50*/  LDGSTS.E [R3+-0x78980], desc[UR38][R72.64], P1 ;  /* 0x8768000048037fae */ /* 0x000fe800089a1026 */
[----:B------:R-:W3:Y:S04]  /*18cf60*/  LDL.LU.64 R14, [R1+0x5b78] ;  /* 0x005b7800010e7983 */ /* 0x000ee80000300a00 */
[----:B------:R-:W-:Y:S04]  /*18cf70*/  LDGSTS.E [R3+-0x78900], desc[UR38][R70.64], P5 ;  /* 0x8770000046037fae */ /* 0x000fe8000a9a1026 */
[----:B------:R-:W-:Y:S04]  /*18cf80*/  LDGSTS.E [R3+-0x78880], desc[UR38][R68.64], P3 ;  /* 0x8778000044037fae */ /* 0x000fe800099a1026 */
[----:B------:R-:W-:Y:S04]  /*18cf90*/  LDGSTS.E [R3+-0x77a00], desc[UR38][R66.64], P0 ;  /* 0x8860000042037fae */ /* 0x000fe800081a1026 */
[----:B------:R-:W4:Y:S04]  /*18cfa0*/  LDL.LU.64 R12, [R1+0x5b70] ;  /* 0x005b7000010c7983 */ /* 0x000f280000300a00 */
[----:B------:R-:W-:Y:S04]  /*18cfb0*/  LDGSTS.E [R3+-0x77980], desc[UR38][R10.64], P1 ;  /* 0x886800000a037fae */ /* 0x000fe800089a1026 */
[----:B------:R-:W-:Y:S04]  /*18cfc0*/  LDGSTS.E [R3+-0x77900], desc[UR38][R4.64], P5 ;  /* 0x8870000004037fae */ /* 0x000fe8000a9a1026 */
[----:B------:R-:W-:Y:S04]  /*18cfd0*/  LDGSTS.E [R3+-0x77880], desc[UR38][R64.64], P3 ;  /* 0x8878000040037fae */ /* 0x000fe800099a1026 */
[----:B------:R-:W4:Y:S04]  /*18cfe0*/  LDL.LU.64 R10, [R1+0x5b90] ;  /* 0x005b9000010a7983 */ /* 0x000f280000300a00 */
[----:B------:R-:W4:Y:S04]  /*18cff0*/  LDL.LU.64 R4, [R1+0x5b98] ;  /* 0x005b980001047983 */ /* 0x000f280000300a00 */
        /* <DEDUP_REMOVED lines=11> */
[----:B------:R-:W-:-:S03]  /*18d0b0*/  IMAD.SHL.U32 R55, R55, 0x80, RZ ;  /* 0x0000008037377824 */ /* 0x000fc600078e00ff */
        /* <DEDUP_REMOVED lines=8> */
[----:B------:R1:W-:Y:S04]  /*18d140*/  LDGSTS.E [R3+-0x72980], desc[UR38][R46.64], P1 ;  /* 0x8d6800002e037fae */ /* 0x0003e800089a1026 */
[----:B------:R-:W-:Y:S01]  /*18d150*/  LDGSTS.E [R3+-0x72900], desc[UR38][R44.64], P5 ;  /* 0x8d7000002c037fae */ /* 0x000fe2000a9a1026 */
[----:B------:R-:W-:-:S04]  /*18d160*/  IADD3 R48, P2, PT, R42, R55, RZ ;  /* 0x000000372a307210 */ /* 0x000fc80007f5e0ff */
[----:B-1----:R-:W-:Y:S02]  /*18d170*/  IADD3.X R47, PT, PT, R43, R2, RZ, P2, !PT ;  /* 0x000000022b2f7210 */ /* 0x002fe400017fe4ff */
[-C--:B--2---:R-:W-:Y:S02]  /*18d180*/  IADD3 R50, P2, PT, R16, R55.reuse, RZ ;  /* 0x0000003710327210 */ /* 0x084fe40007f5e0ff */
[----:B---3--:R-:W-:-:S03]  /*18d190*/  IADD3 R52, P4, PT, R14, R55, RZ ;  /* 0x000000370e347210 */ /* 0x008fc60007f9e0ff */
[--C-:B------:R-:W-:Y:S02]  /*18d1a0*/  IMAD.X R49, R17, 0x1, R2.reuse, P2 ;  /* 0x0000000111317824 */ /* 0x100fe400010e0602 */
[----:B------:R-:W-:Y:S01]  /*18d1b0*/  IMAD.X R51, R15, 0x1, R2, P4 ;  /* 0x000000010f337824 */ /* 0x000fe200020e0602 */
[----:B----4-:R-:W-:-:S04]  /*18d1c0*/  IADD3 R54, P6, PT, R12, R55, RZ ;  /* 0x000000370c367210 */ /* 0x010fc80007fde0ff */
[----:B------:R-:W-:Y:S02]  /*18d1d0*/  IADD3.X R53, PT, PT, R13, R2, RZ, P6, !PT ;  /* 0x000000020d357210 */ /* 0x000fe400037fe4ff */
[-C--:B------:R-:W-:Y:S02]  /*18d1e0*/  IADD3 R21, P2, PT, R10, R55.reuse, RZ ;  /* 0x000000370a157210 */ /* 0x080fe40007f5e0ff */
[----:B------:R-:W-:-:S03]  /*18d1f0*/  IADD3 R23, P4, PT, R4, R55, RZ ;  /* 0x0000003704177210 */ /* 0x000fc60007f9e0ff */
[--C-:B------:R-:W-:Y:S01]  /*18d200*/  IMAD.X R20, R11, 0x1, R2.reuse, P2 ;  /* 0x000000010b147824 */ /* 0x100fe200010e0602 */
[C---:B------:R-:W-:Y:S01]  /*18d210*/  LOP3.LUT R4, R8.reuse, 0x40, RZ, 0x3c, !PT ;  /* 0x0000004008047812 */ /* 0x040fe200078e3cff */
[----:B------:R-:W-:Y:S01]  /*18d220*/  IMAD.X R22, R5, 0x1, R2, P4 ;  /* 0x0000000105167824 */ /* 0x000fe200020e0602 */
[----:B------:R-:W-:Y:S02]  /*18d230*/  LOP3.LUT R5, R8, 0x50, RZ, 0x3c, !PT ;  /* 0x0000005008057812 */ /* 0x000fe400078e3cff */
[----:B------:R-:W-:Y:S02]  /*18d240*/  IADD3 R25, P6, PT, R34, R55, RZ ;  /* 0x0000003722197210 */ /* 0x000fe40007fde0ff */
[----:B------:R-:W-:Y:S01]  /*18d250*/  LOP3.LUT R8, R8, 0x70, RZ, 0x3c, !PT ;  /* 0x0000007008087812 */ /* 0x000fe200078e3cff */
        /* <DEDUP_REMOVED lines=11> */
[----:B------:R-:W-:Y:S01]  /*18d310*/  LOP3.LUT R23, R23, R22, RZ, 0x3c, !PT ;  /* 0x0000001617177212 */ /* 0x000fe200078e3cff */
[----:B------:R-:W-:Y:S01]  /*18d320*/  IMAD.MOV.U32 R40, RZ, RZ, R21 ;  /* 0x000000ffff287224 */ /* 0x000fe200078e0015 */
[----:B------:R-:W-:Y:S01]  /*18d330*/  IADD3.X R24, PT, PT, R35, R2, RZ, P6, !PT ;  /* 0x0000000223187210 */ /* 0x000fe200037fe4ff */
[----:B------:R-:W-:Y:S01]  /*18d340*/  STL.64 [R1+0xa1b0], R164 ;  /* 0x00a1b0a401007387 */ /* 0x000fe20000100a00 */
[----:B------:R-:W-:Y:S01]  /*18d350*/  LOP3.LUT R22, R23, R22, RZ, 0x3c, !PT ;  /* 0x0000001617167212 */ /* 0x000fe200078e3cff */
[----:B------:R-:W-:Y:S01]  /*18d360*/  IMAD.MOV.U32 R41, RZ, RZ, R20 ;  /* 0x000000ffff297224 */ /* 0x000fe200078e0014 */
[----:B------:R-:W-:Y:S01]  /*18d370*/  IADD3 R6, PT, PT, R9, 0x100000, R7 ;  /* 0x0010000009067810 */ /* 0x000fe20007ffe007 */
[----:B------:R-:W-:Y:S01]  /*18d380*/  STL.64 [R1+0xa1a8], R162 ;  /* 0x00a1a8a201007387 */ /* 0x000fe20000100a00 */
[----:B------:R-:W-:-:S02]  /*18d390*/  LOP3.LUT R23, R23, R22, RZ, 0x3c, !PT ;  /* 0x0000001617177212 */ /* 0x000fc400078e3cff */
[--C-:B------:R-:W-:Y:S01]  /*18d3a0*/  IADD3 R4, PT, PT, R4, 0x100000, R7.reuse ;  /* 0x0010000004047810 */ /* 0x100fe20007ffe007 */
[----:B------:R-:W-:Y:S01]  /*18d3b0*/  STL.64 [R1+0xa1a0], R160 ;  /* 0x00a1a0a001007387 */ /* 0x000fe20000100a00 */
[--C-:B------:R-:W-:Y:S02]  /*18d3c0*/  IADD3 R5, PT, PT, R5, 0x100000, R7.reuse ;  /* 0x0010000005057810 */ /* 0x100fe40007ffe007 */
[----:B------:R-:W-:Y:S01]  /*18d3d0*/  IADD3 R7, PT, PT, R8, 0x100000, R7 ;  /* 0x0010000008077810 */ /* 0x000fe20007ffe007 */
        /* <DEDUP_REMOVED lines=37> */
[----:B------:R-:W4:Y:S04]  /*18d630*/  LDL.LU.64 R20, [R1+0x5e28] ;  /* 0x005e280001147983 */ /* 0x000f280000300a00 */
[----:B------:R-:W-:Y:S04]  /*18d640*/  LDGSTS.E [R3+-0x72880], desc[UR38][R22.64], P3 ;  /* 0x8d78000016037fae */ /* 0x000fe800099a1026 */
[----:B-1----:R-:W4:Y:S04]  /*18d650*/  LDL.LU.64 R22, [R1+0x5e20] ;  /* 0x005e200001167983 */ /* 0x002f280000300a00 */
[----:B------:R-:W-:Y:S04]  /*18d660*/  STL.64 [R1+0x5b90], R40 ;  /* 0x005b902801007387 */ /* 0x000fe80000100a00 */
[----:B------:R-:W4:Y:S01]  /*18d670*/  LDL.LU.64 R34, [R1+0x5e18] ;  /* 0x005e180001227983 */ /* 0x000f220000300a00 */
[----:B------:R-:W-:-:S04]  /*18d680*/  LOP3.LUT R25, R25, R24, RZ, 0x3c, !PT ;  /* 0x0000001819197212 */ /* 0x000fc800078e3cff */
[----:B------:R-:W-:-:S04]  /*18d690*/  LOP3.LUT R24, R25, R24, RZ, 0x3c, !PT ;  /* 0x0000001819187212 */ /* 0x000fc800078e3cff */
[----:B------:R-:W-:-:S05]  /*18d6a0*/  LOP3.LUT R25, R25, R24, RZ, 0x3c, !PT ;  /* 0x0000001819197212 */ /* 0x000fca00078e3cff */
[----:B------:R-:W-:Y:S01]  /*18d6b0*/  LDGSTS.E [R3+-0x71a00], desc[UR38][R24.64], P0 ;  /* 0x8e60000018037fae */ /* 0x000fe200081a1026 */
[----:B--2---:R-:W-:-:S05]  /*18d6c0*/  IADD3 R9, P2, PT, R10, R55, RZ ;  /* 0x000000370a097210 */ /* 0x004fca0007f5e0ff */
[----:B------:R-:W-:Y:S01]  /*18d6d0*/  IMAD.X R8, R11, 0x1, R2, P2 ;  /* 0x000000010b087824 */ /* 0x000fe200010e0602 */
[----:B---3--:R-:W-:-:S05]  /*18d6e0*/  IADD3 R11, P2, PT, R12, R55, RZ ;  /* 0x000000370c0b7210 */ /* 0x008fca0007f5e0ff */
[----:B------:R-:W-:Y:S01]  /*18d6f0*/  IMAD.X R10, R13, 0x1, R2, P2 ;  /* 0x000000010d0a7824 */ /* 0x000fe200010e0602 */
[----:B----4-:R-:W-:-:S04]  /*18d700*/  IADD3 R13, P2, PT, R14, R55, RZ ;  /* 0x000000370e0d7210 */ /* 0x010fc80007f5e0ff */
[----:B------:R-:W-:Y:S02]  /*18d710*/  IADD3.X R12, PT, PT, R15, R2, RZ, P2, !PT ;  /* 0x000000020f0c7210 */ /* 0x000fe400017fe4ff */
[----:B------:R-:W-:-:S05]  /*18d720*/  IADD3 R15, P2, PT, R16, R55, RZ ;  /* 0x00000037100f7210 */ /* 0x000fca0007f5e0ff */
[----:B------:R-:W-:Y:S01]  /*18d730*/  IMAD.X R14, R17, 0x1, R2, P2 ;  /* 0x00000001110e7824 */ /* 0x000fe200010e0602 */
[----:B------:R-:W-:-:S05]  /*18d740*/  IADD3 R17, P2, PT, R18, R55, RZ ;  /* 0x0000003712117210 */ /* 0x000fca0007f5e0ff */
[----:B------:R-:W-:Y:S01]  /*18d750*/  IMAD.X R16, R19, 0x1, R2, P2 ;  /* 0x0000000113107824 */ /* 0x000fe200010e0602 */
[----:B------:R-:W-:Y:S02]  /*18d760*/  IADD3 R19, P2, PT, R26, R55, RZ ;  /* 0x000000371a137210 */ /* 0x000fe40007f5e0ff */
[----:B------:R-:W-:Y:S02]  /*18d770*/  LOP3.LUT R9, R9, R8, RZ, 0x3c, !PT ;  /* 0x0000000809097212 */ /* 0x000fe400078e3cff */
[----:B------:R-:W-:Y:S02]  /*18d780*/  IADD3.X R18, PT, PT, R27, R2, RZ, P2, !PT ;  /* 0x000000021b127210 */ /* 0x000fe400017fe4ff */
[----:B------:R-:W-:Y:S01]  /*18d790*/  LOP3.LUT R11, R11, R10, RZ, 0x3c, !PT ;  /* 0x0000000a0b0b7212 */ /* 0x000fe200078e3cff */
[----:B------:R-:W2:Y:S01]  /*18d7a0*/  LDL.LU.64 R26, [R1+0x5e10] ;  /* 0x005e1000011a7983 */ /* 0x000ea20000300a00 */
        /* <DEDUP_REMOVED lines=10> */
[----:B------:R-:W-:Y:S01]  /*18d850*/  LOP3.LUT R11, R11, R10, RZ, 0x3c, !PT ;  /* 0x0000000a0b0b7212 */ /* 0x000fe200078e3cff */
[----:B------:R1:W-:Y:S01]  /*18d860*/  LDGSTS.E [R3+-0x71980], desc[UR38][R8.64], P1 ;  /* 0x8e68000008037fae */ /* 0x0003e200089a1026 */
[----:B------:R-:W-:Y:S02]  /*18d870*/  LOP3.LUT R18, R19, R18, RZ, 0x3c, !PT ;  /* 0x0000001213127212 */ /* 0x000fe400078e3cff */
[----:B------:R-:W-:Y:S01]  /*18d880*/  LOP3.LUT R13, R13, R12, RZ, 0x3c, !PT ;  /* 0x0000000c0d0d7212 */ /* 0x000fe200078e3cff */
[----:B------:R-:W-:Y:S01]  /*18d890*/  STL.64 [R1+0x5e90], R24 ;  /* 0x005e901801007387 */ /* 0x000fe20000100a00 */
[----:B------:R-:W-:-:S02]  /*18d8a0*/  LOP3.LUT R15, R15, R14, RZ, 0x3c, !PT ;  /* 0x0000000e0f0f7212 */ /* 0x000fc400078e3cff */
[----:B------:R-:W-:Y:S01]  /*18d8b0*/  LOP3.LUT R17, R17, R16, RZ, 0x3c, !PT ;  /* 0x0000001011117212 */ /* 0x000fe200078e3cff */
[----:B------:R-:W-:Y:S01]  /*18d8c0*/  LDGSTS.E [R3+-0x71900], desc[UR38][R10.64], P5 ;  /* 0x8e7000000a037fae */ /* 0x000fe2000a9a1026 */
[----:B------:R-:W-:-:S03]  /*18d8d0*/  LOP3.LUT R19, R19, R18, RZ, 0x3c, !PT ;  /* 0x0000001213137212 */ /* 0x000fc600078e3cff */
[----:B------:R1:W-:Y:S04]  /*18d8e0*/  STL.64 [R1+0x5e88], R8 ;  /* 0x005e880801007387 */ /* 0x0003e80000100a00 */
[----:B------:R-:W-:Y:S04]  /*18d8f0*/  LDGSTS.E [R3+-0x71880], desc[UR38][R12.64], P3 ;  /* 0x8e7800000c037fae */ /* 0x000fe800099a1026 */
[----:B------:R-:W-:Y:S01]  /*18d900*/  LDGSTS.E [R3+-0x70a00], desc[UR38][R14.64], P0 ;  /* 0x8f6000000e037fae */ /* 0x000fe200081a1026 */
[----:B-1----:R-:W-:-:S03]  /*18d910*/  IADD3 R8, P2, PT, R38, R55, RZ ;  /* 0x0000003726087210 */ /* 0x002fc60007f5e0ff */
[----:B------:R-:W-:Y:S04]  /*18d920*/  LDGSTS.E [R3+-0x70980], desc[UR38][R16.64], P1 ;  /* 0x8f68000010037fae */ /* 0x000fe800089a1026 */
[----:B------:R-:W-:Y:S04]  /*18d930*/  LDGSTS.E [R3+-0x70900], desc[UR38][R18.64], P5 ;  /* 0x8f70000012037fae */ /* 0x000fe8000a9a1026 */
[----:B------:R1:W-:Y:S04]  /*18d940*/  LDGSTS.E [R3+-0x70880], desc[UR38][R40.64], P3 ;  /* 0x8f78000028037fae */ /* 0x0003e800099a1026 */
[----:B------:R3:W-:Y:S01]  /*18d950*/  STL.64 [R1+0x5e80], R10 ;  /* 0x005e800a01007387 */ /* 0x0007e20000100a00 */
[----:B-1----:R-:W-:-:S02]  /*18d960*/  IADD3.X R3, PT, PT, R39, R2, RZ, P2, !PT ;  /* 0x0000000227037210 */ /* 0x002fc400017fe4ff */
[-C--:B---3--:R-:W-:Y:S01]  /*18d970*/  IADD3 R10, P2, PT, R36, R55.reuse, RZ ;  /* 0x00000037240a7210 */ /* 0x088fe20007f5e0ff */
[----:B------:R1:W-:Y:S04]  /*18d980*/  STL.64 [R1+0x5e78], R12 ;  /* 0x005e780c01007387 */ /* 0x0003e80000100a00 */
[----:B------:R-:W-:Y:S01]  /*18d990*/  IMAD.X R9, R37, 0x1, R2, P2 ;  /* 0x0000000125097824 */ /* 0x000fe200010e0602 */
[----:B------:R3:W-:Y:S01]  /*18d9a0*/  STL.64 [R1+0x5e70], R14 ;  /* 0x005e700e01007387 */ /* 0x0007e20000100a00 */
[----:B-1----:R-:W-:-:S05]  /*18d9b0*/  IADD3 R12, P2, PT, R28, R55, RZ ;  /* 0x000000371c0c7210 */ /* 0x002fca0007f5e0ff */
[----:B------:R-:W-:Y:S01]  /*18d9c0*/  IMAD.X R11, R29, 0x1, R2, P2 ;  /* 0x000000011d0b7824 */ /* 0x000fe200010e0602 */
[-C--:B---3--:R-:W-:Y:S01]  /*18d9d0*/  IADD3 R14, P2, PT, R32, R55.reuse, RZ ;  /* 0x00000037200e7210 */ /* 0x088fe20007f5e0ff */
[----:B------:R1:W-:Y:S03]  /*18d9e0*/  STL.64 [R1+0x5e68], R16 ;  /* 0x005e681001007387 */ /* 0x0003e60000100a00 */
[----:B------:R-:W-:Y:S01]  /*18d9f0*/  IADD3.X R13, PT, PT, R33, R2, RZ, P2, !PT ;  /* 0x00000002210d7210 */ /* 0x000fe200017fe4ff */
[----:B------:R3:W-:Y:S04]  /*18da00*/  STL.64 [R1+0x5e60], R18 ;  /* 0x005e601201007387 */ /* 0x0007e80000100a00 */
[----:B------:R-:W4:Y:S01]  /*18da10*/  LDL.LU.64 R28, [R1+0x5e08] ;  /* 0x005e0800011c7983 */ /* 0x000f220000300a00 */
[----:B-1----:R-:W-:-:S05]  /*18da20*/  IADD3 R16, P2, PT, R30, R55, RZ ;  /* 0x000000371e107210 */ /* 0x002fca0007f5e0ff */
[----:B------:R-:W-:Y:S02]  /*18da30*/  IMAD.X R15, R31, 0x1, R2, P2 ;  /* 0x000000011f0f7824 */ /* 0x000fe400010e0602 */
[----:B------:R-:W2:Y:S04]  /*18da40*/  LDL.LU.64 R30, [R1+0x5e00] ;  /* 0x005e0000011e7983 */ /* 0x000ea80000300a00 */
[----:B------:R-:W2:Y:S01]  /*18da50*/  LDL.LU.64 R32, [R1+0x5df8] ;  /* 0x005df80001207983 */ /* 0x000ea20000300a00 */
[----:B---3--:R-:W-:-:S05]  /*18da60*/  IADD3 R18, P2, PT, R20, R55, RZ ;  /* 0x0000003714127210 */ /* 0x008fca0007f5e0ff */
[----:B------:R-:W-:Y:S01]  /*18da70*/  IMAD.X R17, R21, 0x1, R2, P2 ;  /* 0x0000000115117824 */ /* 0x000fe200010e0602 */
[----:B------:R-:W-:-:S04]  /*18da80*/  IADD3 R20, P2, PT, R22, R55, RZ ;  /* 0x0000003716147210 */ /* 0x000fc80007f5e0ff */
[----:B------:R-:W-:Y:S02]  /*18da90*/  IADD3.X R19, PT, PT, R23, R2, RZ, P2, !PT ;  /* 0x0000000217137210 */ /* 0x000fe400017fe4ff */
[----:B------:R-:W-:-:S05]  /*18daa0*/  IADD3 R22, P2, PT, R34, R55, RZ ;  /* 0x0000003722167210 */ /* 0x000fca0007f5e0ff */
[----:B------:R-:W-:Y:S02]  /*18dab0*/  IMAD.X R21, R35, 0x1, R2, P2 ;  /* 0x0000000123157824 */ /* 0x000fe400010e0602 */
[----:B------:R-:W3:Y:S04]  /*18dac0*/  LDL.LU.64 R34, [R1+0x5df0] ;  /* 0x005df00001227983 */ /* 0x000ee80000300a00 */
[----:B------:R-:W2:Y:S04]  /*18dad0*/  LDL.LU.64 R36, [R1+0x5de8] ;  /* 0x005de80001247983 */ /* 0x000ea80000300a00 */
[----:B------:R-:W2:Y:S04]  /*18dae0*/  LDL.LU.64 R38, [R1+0x5de0] ;  /* 0x005de00001267983 */ /* 0x000ea80000300a00 */
[----:B------:R-:W2:Y:S04]  /*18daf0*/  LDL.LU.64 R40, [R1+0x5dd8] ;  /* 0x005dd80001287983 */ /* 0x000ea80000300a00 */
[----:B------:R-:W2:Y:S04]  /*18db00*/  LDL.LU.64 R42, [R1+0x5dd0] ;  /* 0x005dd000012a7983 */ /* 0x000ea80000300a00 */
[----:B------:R-:W2:Y:S04]  /*18db10*/  LDL.LU.64 R44, [R1+0x5dc8] ;  /* 0x005dc800012c7983 */ /* 0x000ea80000300a00 */
[----:B------:R-:W2:Y:S04]  /*18db20*/  LDL.LU.64 R58, [R1+0x5dc0] ;  /* 0x005dc000013a7983 */ /* 0x000ea80000300a00 */
[----:B------:R-:W2:Y:S04]  /*18db30*/  LDL.LU.64 R56, [R1+0x5db8] ;  /* 0x005db80001387983 */ /* 0x000ea80000300a00 */
        /* <DEDUP_REMOVED lines=14> */
[----:B--2---:R-:W-:Y:S01]  /*18dc20*/  MOV R165, R70 ;  /* 0x0000004600a57202 */ /* 0x004fe20000000f00 */
[----:B---3--:R-:W-:-:S02]  /*18dc30*/  IMAD.MOV.U32 R164, RZ, RZ, R71 ;  /* 0x000000ffffa47224 */ /* 0x008fc400078e0047 */
[----:B----4-:R-:W-:Y:S01]  /*18dc40*/  IMAD.MOV.U32 R163, RZ, RZ, R64 ;  /* 0x000000ffffa37224 */ /* 0x010fe200078e0040 */
[----:B------:R-:W-:Y:S01]  /*18dc50*/  IADD3 R24, P2, PT, R26, R55, RZ ;  /* 0x000000371a187210 */ /* 0x000fe20007f5e0ff */
        /* <DEDUP_REMOVED lines=8> */
[----:B------:R-:W-:-:S02]  /*18dce0*/  MOV R160, R67 ;  /* 0x0000004300a07202 */ /* 0x000fc40000000f00 */
[----:B------:R-:W-:Y:S01]  /*18dcf0*/  MOV R159, R72 ;  /* 0x00000048009f7202 */ /* 0x000fe20000000f00 */
[----:B------:R-:W-:Y:S01]  /*18dd00*/  IMAD.MOV.U32 R101, RZ, RZ, R213 ;  /* 0x000000ffff657224 */ /* 0x000fe200078e00d5 */
[----:B------:R-:W2:Y:S01]  /*18dd10*/  LDL.LU R72, [R1+0x30a4] ;  /* 0x0030a40001487983 */ /* 0x000ea20000300800 */
[----:B------:R-:W-:-:S03]  /*18dd20*/  IMAD.MOV.U32 R158, RZ, RZ, R73 ;  /* 0x000000ffff9e7224 */ /* 0x000fc600078e0049 */
[----:B------:R-:W3:Y:S04]  /*18dd30*/  LDL.LU R73, [R1+0x30a8] ;  /* 0x0030a80001497983 */ /* 0x000ee80000300800 */
        /* <DEDUP_REMOVED lines=29> */
[----:B------:R-:W-:-:S02]  /*18df10*/  IMAD.MOV.U32 R157, RZ, RZ, R60 ;  /* 0x000000ffff9d7224 */ /* 0x000fc400078e003c */
[----:B------:R-:W-:Y:S01]  /*18df20*/  IMAD.MOV.U32 R156, RZ, RZ, R61 ;  /* 0x000000ffff9c7224 */ /* 0x000fe200078e003d */
[----:B------:R1:W-:Y:S01]  /*18df30*/  STL.64 [R1+0x4250], R158 ;  /* 0x0042509e01007387 */ /* 0x0003e20000100a00 */
[----:B------:R-:W-:Y:S01]  /*18df40*/  IMAD.MOV.U32 R155, RZ, RZ, R62 ;  /* 0x000000ffff9b7224 */ /* 0x000fe200078e003e */
[----:B------:R-:W-:Y:S02]  /*18df50*/  MOV R154, R63 ;  /* 0x0000003f009a7202 */ /* 0x000fe40000000f00 */
[----:B------:R-:W4:Y:S04]  /*18df60*/  LDL.LU R60, [R1+0xb6c] ;  /* 0x000b6c00013c7983 */ /* 0x000f280000300800 */
[----:B------:R-:W4:Y:S04]  /*18df70*/  LDL.LU R61, [R1+0xb70] ;  /* 0x000b7000013d7983 */ /* 0x000f280000300800 */
[----:B------:R-:W4:Y:S04]  /*18df80*/  LDL.LU R62, [R1+0xb1c] ;  /* 0x000b1c00013e7983 */ /* 0x000f280000300800 */
[----:B------:R-:W4:Y:S01]  /*18df90*/  LDL.LU R63, [R1+0xb28] ;  /* 0x000b2800013f7983 */ /* 0x000f220000300800 */
        /* <DEDUP_REMOVED lines=12> */
[----:B------:R-:W-:Y:S01]  /*18e060*/  LDGSTS.E [R4+-0x7f800], desc[UR38][R164.64], P0 ;  /* 0x80800000a4047fae */ /* 0x000fe200081a1026 */
[----:B------:R-:W-:-:S02]  /*18e070*/  IMAD.X R23, R27, 0x1, R2, P2 ;  /* 0x000000011b177824 */ /* 0x000fc400010e0602 */
[----:B--2---:R-:W-:Y:S01]  /*18e080*/  IMAD.MOV.U32 R151, RZ, RZ, R72 ;  /* 0x000000ffff977224 */ /* 0x004fe200078e0048 */
[----:B------:R-:W-:Y:S01]  /*18e090*/  LDGSTS.E [R4+-0x7f780], desc[UR38][R162.64], P1 ;  /* 0x80880000a2047fae */ /* 0x000fe200089a1026 */
[----:B---3--:R-:W-:-:S03]  /*18e0a0*/  IMAD.MOV.U32 R150, RZ, RZ, R73 ;  /* 0x000000ffff967224 */ /* 0x008fc600078e0049 */
[----:B------:R-:W2:Y:S04]  /*18e0b0*/  LDL.LU R72, [R1+0xb2c] ;  /* 0x000b2c0001487983 */ /* 0x000ea80000300800 */
[----:B------:R-:W3:Y:S04]  /*18e0c0*/  LDL.LU R73, [R1+0xb38] ;  /* 0x000b380001497983 */ /* 0x000ee80000300800 */
[----:B------:R1:W-:Y:S04]  /*18e0d0*/  STL.64 [R1+0x42d8], R156 ;  /* 0x0042d89c01007387 */ /* 0x0003e80000100a00 */
[----:B------:R1:W-:Y:S01]  /*18e0e0*/  STL.64 [R1+0x42d0], R154 ;  /* 0x0042d09a01007387 */ /* 0x0003e20000100a00 */
[----:B----4-:R-:W-:-:S03]  /*18e0f0*/  IMAD.MOV.U32 R223, RZ, RZ, R81 ;  /* 0x000000ffffdf7224 */ /* 0x010fc600078e0051 */
[----:B------:R4:W-:Y:S01]  /*18e100*/  STL.64 [R1+0x42e8], R152 ;  /* 0x0042e89801007387 */ /* 0x0009e20000100a00 */
[----:B------:R-:W-:-:S03]  /*18e110*/  MOV R222, R80 ;  /* 0x0000005000de7202 */ /* 0x000fc60000000f00 */
[----:B------:R1:W-:Y:S01]  /*18e120*/  STL.64 [R1+0x42e0], R150 ;  /* 0x0042e09601007387 */ /* 0x0003e20000100a00 */
[----:B------:R-:W-:Y:S01]  /*18e130*/  MOV R221, R79 ;  /* 0x0000004f00dd7202 */ /* 0x000fe20000000f00 */
[----:B------:R-:W-:Y:S02]  /*18e140*/  IMAD.MOV.U32 R220, RZ, RZ, R78 ;  /* 0x000000ffffdc7224 */ /* 0x000fe400078e004e */
[----:B------:R-:W-:Y:S01]  /*18e150*/  STL.64 [R1+0x4320], R222 ;  /* 0x004320de01007387 */ /* 0x000fe20000100a00 */
[----:B------:R-:W-:Y:S02]  /*18e160*/  IMAD.MOV.U32 R209, RZ, RZ, R77 ;  /* 0x000000ffffd17224 */ /* 0x000fe400078e004d */
[----:B------:R-:W-:Y:S01]  /*18e170*/  IMAD.MOV.U32 R208, RZ, RZ, R178 ;  /* 0x000000ffffd07224 */ /* 0x000fe200078e00b2 */
[----:B------:R-:W-:Y:S01]  /*18e180*/  STL.64 [R1+0x4318], R220 ;  /* 0x004318dc01007387 */ /* 0x000fe20000100a00 */
[----:B------:R-:W-:Y:S01]  /*18e190*/  IMAD.MOV.U32 R207, RZ, RZ, R76 ;  /* 0x000000ffffcf7224 */ /* 0x000fe200078e004c */
[----:B------:R-:W-:-:S02]  /*18e1a0*/  MOV R206, R177 ;  /* 0x000000b100ce7202 */ /* 0x000fc40000000f00 */
[----:B------:R-:W-:Y:S01]  /*18e1b0*/  STL.64 [R1+0x4330], R208 ;  /* 0x004330d001007387 */ /* 0x000fe20000100a00 */
[----:B------:R-:W-:Y:S01]  /*18e1c0*/  MOV R205, R176 ;  /* 0x000000b000cd7202 */ /* 0x000fe20000000f00 */
[----:B------:R-:W-:Y:S02]  /*18e1d0*/  IMAD.MOV.U32 R204, RZ, RZ, R171 ;  /* 0x000000ffffcc7224 */ /* 0x000fe400078e00ab */
[----:B------:R-:W-:Y:S01]  /*18e1e0*/  STL.64 [R1+0x4328], R206 ;  /* 0x004328ce01007387 */ /* 0x000fe20000100a00 */
[----:B------:R-:W-:Y:S02]  /*18e1f0*/  IMAD.MOV.U32 R145, RZ, RZ, R74 ;  /* 0x000000ffff917224 */ /* 0x000fe400078e004a */
[----:B------:R-:W-:Y:S01]  /*18e200*/  IMAD.MOV.U32 R144, RZ, RZ, R75 ;  /* 0x000000ffff907224 */ /* 0x000fe200078e004b */
[----:B------:R-:W-:Y:S01]  /*18e210*/  IADD3 R26, P2, PT, R28, R55, RZ ;  /* 0x000000371c1a7210 */ /* 0x000fe20007f5e0ff */
[----:B------:R-:W-:Y:S01]  /*18e220*/  IMAD.MOV.U32 R178, RZ, RZ, R179 ;  /* 0x000000ffffb27224 */ /* 0x000fe200078e00b3 */
[----:B------:R-:W-:Y:S01]  /*18e230*/  MOV R176, R168 ;  /* 0x000000a800b07202 */ /* 0x000fe20000000f00 */
[----:B------:R-:W-:Y:S01]  /*18e240*/  IMAD.MOV.U32 R179, RZ, RZ, R170 ;  /* 0x000000ffffb37224 */ /* 0x000fe200078e00aa */
[----:B------:R-:W-:Y:S01]  /*18e250*/  MOV R171, R68 ;  /* 0x0000004400ab7202 */ /* 0x000fe20000000f00 */
[----:B------:R-:W-:Y:S01]  /*18e260*/  IMAD.MOV.U32 R177, RZ, RZ, R169 ;  /* 0x000000ffffb17224 */ /* 0x000fe200078e00a9 */
[----:B------:R-:W-:Y:S01]  /*18e270*/  MOV R148, R65 ;  /* 0x0000004100947202 */ /* 0x000fe20000000f00 */
[----:B------:R-:W-:Y:S01]  /*18e280*/  IMAD.MOV.U32 R170, RZ, RZ, R69 ;  /* 0x000000ffffaa7224 */ /* 0x000fe200078e0045 */
[----:B------:R-:W-:Y:S04]  /*18e290*/  STL.64 [R1+0x4360], R204 ;  /* 0x004360cc01007387 */ /* 0x000fe80000100a00 */
[----:B------:R-:W-:Y:S04]  /*18e2a0*/  STL.64 [R1+0x4358], R178 ;  /* 0x004358b201007387 */ /* 0x000fe80000100a00 */
[----:B------:R-:W-:Y:S04]  /*18e2b0*/  STL.64 [R1+0x4370], R176 ;  /* 0x004370b001007387 */ /* 0x000fe80000100a00 */
[----:B------:R-:W-:Y:S04]  /*18e2c0*/  STL.64 [R1+0x4368], R170 ;  /* 0x004368aa01007387 */ /* 0x000fe80000100a00 */
[----:B------:R-:W4:Y:S04]  /*18e2d0*/  LDL.LU R74, [R1+0xb3c] ;  /* 0x000b3c00014a7983 */ /* 0x000f280000300800 */
[----:B------:R-:W4:Y:S01]  /*18e2e0*/  LDL.LU R75, [R1+0xb40] ;  /* 0x000b4000014b7983 */ /* 0x000f220000300800 */
[----:B------:R-:W-:-:S02]  /*18e2f0*/  IADD3.X R25, PT, PT, R29, R2, RZ, P2, !PT ;  /* 0x000000021d197210 */ /* 0x000fc400017fe4ff */
[----:B------:R-:W-:Y:S01]  /*18e300*/  IADD3 R28, P2, PT, R30, R55, RZ ;  /* 0x000000371e1c7210 */ /* 0x000fe20007f5e0ff */
[----:B------:R-:W-:Y:S01]  /*18e310*/  IMAD.MOV.U32 R149, RZ, RZ, R64 ;  /* 0x000000ffff957224 */ /* 0x000fe200078e0040 */
[----:B------:R-:W-:Y:S01]  /*18e320*/  MOV R147, R66 ;  /* 0x0000004200937202 */ /* 0x000fe20000000f00 */
[----:B------:R-:W-:Y:S01]  /*18e330*/  IMAD.MOV.U32 R146, RZ, RZ, R67 ;  /* 0x000000ffff927224 */ /* 0x000fe200078e0043 */
[----:B------:R-:W-:Y:S01]  /*18e340*/  MOV R142, R61 ;  /* 0x0000003d008e7202 */ /* 0x000fe20000000f00 */
[----:B------:R-:W-:Y:S01]  /*18e350*/  IMAD.X R27, R31, 0x1, R2, P2 ;  /* 0x000000011f1b7824 */ /* 0x000fe200010e0602 */
[-C--:B------:R-:W-:Y:S01]  /*18e360*/  IADD3 R30, P2, PT, R32, R55.reuse, RZ ;  /* 0x00000037201e7210 */ /* 0x080fe20007f5e0ff */
[----:B------:R-:W-:Y:S01]  /*18e370*/  IMAD.MOV.U32 R143, RZ, RZ, R60 ;  /* 0x000000ffff8f7224 */ /* 0x000fe200078e003c */
[----:B------:R-:W-:Y:S01]  /*18e380*/  MOV R141, R62 ;  /* 0x0000003e008d7202 */ /* 0x000fe20000000f00 */
[----:B------:R-:W-:Y:S01]  /*18e390*/  IMAD.MOV.U32 R140, RZ, RZ, R63 ;  /* 0x000000ffff8c7224 */ /* 0x000fe200078e003f */
[----:B------:R-:W-:Y:S01]  /*18e3a0*/  LDGSTS.E [R4+-0x7f700], desc[UR38][R160.64], P5 ;  /* 0x80900000a0047fae */ /* 0x000fe2000a9a1026 */
[----:B------:R-:W-:Y:S01]  /*18e3b0*/  IMAD.X R29, R33, 0x1, R2, P2 ;  /* 0x00000001211d7824 */ /* 0x000fe200010e0602 */
[----:B------:R-:W-:Y:S01]  /*18e3c0*/  IADD3 R32, P2, PT, R34, R55, RZ ;  /* 0x0000003722207210 */ /* 0x000fe20007f5e0ff */
[----:B------:R-:W-:Y:S01]  /*18e3d0*/  IMAD.MOV.U32 R168, RZ, RZ, R71 ;  /* 0x000000ffffa87224 */ /* 0x000fe200078e0047 */
[----:B------:R-:W-:Y:S02]  /*18e3e0*/  LDGSTS.E [R4+-0x7f680], desc[UR38][R158.64], P3 ;  /* 0x809800009e047fae */ /* 0x000fe400099a1026 */
[----:B------:R-:W-:-:S02]  /*18e3f0*/  IADD3.X R31, PT, PT, R35, R2, RZ, P2, !PT ;  /* 0x00000002231f7210 */ /* 0x000fc400017fe4ff */
[-C--:B------:R-:W-:Y:S01]  /*18e400*/  IADD3 R34, P2, PT, R36, R55.reuse, RZ ;  /* 0x0000003724227210 */ /* 0x080fe20007f5e0ff */
[----:B------:R-:W-:Y:S01]  /*18e410*/  IMAD.MOV.U32 R169, RZ, RZ, R70 ;  /* 0x000000ffffa97224 */ /* 0x000fe200078e0046 */
[----:B------:R-:W-:Y:S03]  /*18e420*/  LDGSTS.E [R4+-0x7e800], desc[UR38][R156.64], P0 ;  /* 0x818000009c047fae */ /* 0x000fe600081a1026 */
[--C-:B------:R-:W-:Y:S01]  /*18e430*/  IMAD.X R33, R37, 0x1, R2.reuse, P2 ;  /* 0x0000000125217824 */ /* 0x100fe200010e0602 */
[-C--:B------:R-:W-:Y:S01]  /*18e440*/  IADD3 R36, P2, PT, R38, R55.reuse, RZ ;  /* 0x0000003726247210 */ /* 0x080fe20007f5e0ff */
[----:B------:R-:W-:Y:S04]  /*18e450*/  STL.64 [R1+0x43c0], R168 ;  /* 0x0043c0a801007387 */ /* 0x000fe80000100a00 */
[----:B------:R-:W-:Y:S01]  /*18e460*/  IMAD.X R35, R39, 0x1, R2, P2 ;  /* 0x0000000127237824 */ /* 0x000fe200010e0602 */
[----:B------:R-:W-:Y:S01]  /*18e470*/  IADD3 R38, P2, PT, R40, R55, RZ ;  /* 0x0000003728267210 */ /* 0x000fe20007f5e0ff */
[----:B------:R-:W-:Y:S01]  /*18e480*/  IMAD.MOV.U32 R86, RZ, RZ, R16 ;  /* 0x000000ffff567224 */ /* 0x000fe200078e0010 */
[----:B------:R-:W-:Y:S02]  /*18e490*/  LDGSTS.E [R4+-0x7e780], desc[UR38][R154.64], P1 ;  /* 0x818800009a047fae */ /* 0x000fe400089a1026 */
[----:B------:R-:W-:-:S02]  /*18e4a0*/  IADD3.X R37, PT, PT, R41, R2, RZ, P2, !PT ;  /* 0x0000000229257210 */ /* 0x000fc400017fe4ff */
[-C--:B------:R-:W-:Y:S01]  /*18e4b0*/  IADD3 R40, P2, PT, R42, R55.reuse, RZ ;  /* 0x000000372a287210 */ /* 0x080fe20007f5e0ff */
[----:B------:R-:W-:Y:S04]  /*18e4c0*/  STL.64 [R1+0x43b8], R148 ;  /* 0x0043b89401007387 */ /* 0x000fe80000100a00 */
[----:B------:R-:W-:Y:S01]  /*18e4d0*/  IMAD.X R39, R43, 0x1, R2, P2 ;  /* 0x000000012b277824 */ /* 0x000fe200010e0602 */
[-C--:B------:R-:W-:Y:S01]  /*18e4e0*/  IADD3 R42, P2, PT, R44, R55.reuse, RZ ;  /* 0x000000372c2a7210 */ /* 0x080fe20007f5e0ff */
[----:B------:R-:W-:Y:S01]  /*18e4f0*/  IMAD.MOV.U32 R84, RZ, RZ, R18 ;  /* 0x000000ffff547224 */ /* 0x000fe200078e0012 */
[----:B------:R-:W-:Y:S03]  /*18e500*/  LDGSTS.E [R4+-0x7e700], desc[UR38][R152.64], P5 ;  /* 0x8190000098047fae */ /* 0x000fe6000a9a1026 */
[--C-:B------:R-:W-:Y:S01]  /*18e510*/  IMAD.X R41, R45, 0x1, R2.reuse, P2 ;  /* 0x000000012d297824 */ /* 0x100fe200010e0602 */
[-C--:B------:R-:W-:Y:S01]  /*18e520*/  IADD3 R44, P2, PT, R58, R55.reuse, RZ ;  /* 0x000000373a2c7210 */ /* 0x080fe20007f5e0ff */
[----:B------:R-:W-:Y:S03]  /*18e530*/  STL.64 [R1+0x43d0], R146 ;  /* 0x0043d09201007387 */ /* 0x000fe60000100a00 */
[----:B------:R-:W-:Y:S01]  /*18e540*/  IADD3.X R43, PT, PT, R59, R2, RZ, P2, !PT ;  /* 0x000000023b2b7210 */ /* 0x000fe200017fe4ff */
[----:B------:R-:W-:Y:S01]  /*18e550*/  IMAD.MOV.U32 R85, RZ, RZ, R17 ;  /* 0x000000ffff557224 */ /* 0x000fe200078e0011 */
[----:B------:R-:W-:Y:S01]  /*18e560*/  IADD3 R46, P2, PT, R56, R55, RZ ;  /* 0x00000037382e7210 */ /* 0x000fe20007f5e0ff */
[----:B------:R-:W-:Y:S01]  /*18e570*/  IMAD.MOV.U32 R83, RZ, RZ, R19 ;  /* 0x000000ffff537224 */ /* 0x000fe200078e0013 */
[----:B------:R-:W-:Y:S03]  /*18e580*/  LDGSTS.E [R4+-0x7e680], desc[UR38][R150.64], P3 ;  /* 0x8198000096047fae */ /* 0x000fe600099a1026 */
[----:B------:R-:W-:-:S02]  /*18e590*/  IMAD.X R45, R57, 0x1, R2, P2 ;  /* 0x00000001392d7824 */ /* 0x000fc400010e0602 */
[----:B--2---:R-:W-:Y:S01]  /*18e5a0*/  IMAD.MOV.U32 R139, RZ, RZ, R72 ;  /* 0x000000ffff8b7224 */ /* 0x004fe200078e0048 */
        /* <DEDUP_REMOVED lines=25> */
[----:B------:R-:W-:Y:S04]  /*18e740*/  STL.64 [R1+0x43c8], R144 ;  /* 0x0043c89001007387 */ /* 0x000fe80000100a00 */
[----:B------:R-:W3:Y:S04]  /*18e750*/  LDL.LU R63, [R1+0x8c0] ;  /* 0x0008c000013f7983 */ /* 0x000ee80000300800 */
[----:B------:R-:W3:Y:S04]  /*18e760*/  LDL.LU R72, [R1+0x8c4] ;  /* 0x0008c40001487983 */ /* 0x000ee80000300800 */
[----:B------:R-:W3:Y:S01]  /*18e770*/  LDL.LU R73, [R1+0x8d8] ;  /* 0x0008d80001497983 */ /* 0x000ee20000300800 */
[----:B----4-:R-:W-:Y:S01]  /*18e780*/  IMAD.MOV.U32 R137, RZ, RZ, R74 ;  /* 0x000000ffff897224 */ /* 0x010fe200078e004a */
[----:B------:R-:W-:-:S02]  /*18e790*/  MOV R136, R75 ;  /* 0x0000004b00887202 */ /* 0x000fc40000000f00 */
[----:B------:R-:W4:Y:S04]  /*18e7a0*/  LDL.LU R74, [R1+0x8dc] ;  /* 0x0008dc00014a7983 */ /* 0x000f280000300800 */
[----:B------:R-:W4:Y:S04]  /*18e7b0*/  LDL.LU R75, [R1+0x8e0] ;  /* 0x0008e000014b7983 */ /* 0x000f280000300800 */
[----:B------:R-:W-:Y:S04]  /*18e7c0*/  STL.64 [R1+0x47f0], R142 ;  /* 0x0047f08e01007387 */ /* 0x000fe80000100a00 */
[----:B------:R-:W-:Y:S04]  /*18e7d0*/  STL.64 [R1+0x4848], R140 ;  /* 0x0048488c01007387 */ /* 0x000fe80000100a00 */
[----:B------:R-:W-:Y:S04]  /*18e7e0*/  STL.64 [R1+0x4840], R138 ;  /* 0x0048408a01007387 */ /* 0x000fe80000100a00 */
[----:B------:R-:W-:Y:S01]  /*18e7f0*/  STL.64 [R1+0x4838], R136 ;  /* 0x0048388801007387 */ /* 0x000fe20000100a00 */
[----:B------:R-:W-:Y:S01]  /*18e800*/  MOV R58, R44 ;  /* 0x0000002c003a7202 */ /* 0x000fe20000000f00 */
[----:B------:R-:W-:-:S02]  /*18e810*/  IMAD.MOV.U32 R59, RZ, RZ, R43 ;  /* 0x000000ffff3b7224 */ /* 0x000fc400078e002b */
        /* <DEDUP_REMOVED lines=15> */
[----:B------:R1:W-:Y:S01]  /*18e910*/  LDGSTS.E [R4+-0x7a680], desc[UR38][R136.64], P3 ;  /* 0x8598000088047fae */ /* 0x0003e200099a1026 */
[----:B--2---:R-:W-:Y:S01]  /*18e920*/  MOV R135, R57 ;  /* 0x0000003900877202 */ /* 0x004fe20000000f00 */
[----:B------:R-:W-:-:S02]  /*18e930*/  IMAD.MOV.U32 R134, RZ, RZ, R56 ;  /* 0x000000ffff867224 */ /* 0x000fc400078e0038 */
[----:B------:R-:W-:Y:S02]  /*18e940*/  IMAD.MOV.U32 R133, RZ, RZ, R210 ;  /* 0x000000ffff857224 */ /* 0x000fe400078e00d2 */
[----:B------:R-:W-:Y:S01]  /*18e950*/  IMAD.MOV.U32 R132, RZ, RZ, R111 ;  /* 0x000000ffff847224 */ /* 0x000fe200078e006f */
[----:B------:R-:W-:Y:S01]  /*18e960*/  STL.64 [R1+0x4968], R134 ;  /* 0x0049688601007387 */ /* 0x000fe20000100a00 */
        /* <DEDUP_REMOVED lines=22> */
[----:B------:R-:W-:Y:S01]  /*18ead0*/  IMAD.MOV.U32 R116, RZ, RZ, R66 ;  /* 0x000000ffff747224 */ /* 0x000fe200078e0042 */
[----:B------:R-:W-:Y:S01]  /*18eae0*/  MOV R111, R225 ;  /* 0x000000e1006f7202 */ /* 0x000fe20000000f00 */
[----:B------:R-:W-:Y:S01]  /*18eaf0*/  IMAD.MOV.U32 R115, RZ, RZ, R67 ;  /* 0x000000ffff737224 */ /* 0x000fe200078e0043 */
[----:B------:R-:W-:Y:S01]  /*18eb00*/  STL.64 [R1+0x4b70], R118 ;  /* 0x004b707601007387 */ /* 0x000fe20000100a00 */
[----:B------:R-:W-:-:S03]  /*18eb10*/  IMAD.MOV.U32 R114, RZ, RZ, R60 ;  /* 0x000000ffff727224 */ /* 0x000fc600078e003c */
[----:B------:R-:W-:Y:S01]  /*18eb20*/  STL.64 [R1+0x4b68], R116 ;  /* 0x004b687401007387 */ /* 0x000fe20000100a00 */
[----:B------:R-:W-:Y:S01]  /*18eb30*/  IMAD.MOV.U32 R113, RZ, RZ, R61 ;  /* 0x000000ffff717224 */ /* 0x000fe200078e003d */
[----:B---3--:R-:W-:Y:S02]  /*18eb40*/  MOV R112, R62 ;  /* 0x0000003e00707202 */ /* 0x008fe40000000f00 */
[----:B------:R-:W-:Y:S04]  /*18eb50*/  STL.64 [R1+0x4b60], R114 ;  /* 0x004b607201007387 */ /* 0x000fe80000100a00 */
[----:B------:R-:W-:Y:S01]  /*18eb60*/  STL.64 [R1+0x4b58], R112 ;  /* 0x004b587001007387 */ /* 0x000fe20000100a00 */
[----:B------:R-:W-:-:S03]  /*18eb70*/  IMAD.MOV.U32 R108, RZ, RZ, R63 ;  /* 0x000000ffff6c7224 */ /* 0x000fc600078e003f */
[----:B------:R-:W-:Y:S01]  /*18eb80*/  STL.64 [R1+0x4ba0], R110 ;  /* 0x004ba06e01007387 */ /* 0x000fe20000100a00 */
[----:B------:R-:W-:Y:S01]  /*18eb90*/  IMAD.MOV.U32 R107, RZ, RZ, R72 ;  /* 0x000000ffff6b7224 */ /* 0x000fe200078e0048 */
[----:B------:R-:W-:Y:S02]  /*18eba0*/  MOV R106, R73 ;  /* 0x00000049006a7202 */ /* 0x000fe40000000f00 */
[----:B------:R-:W-:Y:S04]  /*18ebb0*/  STL.64 [R1+0x4b98], R108 ;  /* 0x004b986c01007387 */ /* 0x000fe80000100a00 */
[----:B------:R-:W-:Y:S01]  /*18ebc0*/  STL.64 [R1+0x4b90], R106 ;  /* 0x004b906a01007387 */ /* 0x000fe20000100a00 */
[----:B------:R-:W-:Y:S01]  /*18ebd0*/  MOV R82, R20 ;  /* 0x0000001400527202 */ /* 0x000fe20000000f00 */
[----:B------:R-:W-:Y:S01]  /*18ebe0*/  IMAD.MOV.U32 R80, RZ, RZ, R22 ;  /* 0x000000ffff507224 */ /* 0x000fe200078e0016 */
[----:B------:R-:W-:Y:S01]  /*18ebf0*/  MOV R81, R21 ;  /* 0x0000001500517202 */ /* 0x000fe20000000f00 */
[----:B------:R-:W-:Y:S01]  /*18ec00*/  IMAD.MOV.U32 R78, RZ, RZ, R24 ;  /* 0x000000ffff4e7224 */ /* 0x000fe200078e0018 */
[----:B------:R-:W-:Y:S01]  /*18ec10*/  MOV R76, R26 ;  /* 0x0000001a004c7202 */ /* 0x000fe20000000f00 */
[----:B------:R-:W-:Y:S01]  /*18ec20*/  IMAD.MOV.U32 R79, RZ, RZ, R23 ;  /* 0x000000ffff4f7224 */ /* 0x000fe200078e0017 */
[----:B----4-:R-:W-:Y:S01]  /*18ec30*/  MOV R105, R74 ;  /* 0x0000004a00697202 */ /* 0x010fe20000000f00 */
[----:B------:R-:W-:Y:S01]  /*18ec40*/  IMAD.MOV.U32 R104, RZ, RZ, R75 ;  /* 0x000000ffff687224 */ /* 0x000fe200078e004b */
[----:B------:R-:W-:Y:S01]  /*18ec50*/  MOV R57, R45 ;  /* 0x0000002d00397202 */ /* 0x000fe20000000f00 */
[----:B------:R-:W-:Y:S01]  /*18ec60*/  IMAD.MOV.U32 R56, RZ, RZ, R46 ;  /* 0x000000ffff387224 */ /* 0x000fe200078e002e */
[----:B------:R2:W-:Y:S04]  /*18ec70*/  LDGSTS.E [R4+-0x79800], desc[UR38][R134.64], P0 ;  /* 0x8680000086047fae */ /* 0x0005e800081a1026 */
        /* <DEDUP_REMOVED lines=17> */
[----:B------:R-:W-:Y:S01]  /*18ed90*/  IMAD.MOV.U32 R71, RZ, RZ, R31 ;  /* 0x000000ffff477224 */ /* 0x000fe200078e001f */
[----:B------:R-:W-:Y:S02]  /*18eda0*/  MOV R69, R33 ;  /* 0x0000002100457202 */ /* 0x000fe40000000f00 */
[----:B------:R-:W-:Y:S01]  /*18edb0*/  STL.64 [R1+0x5e20], R82 ;  /* 0x005e205201007387 */ /* 0x000fe20000100a00 */
[----:B------:R-:W-:-:S03]  /*18edc0*/  IMAD.MOV.U32 R68, RZ, RZ, R34 ;  /* 0x000000ffff447224 */ /* 0x000fc600078e0022 */
[----:B------:R-:W-:Y:S01]  /*18edd0*/  STL.64 [R1+0x5e18], R80 ;  /* 0x005e185001007387 */ /* 0x000fe20000100a00 */
[----:B------:R-:W-:Y:S01]  /*18ede0*/  IMAD.MOV.U32 R66, RZ, RZ, R36 ;  /* 0x000000ffff427224 */ /* 0x000fe200078e0024 */
[----:B------:R-:W-:Y:S01]  /*18edf0*/  MOV R64, R38 ;  /* 0x0000002600407202 */ /* 0x000fe20000000f00 */
[----:B------:R-:W-:Y:S01]  /*18ee00*/  IMAD.MOV.U32 R67, RZ, RZ, R35 ;  /* 0x000000ffff437224 */ /* 0x000fe200078e0023 */
[----:B------:R-:W-:Y:S01]  /*18ee10*/  STL.64 [R1+0x5e10], R78 ;  /* 0x005e104e01007387 */ /* 0x000fe20000100a00 */
[----:B------:R-:W-:Y:S01]  /*18ee20*/  IMAD.MOV.U32 R65, RZ, RZ, R37 ;  /* 0x000000ffff417224 */ /* 0x000fe200078e0025 */
[----:B------:R-:W-:Y:S02]  /*18ee30*/  MOV R63, R39 ;  /* 0x00000027003f7202 */ /* 0x000fe40000000f00 */
[----:B------:R-:W-:Y:S01]  /*18ee40*/  STL.64 [R1+0x5e08], R76 ;  /* 0x005e084c01007387 */ /* 0x000fe20000100a00 */
[----:B------:R-:W-:-:S03]  /*18ee50*/  IMAD.MOV.U32 R62, RZ, RZ, R40 ;  /* 0x000000ffff3e7224 */ /* 0x000fc600078e0028 */
        /* <DEDUP_REMOVED lines=8> */
[----:B------:R-:W-:Y:S04]  /*18eee0*/  STL.64 [R1+0x5dd0], R62 ;  /* 0x005dd03e01007387 */ /* 0x000fe80000100a00 */
[----:B-1----:R-:W5:Y:S04]  /*18eef0*/  LDL.LU.64 R164, [R1+0xa1b0] ;  /* 0x00a1b00001a47983 */ /* 0x002f680000300a00 */
[----:B------:R-:W-:Y:S04]  /*18ef00*/  STL.64 [R1+0x5dc8], R60 ;  /* 0x005dc83c01007387 */ /* 0x000fe80000100a00 */
[----:B------:R-:W5:Y:S04]  /*18ef10*/  LDL.LU.64 R162, [R1+0xa1a8] ;  /* 0x00a1a80001a27983 */ /* 0x000f680000300a00 */
[----:B------:R-:W-:Y:S04]  /*18ef20*/  STL.64 [R1+0x5dc0], R58 ;  /* 0x005dc03a01007387 */ /* 0x000fe80000100a00 */
[----:B------:R-:W5:Y:S04]  /*18ef30*/  LDL.LU.64 R160, [R1+0xa1a0] ;  /* 0x00a1a00001a07983 */ /* 0x000f680000300a00 */
[----:B------:R1:W-:Y:S04]  /*18ef40*/  STL.64 [R1+0x5db8], R56 ;  /* 0x005db83801007387 */ /* 0x0003e80000100a00 */
[----:B------:R-:W5:Y:S04]  /*18ef50*/  LDL.LU.64 R158, [R1+0xa198] ;  /* 0x00a19800019e7983 */ /* 0x000f680000300a00 */
[----:B------:R-:W5:Y:S04]  /*18ef60*/  LDL.LU.64 R156, [R1+0xa190] ;  /* 0x00a19000019c7983 */ /* 0x000f680000300a00 */
[----:B------:R-:W5:Y:S04]  /*18ef70*/  LDL.LU.64 R154, [R1+0xa188] ;  /* 0x00a18800019a7983 */ /* 0x000f680000300a00 */
[----:B------:R-:W5:Y:S04]  /*18ef80*/  LDL.LU.64 R152, [R1+0xa180] ;  /* 0x00a1800001987983 */ /* 0x000f680000300a00 */
[----:B------:R-:W5:Y:S04]  /*18ef90*/  LDL.LU.64 R150, [R1+0xa178] ;  /* 0x00a1780001967983 */ /* 0x000f680000300a00 */
[----:B------:R-:W3:Y:S04]  /*18efa0*/  LDL.LU.64 R28, [R1+0x5d78] ;  /* 0x005d7800011c7983 */ /* 0x000ee80000300a00 */
        /* <DEDUP_REMOVED lines=38> */
[----:B------:R-:W2:Y:S04]  /*18f210*/  LDL.LU.64 R26, [R1+0x5cf8] ;  /* 0x005cf800011a7983 */ /* 0x000ea80000300a00 */
        /* <DEDUP_REMOVED lines=8> */
[----:B------:R1:W-:Y:S01]  /*18f2a0*/  LDGSTS.E [R4+-0x70680], desc[UR38][R56.64], P3 ;  /* 0x8f98000038047fae */ /* 0x0003e200099a1026 */
[----:B---3--:R-:W-:-:S05]  /*18f2b0*/  IADD3 R8, P2, PT, R28, R55, RZ ;  /* 0x000000371c087210 */ /* 0x008fca0007f5e0ff */
        /* <DEDUP_REMOVED lines=28> */
[----:B---3--:R-:W-:-:S02]  /*18f480*/  MOV R146, R69 ;  /* 0x0000004500927202 */ /* 0x008fc40000000f00 */
[----:B----4-:R-:W-:Y:S01]  /*18f490*/  MOV R145, R70 ;  /* 0x0000004600917202 */ /* 0x010fe20000000f00 */
        /* <DEDUP_REMOVED lines=8> */
[----:B------:R-:W-:Y:S04]  /*18f520*/  STL.64 [R1+0x40f0], R140 ;  /* 0x0040f08c01007387 */ /* 0x000fe80000100a00 */
        /* <DEDUP_REMOVED lines=27> */
[----:B------:R-:W-:Y:S02]  /*18f6e0*/  IMAD.MOV.U32 R137, RZ, RZ, R62 ;  /* 0x000000ffff897224 */ /* 0x000fe400078e003e */
[----:B------:R-:W-:Y:S01]  /*18f6f0*/  IMAD.MOV.U32 R136, RZ, RZ, R63 ;  /* 0x000000ffff887224 */ /* 0x000fe200078e003f */
[----:B------:R-:W4:Y:S01]  /*18f700*/  LDL.LU R61, [R1+0xc98] ;  /* 0x000c9800013d7983 */ /* 0x000f220000300800 */
[----:B------:R-:W-:Y:S01]  /*18f710*/  IMAD.MOV.U32 R135, RZ, RZ, R72 ;  /* 0x000000ffff877224 */ /* 0x000fe200078e0048 */
[----:B------:R-:W-:Y:S02]  /*18f720*/  MOV R134, R73 ;  /* 0x0000004900867202 */ /* 0x000fe40000000f00 */
        /* <DEDUP_REMOVED lines=8> */
[----:B------:R-:W-:Y:S04]  /*18f7b0*/  STL.64 [R1+0x4140], R138 ;  /* 0x0041408a01007387 */ /* 0x000fe80000100a00 */
[----:B------:R-:W-:Y:S04]  /*18f7c0*/  STL.64 [R1+0x4138], R136 ;  /* 0x0041388801007387 */ /* 0x000fe80000100a00 */
[----:B------:R-:W-:Y:S04]  /*18f7d0*/  STL.64 [R1+0x4150], R134 ;  /* 0x0041508601007387 */ /* 0x000fe80000100a00 */
[----:B------:R-:W-:Y:S01]  /*18f7e0*/  STL.64 [R1+0x4148], R132 ;  /* 0x0041488401007387 */ /* 0x000fe20000100a00 */
[----:B------:R-:W-:-:S03]  /*18f7f0*/  IADD3 R9, P2, PT, R10, R55, RZ ;  /* 0x000000370a097210 */ /* 0x000fc60007f5e0ff */
[----:B------:R1:W-:Y:S01]  /*18f800*/  LDGSTS.E [R5+-0x7f600], desc[UR38][R146.64], P0 ;  /* 0x80a0000092057fae */ /* 0x0003e200081a1026 */
[----:B--2---:R-:W-:-:S03]  /*18f810*/  IMAD.MOV.U32 R131, RZ, RZ, R219 ;  /* 0x000000ffff837224 */ /* 0x004fc600078e00db */
[----:B------:R2:W-:Y:S01]  /*18f820*/  LDGSTS.E [R5+-0x7f580], desc[UR38][R144.64], P1 ;  /* 0x80a8000090057fae */ /* 0x0005e200089a1026 */
[----:B---3--:R-:W-:-:S03]  /*18f830*/  IMAD.MOV.U32 R130, RZ, RZ, R82 ;  /* 0x000000ffff827224 */ /* 0x008fc600078e0052 */
[----:B------:R3:W-:Y:S01]  /*18f840*/  LDGSTS.E [R5+-0x7f500], desc[UR38][R142.64], P5 ;  /* 0x80b000008e057fae */ /* 0x0007e2000a9a1026 */
[----:B----4-:R-:W-:Y:S01]  /*18f850*/  IMAD.MOV.U32 R129, RZ, RZ, R81 ;  /* 0x000000ffff817224 */ /* 0x010fe200078e0051 */
[----:B------:R-:W-:Y:S02]  /*18f860*/  MOV R128, R80 ;  /* 0x0000005000807202 */ /* 0x000fe40000000f00 */
[----:B------:R-:W-:Y:S01]  /*18f870*/  STL.64 [R1+0x4160], R130 ;  /* 0x0041608201007387 */ /* 0x000fe20000100a00 */
        /* <DEDUP_REMOVED lines=29> */
[----:B------:R-:W-:Y:S04]  /*18fa50*/  STL.64 [R1+0x4228], R110 ;  /* 0x0042286e01007387 */ /* 0x000fe80000100a00 */
[----:B------:R-:W-:Y:S04]  /*18fa60*/  STL.64 [R1+0x4220], R108 ;  /* 0x0042206c01007387 */ /* 0x000fe80000100a00 */
[----:B------:R-:W4:Y:S04]  /*18fa70*/  LDL.LU R219, [R1+0xb74] ;  /* 0x000b740001db7983 */ /* 0x000f280000300800 */
        /* <DEDUP_REMOVED lines=23> */
[----:B------:R-:W-:-:S03]  /*18fbf0*/  MOV R103, R72 ;  /* 0x0000004800677202 */ /* 0x000fc60000000f00 */
[----:B------:R-:W3:Y:S01]  /*18fc00*/  LDL.LU R66, [R1+0xa1c] ;  /* 0x000a1c0001427983 */ /* 0x000ee20000300800 */
[----:B------:R-:W-:-:S03]  /*18fc10*/  IMAD.MOV.U32 R102, RZ, RZ, R73 ;  /* 0x000000ffff667224 */ /* 0x000fc600078e0049 */
[----:B------:R-:W3:Y:S04]  /*18fc20*/  LDL.LU R67, [R1+0xa20] ;  /* 0x000a200001437983 */ /* 0x000ee80000300800 */
[----:B------:R-:W3:Y:S04]  /*18fc30*/  LDL.LU R74, [R1+0x964] ;  /* 0x00096400014a7983 */ /* 0x000ee80000300800 */
[----:B------:R-:W3:Y:S04]  /*18fc40*/  LDL.LU R75, [R1+0x980] ;  /* 0x00098000014b7983 */ /* 0x000ee80000300800 */
[----:B------:R-:W3:Y:S04]  /*18fc50*/  LDL.LU R72, [R1+0x984] ;  /* 0x0009840001487983 */ /* 0x000ee80000300800 */
[----:B------:R-:W3:Y:S01]  /*18fc60*/  LDL.LU R73, [R1+0x998] ;  /* 0x0009980001497983 */ /* 0x000ee20000300800 */
[----:B------:R-:W-:-:S02]  /*18fc70*/  IMAD.MOV.U32 R107, RZ, RZ, R60 ;  /* 0x000000ffff6b7224 */ /* 0x000fc400078e003c */
[----:B------:R-:W-:Y:S01]  /*18fc80*/  IMAD.MOV.U32 R106, RZ, RZ, R61 ;  /* 0x000000ffff6a7224 */ /* 0x000fe200078e003d */
[----:B------:R-:W3:Y:S01]  /*18fc90*/  LDL.LU R60, [R1+0x99c] ;  /* 0x00099c00013c7983 */ /* 0x000ee20000300800 */
[----:B------:R-:W-:Y:S01]  /*18fca0*/  IMAD.MOV.U32 R105, RZ, RZ, R62 ;  /* 0x000000ffff697224 */ /* 0x000fe200078e003e */
[----:B------:R-:W-:Y:S02]  /*18fcb0*/  MOV R104, R63 ;  /* 0x0000003f00687202 */ /* 0x000fe40000000f00 */
[----:B------:R-:W3:Y:S04]  /*18fcc0*/  LDL.LU R61, [R1+0x9a0] ;  /* 0x0009a000013d7983 */ /* 0x000ee80000300800 */
[----:B------:R-:W3:Y:S04]  /*18fcd0*/  LDL.LU R62, [R1+0x9a4] ;  /* 0x0009a400013e7983 */ /* 0x000ee80000300800 */
[----:B------:R-:W3:Y:S01]  /*18fce0*/  LDL.LU R63, [R1+0x9b8] ;  /* 0x0009b800013f7983 */ /* 0x000ee20000300800 */
[----:B------:R-:W-:Y:S01]  /*18fcf0*/  IMAD.X R4, R11, 0x1, R2, P2 ;  /* 0x000000010b047824 */ /* 0x000fe200010e0602 */
[----:B------:R-:W-:-:S02]  /*18fd00*/  IADD3 R11, P2, PT, R12, R55, RZ ;  /* 0x000000370c0b7210 */ /* 0x000fc40007f5e0ff */
[----:B------:R1:W-:Y:S02]  /*18fd10*/  LDGSTS.E [R5+-0x7f480], desc[UR38][R140.64], P3 ;  /* 0x80b800008c057fae */ /* 0x0003e400099a1026 */
[-C--:B------:R-:W-:Y:S02]  /*18fd20*/  IADD3.X R10, PT, PT, R13, R2.reuse, RZ, P2, !PT ;  /* 0x000000020d0a7210 */ /* 0x080fe400017fe4ff */
[-C--:B------:R-:W-:Y:S01]  /*18fd30*/  IADD3 R13, P2, PT, R14, R55.reuse, RZ ;  /* 0x000000370e0d7210 */ /* 0x080fe20007f5e0ff */
[----:B------:R-:W-:Y:S04]  /*18fd40*/  STL.64 [R1+0x4298], R106 ;  /* 0x0042986a01007387 */ /* 0x000fe80000100a00 */
[--C-:B------:R-:W-:Y:S01]  /*18fd50*/  IMAD.X R12, R15, 0x1, R2.reuse, P2 ;  /* 0x000000010f0c7824 */ /* 0x100fe200010e0602 */
[-C--:B------:R-:W-:Y:S01]  /*18fd60*/  IADD3 R15, P2, PT, R16, R55.reuse, RZ ;  /* 0x00000037100f7210 */ /* 0x080fe20007f5e0ff */
[----:B------:R1:W-:Y:S04]  /*18fd70*/  LDGSTS.E [R5+-0x7e600], desc[UR38][R138.64], P0 ;  /* 0x81a000008a057fae */ /* 0x0003e800081a1026 */
[----:B------:R-:W-:Y:S01]  /*18fd80*/  IMAD.X R14, R17, 0x1, R2, P2 ;  /* 0x00000001110e7824 */ /* 0x000fe200010e0602 */
[-C--:B------:R-:W-:Y:S01]  /*18fd90*/  IADD3 R17, P2, PT, R18, R55.reuse, RZ ;  /* 0x0000003712117210 */ /* 0x080fe20007f5e0ff */
[----:B------:R-:W-:Y:S03]  /*18fda0*/  STL.64 [R1+0x42b0], R104 ;  /* 0x0042b06801007387 */ /* 0x000fe60000100a00 */
[----:B------:R-:W-:Y:S01]  /*18fdb0*/  IADD3.X R16, PT, PT, R19, R2, RZ, P2, !PT ;  /* 0x0000000213107210 */ /* 0x000fe200017fe4ff */
[----:B------:R1:W-:Y:S01]  /*18fdc0*/  LDGSTS.E [R5+-0x7e580], desc[UR38][R136.64], P1 ;  /* 0x81a8000088057fae */ /* 0x0003e200089a1026 */
[----:B------:R-:W-:-:S03]  /*18fdd0*/  IADD3 R19, P2, PT, R20, R55, RZ ;  /* 0x0000003714137210 */ /* 0x000fc60007f5e0ff */
[----:B------:R-:W-:Y:S02]  /*18fde0*/  STL.64 [R1+0x42a8], R102 ;  /* 0x0042a86601007387 */ /* 0x000fe40000100a00 */
        /* <DEDUP_REMOVED lines=9> */
[----:B------:R1:W-:Y:S02]  /*18fe80*/  LDGSTS.E [R5+-0x7d600], desc[UR38][R130.64], P0 ;  /* 0x82a0000082057fae */ /* 0x0003e400081a1026 */
[--C-:B------:R-:W-:Y:S01]  /*18fe90*/  IMAD.X R24, R27, 0x1, R2.reuse, P2 ;  /* 0x000000011b187824 */ /* 0x100fe200010e0602 */
[-C--:B------:R-:W-:Y:S01]  /*18fea0*/  IADD3 R27, P2, PT, R28, R55.reuse, RZ ;  /* 0x000000371c1b7210 */ /* 0x080fe20007f5e0ff */
[----:B------:R1:W-:Y:S04]  /*18feb0*/  LDGSTS.E [R5+-0x7d580], desc[UR38][R128.64], P1 ;  /* 0x82a8000080057fae */ /* 0x0003e800089a1026 */
[----:B------:R-:W-:Y:S01]  /*18fec0*/  IMAD.X R26, R29, 0x1, R2, P2 ;  /* 0x000000011d1a7824 */ /* 0x000fe200010e0602 */
[-C--:B------:R-:W-:Y:S01]  /*18fed0*/  IADD3 R29, P2, PT, R30, R55.reuse, RZ ;  /* 0x000000371e1d7210 */ /* 0x080fe20007f5e0ff */
[----:B------:R1:W-:Y:S03]  /*18fee0*/  LDGSTS.E [R5+-0x7d500], desc[UR38][R126.64], P5 ;  /* 0x82b000007e057fae */ /* 0x0003e6000a9a1026 */
        /* <DEDUP_REMOVED lines=12> */
[----:B------:R-:W-:-:S02]  /*18ffb0*/  IADD3 R37, P2, PT, R38, R55, RZ ;  /* 0x0000003726257210 */ /* 0x000fc40007f5e0ff */
[----:B------:R-:W-:Y:S01]  /*18ffc0*/  LOP3.LUT R11, R11, R10, RZ, 0x3c, !PT ;  /* 0x0000000a0b0b7212 */ /* 0x000fe200078e3cff */
[----:B------:R1:W-:Y:S02]  /*18ffd0*/  LDGSTS.E [R5+-0x7b600], desc[UR38][R114.64], P0 ;  /* 0x84a0000072057fae */ /* 0x0003e400081a1026 */
[----:B------:R-:W-:Y:S01]  /*18ffe0*/  IMAD.X R36, R39, 0x1, R2, P2 ;  /* 0x0000000127247824 */ /* 0x000fe200010e0602 */
[-C--:B------:R-:W-:Y:S01]  /*18fff0*/  IADD3 R39, P2, PT, R40, R55.reuse, RZ ;  /* 0x0000003728277210 */ /* 0x080fe20007f5e0ff */
[----:B------:R-:W-:Y:S01]  /*190000*/  IMAD.MOV.U32 R46, RZ, RZ, R48 ;  /* 0x000000ffff2e7224 */ /* 0x000fe200078e0030 */
[----:B------:R-:W-:Y:S01]  /*190010*/  LOP3.LUT R13, R13, R12, RZ, 0x3c, !PT ;  /* 0x0000000c0d0d7212 */ /* 0x000fe200078e3cff */
[----:B------:R1:W-:Y:S02]  /*190020*/  LDGSTS.E [R5+-0x7b580], desc[UR38][R112.64], P1 ;  /* 0x84a8000070057fae */ /* 0x0003e400089a1026 */
[----:B------:R-:W-:Y:S01]  /*190030*/  IMAD.X R38, R41, 0x1, R2, P2 ;  /* 0x0000000129267824 */ /* 0x000fe200010e0602 */
[----:B------:R-:W-:Y:S01]  /*190040*/  IADD3 R41, P2, PT, R42, R55, RZ ;  /* 0x000000372a297210 */ /* 0x000fe20007f5e0ff */
[----:B------:R-:W-:Y:S01]  /*190050*/  LDGSTS.E [R5+-0x7b500], desc[UR38][R110.64], P5 ;  /* 0x84b000006e057fae */ /* 0x000fe2000a9a1026 */
[----:B------:R-:W-:-:S02]  /*190060*/  LOP3.LUT R15, R15, R14, RZ, 0x3c, !PT ;  /* 0x0000000e0f0f7212 */ /* 0x000fc400078e3cff */
[----:B------:R-:W-:Y:S01]  /*190070*/  IADD3.X R40, PT, PT, R43, R2, RZ, P2, !PT ;  /* 0x000000022b287210 */ /* 0x000fe200017fe4ff */
[----:B------:R-:W-:Y:S01]  /*190080*/  LDGSTS.E [R5+-0x7b480], desc[UR38][R108.64], P3 ;  /* 0x84b800006c057fae */ /* 0x000fe200099a1026 */
[-C--:B------:R-:W-:Y:S02]  /*190090*/  IADD3 R43, P2, PT, R44, R55.reuse, RZ ;  /* 0x000000372c2b7210 */ /* 0x080fe40007f5e0ff */
[----:B------:R-:W-:Y:S01]  /*1900a0*/  LOP3.LUT R17, R17, R16, RZ, 0x3c, !PT ;  /* 0x0000001011117212 */ /* 0x000fe200078e3cff */
[----:B------:R1:W-:Y:S01]  /*1900b0*/  LDGSTS.E [R5+-0x7a600], desc[UR38][R106.64], P0 ;  /* 0x85a000006a057fae */ /* 0x0003e200081a1026 */
[----:B------:R-:W-:Y:S02]  /*1900c0*/  LOP3.LUT R10, R11, R10, RZ, 0x3c, !PT ;  /* 0x0000000a0b0a7212 */ /* 0x000fe400078e3cff */
[----:B------:R-:W-:Y:S01]  /*1900d0*/  LOP3.LUT R19, R19, R18, RZ, 0x3c, !PT ;  /* 0x0000001213137212 */ /* 0x000fe200078e3cff */
[----:B------:R-:W-:Y:S01]  /*1900e0*/  IMAD.X R42, R45, 0x1, R2, P2 ;  /* 0x000000012d2a7824 */ /* 0x000fe200010e0602 */
[----:B------:R-:W-:Y:S01]  /*1900f0*/  LOP3.LUT R12, R13, R12, RZ, 0x3c, !PT ;  /* 0x0000000c0d0c7212 */ /* 0x000fe200078e3cff */
[----:B------:R1:W-:Y:S01]  /*190100*/  LDGSTS.E [R5+-0x7a580], desc[UR38][R104.64], P1 ;  /* 0x85a8000068057fae */ /* 0x0003e200089a1026 */
[----:B------:R-:W-:Y:S01]  /*190110*/  LOP3.LUT R21, R21, R20, RZ, 0x3c, !PT ;  /* 0x0000001415157212 */ /* 0x000fe200078e3cff */
[----:B------:R-:W-:Y:S01]  /*190120*/  IMAD.MOV.U32 R58, RZ, RZ, R9 ;  /* 0x000000ffff3a7224 */ /* 0x000fe200078e0009 */
[----:B------:R-:W-:Y:S01]  /*190130*/  LOP3.LUT R14, R15, R14, RZ, 0x3c, !PT ;  /* 0x0000000e0f0e7212 */ /* 0x000fe200078e3cff */
[----:B------:R-:W-:Y:S01]  /*190140*/  IMAD.MOV.U32 R59, RZ, RZ, R4 ;  /* 0x000000ffff3b7224 */ /* 0x000fe200078e0004 */
[----:B------:R-:W-:Y:S01]  /*190150*/  IADD3 R45, P2, PT, R56, R55, RZ ;  /* 0x00000037382d7210 */ /* 0x000fe20007f5e0ff */
[----:B------:R1:W-:Y:S01]  /*190160*/  LDGSTS.E [R5+-0x7a500], desc[UR38][R102.64], P5 ;  /* 0x85b0000066057fae */ /* 0x0003e2000a9a1026 */
[----:B------:R-:W-:-:S02]  /*190170*/  LOP3.LUT R16, R17, R16, RZ, 0x3c, !PT ;  /* 0x0000001011107212 */ /* 0x000fc400078e3cff */
[----:B------:R-:W-:Y:S01]  /*190180*/  LOP3.LUT R25, R25, R24, RZ, 0x3c, !PT ;  /* 0x0000001819197212 */ /* 0x000fe200078e3cff */
[----:B------:R1:W-:Y:S01]  /*190190*/  LDGSTS.E [R5+-0x7a480], desc[UR38][R100.64], P3 ;  /* 0x85b8000064057fae */ /* 0x0003e200099a1026 */
        /* <DEDUP_REMOVED lines=8> */
[----:B------:R-:W-:Y:S01]  /*190220*/  IMAD.X R44, R57, 0x1, R2, P2 ;  /* 0x00000001392c7824 */ /* 0x000fe200010e0602 */
[----:B------:R-:W-:Y:S02]  /*190230*/  LOP3.LUT R17, R17, R16, RZ, 0x3c, !PT ;  /* 0x0000001011117212 */ /* 0x000fe400078e3cff */
[----:B------:R-:W-:Y:S02]  /*190240*/  LOP3.LUT R24, R25, R24, RZ, 0x3c, !PT ;  /* 0x0000001819187212 */ /* 0x000fe400078e3cff */
[----:B------:R-:W-:-:S02]  /*190250*/  LOP3.LUT R33, R33, R32, RZ, 0x3c, !PT ;  /* 0x0000002021217212 */ /* 0x000fc400078e3cff */
[----:B------:R-:W-:Y:S02]  /*190260*/  LOP3.LUT R19, R19, R18, RZ, 0x3c, !PT ;  /* 0x0000001213137212 */ /* 0x000fe400078e3cff */
[----:B------:R-:W-:Y:S02]  /*190270*/  LOP3.LUT R26, R27, R26, RZ, 0x3c, !PT ;  /* 0x0000001a1b1a7212 */ /* 0x000fe400078e3cff */
[----:B------:R-:W-:Y:S01]  /*190280*/  LOP3.LUT R35, R35, R34, RZ, 0x3c, !PT ;  /* 0x0000002223237212 */ /* 0x000fe200078e3cff */
[----:B------:R-:W-:Y:S01]  /*190290*/  IMAD.MOV.U32 R57, RZ, RZ, R22 ;  /* 0x000000ffff397224 */ /* 0x000fe200078e0016 */
[----:B------:R-:W-:Y:S02]  /*1902a0*/  LOP3.LUT R21, R21, R20, RZ, 0x3c, !PT ;  /* 0x0000001415157212 */ /* 0x000fe400078e3cff */
[----:B------:R-:W-:Y:S01]  /*1902b0*/  LOP3.LUT R28, R29, R28, RZ, 0x3c, !PT ;  /* 0x0000001c1d1c7212 */ /* 0x000fe200078e3cff */
[----:B----4-:R-:W-:Y:S01]  /*1902c0*/  IMAD.MOV.U32 R99, RZ, RZ, R219 ;  /* 0x000000ffff637224 */ /* 0x010fe200078e00db */
[----:B--2---:R-:W-:-:S02]  /*1902d0*/  MOV R98, R82 ;  /* 0x0000005200627202 */ /* 0x004fc40000000f00 */
[----:B---3--:R-:W-:Y:S01]  /*1902e0*/  MOV R97, R81 ;  /* 0x0000005100617202 */ /* 0x008fe20000000f00 */
[----:B------:R-:W-:Y:S02]  /*1902f0*/  IMAD.MOV.U32 R96, RZ, RZ, R80 ;  /* 0x000000ffff607224 */ /* 0x000fe400078e0050 */
[----:B------:R-:W-:Y:S01]  /*190300*/  STL.64 [R1+0x4338], R98 ;  /* 0x0043386201007387 */ /* 0x000fe20000100a00 */
[----:B------:R-:W-:Y:S02]  /*190310*/  IMAD.MOV.U32 R95, RZ, RZ, R79 ;  /* 0x000000ffff5f7224 */ /* 0x000fe400078e004f */
[----:B------:R-:W-:Y:S01]  /*190320*/  IMAD.MOV.U32 R94, RZ, RZ, R78 ;  /* 0x000000ffff5e7224 */ /* 0x000fe200078e004e */
[----:B------:R-:W-:Y:S01]  /*190330*/  STL.64 [R1+0x4350], R96 ;  /* 0x0043506001007387 */ /* 0x000fe20000100a00 */
[----:B------:R-:W-:Y:S01]  /*190340*/  IMAD.MOV.U32 R93, RZ, RZ, R77 ;  /* 0x000000ffff5d7224 */ /* 0x000fe200078e004d */
[----:B------:R-:W-:Y:S02]  /*190350*/  MOV R92, R178 ;  /* 0x000000b2005c7202 */ /* 0x000fe40000000f00 */
[----:B------:R-:W-:Y:S01]  /*190360*/  STL.64 [R1+0x4348], R94 ;  /* 0x0043485e01007387 */ /* 0x000fe20000100a00 */
[----:B------:R-:W-:Y:S01]  /*190370*/  MOV R91, R76 ;  /* 0x0000004c005b7202 */ /* 0x000fe20000000f00 */
[----:B------:R-:W-:-:S02]  /*190380*/  IMAD.MOV.U32 R90, RZ, RZ, R177 ;  /* 0x000000ffff5a7224 */ /* 0x000fc400078e00b1 */
        /* <DEDUP_REMOVED lines=22> */
[-C--:B------:R-:W-:Y:S01]  /*1904f0*/  LOP3.LUT R75, R75, R74.reuse, RZ, 0x3c, !PT ;  /* 0x0000004a4b4b7212 */ /* 0x080fe200078e3cff */
[----:B------:R-:W-:Y:S03]  /*190500*/  LDGSTS.E [R5+-0x79580], desc[UR38][R96.64], P1 ;  /* 0x86a8000060057fae */ /* 0x000fe600089a1026 */
[----:B------:R-:W-:-:S02]  /*190510*/  LOP3.LUT R74, R75, R74, RZ, 0x3c, !PT ;  /* 0x0000004a4b4a7212 */ /* 0x000fc400078e3cff */
[-C--:B------:R-:W-:Y:S01]  /*190520*/  LOP3.LUT R73, R73, R72.reuse, RZ, 0x3c, !PT ;  /* 0x0000004849497212 */ /* 0x080fe200078e3cff */
[----:B------:R-:W-:Y:S03]  /*190530*/  STL.64 [R1+0x4820], R78 ;  /* 0x0048204e01007387 */ /* 0x000fe60000100a00 */
[----:B------:R-:W-:Y:S01]  /*190540*/  LOP3.LUT R72, R73, R72, RZ, 0x3c, !PT ;  /* 0x0000004849487212 */ /* 0x000fe200078e3cff */
[----:B------:R-:W-:Y:S01]  /*190550*/  IMAD.MOV.U32 R71, RZ, RZ, R60 ;  /* 0x000000ffff477224 */ /* 0x000fe200078e003c */
[----:B------:R-:W-:Y:S02]  /*190560*/  LOP3.LUT R75, R75, R74, RZ, 0x3c, !PT ;  /* 0x0000004a4b4b7212 */ /* 0x000fe400078e3cff */
[----:B------:R-:W-:Y:S01]  /*190570*/  MOV R70, R61 ;  /* 0x0000003d00467202 */ /* 0x000fe20000000f00 */
[----:B------:R-:W-:Y:S01]  /*190580*/  IMAD.MOV.U32 R66, RZ, RZ, R50 ;  /* 0x000000ffff427224 */ /* 0x000fe200078e0032 */
[----:B------:R-:W-:Y:S01]  /*190590*/  LOP3.LUT R73, R73, R72, RZ, 0x3c, !PT ;  /* 0x0000004849497212 */ /* 0x000fe200078e3cff */
[----:B------:R-:W-:Y:S01]  /*1905a0*/  STL.64 [R1+0x4818], R76 ;  /* 0x0048184c01007387 */ /* 0x000fe20000100a00 */
[----:B------:R-:W-:Y:S01]  /*1905b0*/  MOV R69, R62 ;  /* 0x0000003e00457202 */ /* 0x000fe20000000f00 */
[----:B------:R-:W-:Y:S01]  /*1905c0*/  IMAD.MOV.U32 R64, RZ, RZ, R52 ;  /* 0x000000ffff407224 */ /* 0x000fe200078e0034 */
[----:B------:R-:W-:Y:S01]  /*1905d0*/  MOV R67, R49 ;  /* 0x0000003100437202 */ /* 0x000fe20000000f00 */
[----:B------:R-:W-:Y:S01]  /*1905e0*/  IMAD.MOV.U32 R68, RZ, RZ, R63 ;  /* 0x000000ffff447224 */ /* 0x000fe200078e003f */
[----:B------:R-:W-:Y:S01]  /*1905f0*/  STL.64 [R1+0x4940], R74 ;  /* 0x0049404a01007387 */ /* 0x000fe20000100a00 */
[----:B------:R-:W-:Y:S01]  /*190600*/  IMAD.MOV.U32 R65, RZ, RZ, R51 ;  /* 0x000000ffff417224 */ /* 0x000fe200078e0033 */
[----:B------:R-:W-:Y:S01]  /*190610*/  MOV R62, R54 ;  /* 0x00000036003e7202 */ /* 0x000fe20000000f00 */
[----:B------:R-:W-:Y:S01]  /*190620*/  IMAD.MOV.U32 R63, RZ, RZ, R53 ;  /* 0x000000ffff3f7224 */ /* 0x000fe200078e0035 */
[----:B------:R-:W-:Y:S01]  /*190630*/  STL.64 [R1+0x4938], R72 ;  /* 0x0049384801007387 */ /* 0x000fe20000100a00 */
[----:B------:R-:W-:Y:S01]  /*190640*/  IMAD.MOV.U32 R60, RZ, RZ, R8 ;  /* 0x000000ffff3c7224 */ /* 0x000fe200078e0008 */
[----:B------:R-:W-:-:S02]  /*190650*/  MOV R61, R3 ;  /* 0x00000003003d7202 */ /* 0x000fc40000000f00 */
[----:B------:R-:W-:Y:S04]  /*190660*/  STL.64 [R1+0x4930], R70 ;  /* 0x0049304601007387 */ /* 0x000fe80000100a00 */
[----:B------:R-:W-:Y:S04]  /*190670*/  STL.64 [R1+0x4928], R68 ;  /* 0x0049284401007387 */ /* 0x000fe80000100a00 */
[----:B------:R-:W-:Y:S04]  /*190680*/  STL.64 [R1+0x5b88], R46 ;  /* 0x005b882e01007387 */ /* 0x000fe80000100a00 */
[----:B------:R-:W-:Y:S04]  /*190690*/  STL.64 [R1+0x5b80], R66 ;  /* 0x005b804201007387 */ /* 0x000fe80000100a00 */
[----:B------:R-:W-:Y:S01]  /*1906a0*/  STL.64 [R1+0x5b78], R64 ;  /* 0x005b784001007387 */ /* 0x000fe20000100a00 */
[----:B------:R-:W-:-:S03]  /*1906b0*/  LOP3.LUT R37, R37, R36, RZ, 0x3c, !PT ;  /* 0x0000002425257212 */ /* 0x000fc600078e3cff */
[----:B------:R-:W-:Y:S01]  /*1906c0*/  STL.64 [R1+0x5b70], R62 ;  /* 0x005b703e01007387 */ /* 0x000fe20000100a00 */
[----:B------:R-:W-:-:S03]  /*1906d0*/  MOV R56, R23 ;  /* 0x0000001700387202 */ /* 0x000fc60000000f00 */
        /* <DEDUP_REMOVED lines=8> */
[----:B------:R2:W-:Y:S01]  /*190760*/  STL.64 [R1+0x5d68], R10 ;  /* 0x005d680a01007387 */ /* 0x0005e20000100a00 */
        /* <DEDUP_REMOVED lines=10> */
[----:B------:R-:W-:Y:S02]  /*190810*/  LOP3.LUT R36, R37, R36, RZ, 0x3c, !PT ;  /* 0x0000002425247212 */ /* 0x000fe400078e3cff */
[----:B------:R-:W-:Y:S01]  /*190820*/  LOP3.LUT R45, R45, R44, RZ, 0x3c, !PT ;  /* 0x0000002c2d2d7212 */ /* 0x000fe200078e3cff */
        /* <DEDUP_REMOVED lines=42> */
[----:B------:R-:W-:Y:S04]  /*190ad0*/  LDGSTS.E [R5+-0x74500], desc[UR38][R10.64], P5 ;  /* 0x8bb000000a057fae */ /* 0x000fe8000a9a1026 */
[----:B------:R-:W4:Y:S04]  /*190ae0*/  LDL.LU.64 R8, [R1+0x5e58] ;  /* 0x005e580001087983 */ /* 0x000f280000300a00 */
[----:B------:R-:W-:Y:S04]  /*190af0*/  LDGSTS.E [R5+-0x74480], desc[UR38][R12.64], P3 ;  /* 0x8bb800000c057fae */ /* 0x000fe800099a1026 */
[----:B--2---:R-:W2:Y:S04]  /*190b00*/  LDL.LU.64 R10, [R1+0x5db0] ;  /* 0x005db000010a7983 */ /* 0x004ea80000300a00 */
[----:B------:R-:W-:Y:S04]  /*190b10*/  LDGSTS.E [R5+-0x73600], desc[UR38][R14.64], P0 ;  /* 0x8ca000000e057fae */ /* 0x000fe800081a1026 */
[----:B---3--:R-:W3:Y:S04]  /*190b20*/  LDL.LU.64 R12, [R1+0x5da8] ;  /* 0x005da800010c7983 */ /* 0x008ee80000300a00 */
[----:B------:R-:W-:Y:S04]  /*190b30*/  LDGSTS.E [R5+-0x73580], desc[UR38][R16.64], P1 ;  /* 0x8ca8000010057fae */ /* 0x000fe800089a1026 */
[----:B----4-:R-:W4:Y:S04]  /*190b40*/  LDL.LU.64 R14, [R1+0x5da0] ;  /* 0x005da000010e7983 */ /* 0x010f280000300a00 */
[----:B------:R-:W-:Y:S04]  /*190b50*/  LDGSTS.E [R5+-0x73500], desc[UR38][R18.64], P5 ;  /* 0x8cb0000012057fae */ /* 0x000fe8000a9a1026 */
[----:B-1----:R-:W2:Y:S04]  /*190b60*/  LDL.LU.64 R16, [R1+0x5d58] ;  /* 0x005d580001107983 */ /* 0x002ea80000300a00 */
[----:B------:R-:W-:Y:S04]  /*190b70*/  LDGSTS.E [R5+-0x73480], desc[UR38][R20.64], P3 ;  /* 0x8cb8000014057fae */ /* 0x000fe800099a1026 */
[----:B------:R-:W2:Y:S04]  /*190b80*/  LDL.LU.64 R18, [R1+0x5d50] ;  /* 0x005d500001127983 */ /* 0x000ea80000300a00 */
[----:B------:R-:W-:Y:S04]  /*190b90*/  LDGSTS.E [R5+-0x72600], desc[UR38][R24.64], P0 ;  /* 0x8da0000018057fae */ /* 0x000fe800081a1026 */
[----:B------:R-:W2:Y:S04]  /*190ba0*/  LDL.LU.64 R20, [R1+0x5d48] ;  /* 0x005d480001147983 */ /* 0x000ea80000300a00 */
        /* <DEDUP_REMOVED lines=21> */
[----:B------:R1:W-:Y:S04]  /*190d00*/  LDGSTS.E [R5+-0x70480], desc[UR38][R56.64], P3 ;  /* 0x8fb8000038057fae */ /* 0x0003e800099a1026 */
        /* <DEDUP_REMOVED lines=60> */
[----:B------:R-:W4:Y:S01]  /*1910d0*/  LDL.LU R60, [R1+0x2bb4] ;  /* 0x002bb400013c7983 */ /* 0x000f220000300800 */
[----:B------:R-:W-:Y:S01]  /*1910e0*/  IMAD.MOV.U32 R139, RZ, RZ, R62 ;  /* 0x000000ffff8b7224 */ /* 0x000fe200078e003e */
[----:B------:R-:W-:Y:S02]  /*1910f0*/  MOV R138, R63 ;  /* 0x0000003f008a7202 */ /* 0x000fe40000000f00 */
[----:B------:R-:W4:Y:S01]  /*191100*/  LDL.LU R61, [R1+0x2bb8] ;  /* 0x002bb800013d7983 */ /* 0x000f220000300800 */
[----:B------:R-:W-:Y:S01]  /*191110*/  MOV R137, R72 ;  /* 0x0000004800897202 */ /* 0x000fe20000000f00 */
[----:B------:R-:W-:Y:S02]  /*191120*/  IMAD.MOV.U32 R136, RZ, RZ, R73 ;  /* 0x000000ffff887224 */ /* 0x000fe400078e0049 */
        /* <DEDUP_REMOVED lines=12> */
[----:B------:R-:W-:-:S03]  /*1911f0*/  IADD3 R4, P2, PT, R8, R55, RZ ;  /* 0x0000003708047210 */ /* 0x000fc60007f5e0ff */
[----:B------:R-:W-:Y:S01]  /*191200*/  LDGSTS.E [R6+-0x7f400], desc[UR38][R148.64], P0 ;  /* 0x80c0000094067fae */ /* 0x000fe200081a1026 */
[----:B--2---:R-:W-:-:S03]  /*191210*/  IMAD.MOV.U32 R133, RZ, RZ, R219 ;  /* 0x000000ffff857224 */ /* 0x004fc600078e00db */
[----:B------:R-:W-:Y:S01]  /*191220*/  LDGSTS.E [R6+-0x7f380], desc[UR38][R146.64], P1 ;  /* 0x80c8000092067fae */ /* 0x000fe200089a1026 */
[----:B---3--:R-:W-:Y:S02]  /*191230*/  MOV R132, R82 ;  /* 0x0000005200847202 */ /* 0x008fe40000000f00 */
        /* <DEDUP_REMOVED lines=74> */
[----:B------:R-:W-:Y:S01]  /*1916e0*/  IMAD.X R3, R9, 0x1, R2, P2 ;  /* 0x0000000109037824 */ /* 0x000fe200010e0602 */
[----:B------:R-:W-:Y:S01]  /*1916f0*/  IADD3 R8, P2, PT, R10, R55, RZ ;  /* 0x000000370a087210 */ /* 0x000fe20007f5e0ff */
[----:B------:R-:W-:Y:S01]  /*191700*/  IMAD.MOV.U32 R100, RZ, RZ, R4 ;  /* 0x000000ffff647224 */ /* 0x000fe200078e0004 */
[----:B------:R-:W-:Y:S02]  /*191710*/  LDGSTS.E [R6+-0x7f300], desc[UR38][R144.64], P5 ;  /* 0x80d0000090067fae */ /* 0x000fe4000a9a1026 */
[----:B-1----:R-:W-:-:S02]  /*191720*/  IADD3.X R5, PT, PT, R11, R2, RZ, P2, !PT ;  /* 0x000000020b057210 */ /* 0x002fc400017fe4ff */
[-C--:B------:R-:W-:Y:S01]  /*191730*/  IADD3 R10, P2, PT, R12, R55.reuse, RZ ;  /* 0x000000370c0a7210 */ /* 0x080fe20007f5e0ff */
[----:B------:R1:W-:Y:S04]  /*191740*/  STL.64 [R1+0x4168], R104 ;  /* 0x0041686801007387 */ /* 0x0003e80000100a00 */
[--C-:B------:R-:W-:Y:S01]  /*191750*/  IMAD.X R9, R13, 0x1, R2.reuse, P2 ;  /* 0x000000010d097824 */ /* 0x100fe200010e0602 */
[-C--:B------:R-:W-:Y:S01]  /*191760*/  IADD3 R12, P2, PT, R14, R55.reuse, RZ ;  /* 0x000000370e0c7210 */ /* 0x080fe20007f5e0ff */
[----:B------:R-:W-:Y:S01]  /*191770*/  IMAD.MOV.U32 R101, RZ, RZ, R3 ;  /* 0x000000ffff657224 */ /* 0x000fe200078e0003 */
[----:B------:R-:W-:Y:S01]  /*191780*/  MOV R98, R8 ;  /* 0x0000000800627202 */ /* 0x000fe20000000f00 */
[----:B------:R-:W-:Y:S02]  /*191790*/  LDGSTS.E [R6+-0x7f280], desc[UR38][R142.64], P3 ;  /* 0x80d800008e067fae */ /* 0x000fe400099a1026 */
[----:B------:R-:W-:Y:S01]  /*1917a0*/  IMAD.X R11, R15, 0x1, R2, P2 ;  /* 0x000000010f0b7824 */ /* 0x000fe200010e0602 */
[-C--:B------:R-:W-:Y:S01]  /*1917b0*/  IADD3 R14, P2, PT, R16, R55.reuse, RZ ;  /* 0x00000037100e7210 */ /* 0x080fe20007f5e0ff */
[----:B------:R1:W-:Y:S03]  /*1917c0*/  STL.64 [R1+0x4190], R102 ;  /* 0x0041906601007387 */ /* 0x0003e60000100a00 */
[----:B------:R-:W-:Y:S01]  /*1917d0*/  IADD3.X R13, PT, PT, R17, R2, RZ, P2, !PT ;  /* 0x00000002110d7210 */ /* 0x000fe200017fe4ff */
[----:B------:R-:W-:Y:S01]  /*1917e0*/  IMAD.MOV.U32 R99, RZ, RZ, R5 ;  /* 0x000000ffff637224 */ /* 0x000fe200078e0005 */
[----:B------:R-:W-:Y:S01]  /*1917f0*/  IADD3 R16, P2, PT, R18, R55, RZ ;  /* 0x0000003712107210 */ /* 0x000fe20007f5e0ff */
[----:B------:R-:W-:Y:S01]  /*191800*/  IMAD.MOV.U32 R96, RZ, RZ, R10 ;  /* 0x000000ffff607224 */ /* 0x000fe200078e000a */
[----:B------:R-:W-:Y:S01]  /*191810*/  MOV R97, R9 ;  /* 0x0000000900617202 */ /* 0x000fe20000000f00 */
[----:B------:R-:W-:Y:S01]  /*191820*/  IMAD.MOV.U32 R94, RZ, RZ, R12 ;  /* 0x000000ffff5e7224 */ /* 0x000fe200078e000c */
[----:B------:R-:W-:Y:S01]  /*191830*/  LDGSTS.E [R6+-0x7e400], desc[UR38][R140.64], P0 ;  /* 0x81c000008c067fae */ /* 0x000fe200081a1026 */
[----:B------:R-:W-:Y:S01]  /*191840*/  IMAD.X R15, R19, 0x1, R2, P2 ;  /* 0x00000001130f7824 */ /* 0x000fe200010e0602 */
[----:B------:R-:W-:-:S02]  /*191850*/  IADD3 R18, P2, PT, R20, R55, RZ ;  /* 0x0000003714127210 */ /* 0x000fc40007f5e0ff */
[----:B------:R-:W-:Y:S03]  /*191860*/  STL.64 [R1+0x4188], R226 ;  /* 0x004188e201007387 */ /* 0x000fe60000100a00 */
[----:B------:R-:W-:Y:S01]  /*191870*/  IMAD.X R17, R21, 0x1, R2, P2 ;  /* 0x0000000115117824 */ /* 0x000fe200010e0602 */
[-C--:B------:R-:W-:Y:S01]  /*191880*/  IADD3 R20, P2, PT, R22, R55.reuse, RZ ;  /* 0x0000003716147210 */ /* 0x080fe20007f5e0ff */
[----:B------:R-:W-:Y:S01]  /*191890*/  IMAD.MOV.U32 R95, RZ, RZ, R11 ;  /* 0x000000ffff5f7224 */ /* 0x000fe200078e000b */
[----:B------:R-:W-:Y:S01]  /*1918a0*/  MOV R92, R14 ;  /* 0x0000000e005c7202 */ /* 0x000fe20000000f00 */
[----:B------:R-:W-:Y:S01]  /*1918b0*/  IMAD.MOV.U32 R93, RZ, RZ, R13 ;  /* 0x000000ffff5d7224 */ /* 0x000fe200078e000d */
[-C--:B------:R-:W-:Y:S01]  /*1918c0*/  IADD3.X R19, PT, PT, R23, R2.reuse, RZ, P2, !PT ;  /* 0x0000000217137210 */ /* 0x080fe200017fe4ff */
[----:B------:R-:W-:Y:S01]  /*1918d0*/  IMAD.MOV.U32 R90, RZ, RZ, R16 ;  /* 0x000000ffff5a7224 */ /* 0x000fe200078e0010 */
[-C--:B------:R-:W-:Y:S01]  /*1918e0*/  IADD3 R22, P2, PT, R24, R55.reuse, RZ ;  /* 0x0000003718167210 */ /* 0x080fe20007f5e0ff */
[----:B------:R-:W-:Y:S04]  /*1918f0*/  LDGSTS.E [R6+-0x7e380], desc[UR38][R138.64], P1 ;  /* 0x81c800008a067fae */ /* 0x000fe800089a1026 */
[--C-:B------:R-:W-:Y:S01]  /*191900*/  IMAD.X R21, R25, 0x1, R2.reuse, P2 ;  /* 0x0000000119157824 */ /* 0x100fe200010e0602 */
[-C--:B------:R-:W-:Y:S01]  /*191910*/  IADD3 R24, P2, PT, R26, R55.reuse, RZ ;  /* 0x000000371a187210 */ /* 0x080fe20007f5e0ff */
[----:B------:R-:W-:Y:S04]  /*191920*/  STL.64 [R1+0x4180], R224 ;  /* 0x004180e001007387 */ /* 0x000fe80000100a00 */
[----:B------:R-:W-:Y:S01]  /*191930*/  IMAD.X R23, R27, 0x1, R2, P2 ;  /* 0x000000011b177824 */ /* 0x000fe200010e0602 */
[----:B------:R-:W-:Y:S01]  /*191940*/  IADD3 R26, P2, PT, R28, R55, RZ ;  /* 0x000000371c1a7210 */ /* 0x000fe20007f5e0ff */
[----:B------:R-:W-:Y:S01]  /*191950*/  IMAD.MOV.U32 R88, RZ, RZ, R18 ;  /* 0x000000ffff587224 */ /* 0x000fe200078e0012 */
[----:B------:R-:W-:Y:S01]  /*191960*/  MOV R91, R15 ;  /* 0x0000000f005b7202 */ /* 0x000fe20000000f00 */
[----:B------:R-:W-:Y:S01]  /*191970*/  IMAD.MOV.U32 R89, RZ, RZ, R17 ;  /* 0x000000ffff597224 */ /* 0x000fe200078e0011 */
[----:B------:R-:W-:Y:S01]  /*191980*/  IADD3.X R25, PT, PT, R29, R2, RZ, P2, !PT ;  /* 0x000000021d197210 */ /* 0x000fe200017fe4ff */
[----:B------:R-:W-:Y:S01]  /*191990*/  IMAD.MOV.U32 R87, RZ, RZ, R19 ;  /* 0x000000ffff577224 */ /* 0x000fe200078e0013 */
[-C--:B------:R-:W-:Y:S01]  /*1919a0*/  IADD3 R28, P2, PT, R30, R55.reuse, RZ ;  /* 0x000000371e1c7210 */ /* 0x080fe20007f5e0ff */
[----:B------:R-:W-:Y:S01]  /*1919b0*/  IMAD.MOV.U32 R84, RZ, RZ, R22 ;  /* 0x000000ffff547224 */ /* 0x000fe200078e0016 */
[----:B------:R-:W-:Y:S01]  /*1919c0*/  MOV R86, R20 ;  /* 0x0000001400567202 */ /* 0x000fe20000000f00 */
[----:B------:R-:W-:Y:S02]  /*1919d0*/  LDGSTS.E [R6+-0x7e300], desc[UR38][R136.64], P5 ;  /* 0x81d0000088067fae */ /* 0x000fe4000a9a1026 */
[--C-:B------:R-:W-:Y:S01]  /*1919e0*/  IMAD.X R27, R31, 0x1, R2.reuse, P2 ;  /* 0x000000011f1b7824 */ /* 0x100fe200010e0602 */
[----:B------:R-:W-:Y:S01]  /*1919f0*/  IADD3 R30, P2, PT, R32, R55, RZ ;  /* 0x00000037201e7210 */ /* 0x000fe20007f5e0ff */
[----:B------:R-:W-:Y:S01]  /*191a00*/  IMAD.MOV.U32 R83, RZ, RZ, R23 ;  /* 0x000000ffff537224 */ /* 0x000fe200078e0017 */
[----:B------:R-:W-:Y:S01]  /*191a10*/  MOV R85, R21 ;  /* 0x0000001500557202 */ /* 0x000fe20000000f00 */
[----:B------:R-:W-:Y:S02]  /*191a20*/  LDGSTS.E [R6+-0x7e280], desc[UR38][R134.64], P3 ;  /* 0x81d8000086067fae */ /* 0x000fe400099a1026 */
[----:B------:R-:W-:Y:S01]  /*191a30*/  IMAD.X R29, R33, 0x1, R2, P2 ;  /* 0x00000001211d7824 */ /* 0x000fe200010e0602 */
[-C--:B------:R-:W-:Y:S01]  /*191a40*/  IADD3 R32, P2, PT, R34, R55.reuse, RZ ;  /* 0x0000003722207210 */ /* 0x080fe20007f5e0ff */
[----:B------:R-:W-:Y:S03]  /*191a50*/  LDGSTS.E [R6+-0x7d400], desc[UR38][R132.64], P0 ;  /* 0x82c0000084067fae */ /* 0x000fe600081a1026 */
[----:B------:R-:W-:Y:S01]  /*191a60*/  IADD3.X R31, PT, PT, R35, R2, RZ, P2, !PT ;  /* 0x00000002231f7210 */ /* 0x000fe200017fe4ff */
[----:B------:R-:W-:Y:S01]  /*191a70*/  LDGSTS.E [R6+-0x7d380], desc[UR38][R130.64], P1 ;  /* 0x82c8000082067fae */ /* 0x000fe200089a1026 */
[----:B------:R-:W-:-:S03]  /*191a80*/  IADD3 R34, P2, PT, R36, R55, RZ ;  /* 0x0000003724227210 */ /* 0x000fc60007f5e0ff */
[----:B------:R-:W-:Y:S02]  /*191a90*/  LDGSTS.E [R6+-0x7d300], desc[UR38][R128.64], P5 ;  /* 0x82d0000080067fae */ /* 0x000fe4000a9a1026 */
[--C-:B------:R-:W-:Y:S01]  /*191aa0*/  IMAD.X R33, R37, 0x1, R2.reuse, P2 ;  /* 0x0000000125217824 */ /* 0x100fe200010e0602 */
[-C--:B------:R-:W-:Y:S01]  /*191ab0*/  IADD3 R36, P2, PT, R38, R55.reuse, RZ ;  /* 0x0000003726247210 */ /* 0x080fe20007f5e0ff */
[----:B------:R-:W-:Y:S04]  /*191ac0*/  LDGSTS.E [R6+-0x7d280], desc[UR38][R126.64], P3 ;  /* 0x82d800007e067fae */ /* 0x000fe800099a1026 */
        /* <DEDUP_REMOVED lines=21> */
[----:B------:R-:W-:Y:S01]  /*191c20*/  IADD3 R50, P2, PT, R52, R55, RZ ;  /* 0x0000003734327210 */ /* 0x000fe20007f5e0ff */
[----:B------:R-:W-:Y:S01]  /*191c30*/  IMAD.MOV.U32 R58, RZ, RZ, R48 ;  /* 0x000000ffff3a7224 */ /* 0x000fe200078e0030 */
[----:B------:R-:W-:Y:S02]  /*191c40*/  LDGSTS.E [R6+-0x7a400], desc[UR38][R104.64], P0 ;  /* 0x85c0000068067fae */ /* 0x000fe400081a1026 */
[----:B------:R-:W-:-:S02]  /*191c50*/  IADD3.X R49, PT, PT, R53, R2, RZ, P2, !PT ;  /* 0x0000000235317210 */ /* 0x000fc400017fe4ff */
[----:B------:R-:W-:Y:S01]  /*191c60*/  IADD3 R52, P2, PT, R56, R55, RZ ;  /* 0x0000003738347210 */ /* 0x000fe20007f5e0ff */
[----:B------:R-:W-:Y:S01]  /*191c70*/  IMAD.MOV.U32 R59, RZ, RZ, R47 ;  /* 0x000000ffff3b7224 */ /* 0x000fe200078e002f */
[----:B------:R-:W-:Y:S01]  /*191c80*/  MOV R56, R50 ;  /* 0x0000003200387202 */ /* 0x000fe20000000f00 */
[----:B------:R-:W-:Y:S01]  /*191c90*/  LDGSTS.E [R6+-0x7a380], desc[UR38][R102.64], P1 ;  /* 0x85c8000066067fae */ /* 0x000fe200089a1026 */
[----:B--2---:R-:W-:Y:S01]  /*191ca0*/  MOV R223, R219 ;  /* 0x000000db00df7202 */ /* 0x004fe20000000f00 */
[----:B---3--:R-:W-:Y:S02]  /*191cb0*/  IMAD.MOV.U32 R222, RZ, RZ, R82 ;  /* 0x000000ffffde7224 */ /* 0x008fe400078e0052 */
[----:B------:R-:W-:Y:S01]  /*191cc0*/  LDGSTS.E [R6+-0x7a300], desc[UR38][R226.64], P5 ;  /* 0x85d00000e2067fae */ /* 0x000fe2000a9a1026 */
[----:B----4-:R-:W-:Y:S02]  /*191cd0*/  IMAD.MOV.U32 R221, RZ, RZ, R81 ;  /* 0x000000ffffdd7224 */ /* 0x010fe400078e0051 */
        /* <DEDUP_REMOVED lines=26> */
[----:B------:R-:W-:-:S03]  /*191e80*/  IMAD.MOV.U32 R179, RZ, RZ, R64 ;  /* 0x000000ffffb37224 */ /* 0x000fc600078e0040 */
[----:B------:R-:W-:Y:S01]  /*191e90*/  LDGSTS.E [R6+-0x7a280], desc[UR38][R224.64], P3 ;  /* 0x85d80000e0067fae */ /* 0x000fe200099a1026 */
[----:B------:R-:W-:-:S03]  /*191ea0*/  IMAD.MOV.U32 R178, RZ, RZ, R65 ;  /* 0x000000ffffb27224 */ /* 0x000fc600078e0041 */
[----:B------:R-:W-:Y:S01]  /*191eb0*/  STL.64 [R1+0x4308], R204 ;  /* 0x004308cc01007387 */ /* 0x000fe20000100a00 */
[----:B------:R-:W-:Y:S01]  /*191ec0*/  IMAD.MOV.U32 R177, RZ, RZ, R66 ;  /* 0x000000ffffb17224 */ /* 0x000fe200078e0042 */
        /* <DEDUP_REMOVED lines=53> */
[----:B------:R-:W-:-:S03]  /*192220*/  IMAD.X R51, R57, 0x1, R2, P2 ;  /* 0x0000000139337824 */ /* 0x000fc600010e0602 */
[----:B------:R-:W-:Y:S01]  /*192230*/  STL.64 [R1+0x5c40], R70 ;  /* 0x005c404601007387 */ /* 0x000fe20000100a00 */
[----:B------:R-:W-:-:S03]  /*192240*/  IMAD.MOV.U32 R57, RZ, RZ, R49 ;  /* 0x000000ffff397224 */ /* 0x000fc600078e0031 */
[----:B------:R-:W-:Y:S04]  /*192250*/  STL.64 [R1+0x5c18], R68 ;  /* 0x005c184401007387 */ /* 0x000fe80000100a00 */
[----:B------:R-:W-:Y:S01]  /*192260*/  STL.64 [R1+0x5c10], R66 ;  /* 0x005c104201007387 */ /* 0x000fe20000100a00 */
[----:B------:R-:W-:-:S03]  /*192270*/  IMAD.MOV.U32 R53, RZ, RZ, R51 ;  /* 0x000000ffff357224 */ /* 0x000fc600078e0033 */
[----:B------:R-:W-:Y:S04]  /*192280*/  STL.64 [R1+0x5c08], R64 ;  /* 0x005c084001007387 */ /* 0x000fe80000100a00 */
[----:B------:R-:W-:Y:S04]  /*192290*/  STL.64 [R1+0x5c00], R62 ;  /* 0x005c003e01007387 */ /* 0x000fe80000100a00 */
[----:B------:R-:W-:Y:S04]  /*1922a0*/  STL.64 [R1+0x5bf8], R60 ;  /* 0x005bf83c01007387 */ /* 0x000fe80000100a00 */
[----:B------:R-:W5:Y:S04]  /*1922b0*/  LDL.LU.64 R148, [R1+0xa170] ;  /* 0x00a1700001947983 */ /* 0x000f680000300a00 */
        /* <DEDUP_REMOVED lines=22> */
[----:B-1----:R-:W5:Y:S04]  /*192420*/  LDL.LU.64 R104, [R1+0xa0d0] ;  /* 0x00a0d00001687983 */ /* 0x002f680000300a00 */
[----:B------:R-:W5:Y:S04]  /*192430*/  LDL.LU.64 R102, [R1+0xa0c8] ;  /* 0x00a0c80001667983 */ /* 0x000f680000300a00 */
[----:B------:R-:W3:Y:S04]  /*192440*/  LDL.LU.64 R8, [R1+0x5d98] ;  /* 0x005d980001087983 */ /* 0x000ee80000300a00 */
        /* <DEDUP_REMOVED lines=18> */
[----:B------:R-:W2:Y:S04]  /*192570*/  LDL.LU.64 R30, [R1+0x5c38] ;  /* 0x005c3800011e7983 */ /* 0x000ea80000300a00 */
        /* <DEDUP_REMOVED lines=34> */
[----:B---3--:R-:W-:-:S04]  /*1927a0*/  IADD3 R4, P2, PT, R8, R55, RZ ;  /* 0x0000003708047210 */ /* 0x008fc80007f5e0ff */
[----:B------:R-:W-:Y:S02]  /*1927b0*/  IADD3.X R3, PT, PT, R9, R2, RZ, P2, !PT ;  /* 0x0000000209037210 */ /* 0x000fe400017fe4ff */
[----:B----4-:R-:W-:-:S05]  /*1927c0*/  IADD3 R8, P2, PT, R34, R55, RZ ;  /* 0x0000003722087210 */ /* 0x010fca0007f5e0ff */
[----:B------:R-:W-:Y:S02]  /*1927d0*/  IMAD.X R5, R35, 0x1, R2, P2 ;  /* 0x0000000123057824 */ /* 0x000fe400010e0602 */
        /* <DEDUP_REMOVED lines=26> */
[----:B------:R-:W-:-:S05]  /*192980*/  IADD3 R9, P2, PT, R10, R55, RZ ;  /* 0x000000370a097210 */ /* 0x000fca0007f5e0ff */
[----:B-1----:R-:W-:Y:S01]  /*192990*/  IMAD.X R6, R11, 0x1, R2, P2 ;  /* 0x000000010b067824 */ /* 0x002fe200010e0602 */
[----:B------:R-:W-:-:S04]  /*1929a0*/  IADD3 R11, P2, PT, R12, R55, RZ ;  /* 0x000000370c0b7210 */ /* 0x000fc80007f5e0ff */
[----:B------:R-:W-:Y:S02]  /*1929b0*/  IADD3.X R10, PT, PT, R13, R2, RZ, P2, !PT ;  /* 0x000000020d0a7210 */ /* 0x000fe400017fe4ff */
[----:B------:R-:W-:-:S05]  /*1929c0*/  IADD3 R13, P2, PT, R14, R55, RZ ;  /* 0x000000370e0d7210 */ /* 0x000fca0007f5e0ff */
[----:B------:R-:W-:Y:S01]  /*1929d0*/  IMAD.X R12, R15, 0x1, R2, P2 ;  /* 0x000000010f0c7824 */ /* 0x000fe200010e0602 */
[----:B------:R-:W-:-:S05]  /*1929e0*/  IADD3 R15, P2, PT, R16, R55, RZ ;  /* 0x00000037100f7210 */ /* 0x000fca0007f5e0ff */
[----:B------:R-:W-:Y:S01]  /*1929f0*/  IMAD.X R14, R17, 0x1, R2, P2 ;  /* 0x00000001110e7824 */ /* 0x000fe200010e0602 */
        /* <DEDUP_REMOVED lines=27> */
[----:B------:R-:W-:Y:S02]  /*192bb0*/  IMAD.X R42, R45, 0x1, R2, P2 ;  /* 0x000000012d2a7824 */ /* 0x000fe400010e0602 */
[----:B--2---:R-:W-:Y:S01]  /*192bc0*/  IMAD.MOV.U32 R101, RZ, RZ, R68 ;  /* 0x000000ffff657224 */ /* 0x004fe200078e0044 */
[----:B------:R-:W-:Y:S02]  /*192bd0*/  MOV R100, R69 ;  /* 0x0000004500647202 */ /* 0x000fe40000000f00 */
[----:B------:R-:W-:Y:S01]  /*192be0*/  MOV R99, R70 ;  /* 0x0000004600637202 */ /* 0x000fe20000000f00 */
[----:B------:R-:W-:Y:S02]  /*192bf0*/  IMAD.MOV.U32 R98, RZ, RZ, R71 ;  /* 0x000000ffff627224 */ /* 0x000fe400078e0047 */
[----:B------:R1:W-:Y:S01]  /*192c00*/  STL.64 [R1+0x3288], R100 ;  /* 0x0032886401007387 */ /* 0x0003e20000100a00 */
[----:B------:R-:W-:Y:S02]  /*192c10*/  IMAD.MOV.U32 R97, RZ, RZ, R64 ;  /* 0x000000ffff617224 */ /* 0x000fe400078e0040 */
[----:B------:R-:W-:Y:S01]  /*192c20*/  IMAD.MOV.U32 R96, RZ, RZ, R65 ;  /* 0x000000ffff607224 */ /* 0x000fe200078e0041 */
[----:B------:R-:W-:Y:S01]  /*192c30*/  IADD3 R45, P2, PT, R46, R55, RZ ;  /* 0x000000372e2d7210 */ /* 0x000fe20007f5e0ff */
[----:B------:R-:W-:Y:S01]  /*192c40*/  IMAD.MOV.U32 R95, RZ, RZ, R66 ;  /* 0x000000ffff5f7224 */ /* 0x000fe200078e0042 */
[----:B------:R2:W-:Y:S01]  /*192c50*/  STL.64 [R1+0x3248], R98 ;  /* 0x0032486201007387 */ /* 0x0005e20000100a00 */
[----:B------:R-:W-:-:S03]  /*192c60*/  MOV R94, R67 ;  /* 0x00000043005e7202 */ /* 0x000fc60000000f00 */
[----:B------:R3:W-:Y:S01]  /*192c70*/  STL.64 [R1+0x3240], R96 ;  /* 0x0032406001007387 */ /* 0x0007e20000100a00 */
[----:B------:R-:W-:-:S03]  /*192c80*/  IMAD.X R44, R47, 0x1, R2, P2 ;  /* 0x000000012f2c7824 */ /* 0x000fc600010e0602 */
[----:B------:R4:W-:Y:S01]  /*192c90*/  STL.64 [R1+0x3290], R94 ;  /* 0x0032905e01007387 */ /* 0x0009e20000100a00 */
[----:B------:R-:W-:-:S03]  /*192ca0*/  IADD3 R47, P2, PT, R48, R55, RZ ;  /* 0x00000037302f7210 */ /* 0x000fc60007f5e0ff */
[----:B------:R-:W2:Y:S04]  /*192cb0*/  LDL.LU R82, [R1+0x34c8] ;  /* 0x0034c80001527983 */ /* 0x000ea80000300800 */
[----:B------:R-:W3:Y:S04]  /*192cc0*/  LDL.LU R81, [R1+0x34cc] ;  /* 0x0034cc0001517983 */ /* 0x000ee80000300800 */
[----:B------:R-:W4:Y:S04]  /*192cd0*/  LDL.LU R80, [R1+0x34d0] ;  /* 0x0034d00001507983 */ /* 0x000f280000300800 */
[----:B------:R-:W4:Y:S01]  /*192ce0*/  LDL.LU R79, [R1+0x34d4] ;  /* 0x0034d400014f7983 */ /* 0x000f220000300800 */
[----:B------:R-:W-:-:S03]  /*192cf0*/  IADD3.X R46, PT, PT, R49, R2, RZ, P2, !PT ;  /* 0x00000002312e7210 */ /* 0x000fc600017fe4ff */
[----:B------:R-:W4:Y:S01]  /*192d00*/  LDL.LU R78, [R1+0x3498] ;  /* 0x00349800014e7983 */ /* 0x000f220000300800 */
[----:B------:R-:W-:-:S03]  /*192d10*/  IADD3 R49, P2, PT, R50, R55, RZ ;  /* 0x0000003732317210 */ /* 0x000fc60007f5e0ff */
[----:B------:R-:W4:Y:S04]  /*192d20*/  LDL.LU R77, [R1+0x349c] ;  /* 0x00349c00014d7983 */ /* 0x000f280000300800 */
[----:B------:R-:W4:Y:S04]  /*192d30*/  LDL.LU R178, [R1+0x34a0] ;  /* 0x0034a00001b27983 */ /* 0x000f280000300800 */
[----:B------:R-:W4:Y:S04]  /*192d40*/  LDL.LU R76, [R1+0x34a4] ;  /* 0x0034a400014c7983 */ /* 0x000f280000300800 */
[----:B------:R-:W4:Y:S04]  /*192d50*/  LDL.LU R177, [R1+0x335c] ;  /* 0x00335c0001b17983 */ /* 0x000f280000300800 */
[----:B------:R-:W4:Y:S01]  /*192d60*/  LDL.LU R176, [R1+0x3360] ;  /* 0x0033600001b07983 */ /* 0x000f220000300800 */
[----:B------:R-:W-:-:S03]  /*192d70*/  IMAD.X R48, R51, 0x1, R2, P2 ;  /* 0x0000000133307824 */ /* 0x000fc600010e0602 */
[----:B------:R-:W4:Y:S01]  /*192d80*/  LDL.LU R171, [R1+0x3364] ;  /* 0x0033640001ab7983 */ /* 0x000f220000300800 */
[----:B------:R-:W-:-:S03]  /*192d90*/  IADD3 R51, P2, PT, R52, R55, RZ ;  /* 0x0000003734337210 */ /* 0x000fc60007f5e0ff */
        /* <DEDUP_REMOVED lines=33> */
[----:B------:R-:W-:-:S02]  /*192fb0*/  LOP3.LUT R11, R11, R10, RZ, 0x3c, !PT ;  /* 0x0000000a0b0b7212 */ /* 0x000fc400078e3cff */
[----:B------:R-:W-:Y:S01]  /*192fc0*/  LOP3.LUT R13, R13, R12, RZ, 0x3c, !PT ;  /* 0x0000000c0d0d7212 */ /* 0x000fe200078e3cff */
[----:B------:R1:W-:Y:S01]  /*192fd0*/  LDGSTS.E [R7+-0x7f200], desc[UR38][R100.64], P0 ;  /* 0x80e0000064077fae */ /* 0x0003e200081a1026 */
[----:B--2---:R-:W-:Y:S02]  /*192fe0*/  IMAD.MOV.U32 R85, RZ, RZ, R82 ;  /* 0x000000ffff557224 */ /* 0x004fe400078e0052 */
[----:B---3--:R-:W-:Y:S02]  /*192ff0*/  IMAD.MOV.U32 R84, RZ, RZ, R81 ;  /* 0x000000ffff547224 */ /* 0x008fe400078e0051 */
[----:B----4-:R-:W-:Y:S01]  /*193000*/  IMAD.MOV.U32 R227, RZ, RZ, R80 ;  /* 0x000000ffffe37224 */ /* 0x010fe200078e0050 */
[----:B------:R-:W-:Y:S02]  /*193010*/  MOV R226, R79 ;  /* 0x0000004f00e27202 */ /* 0x000fe40000000f00 */
[----:B------:R2:W-:Y:S01]  /*193020*/  STL.64 [R1+0x3f38], R84 ;  /* 0x003f385401007387 */ /* 0x0005e20000100a00 */
[----:B------:R-:W-:Y:S01]  /*193030*/  MOV R225, R78 ;  /* 0x0000004e00e17202 */ /* 0x000fe20000000f00 */
[----:B------:R-:W-:-:S02]  /*193040*/  IMAD.MOV.U32 R224, RZ, RZ, R77 ;  /* 0x000000ffffe07224 */ /* 0x000fc400078e004d */
[----:B------:R3:W-:Y:S01]  /*193050*/  STL.64 [R1+0x3f30], R226 ;  /* 0x003f30e201007387 */ /* 0x0007e20000100a00 */
[----:B------:R-:W-:Y:S02]  /*193060*/  IMAD.MOV.U32 R223, RZ, RZ, R178 ;  /* 0x000000ffffdf7224 */ /* 0x000fe400078e00b2 */
[----:B------:R-:W-:Y:S01]  /*193070*/  IMAD.MOV.U32 R222, RZ, RZ, R76 ;  /* 0x000000ffffde7224 */ /* 0x000fe200078e004c */
[----:B------:R3:W-:Y:S01]  /*193080*/  STL.64 [R1+0x3f48], R224 ;  /* 0x003f48e001007387 */ /* 0x0007e20000100a00 */
[----:B------:R-:W-:Y:S01]  /*193090*/  IMAD.MOV.U32 R221, RZ, RZ, R177 ;  /* 0x000000ffffdd7224 */ /* 0x000fe200078e00b1 */
        /* <DEDUP_REMOVED lines=22> */
[----:B------:R3:W-:Y:S04]  /*193200*/  STL.64 [R1+0x4010], R208 ;  /* 0x004010d001007387 */ /* 0x0007e80000100a00 */
[----:B------:R3:W-:Y:S04]  /*193210*/  STL.64 [R1+0x4008], R206 ;  /* 0x004008ce01007387 */ /* 0x0007e80000100a00 */
[----:B------:R-:W4:Y:S04]  /*193220*/  LDL.LU R169, [R1+0x2bec] ;  /* 0x002bec0001a97983 */ /* 0x000f280000300800 */
[----:B------:R-:W4:Y:S04]  /*193230*/  LDL.LU R168, [R1+0x2bf0] ;  /* 0x002bf00001a87983 */ /* 0x000f280000300800 */
[----:B------:R-:W2:Y:S04]  /*193240*/  LDL.LU R83, [R1+0x2bbc] ;  /* 0x002bbc0001537983 */ /* 0x000ea80000300800 */
[----:B------:R-:W2:Y:S04]  /*193250*/  LDL.LU R111, [R1+0x2bc0] ;  /* 0x002bc000016f7983 */ /* 0x000ea80000300800 */
        /* <DEDUP_REMOVED lines=24> */
[----:B------:R-:W-:-:S03]  /*1933e0*/  MOV R178, R63 ;  /* 0x0000003f00b27202 */ /* 0x000fc60000000f00 */
        /* <DEDUP_REMOVED lines=13> */
[----:B------:R1:W-:Y:S04]  /*1934c0*/  STL.64 [R1+0x40a8], R176 ;  /* 0x0040a8b001007387 */ /* 0x0003e80000100a00 */
[----:B------:R1:W-:Y:S01]  /*1934d0*/  STL.64 [R1+0x40a0], R170 ;  /* 0x0040a0aa01007387 */ /* 0x0003e20000100a00 */
[----:B------:R-:W-:-:S02]  /*1934e0*/  LOP3.LUT R15, R15, R14, RZ, 0x3c, !PT ;  /* 0x0000000e0f0f7212 */ /* 0x000fc400078e3cff */
[----:B------:R-:W-:Y:S02]  /*1934f0*/  LOP3.LUT R17, R17, R16, RZ, 0x3c, !PT ;  /* 0x0000001011117212 */ /* 0x000fe400078e3cff */
[----:B------:R-:W-:Y:S01]  /*193500*/  LOP3.LUT R19, R19, R18, RZ, 0x3c, !PT ;  /* 0x0000001213137212 */ /* 0x000fe200078e3cff */
[----:B------:R-:W-:Y:S01]  /*193510*/  IMAD.X R50, R53, 0x1, R2, P2 ;  /* 0x0000000135327824 */ /* 0x000fe200010e0602 */
[----:B------:R-:W-:Y:S02]  /*193520*/  LOP3.LUT R10, R11, R10, RZ, 0x3c, !PT ;  /* 0x0000000a0b0a7212 */ /* 0x000fe400078e3cff */
[----:B------:R-:W-:Y:S01]  /*193530*/  LOP3.LUT R21, R21, R20, RZ, 0x3c, !PT ;  /* 0x0000001415157212 */ /* 0x000fe200078e3cff */
[----:B------:R-:W-:Y:S01]  /*193540*/  IMAD.MOV.U32 R52, RZ, RZ, R9 ;  /* 0x000000ffff347224 */ /* 0x000fe200078e0009 */
[----:B------:R-:W-:Y:S01]  /*193550*/  LOP3.LUT R12, R13, R12, RZ, 0x3c, !PT ;  /* 0x0000000c0d0c7212 */ /* 0x000fe200078e3cff */
[----:B------:R1:W-:Y:S01]  /*193560*/  LDGSTS.E [R7+-0x7f180], desc[UR38][R98.64], P1 ;  /* 0x80e8000062077fae */ /* 0x0003e200089a1026 */
[----:B------:R-:W-:-:S02]  /*193570*/  MOV R54, R8 ;  /* 0x0000000800367202 */ /* 0x000fc40000000f00 */
[----:B------:R-:W-:Y:S01]  /*193580*/  LOP3.LUT R14, R15, R14, RZ, 0x3c, !PT ;  /* 0x0000000e0f0e7212 */ /* 0x000fe200078e3cff */
[----:B------:R1:W-:Y:S01]  /*193590*/  LDGSTS.E [R7+-0x7f100], desc[UR38][R96.64], P5 ;  /* 0x80f0000060077fae */ /* 0x0003e2000a9a1026 */
[----:B------:R-:W-:Y:S02]  /*1935a0*/  LOP3.LUT R23, R23, R22, RZ, 0x3c, !PT ;  /* 0x0000001617177212 */ /* 0x000fe400078e3cff */
[----:B------:R-:W-:Y:S01]  /*1935b0*/  MOV R53, R6 ;  /* 0x0000000600357202 */ /* 0x000fe20000000f00 */
[----:B------:R1:W-:Y:S01]  /*1935c0*/  LDGSTS.E [R7+-0x7f080], desc[UR38][R94.64], P3 ;  /* 0x80f800005e077fae */ /* 0x0003e200099a1026 */
[----:B------:R-:W-:Y:S02]  /*1935d0*/  LOP3.LUT R16, R17, R16, RZ, 0x3c, !PT ;  /* 0x0000001011107212 */ /* 0x000fe400078e3cff */
[----:B------:R-:W-:Y:S01]  /*1935e0*/  LOP3.LUT R25, R25, R24, RZ, 0x3c, !PT ;  /* 0x0000001819197212 */ /* 0x000fe200078e3cff */
[----:B------:R1:W-:Y:S01]  /*1935f0*/  LDGSTS.E [R7+-0x7e200], desc[UR38][R92.64], P0 ;  /* 0x81e000005c077fae */ /* 0x0003e200081a1026 */
[----:B------:R-:W-:-:S02]  /*193600*/  LOP3.LUT R11, R11, R10, RZ, 0x3c, !PT ;  /* 0x0000000a0b0b7212 */ /* 0x000fc400078e3cff */
[----:B------:R-:W-:Y:S01]  /*193610*/  LOP3.LUT R18, R19, R18, RZ, 0x3c, !PT ;  /* 0x0000001213127212 */ /* 0x000fe200078e3cff */
[----:B------:R1:W-:Y:S01]  /*193620*/  LDGSTS.E [R7+-0x7e180], desc[UR38][R90.64], P1 ;  /* 0x81e800005a077fae */ /* 0x0003e200089a1026 */
[----:B------:R-:W-:Y:S02]  /*193630*/  LOP3.LUT R27, R27, R26, RZ, 0x3c, !PT ;  /* 0x0000001a1b1b7212 */ /* 0x000fe400078e3cff */
[----:B------:R-:W-:Y:S01]  /*193640*/  LOP3.LUT R13, R13, R12, RZ, 0x3c, !PT ;  /* 0x0000000c0d0d7212 */ /* 0x000fe200078e3cff */
        /* <DEDUP_REMOVED lines=65> */
[----:B----4-:R4:W-:Y:S04]  /*193a60*/  STL.64 [R1+0x40f8], R168 ;  /* 0x0040f8a801007387 */ /* 0x0109e80000100a00 */
[----:B------:R4:W-:Y:S01]  /*193a70*/  LDGSTS.E [R7+-0x79200], desc[UR38][R168.64], P0 ;  /* 0x86e00000a8077fae */ /* 0x0009e200081a1026 */
[----:B--2---:R-:W-:Y:S01]  /*193a80*/  MOV R110, R111 ;  /* 0x0000006f006e7202 */ /* 0x004fe20000000f00 */
[----:B------:R-:W-:Y:S01]  /*193a90*/  IMAD.MOV.U32 R111, RZ, RZ, R83 ;  /* 0x000000ffff6f7224 */ /* 0x000fe200078e0053 */
[----:B---3--:R-:W-:Y:S01]  /*193aa0*/  MOV R109, R59 ;  /* 0x0000003b006d7202 */ /* 0x008fe20000000f00 */
[----:B------:R-:W-:-:S03]  /*193ab0*/  IMAD.MOV.U32 R108, RZ, RZ, R58 ;  /* 0x000000ffff6c7224 */ /* 0x000fc600078e003a */
[----:B------:R4:W-:Y:S01]  /*193ac0*/  STL.64 [R1+0x4110], R110 ;  /* 0x0041106e01007387 */ /* 0x0009e20000100a00 */
[----:B------:R-:W-:-:S03]  /*193ad0*/  IMAD.MOV.U32 R83, RZ, RZ, R57 ;  /* 0x000000ffff537224 */ /* 0x000fc600078e0039 */
[----:B------:R4:W-:Y:S04]  /*193ae0*/  STL.64 [R1+0x4108], R108 ;  /* 0x0041086c01007387 */ /* 0x0009e80000100a00 */
[----:B------:R4:W-:Y:S04]  /*193af0*/  STL.64 [R1+0x4100], R82 ;  /* 0x0041005201007387 */ /* 0x0009e80000100a00 */
[----:B------:R4:W-:Y:S04]  /*193b00*/  LDGSTS.E [R7+-0x79180], desc[UR38][R110.64], P1 ;  /* 0x86e800006e077fae */ /* 0x0009e800089a1026 */
[----:B------:R4:W-:Y:S01]  /*193b10*/  STL.64 [R1+0x41b0], R80 ;  /* 0x0041b05001007387 */ /* 0x0009e20000100a00 */
[----:B------:R-:W-:-:S03]  /*193b20*/  IMAD.MOV.U32 R57, RZ, RZ, R3 ;  /* 0x000000ffff397224 */ /* 0x000fc600078e0003 */
[----:B------:R4:W-:Y:S04]  /*193b30*/  LDGSTS.E [R7+-0x79100], desc[UR38][R108.64], P5 ;  /* 0x86f000006c077fae */ /* 0x0009e8000a9a1026 */
[----:B------:R4:W-:Y:S04]  /*193b40*/  STL.64 [R1+0x41a8], R78 ;  /* 0x0041a84e01007387 */ /* 0x0009e80000100a00 */
[----:B------:R4:W-:Y:S01]  /*193b50*/  LDGSTS.E [R7+-0x79080], desc[UR38][R82.64], P3 ;  /* 0x86f8000052077fae */ /* 0x0009e200099a1026 */
[----:B------:R-:W-:Y:S02]  /*193b60*/  LOP3.LUT R75, R75, R74, RZ, 0x3c, !PT ;  /* 0x0000004a4b4b7212 */ /* 0x000fe400078e3cff */
[----:B------:R-:W-:-:S02]  /*193b70*/  LOP3.LUT R73, R73, R72, RZ, 0x3c, !PT ;  /* 0x0000004849497212 */ /* 0x000fc400078e3cff */
[----:B------:R-:W-:Y:S02]  /*193b80*/  LOP3.LUT R71, R71, R70, RZ, 0x3c, !PT ;  /* 0x0000004647477212 */ /* 0x000fe400078e3cff */
[----:B------:R-:W-:Y:S02]  /*193b90*/  LOP3.LUT R69, R69, R68, RZ, 0x3c, !PT ;  /* 0x0000004445457212 */ /* 0x000fe400078e3cff */
[----:B------:R-:W-:Y:S01]  /*193ba0*/  LOP3.LUT R67, R67, R66, RZ, 0x3c, !PT ;  /* 0x0000004243437212 */ /* 0x000fe200078e3cff */
[----:B------:R4:W-:Y:S01]  /*193bb0*/  STL.64 [R1+0x41a0], R76 ;  /* 0x0041a04c01007387 */ /* 0x0009e20000100a00 */
        /* <DEDUP_REMOVED lines=10> */
[----:B------:R-:W-:Y:S02]  /*193c60*/  LOP3.LUT R63, R63, R62, RZ, 0x3c, !PT ;  /* 0x0000003e3f3f7212 */ /* 0x000fe400078e3cff */
[----:B------:R-:W-:-:S02]  /*193c70*/  LOP3.LUT R73, R73, R72, RZ, 0x3c, !PT ;  /* 0x0000004849497212 */ /* 0x000fc400078e3cff */
[----:B------:R-:W-:Y:S02]  /*193c80*/  LOP3.LUT R64, R65, R64, RZ, 0x3c, !PT ;  /* 0x0000004041407212 */ /* 0x000fe400078e3cff */
[----:B------:R-:W-:Y:S02]  /*193c90*/  LOP3.LUT R61, R61, R60, RZ, 0x3c, !PT ;  /* 0x0000003c3d3d7212 */ /* 0x000fe400078e3cff */
[----:B------:R-:W-:Y:S02]  /*193ca0*/  LOP3.LUT R71, R71, R70, RZ, 0x3c, !PT ;  /* 0x0000004647477212 */ /* 0x000fe400078e3cff */
[----:B------:R-:W-:Y:S01]  /*193cb0*/  LOP3.LUT R69, R69, R68, RZ, 0x3c, !PT ;  /* 0x0000004445457212 */ /* 0x000fe200078e3cff */
[----:B------:R4:W-:Y:S01]  /*193cc0*/  STL.64 [R1+0x4198], R74 ;  /* 0x0041984a01007387 */ /* 0x0009e20000100a00 */
[----:B------:R-:W-:Y:S02]  /*193cd0*/  LOP3.LUT R62, R63, R62, RZ, 0x3c, !PT ;  /* 0x0000003e3f3e7212 */ /* 0x000fe400078e3cff */
[----:B------:R-:W-:Y:S01]  /*193ce0*/  LOP3.LUT R60, R61, R60, RZ, 0x3c, !PT ;  /* 0x0000003c3d3c7212 */ /* 0x000fe200078e3cff */
[----:B------:R-:W-:Y:S01]  /*193cf0*/  IMAD.MOV.U32 R58, RZ, RZ, R55 ;  /* 0x000000ffff3a7224 */ /* 0x000fe200078e0037 */
[----:B------:R-:W-:Y:S01]  /*193d00*/  LOP3.LUT R67, R67, R66, RZ, 0x3c, !PT ;  /* 0x0000004243437212 */ /* 0x000fe200078e3cff */
[----:B------:R4:W-:Y:S01]  /*193d10*/  STL.64 [R1+0x4210], R72 ;  /* 0x0042104801007387 */ /* 0x0009e20000100a00 */
[----:B------:R-:W-:-:S02]  /*193d20*/  LOP3.LUT R65, R65, R64, RZ, 0x3c, !PT ;  /* 0x0000004041417212 */ /* 0x000fc400078e3cff */
[----:B------:R-:W-:Y:S01]  /*193d30*/  LOP3.LUT R63, R63, R62, RZ, 0x3c, !PT ;  /* 0x0000003e3f3f7212 */ /* 0x000fe200078e3cff */
[----:B------:R4:W-:Y:S01]  /*193d40*/  STL.64 [R1+0x4208], R70 ;  /* 0x0042084601007387 */ /* 0x0009e20000100a00 */
[----:B------:R-:W-:Y:S02]  /*193d50*/  LOP3.LUT R61, R61, R60, RZ, 0x3c, !PT ;  /* 0x0000003c3d3d7212 */ /* 0x000fe400078e3cff */
[----:B------:R-:W-:Y:S01]  /*193d60*/  MOV R59, R56 ;  /* 0x00000038003b7202 */ /* 0x000fe20000000f00 */
[----:B------:R4:W-:Y:S01]  /*193d70*/  STL.64 [R1+0x4200], R68 ;  /* 0x0042004401007387 */ /* 0x0009e20000100a00 */
[----:B------:R-:W-:Y:S02]  /*193d80*/  IMAD.MOV.U32 R56, RZ, RZ, R4 ;  /* 0x000000ffff387224 */ /* 0x000fe400078e0004 */
[----:B------:R-:W-:Y:S01]  /*193d90*/  IMAD.MOV.U32 R55, RZ, RZ, R5 ;  /* 0x000000ffff377224 */ /* 0x000fe200078e0005 */
        /* <DEDUP_REMOVED lines=26> */
[----:B-1----:R4:W5:Y:S04]  /*193f40*/  LDL.LU.64 R100, [R1+0xa0c0] ;  /* 0x00a0c00001647983 */ /* 0x0029680000300a00 */
[----:B------:R4:W-:Y:S04]  /*193f50*/  STL.64 [R1+0x5bb0], R46 ;  /* 0x005bb02e01007387 */ /* 0x0009e80000100a00 */
[----:B------:R4:W5:Y:S04]  /*193f60*/  LDL.LU.64 R98, [R1+0xa0b8] ;  /* 0x00a0b80001627983 */ /* 0x0009680000300a00 */
[----:B------:R4:W-:Y:S04]  /*193f70*/  STL.64 [R1+0x5ba8], R48 ;  /* 0x005ba83001007387 */ /* 0x0009e80000100a00 */
[----:B------:R4:W5:Y:S04]  /*193f80*/  LDL.LU.64 R96, [R1+0xa0b0] ;  /* 0x00a0b00001607983 */ /* 0x0009680000300a00 */
[----:B------:R4:W-:Y:S04]  /*193f90*/  STL.64 [R1+0x5ba0], R50 ;  /* 0x005ba03201007387 */ /* 0x0009e80000100a00 */
[----:B------:R4:W5:Y:S04]  /*193fa0*/  LDL.LU.64 R94, [R1+0xa0a8] ;  /* 0x00a0a800015e7983 */ /* 0x0009680000300a00 */
[----:B------:R4:W5:Y:S04]  /*193fb0*/  LDL.LU.64 R92, [R1+0xa0a0] ;  /* 0x00a0a000015c7983 */ /* 0x0009680000300a00 */
[----:B------:R4:W5:Y:S04]  /*193fc0*/  LDL.LU.64 R90, [R1+0xa098] ;  /* 0x00a09800015a7983 */ /* 0x0009680000300a00 */
[----:B------:R4:W5:Y:S04]  /*193fd0*/  LDL.LU.64 R88, [R1+0xa090] ;  /* 0x00a0900001587983 */ /* 0x0009680000300a00 */
[----:B------:R4:W5:Y:S04]  /*193fe0*/  LDL.LU.64 R86, [R1+0xa088] ;  /* 0x00a0880001567983 */ /* 0x0009680000300a00 */
[----:B------:R4:W5:Y:S04]  /*193ff0*/  LDL.LU.64 R84, [R1+0xa080] ;  /* 0x00a0800001547983 */ /* 0x0009680000300a00 */
        /* <DEDUP_REMOVED lines=33> */
[----:B------:R-:W0:Y:S01]  /*194210*/  LDGDEPBAR ;  /* 0x00000000000079af */ /* 0x000e220000000000 */
[----:B------:R-:W-:-:S04]  /*194220*/  UIADD3 UR6, UPT, UPT, UR6, 0x1, URZ ;  /* 0x0000000106067890 */ /* 0x000fc8000fffe0ff */
[----:B------:R-:W-:-:S09]  /*194230*/  UISETP.NE.U32.AND UP0, UPT, UR6, UR5, UPT ;  /* 0x000000050600728c */ /* 0x000fd2000bf05070 */
[----:B----4-:R-:W-:Y:S05]  /*194240*/  BRA.U UP0, `(.L_x_1) ;  /* 0xffffef0500ac7547 */ /* 0x010fea000b83ffff */
.L_x_0:
[----:B------:R-:W2:Y:S01]  /*194250*/  LDL R75, [R1+0x5ec4] ;  /* 0x005ec400014b7983 */ /* 0x000ea20000100800 */
[----:B------:R-:W1:Y:S01]  /*194260*/  LDCU UR16, c[0x0][0x3b4] ;  /* 0x00007680ff1077ac */ /* 0x000e620008000800 */
[----:B------:R-:W3:Y:S02]  /*194270*/  LDC R25, c[0x0][0x3b4] ;  /* 0x0000ed00ff197b82 */ /* 0x000ee40000000800 */
[----:B------:R-:W4:Y:S01]  /*194280*/  LDL R76, [R1+0x3210] ;  /* 0x00321000014c7983 */ /* 0x000f220000100800 */
[----:B------:R-:W1:Y:S01]  /*194290*/  LDCU UR29, c[0x0][0x3b4] ;  /* 0x00007680ff1d77ac */ /* 0x000e620008000800 */
[----:B------:R-:W1:Y:S02]  /*1942a0*/  LDCU.64 UR14, c[0x0][0x390] ;  /* 0x00007200ff0e77ac */ /* 0x000e640008000a00 */
[----:B-----5:R-:W-:Y:S02]  /*1942b0*/  STL [R1+0xa0a8], R95 ;  /* 0x00a0a85f01007387 */ /* 0x020fe40000100800 */
[----:B------:R-:W1:Y:S01]  /*1942c0*/  LDC R26, c[0x0][0x3b4] ;  /* 0x0000ed00ff1a7b82 */ /* 0x000e620000000800 */
[----:B------:R-:W1:Y:S01]  /*1942d0*/  LDCU.64 UR6, c[0x0][0x390] ;  /* 0x00007200ff0677ac */ /* 0x000e620008000a00 */
[----:B------:R3:W-:Y:S01]  /*1942e0*/  STL [R1+0xa0a4], R94 ;  /* 0x00a0a45e01007387 */ /* 0x0007e20000100800 */
[----:B------:R-:W1:Y:S05]  /*1942f0*/  LDCU UR28, c[0x0][0x3b4] ;  /* 0x00007680ff1c77ac */ /* 0x000e6a0008000800 */
[----:B------:R-:W1:Y:S01]  /*194300*/  LDC R28, c[0x0][0x3b4] ;  /* 0x0000ed00ff1c7b82 */ /* 0x000e620000000800 */
[----:B------:R-:W1:Y:S01]  /*194310*/  LDCU UR25, c[0x0][0x3b4] ;  /* 0x00007680ff1977ac */ /* 0x000e620008000800 */
[----:B------:R-:W1:Y:S01]  /*194320*/  LDCU.64 UR30, c[0x0][0x390] ;  /* 0x00007200ff1e77ac */ /* 0x000e620008000a00 */
[----:B---3--:R-:W3:Y:S05]  /*194330*/  LDL R94, [R1+0x5eb8] ;  /* 0x005eb800015e7983 */ /* 0x008eea0000100800 */
[----:B------:R-:W1:Y:S01]  /*194340*/  LDC R27, c[0x0][0x3b4] ;  /* 0x0000ed00ff1b7b82 */ /* 0x000e620000000800 */
[----:B------:R-:W1:Y:S01]  /*194350*/  LDCU.64 UR26, c[0x0][0x390] ;  /* 0x00007200ff1a77ac */ /* 0x000e620008000a00 */
[----:B------:R1:W-:Y:S01]  /*194360*/  STL [R1+0xa0a0], R93 ;  /* 0x00a0a05d01007387 */ /* 0x0003e20000100800 */
[----:B------:R-:W1:Y:S05]  /*194370*/  LDCU.64 UR42, c[0x0][0x398] ;  /* 0x00007300ff2a77ac */ /* 0x000e6a0008000a00 */
[----:B------:R-:W2:Y:S01]  /*194380*/  LDC R29, c[0x0][0x3b4] ;  /* 0x0000ed00ff1d7b82 */ /* 0x000ea20000000800 */
[----:B------:R-:W1:Y:S01]  /*194390*/  LDCU UR32, c[0x0][0x398] ;  /* 0x00007300ff2077ac */ /* 0x000e620008000800 */
[----:B------:R-:W1:Y:S02]  /*1943a0*/  LDCU UR13, c[0x0][0x398] ;  /* 0x00007300ff0d77ac */ /* 0x000e640008000800 */
[----:B-1----:R-:W2:Y:S04]  /*1943b0*/  LDL R93, [R1+0x5ea8] ;  /* 0x005ea800015d7983 */ /* 0x002ea80000100800 */
[----:B------:R-:W1:Y:S01]  /*1943c0*/  LDC R31, c[0x0][0x3b4] ;  /* 0x0000ed00ff1f7b82 */ /* 0x000e620000000800 */
[----:B------:R-:W1:Y:S01]  /*1943d0*/  LDCU UR12, c[0x0][0x398] ;  /* 0x00007300ff0c77ac */ /* 0x000e620008000800 */
[----:B------:R1:W-:Y:S01]  /*1943e0*/  STL [R1+0xa09c], R92 ;  /* 0x00a09c5c01007387 */ /* 0x0003e20000100800 */
[----:B------:R-:W-:Y:S01]  /*1943f0*/  LOP3.LUT R3, R3, 0xfffffffd, RZ, 0xc0, !PT ;  /* 0xfffffffd03037812 */ /* 0x000fe200078ec0ff */
[----:B------:R-:W-:-:S04]  /*194400*/  DEPBAR.LE SB0, 0x0 ;  /* 0x000080000000791a */ /* 0x000fc80000000000 */
[----:B------:R-:W3:Y:S01]  /*194410*/  LDCU UR10, c[0x0][0x398] ;  /* 0x00007300ff0a77ac */ /* 0x000ee20008000800 */
[----:B-1----:R-:W2:Y:S01]  /*194420*/  LDL R92, [R1+0x5ea0] ;  /* 0x005ea000015c7983 */ /* 0x002ea20000100800 */
[----:B------:R-:W1:Y:S03]  /*194430*/  LDCU UR11, c[0x0][0x398] ;  /* 0x00007300ff0b77ac */ /* 0x000e660008000800 */
[----:B------:R1:W-:Y:S01]  /*194440*/  STL [R1+0xa098], R91 ;  /* 0x00a0985b01007387 */ /* 0x0003e20000100800 */
[----:B------:R-:W1:Y:S01]  /*194450*/  LDCU UR20, c[0x0][0x398] ;  /* 0x00007300ff1477ac */ /* 0x000e620008000800 */
[----:B------:R-:W1:Y:S01]  /*194460*/  LDCU UR21, c[0x0][0x398] ;  /* 0x00007300ff1577ac */ /* 0x000e620008000800 */
[----:B------:R-:W-:Y:S01]  /*194470*/  LOP3.LUT R73, R73, 0x7fffffff, RZ, 0xc0, !PT ;  /* 0x7fffffff49497812 */ /* 0x000fe200078ec0ff */
[----:B------:R-:W1:Y:S02]  /*194480*/  LDCU UR22, c[0x0][0x398] ;  /* 0x00007300ff1677ac */ /* 0x000e640008000800 */
[----:B-1----:R-:W2:Y:S01]  /*194490*/  LDL R91, [R1+0x5ea4] ;  /* 0x005ea400015b7983 */ /* 0x002ea20000100800 */
[----:B------:R-:W1:Y:S03]  /*1944a0*/  LDCU UR23, c[0x0][0x398] ;  /* 0x00007300ff1777ac */ /* 0x000e660008000800 */
[----:B------:R1:W-:Y:S01]  /*1944b0*/  STL [R1+0xa094], R90 ;  /* 0x00a0945a01007387 */ /* 0x0003e20000100800 */
[----:B------:R-:W2:Y:S01]  /*1944c0*/  LDCU UR24, c[0x0][0x398] ;  /* 0x00007300ff1877ac */ /* 0x000ea20008000800 */
[----:B------:R-:W2:Y:S02]  /*1944d0*/  LDCU UR44, c[0x0][0x398] ;  /* 0x00007300ff2c77ac */ /* 0x000ea40008000800 */
[----:B-1----:R-:W2:Y:S01]  /*1944e0*/  LDL R90, [R1+0x5eac] ;  /* 0x005eac00015a7983 */ /* 0x002ea20000100800 */
[----:B------:R-:W1:Y:S03]  /*1944f0*/  LDCU UR45, c[0x0][0x398] ;  /* 0x00007300ff2d77ac */ /* 0x000e660008000800 */
[----:B------:R1:W-:Y:S01]  /*194500*/  STL [R1+0xa090], R89 ;  /* 0x00a0905901007387 */ /* 0x0003e20000100800 */
[----:B------:R-:W2:Y:S01]  /*194510*/  LDCU UR55, c[0x0][0x398] ;  /* 0x00007300ff3777ac */ /* 0x000ea20008000800 */
[----:B------:R-:W2:Y:S01]  /*194520*/  LDCU UR18, c[0x0][0x398] ;  /* 0x00007300ff1277ac */ /* 0x000ea20008000800 */
[----:B------:R-:W2:Y:S01]  /*194530*/  LDCU UR19, c[0x0][0x398] ;  /* 0x00007300ff1377ac */ /* 0x000ea20008000800 */
        /* <DEDUP_REMOVED lines=22> */
[----:B-1----:R-:W3:Y:S01]  /*1946a0*/  LDL R85, [R1+0x5e9c] ;  /* 0x005e9c0001557983 */ /* 0x002ee20000100800 */
[----:B------:R-:W1:Y:S03]  /*1946b0*/  LDCU UR48, c[0x0][0x398] ;  /* 0x00007300ff3077ac */ /* 0x000e660008000800 */
[----:B------:R1:W-:Y:S01]  /*1946c0*/  STL [R1+0xa07c], R84 ;  /* 0x00a07c5401007387 */ /* 0x0003e20000100800 */
[----:B------:R-:W2:Y:S03]  /*1946d0*/  LDCU UR70, c[0x0][0x398] ;  /* 0x00007300ff4677ac */ /* 0x000ea60008000800 */
[----:B------:R-:W3:Y:S01]  /*1946e0*/  LDL R109, [R1+0x5ebc] ;  /* 0x005ebc00016d7983 */ /* 0x000ee20000100800 */
[----:B------:R-:W2:Y:S03]  /*1946f0*/  LDCU UR69, c[0x0][0x398] ;  /* 0x00007300ff4577ac */ /* 0x000ea60008000800 */
[----:B------:R-:W3:Y:S01]  /*194700*/  LDL R111, [R1+0x5ec8] ;  /* 0x005ec800016f7983 */ /* 0x000ee20000100800 */
[----:B------:R-:W2:Y:S03]  /*194710*/  LDCU UR68, c[0x0][0x398] ;  /* 0x00007300ff4477ac */ /* 0x000ea60008000800 */
[----:B-1----:R-:W3:Y:S01]  /*194720*/  LDL R84, [R1+0x5690] ;  /* 0x0056900001547983 */ /* 0x002ee20000100800 */
[----:B------:R-:W1:Y:S03]  /*194730*/  LDCU UR66, c[0x0][0x398] ;  /* 0x00007300ff4277ac */ /* 0x000e660008000800 */
[----:B------:R-:W3:Y:S01]  /*194740*/  LDL R110, [R1+0x5ecc] ;  /* 0x005ecc00016e7983 */ /* 0x000ee20000100800 */
[----:B------:R-:W1:Y:S03]  /*194750*/  LDCU UR67, c[0x0][0x398] ;  /* 0x00007300ff4377ac */ /* 0x000e660008000800 */
[----:B------:R-:W3:Y:S01]  /*194760*/  LDL R108, [R1+0x5ec0] ;  /* 0x005ec000016c7983 */ /* 0x000ee20000100800 */
[----:B------:R-:W1:Y:S01]  /*194770*/  LDCU UR65, c[0x0][0x398] ;  /* 0x00007300ff4177ac */ /* 0x000e620008000800 */
        /* <DEDUP_REMOVED lines=20> */
[----:B----4-:R-:W-:-:S02]  /*1948c0*/  VIADD R74, R76, 0x5f ;  /* 0x0000005f4c4a7836 */ /* 0x010fc40000000000 */
[----:B--2---:R-:W-:Y:S02]  /*1948d0*/  IMAD R22, R86, UR28, RZ ;  /* 0x0000001c56167c24 */ /* 0x004fe4000f8e02ff */
[----:B---3--:R-:W-:Y:S02]  /*1948e0*/  IMAD R24, R85, UR29, RZ ;  /* 0x0000001d55187c24 */ /* 0x008fe4000f8e02ff */
[----:B------:R-:W-:Y:S01]  /*1948f0*/  IMAD R23, R84, UR16, RZ ;  /* 0x0000001054177c24 */ /* 0x000fe2000f8e02ff */
[----:B------:R-:W2:Y:S04]  /*194900*/  LDCU.64 UR16, c[0x0][0x390] ;  /* 0x00007200ff1077ac */ /* 0x000ea80008000a00 */
[C---:B------:R-:W-:Y:S01]  /*194910*/  LEA R52, P0, R23.reuse, UR14, 0x2 ;  /* 0x0000000e17347c11 */ /* 0x040fe2000f8010ff */
[----:B------:R-:W3:Y:S03]  /*194920*/  LDCU.64 UR28, c[0x0][0x390] ;  /* 0x00007200ff1c77ac */ /* 0x000ee60008000a00 */
[----:B------:R-:W-:Y:S01]  /*194930*/  LEA.HI.X.SX32 R53, R23, UR15, 0x2, P0 ;  /* 0x0000000f17357c11 */ /* 0x000fe200080f16ff */
[----:B------:R-:W4:Y:S01]  /*194940*/  LDCU.64 UR14, c[0x0][0x390] ;  /* 0x00007200ff0e77ac */ /* 0x000f220008000a00 */
[----:B------:R-:W-:Y:S01]  /*194950*/  LEA R50, P0, R24, UR6, 0x2 ;  /* 0x0000000618327c11 */ /* 0x000fe2000f8010ff */
[----:B------:R-:W-:-:S02]  /*194960*/  IMAD R23, R25, 0x80, R23 ;  /* 0x0000008019177824 */ /* 0x000fc400078e0217 */
[----:B------:R-:W-:Y:S01]  /*194970*/  IMAD R25, R87, UR25, RZ ;  /* 0x0000001957197c24 */ /* 0x000fe2000f8e02ff */
[----:B------:R-:W-:Y:S01]  /*194980*/  LEA.HI.X.SX32 R51, R24, UR7, 0x2, P0 ;  /* 0x0000000718337c11 */ /* 0x000fe200080f16ff */
[----:B------:R-:W1:Y:S01]  /*194990*/  LDCU.64 UR6, c[0x0][0x390] ;  /* 0x00007200ff0677ac */ /* 0x000e620008000a00 */
[----:B------:R-:W1:Y:S01]  /*1949a0*/  LDC R24, c[0x0][0x3b4] ;  /* 0x0000ed00ff187b82 */ /* 0x000e620000000800 */
[C---:B------:R-:W-:Y:S02]  /*1949b0*/  LEA R48, P1, R22.reuse, UR30, 0x2 ;  /* 0x0000001e16307c11 */ /* 0x040fe4000f8210ff */
[----:B--2---:R-:W-:Y:S01]  /*1949c0*/  LEA R46, P0, R25, UR16, 0x2 ;  /* 0x00000010192e7c11 */ /* 0x004fe2000f8010ff */
[----:B------:R-:W2:Y:S01]  /*1949d0*/  LDCU UR25, c[0x0][0x398] ;  /* 0x00007300ff1977ac */ /* 0x000ea20008000800 */
[----:B------:R-:W-:Y:S01]  /*1949e0*/  LEA.HI.X.SX32 R49, R22, UR31, 0x2, P1 ;  /* 0x0000001f16317c11 */ /* 0x000fe200088f16ff */
[----:B------:R-:W-:Y:S01]  /*1949f0*/  IMAD R22, R26, 0x20, R23 ;  /* 0x000000201a167824 */ /* 0x000fe200078e0217 */
[----:B------:R-:W-:Y:S01]  /*194a00*/  LEA R44, P1, R23, UR26, 0x2 ;  /* 0x0000001a172c7c11 */ /* 0x000fe2000f8210ff */
[----:B------:R-:W2:Y:S01]  /*194a10*/  LDC R26, c[0x0][0x3b4] ;  /* 0x0000ed00ff1a7b82 */ /* 0x000ea20000000800 */
[----:B------:R-:W-:Y:S01]  /*194a20*/  LEA.HI.X.SX32 R47, R25, UR17, 0x2, P0 ;  /* 0x00000011192f7c11 */ /* 0x000fe200080f16ff */
[----:B------:R-:W1:Y:S01]  /*194a30*/  LDCU.64 UR30, c[0x0][0x390] ;  /* 0x00007200ff1e77ac */ /* 0x000e620008000a00 */
[----:B------:R-:W-:-:S05]  /*194a40*/  LEA.HI.X.SX32 R45, R23, UR27, 0x2, P1 ;  /* 0x0000001b172d7c11 */ /* 0x000fca00088f16ff */
[----:B------:R-:W2:Y:S01]  /*194a50*/  LDC R25, c[0x0][0x3b4] ;  /* 0x0000ed00ff197b82 */ /* 0x000ea20000000800 */
[----:B----4-:R-:W-:Y:S01]  /*194a60*/  LEA R42, P0, R22, UR14, 0x2 ;  /* 0x0000000e162a7c11 */ /* 0x010fe2000f8010ff */
[----:B------:R-:W4:Y:S01]  /*194a70*/  LDCU.64 UR16, c[0x0][0x390] ;  /* 0x00007200ff1077ac */ /* 0x000f220008000a00 */
[----:B------:R-:W-:Y:S02]  /*194a80*/  LEA R23, R28, R22, 0x5 ;  /* 0x000000161c177211 */ /* 0x000fe400078e28ff */
[----:B------:R-:W-:Y:S01]  /*194a90*/  LEA.HI.X.SX32 R43, R22, UR15, 0x2, P0 ;  /* 0x0000000f162b7c11 */ /* 0x000fe200080f16ff */
[----:B------:R-:W1:Y:S02]  /*194aa0*/  LDCU.64 UR14, c[0x0][0x390] ;  /* 0x00007200ff0e77ac */ /* 0x000e640008000a00 */
[----:B------:R-:W4:Y:S01]  /*194ab0*/  LDC R28, c[0x0][0x3b4] ;  /* 0x0000ed00ff1c7b82 */ /* 0x000f220000000800 */
[----:B------:R-:W-:Y:S01]  /*194ac0*/  IMAD R22, R27, 0x20, R23 ;  /* 0x000000201b167824 */ /* 0x000fe200078e0217 */
[----:B------:R-:W1:Y:S03]  /*194ad0*/  LDCU.64 UR26, c[0x0][0x390] ;  /* 0x00007200ff1a77ac */ /* 0x000e660008000a00 */
[----:B-1----:R-:W-:Y:S01]  /*194ae0*/  IMAD R24, R24, 0x20, R22 ;  /* 0x0000002018187824 */ /* 0x002fe200078e0216 */
[----:B------:R-:W-:-:S02]  /*194af0*/  LEA R38, P1, R22, UR6, 0x2 ;  /* 0x0000000616267c11 */ /* 0x000fc4000f8210ff */
[----:B---3--:R-:W-:Y:S01]  /*194b00*/  LEA R40, P0, R23, UR28, 0x2 ;  /* 0x0000001c17287c11 */ /* 0x008fe2000f8010ff */
[----:B------:R-:W1:Y:S01]  /*194b10*/  LDC R27, c[0x0][0x3b4] ;  /* 0x0000ed00ff1b7b82 */ /* 0x000e620000000800 */
[----:B------:R-:W-:Y:S01]  /*194b20*/  LEA.HI.X.SX32 R39, R22, UR7, 0x2, P1 ;  /* 0x0000000716277c11 */ /* 0x000fe200088f16ff */
[----:B------:R-:W3:Y:S01]  /*194b30*/  LDCU.64 UR6, c[0x0][0x390] ;  /* 0x00007200ff0677ac */ /* 0x000ee20008000a00 */
[----:B------:R-:W-:Y:S02]  /*194b40*/  LEA R22, R29, R24, 0x5 ;  /* 0x000000181d167211 */ /* 0x000fe400078e28ff */
[----:B------:R-:W-:Y:S01]  /*194b50*/  LEA.HI.X.SX32 R41, R23, UR29, 0x2, P0 ;  /* 0x0000001d17297c11 */ /* 0x000fe200080f16ff */
[----:B------:R-:W3:Y:S01]  /*194b60*/  LDCU.64 UR28, c[0x0][0x390] ;  /* 0x00007200ff1c77ac */ /* 0x000ee20008000a00 */
[----:B------:R-:W-:Y:S01]  /*194b70*/  LEA R36, P0, R24, UR30, 0x2 ;  /* 0x0000001e18247c11 */ /* 0x000fe2000f8010ff */
[----:B--2---:R-:W-:Y:S01]  /*194b80*/  IMAD R23, R25, 0x20, R22 ;  /* 0x0000002019177824 */ /* 0x004fe200078e0216 */
[----:B----4-:R-:W-:Y:S01]  /*194b90*/  LEA R34, P1, R22, UR16, 0x2 ;  /* 0x0000001016227c11 */ /* 0x010fe2000f8210ff */
[----:B------:R-:W2:Y:S01]  /*194ba0*/  LDC R25, c[0x0][0x3b4] ;  /* 0x0000ed00ff197b82 */ /* 0x000ea20000000800 */
[----:B------:R-:W-:Y:S01]  /*194bb0*/  LEA.HI.X.SX32 R37, R24, UR31, 0x2, P0 ;  /* 0x0000001f18257c11 */ /* 0x000fe200080f16ff */
[----:B------:R-:W-:Y:S01]  /*194bc0*/  IMAD R24, R26, 0x20, R23 ;  /* 0x000000201a187824 */ /* 0x000fe200078e0217 */
[----:B------:R-:W-:Y:S01]  /*194bd0*/  LEA.HI.X.SX32 R35, R22, UR17, 0x2, P1 ;  /* 0x0000001116237c11 */ /* 0x000fe200088f16ff */
[----:B------:R-:W4:Y:S01]  /*194be0*/  LDCU.64 UR16, c[0x0][0x390] ;  /* 0x00007200ff1077ac */ /* 0x000f220008000a00 */
[----:B------:R-:W-:-:S02]  /*194bf0*/  LEA R32, P0, R23, UR14, 0x2 ;  /* 0x0000000e17207c11 */ /* 0x000fc4000f8010ff */
[----:B------:R-:W-:Y:S01]  /*194c00*/  LEA R22, R28, R24, 0x5 ;  /* 0x000000181c167211 */ /* 0x000fe200078e28ff */
[----:B------:R-:W1:Y:S01]  /*194c10*/  LDCU UR31, c[0x0][0x398] ;  /* 0x00007300ff1f77ac */ /* 0x000e620008000800 */
[----:B------:R-:W-:Y:S02]  /*194c20*/  LEA.HI.X.SX32 R33, R23, UR15, 0x2, P0 ;  /* 0x0000000f17217c11 */ /* 0x000fe400080f16ff */
[----:B------:R-:W-:Y:S01]  /*194c30*/  LEA R30, P0, R24, UR26, 0x2 ;  /* 0x0000001a181e7c11 */ /* 0x000fe2000f8010ff */
[----:B------:R-:W-:Y:S01]  /*194c40*/  IMAD R23, R31, 0x20, R22 ;  /* 0x000000201f177824 */ /* 0x000fe200078e0216 */
[----:B------:R-:W1:Y:S01]  /*194c50*/  LDCU.64 UR14, c[0x0][0x390] ;  /* 0x00007200ff0e77ac */ /* 0x000e620008000a00 */
[----:B---3--:R-:W-:Y:S02]  /*194c60*/  LEA R28, P1, R22, UR28, 0x2 ;  /* 0x0000001c161c7c11 */ /* 0x008fe4000f8210ff */
[----:B------:R-:W-:Y:S01]  /*194c70*/  LEA.HI.X.SX32 R31, R24, UR27, 0x2, P0 ;  /* 0x0000001b181f7c11 */ /* 0x000fe200080f16ff */
[----:B------:R-:W3:Y:S01]  /*194c80*/  LDCU UR28, c[0x0][0x398] ;  /* 0x00007300ff1c77ac */ /* 0x000ee20008000800 */
[----:B------:R-:W-:-:S02]  /*194c90*/  LEA R26, P0, R23, UR6, 0x2 ;  /* 0x00000006171a7c11 */ /* 0x000fc4000f8010ff */
[----:B------:R-:W-:Y:S01]  /*194ca0*/  LEA.HI.X.SX32 R29, R22, UR29, 0x2, P1 ;  /* 0x0000001d161d7c11 */ /* 0x000fe200088f16ff */
[----:B-1----:R-:W-:Y:S01]  /*194cb0*/  IMAD R22, R27, 0x20, R23 ;  /* 0x000000201b167824 */ /* 0x002fe200078e0217 */
[----:B------:R-:W-:Y:S01]  /*194cc0*/  LEA.HI.X.SX32 R27, R23, UR7, 0x2, P0 ;  /* 0x00000007171b7c11 */ /* 0x000fe200080f16ff */
[----:B------:R-:W1:Y:S03]  /*194cd0*/  LDCU.64 UR6, c[0x0][0x398] ;  /* 0x00007300ff0677ac */ /* 0x000e660008000a00 */
[C---:B----4-:R-:W-:Y:S01]  /*194ce0*/  LEA R24, P0, R22.reuse, UR16, 0x2 ;  /* 0x0000001016187c11 */ /* 0x050fe2000f8010ff */
[----:B------:R-:W4:Y:S01]  /*194cf0*/  LDCU UR27, c[0x0][0x398] ;  /* 0x00007300ff1b77ac */ /* 0x000f220008000800 */
[----:B--2---:R-:W-:Y:S02]  /*194d00*/  LEA R23, R25, R22, 0x5 ;  /* 0x0000001619177211 */ /* 0x004fe400078e28ff */
[----:B------:R-:W-:Y:S01]  /*194d10*/  LEA.HI.X.SX32 R25, R22, UR17, 0x2, P0 ;  /* 0x0000001116197c11 */ /* 0x000fe200080f16ff */
[----:B------:R-:W2:Y:S01]  /*194d20*/  LDCU UR26, c[0x0][0x398] ;  /* 0x00007300ff1a77ac */ /* 0x000ea20008000800 */
[----:B------:R-:W-:-:S02]  /*194d30*/  LEA R22, P0, R23, UR14, 0x2 ;  /* 0x0000000e17167c11 */ /* 0x000fc4000f8010ff */
[----:B------:R-:W-:Y:S01]  /*194d40*/  LOP3.LUT R72, R72, 0x7fffffff, RZ, 0xc0, !PT ;  /* 0x7fffffff48487812 */ /* 0x000fe200078ec0ff */
[----:B------:R-:W2:Y:S01]  /*194d50*/  LDCU UR29, c[0x0][0x398] ;  /* 0x00007300ff1d77ac */ /* 0x000ea20008000800 */
[----:B------:R-:W-:Y:S02]  /*194d60*/  LEA.HI.X.SX32 R23, R23, UR15, 0x2, P0 ;  /* 0x0000000f17177c11 */ /* 0x000fe400080f16ff */
[----:B------:R-:W-:Y:S01]  /*194d70*/  ISETP.GE.AND P0, PT, R74, UR43, PT ;  /* 0x0000002b4a007c0c */ /* 0x000fe2000bf06270 */
[----:B------:R-:W-:Y:S01]  /*194d80*/  VIADD R74, R76, 0x5e ;  /* 0x0000005e4c4a7836 */ /* 0x000fe20000000000 */
[----:B------:R-:W-:Y:S01]  /*194d90*/  LOP3.LUT R71, R71, 0x7fffffff, RZ, 0xc0, !PT ;  /* 0x7fffffff47477812 */ /* 0x000fe200078ec0ff */
[----:B------:R-:W2:Y:S01]  /*194da0*/  LDCU UR30, c[0x0][0x398] ;  /* 0x00007300ff1e77ac */ /* 0x000ea20008000800 */
[----:B-1----:R-:W-:Y:S02]  /*194db0*/  ISETP.LT.AND P2, PT, R109, UR6, !P0 ;  /* 0x000000066d007c0c */ /* 0x002fe4000c741270 */
[----:B------:R-:W-:Y:S01]  /*194dc0*/  ISETP.LT.AND P1, PT, R75, UR32, !P0 ;  /* 0x000000204b007c0c */ /* 0x000fe2000c721270 */
[----:B------:R-:W1:Y:S01]  /*194dd0*/  LDCU UR32, c[0x0][0x398] ;  /* 0x00007300ff2077ac */ /* 0x000e620008000800 */
[----:B------:R-:W-:Y:S01]  /*194de0*/  ISETP.LT.AND P3, PT, R92, UR20, !P0 ;  /* 0x000000145c007c0c */ /* 0x000fe2000c761270 */
[----:B------:R-:W1:Y:S01]  /*194df0*/  LDCU UR17, c[0x0][0x398] ;  /* 0x00007300ff1177ac */ /* 0x000e620008000800 */
[----:B------:R-:W1:Y:S07]  /*194e00*/  LDCU UR16, c[0x0][0x398] ;  /* 0x00007300ff1077ac */ /* 0x000e6e0008000800 */
[----:B------:R-:W-:-:S02]  /*194e10*/  @P2 LOP3.LUT R3, R3, 0x2, RZ, 0xfc, !PT ;  /* 0x0000000203032812 */ /* 0x000fc400078efcff */
[----:B------:R-:W-:Y:S01]  /*194e20*/  ISETP.LT.AND P2, PT, R111, UR13, !P0 ;  /* 0x0000000d6f007c0c */ /* 0x000fe2000c741270 */
[----:B------:R-:W1:Y:S01]  /*194e30*/  LDCU UR15, c[0x0][0x398] ;  /* 0x00007300ff0f77ac */ /* 0x000e620008000800 */
[----:B------:R-:W-:Y:S01]  /*194e40*/  LOP3.LUT R3, R3, 0xffffffef, RZ, 0xc0, !PT ;  /* 0xffffffef03037812 */ /* 0x000fe200078ec0ff */
[----:B------:R-:W1:Y:S03]  /*194e50*/  LDCU UR14, c[0x0][0x398] ;  /* 0x00007300ff0e77ac */ /* 0x000e660008000800 */
[----:B------:R-:W-:Y:S02]  /*194e60*/  @P1 LOP3.LUT R3, R3, 0x10, RZ, 0xfc, !PT ;  /* 0x0000001003031812 */ /* 0x000fe400078efcff */
[----:B------:R-:W-:Y:S01]  /*194e70*/  ISETP.LT.AND P1, PT, R110, UR12, !P0 ;  /* 0x0000000c6e007c0c */ /* 0x000fe2000c721270 */
[----:B------:R-:W1:Y:S01]  /*194e80*/  LDCU UR13, c[0x0][0x398] ;  /* 0x00007300ff0d77ac */ /* 0x000e620008000800 */
[----:B------:R-:W-:Y:S01]  /*194e90*/  LOP3.LUT R3, R3, 0xfffffff7, RZ, 0xc0, !PT ;  /* 0xfffffff703037812 */ /* 0x000fe200078ec0ff */
[----:B------:R-:W1:Y:S03]  /*194ea0*/  LDCU UR12, c[0x0][0x398] ;  /* 0x00007300ff0c77ac */ /* 0x000e660008000800 */
[----:B------:R-:W-:Y:S01]  /*194eb0*/  @P2 LOP3.LUT R3, R3, 0x8, RZ, 0xfc, !PT ;  /* 0x0000000803032812 */ /* 0x000fe200078efcff */
[----:B------:R-:W1:Y:S03]  /*194ec0*/  LDCU UR20, c[0x0][0x398] ;  /* 0x00007300ff1477ac */ /* 0x000e660008000800 */
[----:B------:R-:W-:-:S02]  /*194ed0*/  LOP3.LUT R3, R3, 0xfffffffb, RZ, 0xc0, !PT ;  /* 0xfffffffb03037812 */ /* 0x000fc400078ec0ff */
[----:B------:R-:W-:Y:S01]  /*194ee0*/  LOP3.LUT R70, R70, 0x7fffffff, RZ, 0xc0, !PT ;  /* 0x7fffffff46467812 */ /* 0x000fe200078ec0ff */
[----:B------:R-:W1:Y:S01]  /*194ef0*/  LDCU UR43, c[0x0][0x398] ;  /* 0x00007300ff2b77ac */ /* 0x000e620008000800 */
[----:B------:R-:W-:Y:S02]  /*194f00*/  @P1 LOP3.LUT R3, R3, 0x4, RZ, 0xfc, !PT ;  /* 0x0000000403031812 */ /* 0x000fe400078efcff */
[----:B------:R-:W-:Y:S01]  /*194f10*/  ISETP.LT.AND P1, PT, R94, UR10, !P0 ;  /* 0x0000000a5e007c0c */ /* 0x000fe2000c721270 */
[----:B------:R-:W1:Y:S01]  /*194f20*/  LDCU UR10, c[0x0][0x398] ;  /* 0x00007300ff0a77ac */ /* 0x000e620008000800 */
[----:B------:R-:W-:Y:S02]  /*194f30*/  ISETP.LT.AND P2, PT, R108, UR11, !P0 ;  /* 0x0000000b6c007c0c */ /* 0x000fe4000c741270 */
[----:B------:R-:W-:Y:S01]  /*194f40*/  LOP3.LUT R3, R3, 0xfffffffe, RZ, 0xc0, !PT ;  /* 0xfffffffe03037812 */ /* 0x000fe200078ec0ff */
[----:B------:R-:W1:Y:S01]  /*194f50*/  LDCU UR11, c[0x0][0x398] ;  /* 0x00007300ff0b77ac */ /* 0x000e620008000800 */
[----:B------:R-:W1:Y:S07]  /*194f60*/  LDCU UR6, c[0x0][0x398] ;  /* 0x00007300ff0677ac */ /* 0x000e6e0008000800 */
[----:B------:R-:W-:-:S02]  /*194f70*/  @P1 LOP3.LUT R73, R73, 0x80000000, RZ, 0xfc, !PT ;  /* 0x8000000049491812 */ /* 0x000fc400078efcff */
[----:B------:R-:W-:Y:S02]  /*194f80*/  @P2 LOP3.LUT R3, R3, 0x1, RZ, 0xfc, !PT ;  /* 0x0000000103032812 */ /* 0x000fe400078efcff */
[----:B------:R-:W-:Y:S01]  /*194f90*/  ISETP.LT.AND P2, PT, R91, UR21, !P0 ;  /* 0x000000155b007c0c */ /* 0x000fe2000c741270 */
[----:B------:R-:W1:Y:S01]  /*194fa0*/  LDCU UR21, c[0x0][0x398] ;  /* 0x00007300ff1577ac */ /* 0x000e620008000800 */
[----:B------:R-:W-:-:S04]  /*194fb0*/  LOP3.LUT R73, R73, 0xbfffffff, RZ, 0xc0, !PT ;  /* 0xbfffffff49497812 */ /* 0x000fc800078ec0ff */
        /* <DEDUP_REMOVED lines=13> */
[----:B------:R-:W-:Y:S02]  /*195090*/  ISETP.LT.AND P1, PT, R88, UR44, !P0 ;  /* 0x0000002c58007c0c */ /* 0x000fe4000c721270 */
[----:B------:R-:W-:-:S04]  /*1950a0*/  LOP3.LUT R73, R73, 0xfbffffff, RZ, 0xc0, !PT ;  /* 0xfbffffff49497812 */ /* 0x000fc800078ec0ff */
[----:B------:R-:W-:Y:S02]  /*1950b0*/  @P2 LOP3.LUT R73, R73, 0x4000000, RZ, 0xfc, !PT ;  /* 0x0400000049492812 */ /* 0x000fe400078efcff */
[----:B------:R-:W-:Y:S01]  /*1950c0*/  ISETP.LT.AND P3, PT, R87, UR45, !P0 ;  /* 0x0000002d57007c0c */ /* 0x000fe2000c761270 */
[----:B------:R-:W1:Y:S01]  /*1950d0*/  LDCU.64 UR44, c[0x0][0x398] ;  /* 0x00007300ff2c77ac */ /* 0x000e620008000a00 */
        /* <DEDUP_REMOVED lines=13> */
[----:B------:R-:W-:-:S04]  /*1951b0*/  @P1 LOP3.LUT R73, R73, 0x400000, RZ, 0xfc, !PT ;  /* 0x0040000049491812 */ /* 0x000fc800078efcff */
[----:B------:R-:W-:-:S04]  /*1951c0*/  LOP3.LUT R73, R73, 0xffdfffff, RZ, 0xc0, !PT ;  /* 0xffdfffff49497812 */ /* 0x000fc800078ec0ff */
[----:B------:R-:W-:Y:S02]  /*1951d0*/  @P0 LOP3.LUT R73, R73, 0x200000, RZ, 0xfc, !PT ;  /* 0x0020000049490812 */ /* 0x000fe400078efcff */
[----:B------:R-:W-:Y:S01]  /*1951e0*/  ISETP.GE.AND P0, PT, R74, UR7, PT ;  /* 0x000000074a007c0c */ /* 0x000fe2000bf06270 */
[----:B------:R-:W2:Y:S03]  /*1951f0*/  LDCU UR7, c[0x0][0x398] ;  /* 0x00007300ff0777ac */ /* 0x000ea60008000800 */
[----:B-1----:R-:W-:Y:S02]  /*195200*/  ISETP.LT.AND P3, PT, R109, UR44, !P0 ;  /* 0x0000002c6d007c0c */ /* 0x002fe4000c761270 */
[----:B------:R-:W-:Y:S01]  /*195210*/  ISETP.LT.AND P2, PT, R75, UR5, !P0 ;  /* 0x000000054b007c0c */ /* 0x000fe2000c741270 */
[----:B------:R-:W1:Y:S01]  /*195220*/  LDCU UR5, c[0x0][0x398] ;  /* 0x00007300ff0577ac */ /* 0x000e620008000800 */
[----:B------:R-:W-:-:S02]  /*195230*/  LOP3.LUT R73, R73, 0xfffdffff, RZ, 0xc0, !PT ;  /* 0xfffdffff49497812 */ /* 0x000fc400078ec0ff */
[----:B------:R-:W-:Y:S01]  /*195240*/  ISETP.LT.AND P1, PT, R111, UR8, !P0 ;  /* 0x000000086f007c0c */ /* 0x000fe2000c721270 */
[----:B------:R-:W1:Y:S06]  /*195250*/  LDCU UR8, c[0x0][0x398] ;  /* 0x00007300ff0877ac */ /* 0x000e6c0008000800 */
[----:B------:R-:W-:-:S04]  /*195260*/  @P3 LOP3.LUT R73, R73, 0x20000, RZ, 0xfc, !PT ;  /* 0x0002000049493812 */ /* 0x000fc800078efcff */
        /* <DEDUP_REMOVED lines=53> */
[----:B------:R-:W-:Y:S02]  /*1955c0*/  IADD3 R74, PT, PT, R76, 0x5d, RZ ;  /* 0x0000005d4c4a7810 */ /* 0x000fe40007ffe0ff */
[----:B------:R-:W-:-:S04]  /*1955d0*/  LOP3.LUT R73, R73, 0xffffffdf, RZ, 0xc0, !PT ;  /* 0xffffffdf49497812 */ /* 0x000fc800078ec0ff */
[----:B------:R-:W-:Y:S02]  /*1955e0*/  @P0 LOP3.LUT R73, R73, 0x20, RZ, 0xfc, !PT ;  /* 0x0000002049490812 */ /* 0x000fe400078efcff */
[----:B------:R-:W-:Y:S01]  /*1955f0*/  ISETP.GE.AND P0, PT, R74, UR45, PT ;  /* 0x0000002d4a007c0c */ /* 0x000fe2000bf06270 */
[----:B------:R-:W2:Y:S03]  /*195600*/  LDCU.64 UR44, c[0x0][0x398] ;  /* 0x00007300ff2c77ac */ /* 0x000ea60008000a00 */
[----:B-1----:R-:W-:Y:S02]  /*195610*/  ISETP.LT.AND P3, PT, R109, UR40, !P0 ;  /* 0x000000286d007c0c */ /* 0x002fe4000c761270 */
[----:B------:R-:W-:Y:S01]  /*195620*/  LOP3.LUT R73, R73, 0xfffffffd, RZ, 0xc0, !PT ;  /* 0xfffffffd49497812 */ /* 0x000fe200078ec0ff */
[----:B------:R-:W-:Y:S01]  /*195630*/  VIADD R74, R76, 0x5c ;  /* 0x0000005c4c4a7836 */ /* 0x000fe20000000000 */
[----:B------:R-:W-:Y:S01]  /*195640*/  ISETP.LT.AND P2, PT, R75, UR70, !P0 ;  /* 0x000000464b007c0c */ /* 0x000fe2000c741270 */
[----:B------:R-:W1:Y:S01]  /*195650*/  LDCU UR70, c[0x0][0x398] ;  /* 0x00007300ff4677ac */ /* 0x000e620008000800 */
[----:B------:R-:W-:Y:S01]  /*195660*/  ISETP.LT.AND P1, PT, R111, UR69, !P0 ;  /* 0x000000456f007c0c */ /* 0x000fe2000c721270 */
[----:B------:R-:W1:Y:S06]  /*195670*/  LDCU UR69, c[0x0][0x398] ;  /* 0x00007300ff4577ac */ /* 0x000e6c0008000800 */
[----:B------:R-:W-:Y:S01]  /*195680*/  @P3 LOP3.LUT R73, R73, 0x2, RZ, 0xfc, !PT ;  /* 0x0000000249493812 */ /* 0x000fe200078efcff */
[----:B------:R-:W1:Y:S03]  /*195690*/  LDCU UR40, c[0x0][0x398] ;  /* 0x00007300ff2877ac */ /* 0x000e660008000800 */
        /* <DEDUP_REMOVED lines=8> */
[----:B------:R-:W-:Y:S02]  /*195720*/  ISETP.LT.AND P2, PT, R108, UR67, !P0 ;  /* 0x000000436c007c0c */ /* 0x000fe4000c741270 */
[----:B------:R-:W-:Y:S01]  /*195730*/  LOP3.LUT R73, R73, 0xfffffffb, RZ, 0xc0, !PT ;  /* 0xfffffffb49497812 */ /* 0x000fe200078ec0ff */
[----:B------:R-:W1:Y:S03]  /*195740*/  LDCU UR67, c[0x0][0x398] ;  /* 0x00007300ff4377ac */ /* 0x000e660008000800 */
[----:B------:R-:W-:-:S02]  /*195750*/  @P3 LOP3.LUT R73, R73, 0x4, RZ, 0xfc, !PT ;  /* 0x0000000449493812 */ /* 0x000fc400078efcff */
[----:B------:R-:W-:Y:S01]  /*195760*/  ISETP.LT.AND P3, PT, R92, UR65, !P0 ;  /* 0x000000415c007c0c */ /* 0x000fe2000c761270 */
[----:B------:R-:W1:Y:S01]  /*195770*/  LDCU UR65, c[0x0][0x398] ;  /* 0x00007300ff4177ac */ /* 0x000e620008000800 */
[----:B------:R-:W-:Y:S02]  /*195780*/  LOP3.LUT R73, R73, 0xfffffffe, RZ, 0xc0, !PT ;  /* 0xfffffffe49497812 */ /* 0x000fe400078ec0ff */
[----:B------:R-:W-:Y:S02]  /*195790*/  @P1 LOP3.LUT R72, R72, 0x80000000, RZ, 0xfc, !PT ;  /* 0x8000000048481812 */ /* 0x000fe400078efcff */
        /* <DEDUP_REMOVED lines=39> */
[----:B------:R-:W-:-:S04]  /*195a10*/  ISETP.GE.AND P0, PT, R74, UR41, PT ;  /* 0x000000294a007c0c */ /* 0x000fc8000bf06270 */
[----:B--2---:R-:W-:Y:S02]  /*195a20*/  ISETP.LT.AND P1, PT, R109, UR44, !P0 ;  /* 0x0000002c6d007c0c */ /* 0x004fe4000c721270 */
[----:B------:R-:W-:Y:S01]  /*195a30*/  LOP3.LUT R72, R72, 0xfffdffff, RZ, 0xc0, !PT ;  /* 0xfffdffff48487812 */ /* 0x000fe200078ec0ff */
[----:B------:R-:W-:Y:S01]  /*195a40*/  VIADD R74, R76, 0x5b ;  /* 0x0000005b4c4a7836 */ /* 0x000fe20000000000 */
[----:B-1----:R-:W-:Y:S01]  /*195a50*/  ISETP.LT.AND P3, PT, R111, UR70, !P0 ;  /* 0x000000466f007c0c */ /* 0x002fe2000c761270 */
[----:B------:R-:W1:Y:S01]  /*195a60*/  LDCU UR70, c[0x0][0x398] ;  /* 0x00007300ff4677ac */ /* 0x000e620008000800 */
[----:B------:R-:W-:Y:S01]  /*195a70*/  ISETP.LT.AND P2, PT, R110, UR40, !P0 ;  /* 0x000000286e007c0c */ /* 0x000fe2000c741270 */
[----:B------:R-:W2:Y:S06]  /*195a80*/  LDCU UR40, c[0x0][0x398] ;  /* 0x00007300ff2877ac */ /* 0x000eac0008000800 */
[----:B------:R-:W-:Y:S01]  /*195a90*/  @P1 LOP3.LUT R72, R72, 0x20000, RZ, 0xfc, !PT ;  /* 0x0002000048481812 */ /* 0x000fe200078efcff */
[----:B------:R-:W1:Y:S01]  /*195aa0*/  LDCU UR44, c[0x0][0x398] ;  /* 0x00007300ff2c77ac */ /* 0x000e620008000800 */
[----:B------:R-:W-:-:S02]  /*195ab0*/  ISETP.LT.AND P1, PT, R75, UR69, !P0 ;  /* 0x000000454b007c0c */ /* 0x000fc4000c721270 */
[----:B------:R-:W-:Y:S01]  /*195ac0*/  LOP3.LUT R72, R72, 0xffefffff, RZ, 0xc0, !PT ;  /* 0xffefffff48487812 */ /* 0x000fe200078ec0ff */
[----:B------:R-:W1:Y:S10]  /*195ad0*/  LDCU UR69, c[0x0][0x398] ;  /* 0x00007300ff4577ac */ /* 0x000e740008000800 */
[----:B------:R-:W-:-:S04]  /*195ae0*/  @P1 LOP3.LUT R72, R72, 0x100000, RZ, 0xfc, !PT ;  /* 0x0010000048481812 */ /* 0x000fc800078efcff */
[----:B------:R-:W-:-:S04]  /*195af0*/  LOP3.LUT R72, R72, 0xfff7ffff, RZ, 0xc0, !PT ;  /* 0xfff7ffff48487812 */ /* 0x000fc800078ec0ff */
[----:B------:R-:W-:Y:S02]  /*195b00*/  @P3 LOP3.LUT R72, R72, 0x80000, RZ, 0xfc, !PT ;  /* 0x0008000048483812 */ /* 0x000fe400078efcff */
[----:B---3--:R-:W-:Y:S01]  /*195b10*/  ISETP.LT.AND P1, PT, R108, UR28, !P0 ;  /* 0x0000001c6c007c0c */ /* 0x008fe2000c721270 */
[----:B------:R-:W3:Y:S01]  /*195b20*/  LDCU UR28, c[0x0][0x398] ;  /* 0x00007300ff1c77ac */ /* 0x000ee20008000800 */
[----:B------:R-:W-:-:S04]  /*195b30*/  LOP3.LUT R72, R72, 0xfffbffff, RZ, 0xc0, !PT ;  /* 0xfffbffff48487812 */ /* 0x000fc800078ec0ff */
[----:B------:R-:W-:-:S04]  /*195b40*/  @P2 LOP3.LUT R72, R72, 0x40000, RZ, 0xfc, !PT ;  /* 0x0004000048482812 */ /* 0x000fc800078efcff */
[----:B------:R-:W-:-:S04]  /*195b50*/  LOP3.LUT R72, R72, 0xfffeffff, RZ, 0xc0, !PT ;  /* 0xfffeffff48487812 */ /* 0x000fc800078ec0ff */
[----:B------:R-:W-:Y:S02]  /*195b60*/  @P1 LOP3.LUT R72, R72, 0x10000, RZ, 0xfc, !PT ;  /* 0x0001000048481812 */ /* 0x000fe400078efcff */
[----:B-1----:R-:W-:Y:S01]  /*195b70*/  ISETP.LT.AND P1, PT, R94, UR69, !P0 ;  /* 0x000000455e007c0c */ /* 0x002fe2000c721270 */
[----:B------:R-:W1:Y:S01]  /*195b80*/  LDCU UR69, c[0x0][0x398] ;  /* 0x00007300ff4577ac */ /* 0x000e620008000800 */
[----:B------:R-:W-:Y:S02]  /*195b90*/  ISETP.LT.AND P3, PT, R92, UR70, !P0 ;  /* 0x000000465c007c0c */ /* 0x000fe4000c761270 */
[----:B------:R-:W-:Y:S01]  /*195ba0*/  LOP3.LUT R72, R72, 0xffff7fff, RZ, 0xc0, !PT ;  /* 0xffff7fff48487812 */ /* 0x000fe200078ec0ff */
[----:B------:R-:W1:Y:S01]  /*195bb0*/  LDCU UR70, c[0x0][0x398] ;  /* 0x00007300ff4677ac */ /* 0x000e620008000800 */
[----:B--2---:R-:W-:Y:S01]  /*195bc0*/  ISETP.LT.AND P2, PT, R91, UR40, !P0 ;  /* 0x000000285b007c0c */ /* 0x004fe2000c741270 */
[----:B------:R-:W2:Y:S06]  /*195bd0*/  LDCU UR40, c[0x0][0x398] ;  /* 0x00007300ff2877ac */ /* 0x000eac0008000800 */
[----:B------:R-:W-:-:S04]  /*195be0*/  @P1 LOP3.LUT R72, R72, 0x8000, RZ, 0xfc, !PT ;  /* 0x0000800048481812 */ /* 0x000fc800078efcff */
[----:B------:R-:W-:-:S04]  /*195bf0*/  LOP3.LUT R72, R72, 0xffffbfff, RZ, 0xc0, !PT ;  /* 0xffffbfff48487812 */ /* 0x000fc800078ec0ff */
[----:B------:R-:W-:Y:S02]  /*195c00*/  @P3 LOP3.LUT R72, R72, 0x4000, RZ, 0xfc, !PT ;  /* 0x0000400048483812 */ /* 0x000fe400078efcff */
[----:B---3--:R-:W-:Y:S01]  /*195c10*/  ISETP.LT.AND P1, PT, R93, UR28, !P0 ;  /* 0x0000001c5d007c0c */ /* 0x008fe2000c721270 */
[----:B------:R-:W3:Y:S01]  /*195c20*/  LDCU UR28, c[0x0][0x398] ;  /* 0x00007300ff1c77ac */ /* 0x000ee20008000800 */
[----:B------:R-:W-:-:S04]  /*195c30*/  LOP3.LUT R72, R72, 0xffffdfff, RZ, 0xc0, !PT ;  /* 0xffffdfff48487812 */ /* 0x000fc800078ec0ff */
[----:B------:R-:W-:Y:S02]  /*195c40*/  @P2 LOP3.LUT R72, R72, 0x2000, RZ, 0xfc, !PT ;  /* 0x0000200048482812 */ /* 0x000fe400078efcff */
[----:B-1----:R-:W-:Y:S01]  /*195c50*/  ISETP.LT.AND P3, PT, R90, UR69, !P0 ;  /* 0x000000455a007c0c */ /* 0x002fe2000c761270 */
[----:B------:R-:W1:Y:S01]  /*195c60*/  LDCU UR69, c[0x0][0x398] ;  /* 0x00007300ff4577ac */ /* 0x000e620008000800 */
[----:B------:R-:W-:-:S04]  /*195c70*/  LOP3.LUT R72, R72, 0xffffefff, RZ, 0xc0, !PT ;  /* 0xffffefff48487812 */ /* 0x000fc800078ec0ff */
[----:B------:R-:W-:Y:S02]  /*195c80*/  @P1 LOP3.LUT R72, R72, 0x1000, RZ, 0xfc, !PT ;  /* 0x0000100048481812 */ /* 0x000fe400078efcff */
[----:B------:R-:W-:Y:S01]  /*195c90*/  ISETP.LT.AND P2, PT, R89, UR70, !P0 ;  /* 0x0000004659007c0c */ /* 0x000fe2000c741270 */
[----:B------:R-:W1:Y:S01]  /*195ca0*/  LDCU UR70, c[0x0][0x398] ;  /* 0x00007300ff4677ac */ /* 0x000e620008000800 */
[----:B------:R-:W-:-:S04]  /*195cb0*/  LOP3.LUT R72, R72, 0xfffff7ff, RZ, 0xc0, !PT ;  /* 0xfffff7ff48487812 */ /* 0x000fc800078ec0ff */
[----:B------:R-:W-:Y:S02]  /*195cc0*/  @P3 LOP3.LUT R72, R72, 0x800, RZ, 0xfc, !PT ;  /* 0x0000080048483812 */ /* 0x000fe400078efcff */
[----:B--2---:R-:W-:Y:S01]  /*195cd0*/  ISETP.LT.AND P1, PT, R88, UR40, !P0 ;  /* 0x0000002858007c0c */ /* 0x004fe2000c721270 */
[----:B------:R-:W2:Y:S01]  /*195ce0*/  LDCU.64 UR40, c[0x0][0x398] ;  /* 0x00007300ff2877ac */ /* 0x000ea20008000a00 */
[----:B------:R-:W-:-:S04]  /*195cf0*/  LOP3.LUT R72, R72, 0xfffffbff, RZ, 0xc0, !PT ;  /* 0xfffffbff48487812 */ /* 0x000fc800078ec0ff */
[----:B------:R-:W-:Y:S02]  /*195d00*/  @P2 LOP3.LUT R72, R72, 0x400, RZ, 0xfc, !PT ;  /* 0x0000040048482812 */ /* 0x000fe400078efcff */
[----:B---3--:R-:W-:Y:S01]  /*195d10*/  ISETP.LT.AND P3, PT, R87, UR28, !P0 ;  /* 0x0000001c57007c0c */ /* 0x008fe2000c761270 */
[----:B------:R-:W3:Y:S01]  /*195d20*/  LDCU UR28, c[0x0][0x398] ;  /* 0x00007300ff1c77ac */ /* 0x000ee20008000800 */
        /* <DEDUP_REMOVED lines=17> */
[----:B------:R-:W1:Y:S03]  /*195e40*/  LDCU UR45, c[0x0][0x398] ;  /* 0x00007300ff2d77ac */ /* 0x000e660008000800 */
[----:B--2---:R-:W-:Y:S01]  /*195e50*/  ISETP.LT.AND P1, PT, R109, UR40, !P0 ;  /* 0x000000286d007c0c */ /* 0x004fe2000c721270 */
[----:B------:R-:W2:Y:S01]  /*195e60*/  LDCU UR40, c[0x0][0x398] ;  /* 0x00007300ff2877ac */ /* 0x000ea20008000800 */
[----:B---3--:R-:W-:Y:S02]  /*195e70*/  ISETP.LT.AND P2, PT, R75, UR28, !P0 ;  /* 0x0000001c4b007c0c */ /* 0x008fe4000c741270 */
[----:B------:R-:W-:Y:S01]  /*195e80*/  LOP3.LUT R72, R72, 0xfffffffd, RZ, 0xc0, !PT ;  /* 0xfffffffd48487812 */ /* 0x000fe200078ec0ff */
[----:B------:R-:W3:Y:S08]  /*195e90*/  LDCU UR28, c[0x0][0x398] ;  /* 0x00007300ff1c77ac */ /* 0x000ef00008000800 */
[----:B------:R-:W-:-:S04]  /*195ea0*/  @P1 LOP3.LUT R72, R72, 0x2, RZ, 0xfc, !PT ;  /* 0x0000000248481812 */ /* 0x000fc800078efcff */
[----:B------:R-:W-:Y:S02]  /*195eb0*/  LOP3.LUT R72, R72, 0xffffffef, RZ, 0xc0, !PT ;  /* 0xffffffef48487812 */ /* 0x000fe400078ec0ff */
[----:B--2---:R-:W-:Y:S01]  /*195ec0*/  ISETP.LT.AND P1, PT, R111, UR40, !P0 ;  /* 0x000000286f007c0c */ /* 0x004fe2000c721270 */
[----:B------:R-:W2:Y:S01]  /*195ed0*/  LDCU UR40, c[0x0][0x398] ;  /* 0x00007300ff2877ac */ /* 0x000ea20008000800 */
[----:B------:R-:W-:Y:S02]  /*195ee0*/  @P2 LOP3.LUT R72, R72, 0x10, RZ, 0xfc, !PT ;  /* 0x0000001048482812 */ /* 0x000fe400078efcff */
[----:B-1----:R-:W-:Y:S01]  /*195ef0*/  ISETP.LT.AND P3, PT, R110, UR45, !P0 ;  /* 0x0000002d6e007c0c */ /* 0x002fe2000c761270 */
[----:B------:R-:W1:Y:S01]  /*195f00*/  LDCU UR45, c[0x0][0x398] ;  /* 0x00007300ff2d77ac */ /* 0x000e620008000800 */
[----:B------:R-:W-:Y:S02]  /*195f10*/  LOP3.LUT R72, R72, 0xfffffff7, RZ, 0xc0, !PT ;  /* 0xfffffff748487812 */ /* 0x000fe400078ec0ff */
[----:B---3--:R-:W-:Y:S01]  /*195f20*/  ISETP.LT.AND P2, PT, R108, UR28, !P0 ;  /* 0x0000001c6c007c0c */ /* 0x008fe2000c741270 */
[----:B------:R-:W3:Y:S04]  /*195f30*/  LDCU UR28, c[0x0][0x398] ;  /* 0x00007300ff1c77ac */ /* 0x000ee80008000800 */
[----:B------:R-:W-:-:S02]  /*195f40*/  @P1 LOP3.LUT R72, R72, 0x8, RZ, 0xfc, !PT ;  /* 0x0000000848481812 */ /* 0x000fc400078efcff */
[----:B----4-:R-:W-:Y:S02]  /*195f50*/  ISETP.LT.AND P1, PT, R94, UR27, !P0 ;  /* 0x0000001b5e007c0c */ /* 0x010fe4000c721270 */
[----:B------:R-:W-:-:S04]  /*195f60*/  LOP3.LUT R72, R72, 0xfffffffb, RZ, 0xc0, !PT ;  /* 0xfffffffb48487812 */ /* 0x000fc800078ec0ff */
[----:B------:R-:W-:Y:S02]  /*195f70*/  @P3 LOP3.LUT R72, R72, 0x4, RZ, 0xfc, !PT ;  /* 0x0000000448483812 */ /* 0x000fe400078efcff */
[----:B------:R-:W-:Y:S01]  /*195f80*/  ISETP.LT.AND P3, PT, R92, UR26, !P0 ;  /* 0x0000001a5c007c0c */ /* 0x000fe2000c761270 */
[----:B------:R-:W4:Y:S01]  /*195f90*/  LDCU.64 UR26, c[0x0][0x398] ;  /* 0x00007300ff1a77ac */ /* 0x000f220008000a00 */
[----:B------:R-:W-:-:S03]  /*195fa0*/  LOP3.LUT R72, R72, 0xfffffffe, RZ, 0xc0, !PT ;  /* 0xfffffffe48487812 */ /* 0x000fc600078ec0ff */
        /* <DEDUP_REMOVED lines=41> */
[----:B------:R-:W-:Y:S02]  /*196240*/  ISETP.GE.AND P0, PT, R74, UR41, PT ;  /* 0x000000294a007c0c */ /* 0x000fe4000bf06270 */
[----:B------:R-:W-:Y:S01]  /*196250*/  LOP3.LUT R71, R71, 0xfffdffff, RZ, 0xc0, !PT ;  /* 0xfffdffff47477812 */ /* 0x000fe200078ec0ff */
[----:B------:R-:W-:Y:S01]  /*196260*/  VIADD R74, R76, 0x59 ;  /* 0x000000594c4a7836 */ /* 0x000fe20000000000 */
[----:B----4-:R-:W-:Y:S01]  /*196270*/  ISETP.LT.AND P3, PT, R109, UR26, !P0 ;  /* 0x0000001a6d007c0c */ /* 0x010fe2000c761270 */
[----:B------:R-:W4:Y:S01]  /*196280*/  LDCU UR26, c[0x0][0x398] ;  /* 0x00007300ff1a77ac */ /* 0x000f220008000800 */
[----:B------:R-:W-:Y:S02]  /*196290*/  ISETP.LT.AND P2, PT, R75, UR17, !P0 ;  /* 0x000000114b007c0c */ /* 0x000fe4000c741270 */
[----:B------:R-:W-:Y:S01]  /*1962a0*/  ISETP.LT.AND P1, PT, R111, UR16, !P0 ;  /* 0x000000106f007c0c */ /* 0x000fe2000c721270 */
[----:B------:R-:W1:Y:S01]  /*1962b0*/  LDCU UR17, c[0x0][0x398] ;  /* 0x00007300ff1177ac */ /* 0x000e620008000800 */
[----:B------:R-:W-:-:S02]  /*1962c0*/  LOP3.LUT R69, R69, 0x7fffffff, RZ, 0xc0, !PT ;  /* 0x7fffffff45457812 */ /* 0x000fc400078ec0ff */
[----:B------:R-:W-:Y:S01]  /*1962d0*/  LOP3.LUT R68, R68, 0x7fffffff, RZ, 0xc0, !PT ;  /* 0x7fffffff44447812 */ /* 0x000fe200078ec0ff */
[----:B------:R-:W1:Y:S04]  /*1962e0*/  LDCU UR16, c[0x0][0x398] ;  /* 0x00007300ff1077ac */ /* 0x000e680008000800 */
[----:B------:R-:W-:Y:S01]  /*1962f0*/  @P3 LOP3.LUT R71, R71, 0x20000, RZ, 0xfc, !PT ;  /* 0x0002000047473812 */ /* 0x000fe200078efcff */
[----:B------:R-:W1:Y:S03]  /*196300*/  LDCU UR41, c[0x0][0x398] ;  /* 0x00007300ff2977ac */ /* 0x000e660008000800 */
        /* <DEDUP_REMOVED lines=54> */
[----:B------:R-:W-:Y:S02]  /*196670*/  ISETP.GE.AND P0, PT, R74, UR27, PT ;  /* 0x0000001b4a007c0c */ /* 0x000fe4000bf06270 */
[----:B------:R-:W-:Y:S01]  /*196680*/  LOP3.LUT R71, R71, 0xfffffffd, RZ, 0xc0, !PT ;  /* 0xfffffffd47477812 */ /* 0x000fe200078ec0ff */
[----:B------:R-:W-:Y:S01]  /*196690*/  VIADD R74, R76, 0x58 ;  /* 0x000000584c4a7836 */ /* 0x000fe20000000000 */
[----:B-1----:R-:W-:Y:S01]  /*1966a0*/  ISETP.LT.AND P2, PT, R109, UR10, !P0 ;  /* 0x0000000a6d007c0c */ /* 0x002fe2000c741270 */
[----:B------:R-:W1:Y:S01]  /*1966b0*/  LDCU UR10, c[0x0][0x398] ;  /* 0x00007300ff0a77ac */ /* 0x000e620008000800 */
[----:B------:R-:W-:Y:S01]  /*1966c0*/  ISETP.LT.AND P1, PT, R75, UR45, !P0 ;  /* 0x0000002d4b007c0c */ /* 0x000fe2000c721270 */
[----:B------:R-:W1:Y:S01]  /*1966d0*/  LDCU UR45, c[0x0][0x398] ;  /* 0x00007300ff2d77ac */ /* 0x000e620008000800 */
[----:B------:R-:W1:Y:S09]  /*1966e0*/  LDCU UR27, c[0x0][0x398] ;  /* 0x00007300ff1b77ac */ /* 0x000e720008000800 */
[----:B------:R-:W-:-:S04]  /*1966f0*/  @P2 LOP3.LUT R71, R71, 0x2, RZ, 0xfc, !PT ;  /* 0x0000000247472812 */ /* 0x000fc800078efcff */
[----:B------:R-:W-:-:S04]  /*196700*/  LOP3.LUT R71, R71, 0xffffffef, RZ, 0xc0, !PT ;  /* 0xffffffef47477812 */ /* 0x000fc800078ec0ff */
[----:B------:R-:W-:Y:S02]  /*196710*/  @P1 LOP3.LUT R71, R71, 0x10, RZ, 0xfc, !PT ;  /* 0x0000001047471812 */ /* 0x000fe400078efcff */
[----:B------:R-:W-:Y:S01]  /*196720*/  ISETP.LT.AND P1, PT, R111, UR29, !P0 ;  /* 0x0000001d6f007c0c */ /* 0x000fe2000c721270 */
[----:B------:R-:W4:Y:S01]  /*196730*/  LDCU UR29, c[0x0][0x398] ;  /* 0x00007300ff1d77ac */ /* 0x000f220008000800 */
[----:B---3--:R-:W-:Y:S02]  /*196740*/  ISETP.LT.AND P3, PT, R110, UR28, !P0 ;  /* 0x0000001c6e007c0c */ /* 0x008fe4000c761270 */
[----:B------:R-:W-:Y:S01]  /*196750*/  LOP3.LUT R71, R71, 0xfffffff7, RZ, 0xc0, !PT ;  /* 0xfffffff747477812 */ /* 0x000fe200078ec0ff */
[----:B------:R-:W3:Y:S01]  /*196760*/  LDCU UR28, c[0x0][0x398] ;  /* 0x00007300ff1c77ac */ /* 0x000ee20008000800 */
[----:B--2---:R-:W-:Y:S02]  /*196770*/  ISETP.LT.AND P2, PT, R108, UR40, !P0 ;  /* 0x000000286c007c0c */ /* 0x004fe4000c741270 */
[----:B------:R-:W-:Y:S01]  /*196780*/  LOP3.LUT R67, R67, 0x7fffffff, RZ, 0xc0, !PT ;  /* 0x7fffffff43437812 */ /* 0x000fe200078ec0ff */
[----:B------:R-:W2:Y:S04]  /*196790*/  LDCU UR40, c[0x0][0x398] ;  /* 0x00007300ff2877ac */ /* 0x000ea80008000800 */
[----:B------:R-:W-:-:S02]  /*1967a0*/  @P1 LOP3.LUT R71, R71, 0x8, RZ, 0xfc, !PT ;  /* 0x0000000847471812 */ /* 0x000fc400078efcff */
[----:B-1----:R-:W-:Y:S02]  /*1967b0*/  ISETP.LT.AND P1, PT, R94, UR45, !P0 ;  /* 0x0000002d5e007c0c */ /* 0x002fe4000c721270 */
[----:B------:R-:W-:-:S04]  /*1967c0*/  LOP3.LUT R71, R71, 0xfffffffb, RZ, 0xc0, !PT ;  /* 0xfffffffb47477812 */ /* 0x000fc800078ec0ff */
[----:B------:R-:W-:Y:S02]  /*1967d0*/  @P3 LOP3.LUT R71, R71, 0x4, RZ, 0xfc, !PT ;  /* 0x0000000447473812 */ /* 0x000fe400078efcff */
[----:B------:R-:W-:Y:S01]  /*1967e0*/  ISETP.LT.AND P3, PT, R92, UR77, !P0 ;  /* 0x0000004d5c007c0c */ /* 0x000fe2000c761270 */
[----:B------:R-:W1:Y:S01]  /*1967f0*/  LDCU UR77, c[0x0][0x398] ;  /* 0x00007300ff4d77ac */ /* 0x000e620008000800 */
        /* <DEDUP_REMOVED lines=43> */
[----:B------:R-:W-:Y:S01]  /*196ab0*/  ISETP.LT.AND P3, PT, R109, UR14, !P0 ;  /* 0x0000000e6d007c0c */ /* 0x000fe2000c761270 */
[----:B------:R-:W1:Y:S01]  /*196ac0*/  LDCU UR14, c[0x0][0x398] ;  /* 0x00007300ff0e77ac */ /* 0x000e620008000800 */
[----:B------:R-:W-:Y:S02]  /*196ad0*/  ISETP.LT.AND P2, PT, R75, UR9, !P0 ;  /* 0x000000094b007c0c */ /* 0x000fe4000c741270 */
[----:B------:R-:W-:Y:S01]  /*196ae0*/  LOP3.LUT R70, R70, 0xfffdffff, RZ, 0xc0, !PT ;  /* 0xfffdffff46467812 */ /* 0x000fe200078ec0ff */
[----:B------:R-:W1:Y:S01]  /*196af0*/  LDCU UR9, c[0x0][0x398] ;  /* 0x00007300ff0977ac */ /* 0x000e620008000800 */
[----:B------:R-:W-:-:S02]  /*196b00*/  ISETP.LT.AND P1, PT, R111, UR8, !P0 ;  /* 0x000000086f007c0c */ /* 0x000fc4000c721270 */
[----:B------:R-:W-:Y:S01]  /*196b10*/  IADD3 R74, PT, PT, R76, 0x57, RZ ;  /* 0x000000574c4a7810 */ /* 0x000fe20007ffe0ff */
[----:B------:R-:W1:Y:S04]  /*196b20*/  LDCU UR8, c[0x0][0x398] ;  /* 0x00007300ff0877ac */ /* 0x000e680008000800 */
[----:B------:R-:W-:-:S04]  /*196b30*/  @P3 LOP3.LUT R70, R70, 0x20000, RZ, 0xfc, !PT ;  /* 0x0002000046463812 */ /* 0x000fc800078efcff */
[----:B------:R-:W-:-:S04]  /*196b40*/  LOP3.LUT R70, R70, 0xffefffff, RZ, 0xc0, !PT ;  /* 0xffefffff46467812 */ /* 0x000fc800078ec0ff */
[----:B------:R-:W-:Y:S02]  /*196b50*/  @P2 LOP3.LUT R70, R70, 0x100000, RZ, 0xfc, !PT ;  /* 0x0010000046462812 */ /* 0x000fe400078efcff */
[----:B------:R-:W-:Y:S02]  /*196b60*/  ISETP.LT.AND P3, PT, R110, UR7, !P0 ;  /* 0x000000076e007c0c */ /* 0x000fe4000c761270 */
        /* <DEDUP_REMOVED lines=57> */
[----:B------:R-:W-:Y:S02]  /*196f00*/  ISETP.LT.AND P2, PT, R75, UR67, !P0 ;  /* 0x000000434b007c0c */ /* 0x000fe4000c741270 */
[----:B------:R-:W-:Y:S01]  /*196f10*/  ISETP.LT.AND P1, PT, R111, UR66, !P0 ;  /* 0x000000426f007c0c */ /* 0x000fe2000c721270 */
[----:B------:R-:W1:Y:S01]  /*196f20*/  LDCU UR66, c[0x0][0x398] ;  /* 0x00007300ff4277ac */ /* 0x000e620008000800 */
[----:B------:R-:W-:Y:S01]  /*196f30*/  LOP3.LUT R66, R66, 0x7fffffff, RZ, 0xc0, !PT ;  /* 0x7fffffff42427812 */ /* 0x000fe200078ec0ff */
        /* <DEDUP_REMOVED lines=69> */
[----:B------:R-:W-:-:S04]  /*197390*/  @P2 LOP3.LUT R69, R69, 0x100000, RZ, 0xfc, !PT ;  /* 0x0010000045452812 */ /* 0x000fc800078efcff */
[----:B------:R-:W-:-:S04]  /*1973a0*/  LOP3.LUT R69, R69, 0xfff7ffff, RZ, 0xc0, !PT ;  /* 0xfff7ffff45457812 */ /* 0x000fc800078ec0ff */
[----:B------:R-:W-:Y:S02]  /*1973b0*/  @P1 LOP3.LUT R69, R69, 0x80000, RZ, 0xfc, !PT ;  /* 0x0008000045451812 */ /* 0x000fe400078efcff */
[----:B------:R-:W-:Y:S01]  /*1973c0*/  ISETP.LT.AND P1, PT, R110, UR74, !P0 ;  /* 0x0000004a6e007c0c */ /* 0x000fe2000c721270 */
[----:B------:R-:W2:Y:S01]  /*1973d0*/  LDCU UR74, c[0x0][0x398] ;  /* 0x00007300ff4a77ac */ /* 0x000ea20008000800 */
[----:B------:R-:W-:Y:S02]  /*1973e0*/  ISETP.LT.AND P3, PT, R108, UR75, !P0 ;  /* 0x0000004b6c007c0c */ /* 0x000fe4000c761270 */
[----:B------:R-:W-:Y:S01]  /*1973f0*/  LOP3.LUT R69, R69, 0xfffbffff, RZ, 0xc0, !PT ;  /* 0xfffbffff45457812 */ /* 0x000fe200078ec0ff */
[----:B------:R-:W2:Y:S01]  /*197400*/  LDCU UR75, c[0x0][0x398] ;  /* 0x00007300ff4b77ac */ /* 0x000ea20008000800 */
[----:B-1----:R-:W-:Y:S01]  /*197410*/  ISETP.LT.AND P2, PT, R94, UR76, !P0 ;  /* 0x0000004c5e007c0c */ /* 0x002fe2000c741270 */
[----:B------:R-:W1:Y:S06]  /*197420*/  LDCU UR76, c[0x0][0x398] ;  /* 0x00007300ff4c77ac */ /* 0x000e6c0008000800 */
[----:B------:R-:W-:-:S04]  /*197430*/  @P1 LOP3.LUT R69, R69, 0x40000, RZ, 0xfc, !PT ;  /* 0x0004000045451812 */ /* 0x000fc800078efcff */
        /* <DEDUP_REMOVED lines=8> */
[----:B--2---:R-:W-:Y:S01]  /*1974c0*/  ISETP.LT.AND P1, PT, R91, UR74, !P0 ;  /* 0x0000004a5b007c0c */ /* 0x004fe2000c721270 */
        /* <DEDUP_REMOVED lines=37> */
[----:B------:R-:W-:Y:S02]  /*197720*/  ISETP.LT.AND P1, PT, R109, UR6, !P0 ;  /* 0x000000066d007c0c */ /* 0x000fe4000c721270 */
[----:B------:R-:W-:Y:S02]  /*197730*/  LOP3.LUT R69, R69, 0xfffffffd, RZ, 0xc0, !PT ;  /* 0xfffffffd45457812 */ /* 0x000fe400078ec0ff */
[----:B--2---:R-:W-:Y:S01]  /*197740*/  ISETP.LT.AND P3, PT, R111, UR75, !P0 ;  /* 0x0000004b6f007c0c */ /* 0x004fe2000c761270 */
[----:B------:R-:W2:Y:S08]  /*197750*/  LDCU UR75, c[0x0][0x398] ;  /* 0x00007300ff4b77ac */ /* 0x000eb00008000800 */
[----:B------:R-:W-:-:S02]  /*197760*/  @P1 LOP3.LUT R69, R69, 0x2, RZ, 0xfc, !PT ;  /* 0x0000000245451812 */ /* 0x000fc400078efcff */
[----:B------:R-:W-:Y:S01]  /*197770*/  ISETP.LT.AND P1, PT, R75, UR74, !P0 ;  /* 0x0000004a4b007c0c */ /* 0x000fe2000c721270 */
[----:B------:R-:W2:Y:S01]  /*197780*/  LDCU UR74, c[0x0][0x398] ;  /* 0x00007300ff4a77ac */ /* 0x000ea20008000800 */
[----:B------:R-:W-:Y:S02]  /*197790*/  LOP3.LUT R69, R69, 0xffffffef, RZ, 0xc0, !PT ;  /* 0xffffffef45457812 */ /* 0x000fe400078ec0ff */
[----:B-1----:R-:W-:Y:S01]  /*1977a0*/  ISETP.LT.AND P2, PT, R110, UR76, !P0 ;  /* 0x0000004c6e007c0c */ /* 0x002fe2000c741270 */
[----:B------:R-:W1:Y:S08]  /*1977b0*/  LDCU UR76, c[0x0][0x398] ;  /* 0x00007300ff4c77ac */ /* 0x000e700008000800 */
        /* <DEDUP_REMOVED lines=12> */
[----:B-1----:R-:W-:Y:S01]  /*197880*/  ISETP.LT.AND P2, PT, R91, UR76, !P0 ;  /* 0x0000004c5b007c0c */ /* 0x002fe2000c741270 */
[----:B------:R-:W1:Y:S01]  /*197890*/  LDCU UR75, c[0x0][0x398] ;  /* 0x00007300ff4b77ac */ /* 0x000e620008000800 */
[----:B------:R-:W-:Y:S01]  /*1978a0*/  IADD3 R74, PT, PT, R76, 0x54, RZ ;  /* 0x000000544c4a7810 */ /* 0x000fe20007ffe0ff */
        /* <DEDUP_REMOVED lines=29> */
[----:B------:R-:W-:Y:S02]  /*197a80*/  LOP3.LUT R68, R68, 0xff7fffff, RZ, 0xc0, !PT ;  /* 0xff7fffff44447812 */ /* 0x000fe400078ec0ff */
[----:B------:R-:W-:Y:S01]  /*197a90*/  ISETP.LT.AND P0, PT, R84, UR12, !P0 ;  /* 0x0000000c54007c0c */ /* 0x000fe2000c701270 */
[----:B------:R-:W1:Y:S01]  /*197aa0*/  LDCU.64 UR12, c[0x0][0x398] ;  /* 0x00007300ff0c77ac */ /* 0x000e620008000a00 */
[----:B------:R-:W-:-:S04]  /*197ab0*/  @P2 LOP3.LUT R68, R68, 0x800000, RZ, 0xfc, !PT ;  /* 0x0080000044442812 */ /* 0x000fc800078efcff */
        /* <DEDUP_REMOVED lines=14> */
[----:B------:R-:W1:Y:S01]  /*197ba0*/  LDCU UR12, c[0x0][0x398] ;  /* 0x00007300ff0c77ac */ /* 0x000e620008000800 */
[----:B--2---:R-:W-:-:S02]  /*197bb0*/  ISETP.LT.AND P1, PT, R75, UR74, !P0 ;  /* 0x0000004a4b007c0c */ /* 0x004fc4000c721270 */
[----:B------:R-:W-:Y:S01]  /*197bc0*/  LOP3.LUT R68, R68, 0xffefffff, RZ, 0xc0, !PT ;  /* 0xffefffff44447812 */ /* 0x000fe200078ec0ff */
[----:B------:R-:W2:Y:S10]  /*197bd0*/  LDCU UR74, c[0x0][0x398] ;  /* 0x00007300ff4a77ac */ /* 0x000eb40008000800 */
[----:B------:R-:W-:-:S04]  /*197be0*/  @P1 LOP3.LUT R68, R68, 0x100000, RZ, 0xfc, !PT ;  /* 0x0010000044441812 */ /* 0x000fc800078efcff */
[----:B------:R-:W-:-:S04]  /*197bf0*/  LOP3.LUT R68, R68, 0xfff7ffff, RZ, 0xc0, !PT ;  /* 0xfff7ffff44447812 */ /* 0x000fc800078ec0ff */
[----:B------:R-:W-:Y:S02]  /*197c00*/  @P3 LOP3.LUT R68, R68, 0x80000, RZ, 0xfc, !PT ;  /* 0x0008000044443812 */ /* 0x000fe400078efcff */
[----:B------:R-:W-:Y:S01]  /*197c10*/  ISETP.LT.AND P1, PT, R108, UR77, !P0 ;  /* 0x0000004d6c007c0c */ /* 0x000fe2000c721270 */
[----:B------:R-:W3:Y:S01]  /*197c20*/  LDCU UR77, c[0x0][0x398] ;  /* 0x00007300ff4d77ac */ /* 0x000ee20008000800 */
[----:B------:R-:W-:-:S04]  /*197c30*/  LOP3.LUT R68, R68, 0xfffbffff, RZ, 0xc0, !PT ;  /* 0xfffbffff44447812 */ /* 0x000fc800078ec0ff */
[----:B------:R-:W-:-:S04]  /*197c40*/  @P2 LOP3.LUT R68, R68, 0x40000, RZ, 0xfc, !PT ;  /* 0x0004000044442812 */ /* 0x000fc800078efcff */
[----:B------:R-:W-:-:S04]  /*197c50*/  LOP3.LUT R68, R68, 0xfffeffff, RZ, 0xc0, !PT ;  /* 0xfffeffff44447812 */ /* 0x000fc800078ec0ff */
[----:B------:R-:W-:Y:S02]  /*197c60*/  @P1 LOP3.LUT R68, R68, 0x10000, RZ, 0xfc, !PT ;  /* 0x0001000044441812 */ /* 0x000fe400078efcff */
[----:B--2---:R-:W-:Y:S01]  /*197c70*/  ISETP.LT.AND P1, PT, R94, UR74, !P0 ;  /* 0x0000004a5e007c0c */ /* 0x004fe2000c721270 */
[----:B------:R-:W2:Y:S01]  /*197c80*/  LDCU UR74, c[0x0][0x398] ;  /* 0x00007300ff4a77ac */ /* 0x000ea20008000800 */
[----:B-1----:R-:W-:Y:S02]  /*197c90*/  ISETP.LT.AND P3, PT, R92, UR75, !P0 ;  /* 0x0000004b5c007c0c */ /* 0x002fe4000c761270 */
[----:B------:R-:W-:Y:S01]  /*197ca0*/  LOP3.LUT R68, R68, 0xffff7fff, RZ, 0xc0, !PT ;  /* 0xffff7fff44447812 */ /* 0x000fe200078ec0ff */
[----:B------:R-:W1:Y:S01]  /*197cb0*/  LDCU UR75, c[0x0][0x398] ;  /* 0x00007300ff4b77ac */ /* 0x000e620008000800 */
[----:B------:R-:W-:Y:S02]  /*197cc0*/  ISETP.LT.AND P2, PT, R91, UR76, !P0 ;  /* 0x0000004c5b007c0c */ /* 0x000fe4000c741270 */
[----:B------:R-:W-:Y:S01]  /*197cd0*/  LOP3.LUT R65, R65, 0x7fffffff, RZ, 0xc0, !PT ;  /* 0x7fffffff41417812 */ /* 0x000fe200078ec0ff */
[----:B------:R-:W1:Y:S04]  /*197ce0*/  LDCU UR76, c[0x0][0x398] ;  /* 0x00007300ff4c77ac */ /* 0x000e680008000800 */
[----:B------:R-:W-:-:S04]  /*197cf0*/  @P1 LOP3.LUT R68, R68, 0x8000, RZ, 0xfc, !PT ;  /* 0x0000800044441812 */ /* 0x000fc800078efcff */
        /* <DEDUP_REMOVED lines=30> */
[----:B----4-:R-:W-:Y:S01]  /*197ee0*/  ISETP.LT.AND P0, PT, R84, UR29, !P0 ;  /* 0x0000001d54007c0c */ /* 0x010fe2000c701270 */
[----:B------:R-:W4:Y:S01]  /*197ef0*/  LDCU UR29, c[0x0][0x398] ;  /* 0x00007300ff1d77ac */ /* 0x000f220008000800 */
[----:B------:R-:W-:-:S04]  /*197f00*/  LOP3.LUT R68, R68, 0xffffffbf, RZ, 0xc0, !PT ;  /* 0xffffffbf44447812 */ /* 0x000fc800078ec0ff */
[----:B------:R-:W-:-:S04]  /*197f10*/  @P1 LOP3.LUT R68, R68, 0x40, RZ, 0xfc, !PT ;  /* 0x0000004044441812 */ /* 0x000fc800078efcff */
[----:B------:R-:W-:-:S04]  /*197f20*/  LOP3.LUT R68, R68, 0xffffffdf, RZ, 0xc0, !PT ;  /* 0xffffffdf44447812 */ /* 0x000fc800078ec0ff */
[----:B------:R-:W-:Y:S02]  /*197f30*/  @P0 LOP3.LUT R68, R68, 0x20, RZ, 0xfc, !PT ;  /* 0x0000002044440812 */ /* 0x000fe400078efcff */
[----:B------:R-:W-:Y:S02]  /*197f40*/  ISETP.GE.AND P0, PT, R74, UR13, PT ;  /* 0x0000000d4a007c0c */ /* 0x000fe4000bf06270 */
[----:B------:R-:W-:Y:S01]  /*197f50*/  LOP3.LUT R68, R68, 0xfffffffd, RZ, 0xc0, !PT ;  /* 0xfffffffd44447812 */ /* 0x000fe200078ec0ff */
[----:B------:R-:W-:Y:S01]  /*197f60*/  VIADD R74, R76, 0x52 ;  /* 0x000000524c4a7836 */ /* 0x000fe20000000000 */
[----:B------:R-:W-:Y:S01]  /*197f70*/  ISETP.LT.AND P3, PT, R109, UR6, !P0 ;  /* 0x000000066d007c0c */ /* 0x000fe2000c761270 */
[----:B------:R-:W1:Y:S01]  /*197f80*/  LDCU UR6, c[0x0][0x398] ;  /* 0x00007300ff0677ac */ /* 0x000e620008000800 */
[----:B------:R-:W-:Y:S02]  /*197f90*/  ISETP.LT.AND P2, PT, R75, UR26, !P0 ;  /* 0x0000001a4b007c0c */ /* 0x000fe4000c741270 */
[----:B------:R-:W-:Y:S01]  /*197fa0*/  ISETP.LT.AND P1, PT, R111, UR10, !P0 ;  /* 0x0000000a6f007c0c */ /* 0x000fe2000c721270 */
[----:B------:R-:W1:Y:S01]  /*197fb0*/  LDCU UR26, c[0x0][0x398] ;  /* 0x00007300ff1a77ac */ /* 0x000e620008000800 */
[----:B------:R-:W1:Y:S07]  /*197fc0*/  LDCU UR10, c[0x0][0x398] ;  /* 0x00007300ff0a77ac */ /* 0x000e6e0008000800 */
        /* <DEDUP_REMOVED lines=14> */
[----:B------:R-:W-:Y:S02]  /*1980b0*/  ISETP.LT.AND P3, PT, R92, UR22, !P0 ;  /* 0x000000165c007c0c */ /* 0x000fe4000c761270 */
[----:B------:R-:W-:Y:S02]  /*1980c0*/  LOP3.LUT R68, R68, 0xfffffffe, RZ, 0xc0, !PT ;  /* 0xfffffffe44447812 */ /* 0x000fe400078ec0ff */
[----:B------:R-:W-:Y:S02]  /*1980d0*/  @P1 LOP3.LUT R67, R67, 0x80000000, RZ, 0xfc, !PT ;  /* 0x8000000043431812 */ /* 0x000fe400078efcff */
        /* <DEDUP_REMOVED lines=39> */
[----:B------:R-:W2:Y:S03]  /*198350*/  LDCU UR7, c[0x0][0x398] ;  /* 0x00007300ff0777ac */ /* 0x000ea60008000800 */
[----:B-1----:R-:W-:Y:S01]  /*198360*/  ISETP.LT.AND P3, PT, R109, UR8, !P0 ;  /* 0x000000086d007c0c */ /* 0x002fe2000c761270 */
[----:B------:R-:W1:Y:S01]  /*198370*/  LDCU UR8, c[0x0][0x398] ;  /* 0x00007300ff0877ac */ /* 0x000e620008000800 */
[----:B------:R-:W-:Y:S02]  /*198380*/  ISETP.LT.AND P2, PT, R75, UR40, !P0 ;  /* 0x000000284b007c0c */ /* 0x000fe4000c741270 */
[----:B------:R-:W-:Y:S01]  /*198390*/  LOP3.LUT R67, R67, 0xfffdffff, RZ, 0xc0, !PT ;  /* 0xfffdffff43437812 */ /* 0x000fe200078ec0ff */
[----:B------:R-:W1:Y:S01]  /*1983a0*/  LDCU UR40, c[0x0][0x398] ;  /* 0x00007300ff2877ac */ /* 0x000e620008000800 */
[----:B------:R-:W-:-:S07]  /*1983b0*/  ISETP.LT.AND P1, PT, R111, UR14, !P0 ;  /* 0x0000000e6f007c0c */ /* 0x000fce000c721270 */
        /* <DEDUP_REMOVED lines=66> */
[----:B------:R-:W-:Y:S01]  /*1987e0*/  LOP3.LUT R64, R64, 0x7fffffff, RZ, 0xc0, !PT ;  /* 0x7fffffff40407812 */ /* 0x000fe200078ec0ff */
        /* <DEDUP_REMOVED lines=62> */
[----:B------:R-:W-:-:S11]  /*198bd0*/  LOP3.LUT R66, R66, 0xfffdffff, RZ, 0xc0, !PT ;  /* 0xfffdffff42427812 */ /* 0x000fd600078ec0ff */
[----:B------:R-:W-:Y:S02]  /*198be0*/  @P1 LOP3.LUT R66, R66, 0x20000, RZ, 0xfc, !PT ;  /* 0x0002000042421812 */ /* 0x000fe400078efcff */
[----:B-1----:R-:W-:Y:S01]  /*198bf0*/  ISETP.LT.AND P1, PT, R75, UR14, !P0 ;  /* 0x0000000e4b007c0c */ /* 0x002fe2000c721270 */
[----:B------:R-:W1:Y:S01]  /*198c00*/  LDCU UR14, c[0x0][0x398] ;  /* 0x00007300ff0e77ac */ /* 0x000e620008000800 */
[----:B--2---:R-:W-:Y:S02]  /*198c10*/  ISETP.LT.AND P3, PT, R111, UR23, !P0 ;  /* 0x000000176f007c0c */ /* 0x004fe4000c761270 */
[----:B------:R-:W-:Y:S01]  /*198c20*/  LOP3.LUT R66, R66, 0xffefffff, RZ, 0xc0, !PT ;  /* 0xffefffff42427812 */ /* 0x000fe200078ec0ff */
[----:B------:R-:W2:Y:S01]  /*198c30*/  LDCU UR23, c[0x0][0x398] ;  /* 0x00007300ff1777ac */ /* 0x000ea20008000800 */
[----:B------:R-:W-:Y:S01]  /*198c40*/  ISETP.LT.AND P2, PT, R110, UR69, !P0 ;  /* 0x000000456e007c0c */ /* 0x000fe2000c741270 */
[----:B------:R-:W1:Y:S06]  /*198c50*/  LDCU UR69, c[0x0][0x398] ;  /* 0x00007300ff4577ac */ /* 0x000e6c0008000800 */
        /* <DEDUP_REMOVED lines=9> */
[----:B-1----:R-:W-:Y:S01]  /*198cf0*/  ISETP.LT.AND P1, PT, R94, UR14, !P0 ;  /* 0x0000000e5e007c0c */ /* 0x002fe2000c721270 */
[----:B------:R-:W-:Y:S01]  /*198d00*/  VIADD R74, R76, 0x4f ;  /* 0x0000004f4c4a7836 */ /* 0x000fe20000000000 */
[----:B--2---:R-:W-:Y:S01]  /*198d10*/  ISETP.LT.AND P3, PT, R92, UR23, !P0 ;  /* 0x000000175c007c0c */ /* 0x004fe2000c761270 */
[----:B------:R-:W1:Y:S01]  /*198d20*/  LDCU UR14, c[0x0][0x398] ;  /* 0x00007300ff0e77ac */ /* 0x000e620008000800 */
[----:B------:R-:W-:Y:S02]  /*198d30*/  LOP3.LUT R66, R66, 0xffff7fff, RZ, 0xc0, !PT ;  /* 0xffff7fff42427812 */ /* 0x000fe400078ec0ff */
[----:B------:R-:W-:Y:S01]  /*198d40*/  ISETP.LT.AND P2, PT, R91, UR69, !P0 ;  /* 0x000000455b007c0c */ /* 0x000fe2000c741270 */
[----:B------:R-:W2:Y:S01]  /*198d50*/  LDCU UR69, c[0x0][0x398] ;  /* 0x00007300ff4577ac */ /* 0x000ea20008000800 */
        /* <DEDUP_REMOVED lines=61> */
[----:B------:R-:W1:Y:S01]  /*199130*/  LDCU UR16, c[0x0][0x398] ;  /* 0x00007300ff1077ac */ /* 0x000e620008000800 */
[----:B--2---:R-:W-:Y:S02]  /*199140*/  ISETP.LT.AND P3, PT, R92, UR15, !P0 ;  /* 0x0000000f5c007c0c */ /* 0x004fe4000c761270 */
[----:B------:R-:W-:Y:S01]  /*199150*/  ISETP.LT.AND P2, PT, R91, UR70, !P0 ;  /* 0x000000465b007c0c */ /* 0x000fe2000c741270 */
[----:B------:R-:W2:Y:S08]  /*199160*/  LDCU UR70, c[0x0][0x398] ;  /* 0x00007300ff4677ac */ /* 0x000eb00008000800 */
[----:B------:R-:W-:-:S04]  /*199170*/  @P1 LOP3.LUT R65, R65, 0x80000000, RZ, 0xfc, !PT ;  /* 0x8000000041411812 */ /* 0x000fc800078efcff */
[----:B------:R-:W-:-:S04]  /*199180*/  LOP3.LUT R65, R65, 0xbfffffff, RZ, 0xc0, !PT ;  /* 0xbfffffff41417812 */ /* 0x000fc800078ec0ff */
[----:B------:R-:W-:Y:S02]  /*199190*/  @P3 LOP3.LUT R65, R65, 0x40000000, RZ, 0xfc, !PT ;  /* 0x4000000041413812 */ /* 0x000fe400078efcff */
[----:B---3--:R-:W-:Y:S01]  /*1991a0*/  ISETP.LT.AND P1, PT, R93, UR14, !P0 ;  /* 0x0000000e5d007c0c */ /* 0x008fe2000c721270 */
[----:B------:R-:W3:Y:S01]  /*1991b0*/  LDCU.64 UR14, c[0x0][0x398] ;  /* 0x00007300ff0e77ac */ /* 0x000ee20008000a00 */
[----:B------:R-:W-:-:S04]  /*1991c0*/  LOP3.LUT R65, R65, 0xdfffffff, RZ, 0xc0, !PT ;  /* 0xdfffffff41417812 */ /* 0x000fc800078ec0ff */
[----:B------:R-:W-:Y:S02]  /*1991d0*/  @P2 LOP3.LUT R65, R65, 0x20000000, RZ, 0xfc, !PT ;  /* 0x2000000041412812 */ /* 0x000fe400078efcff */
[----:B----4-:R-:W-:Y:S01]  /*1991e0*/  ISETP.LT.AND P3, PT, R90, UR29, !P0 ;  /* 0x0000001d5a007c0c */ /* 0x010fe2000c761270 */
[----:B------:R-:W4:Y:S01]  /*1991f0*/  LDCU UR29, c[0x0][0x398] ;  /* 0x00007300ff1d77ac */ /* 0x000f220008000800 */
        /* <DEDUP_REMOVED lines=29> */
[----:B------:R-:W-:-:S04]  /*1993d0*/  ISETP.GE.AND P0, PT, R74, UR17, PT ;  /* 0x000000114a007c0c */ /* 0x000fc8000bf06270 */
[----:B---3--:R-:W-:Y:S02]  /*1993e0*/  ISETP.LT.AND P3, PT, R109, UR14, !P0 ;  /* 0x0000000e6d007c0c */ /* 0x008fe4000c761270 */
[----:B------:R-:W-:Y:S01]  /*1993f0*/  LOP3.LUT R65, R65, 0xfffdffff, RZ, 0xc0, !PT ;  /* 0xfffdffff41417812 */ /* 0x000fe200078ec0ff */
[----:B------:R-:W-:Y:S01]  /*199400*/  VIADD R74, R76, 0x4d ;  /* 0x0000004d4c4a7836 */ /* 0x000fe20000000000 */
[----:B-1----:R-:W-:Y:S01]  /*199410*/  ISETP.LT.AND P2, PT, R75, UR16, !P0 ;  /* 0x000000104b007c0c */ /* 0x002fe2000c741270 */
[----:B------:R-:W1:Y:S01]  /*199420*/  LDCU.64 UR16, c[0x0][0x398] ;  /* 0x00007300ff1077ac */ /* 0x000e620008000a00 */
[----:B--2---:R-:W-:Y:S02]  /*199430*/  ISETP.LT.AND P1, PT, R111, UR70, !P0 ;  /* 0x000000466f007c0c */ /* 0x004fe4000c721270 */
[----:B------:R-:W-:Y:S01]  /*199440*/  LOP3.LUT R62, R62, 0x7fffffff, RZ, 0xc0, !PT ;  /* 0x7fffffff3e3e7812 */ /* 0x000fe200078ec0ff */
[----:B------:R-:W2:Y:S04]  /*199450*/  LDCU UR14, c[0x0][0x398] ;  /* 0x00007300ff0e77ac */ /* 0x000ea80008000800 */
[----:B------:R-:W-:Y:S01]  /*199460*/  @P3 LOP3.LUT R65, R65, 0x20000, RZ, 0xfc, !PT ;  /* 0x0002000041413812 */ /* 0x000fe200078efcff */
[----:B------:R-:W3:Y:S03]  /*199470*/  LDCU UR70, c[0x0][0x398] ;  /* 0x00007300ff4677ac */ /* 0x000ee60008000800 */
        /* <DEDUP_REMOVED lines=64> */
[----:B------:R-:W1:Y:S07]  /*199880*/  LDCU UR26, c[0x0][0x398] ;  /* 0x00007300ff1a77ac */ /* 0x000e6e0008000800 */
        /* <DEDUP_REMOVED lines=57> */
[----:B-1----:R-:W-:Y:S01]  /*199c20*/  ISETP.LT.AND P3, PT, R109, UR6, !P0 ;  /* 0x000000066d007c0c */ /* 0x002fe2000c761270 */
        /* <DEDUP_REMOVED lines=67> */
[----:B--2---:R-:W-:Y:S01]  /*19a060*/  ISETP.LT.AND P3, PT, R109, UR16, !P0 ;  /* 0x000000106d007c0c */ /* 0x004fe2000c761270 */
[----:B------:R-:W2:Y:S01]  /*19a070*/  LDCU UR16, c[0x0][0x398] ;  /* 0x00007300ff1077ac */ /* 0x000ea20008000800 */
        /* <DEDUP_REMOVED lines=89> */
[----:B------:R-:W2:Y:S06]  /*19a610*/  LDCU.64 UR16, c[0x0][0x398] ;  /* 0x00007300ff1077ac */ /* 0x000eac0008000a00 */
        /* <DEDUP_REMOVED lines=41> */
[----:B------:R-:W-:-:S11]  /*19a8b0*/  LOP3.LUT R63, R63, 0xfffffffd, RZ, 0xc0, !PT ;  /* 0xfffffffd3f3f7812 */ /* 0x000fd600078ec0ff */
[----:B------:R-:W-:Y:S02]  /*19a8c0*/  @P1 LOP3.LUT R63, R63, 0x2, RZ, 0xfc, !PT ;  /* 0x000000023f3f1812 */ /* 0x000fe400078efcff */
[----:B--2---:R-:W-:Y:S01]  /*19a8d0*/  ISETP.LT.AND P1, PT, R75, UR16, !P0 ;  /* 0x000000104b007c0c */ /* 0x004fe2000c721270 */
[----:B------:R-:W2:Y:S01]  /*19a8e0*/  LDCU UR16, c[0x0][0x398] ;  /* 0x00007300ff1077ac */ /* 0x000ea20008000800 */
[----:B-1----:R-:W-:Y:S02]  /*19a8f0*/  ISETP.LT.AND P3, PT, R111, UR19, !P0 ;  /* 0x000000136f007c0c */ /* 0x002fe4000c761270 */
[----:B------:R-:W-:Y:S01]  /*19a900*/  LOP3.LUT R63, R63, 0xffffffef, RZ, 0xc0, !PT ;  /* 0xffffffef3f3f7812 */ /* 0x000fe200078ec0ff */
[----:B------:R-:W1:Y:S01]  /*19a910*/  LDCU UR19, c[0x0][0x398] ;  /* 0x00007300ff1377ac */ /* 0x000e620008000800 */
[----:B------:R-:W-:Y:S01]  /*19a920*/  ISETP.LT.AND P2, PT, R110, UR18, !P0 ;  /* 0x000000126e007c0c */ /* 0x000fe2000c741270 */
[----:B------:R-:W1:Y:S06]  /*19a930*/  LDCU UR18, c[0x0][0x398] ;  /* 0x00007300ff1277ac */ /* 0x000e6c0008000800 */
        /* <DEDUP_REMOVED lines=12> */
[----:B------:R-:W-:Y:S01]  /*19aa00*/  ISETP.LT.AND P2, PT, R91, UR18, !P0 ;  /* 0x000000125b007c0c */ /* 0x000fe2000c741270 */
[----:B------:R-:W1:Y:S08]  /*19aa10*/  LDCU.64 UR18, c[0x0][0x398] ;  /* 0x00007300ff1277ac */ /* 0x000e700008000a00 */
        /* <DEDUP_REMOVED lines=44> */
[----:B---3--:R-:W-:Y:S01]  /*19ace0*/  ISETP.LT.AND P1, PT, R111, UR71, !P0 ;  /* 0x000000476f007c0c */ /* 0x008fe2000c721270 */
[----:B------:R-:W3:Y:S01]  /*19acf0*/  LDCU UR48, c[0x0][0x398] ;  /* 0x00007300ff3077ac */ /* 0x000ee20008000800 */
[----:B------:R-:W-:-:S02]  /*19ad00*/  LOP3.LUT R60, R60, 0x7fffffff, RZ, 0xc0, !PT ;  /* 0x7fffffff3c3c7812 */ /* 0x000fc400078ec0ff */
[----:B------:R-:W-:Y:S01]  /*19ad10*/  LOP3.LUT R59, R59, 0x7fffffff, RZ, 0xc0, !PT ;  /* 0x7fffffff3b3b7812 */ /* 0x000fe200078ec0ff */
[----:B------:R-:W1:Y:S04]  /*19ad20*/  LDCU UR17, c[0x0][0x398] ;  /* 0x00007300ff1177ac */ /* 0x000e680008000800 */
        /* <DEDUP_REMOVED lines=282> */
[----:B------:R-:W2:Y:S06]  /*19bed0*/  LDCU UR12, c[0x0][0x398] ;  /* 0x00007300ff0c77ac */ /* 0x000eac0008000800 */
[----:B------:R-:W-:-:S04]  /*19bee0*/  @P1 LOP3.LUT R60, R60, 0x8000, RZ, 0xfc, !PT ;  /* 0x000080003c3c1812 */ /* 0x000fc800078efcff */
[----:B------:R-:W-:-:S04]  /*19bef0*/  LOP3.LUT R60, R60, 0xffffbfff, RZ, 0xc0, !PT ;  /* 0xffffbfff3c3c7812 */ /* 0x000fc800078ec0ff */
[----:B------:R-:W-:Y:S02]  /*19bf00*/  @P3 LOP3.LUT R60, R60, 0x4000, RZ, 0xfc, !PT ;  /* 0x000040003c3c3812 */ /* 0x000fe400078efcff */
[----:B---3--:R-:W-:Y:S01]  /*19bf10*/  ISETP.LT.AND P1, PT, R93, UR24, !P0 ;  /* 0x000000185d007c0c */ /* 0x008fe2000c721270 */
[----:B------:R-:W3:Y:S01]  /*19bf20*/  LDCU.64 UR24, c[0x0][0x398] ;  /* 0x00007300ff1877ac */ /* 0x000ee20008000a00 */
        /* <DEDUP_REMOVED lines=34> */
[----:B---3--:R-:W-:Y:S01]  /*19c150*/  ISETP.LT.AND P1, PT, R109, UR24, !P0 ;  /* 0x000000186d007c0c */ /* 0x008fe2000c721270 */
[----:B------:R-:W3:Y:S01]  /*19c160*/  LDCU UR24, c[0x0][0x398] ;  /* 0x00007300ff1877ac */ /* 0x000ee20008000800 */
[----:B------:R-:W-:-:S11]  /*19c170*/  LOP3.LUT R60, R60, 0xfffffffd, RZ, 0xc0, !PT ;  /* 0xfffffffd3c3c7812 */ /* 0x000fd600078ec0ff */
[----:B------:R-:W-:Y:S02]  /*19c180*/  @P1 LOP3.LUT R60, R60, 0x2, RZ, 0xfc, !PT ;  /* 0x000000023c3c1812 */ /* 0x000fe400078efcff */
[----:B---3--:R-:W-:Y:S01]  /*19c190*/  ISETP.LT.AND P1, PT, R75, UR24, !P0 ;  /* 0x000000184b007c0c */ /* 0x008fe2000c721270 */
[----:B------:R-:W3:Y:S01]  /*19c1a0*/  LDCU UR24, c[0x0][0x398] ;  /* 0x00007300ff1877ac */ /* 0x000ee20008000800 */
        /* <DEDUP_REMOVED lines=8> */
[----:B--2---:R-:W-:Y:S01]  /*19c230*/  ISETP.LT.AND P1, PT, R108, UR12, !P0 ;  /* 0x0000000c6c007c0c */ /* 0x004fe2000c721270 */
[----:B------:R-:W2:Y:S01]  /*19c240*/  LDCU UR12, c[0x0][0x398] ;  /* 0x00007300ff0c77ac */ /* 0x000ea20008000800 */
[----:B------:R-:W-:-:S04]  /*19c250*/  LOP3.LUT R60, R60, 0xfffffffb, RZ, 0xc0, !PT ;  /* 0xfffffffb3c3c7812 */ /* 0x000fc800078ec0ff */
[----:B------:R-:W-:-:S04]  /*19c260*/  @P2 LOP3.LUT R60, R60, 0x4, RZ, 0xfc, !PT ;  /* 0x000000043c3c2812 */ /* 0x000fc800078efcff */
[----:B------:R-:W-:-:S04]  /*19c270*/  LOP3.LUT R60, R60, 0xfffffffe, RZ, 0xc0, !PT ;  /* 0xfffffffe3c3c7812 */ /* 0x000fc800078ec0ff */
[----:B------:R-:W-:Y:S02]  /*19c280*/  @P1 LOP3.LUT R60, R60, 0x1, RZ, 0xfc, !PT ;  /* 0x000000013c3c1812 */ /* 0x000fe400078efcff */
[----:B---3--:R-:W-:Y:S01]  /*19c290*/  ISETP.LT.AND P1, PT, R94, UR24, !P0 ;  /* 0x000000185e007c0c */ /* 0x008fe2000c721270 */
[----:B------:R-:W3:Y:S01]  /*19c2a0*/  LDCU UR24, c[0x0][0x398] ;  /* 0x00007300ff1877ac */ /* 0x000ee20008000800 */
[----:B-1----:R-:W-:Y:S02]  /*19c2b0*/  ISETP.LT.AND P3, PT, R92, UR31, !P0 ;  /* 0x0000001f5c007c0c */ /* 0x002fe4000c761270 */
[----:B------:R-:W-:Y:S01]  /*19c2c0*/  ISETP.LT.AND P2, PT, R91, UR14, !P0 ;  /* 0x0000000e5b007c0c */ /* 0x000fe2000c741270 */
[----:B------:R-:W1:Y:S01]  /*19c2d0*/  LDCU UR14, c[0x0][0x398] ;  /* 0x00007300ff0e77ac */ /* 0x000e620008000800 */
[----:B------:R-:W-:Y:S02]  /*19c2e0*/  IADD3 R74, PT, PT, R76, 0x42, RZ ;  /* 0x000000424c4a7810 */ /* 0x000fe40007ffe0ff */
[----:B------:R-:W-:Y:S01]  /*19c2f0*/  LOP3.LUT R57, R57, 0x7fffffff, RZ, 0xc0, !PT ;  /* 0x7fffffff39397812 */ /* 0x000fe200078ec0ff */
[----:B------:R-:W1:Y:S04]  /*19c300*/  LDCU UR31, c[0x0][0x398] ;  /* 0x00007300ff1f77ac */ /* 0x000e680008000800 */
[----:B------:R-:W-:-:S04]  /*19c310*/  @P1 LOP3.LUT R59, R59, 0x80000000, RZ, 0xfc, !PT ;  /* 0x800000003b3b1812 */ /* 0x000fc800078efcff */
[----:B------:R-:W-:-:S04]  /*19c320*/  LOP3.LUT R59, R59, 0xbfffffff, RZ, 0xc0, !PT ;  /* 0xbfffffff3b3b7812 */ /* 0x000fc800078ec0ff */
[----:B------:R-:W-:Y:S02]  /*19c330*/  @P3 LOP3.LUT R59, R59, 0x40000000, RZ, 0xfc, !PT ;  /* 0x400000003b3b3812 */ /* 0x000fe400078efcff */
[----:B--2---:R-:W-:Y:S02]  /*19c340*/  ISETP.LT.AND P1, PT, R93, UR12, !P0 ;  /* 0x0000000c5d007c0c */ /* 0x004fe4000c721270 */
[----:B------:R-:W-:-:S04]  /*19c350*/  LOP3.LUT R59, R59, 0xdfffffff, RZ, 0xc0, !PT ;  /* 0xdfffffff3b3b7812 */ /* 0x000fc800078ec0ff */
[----:B------:R-:W-:Y:S02]  /*19c360*/  @P2 LOP3.LUT R59, R59, 0x20000000, RZ, 0xfc, !PT ;  /* 0x200000003b3b2812 */ /* 0x000fe400078efcff */
[----:B------:R-:W-:Y:S01]  /*19c370*/  ISETP.LT.AND P3, PT, R90, UR48, !P0 ;  /* 0x000000305a007c0c */ /* 0x000fe2000c761270 */
[----:B------:R-:W2:Y:S01]  /*19c380*/  LDCU UR48, c[0x0][0x398] ;  /* 0x00007300ff3077ac */ /* 0x000ea20008000800 */
        /* <DEDUP_REMOVED lines=35> */
[----:B------:R-:W1:Y:S08]  /*19c5c0*/  LDCU.64 UR14, c[0x0][0x398] ;  /* 0x00007300ff0e77ac */ /* 0x000e700008000a00 */
        /* <DEDUP_REMOVED lines=64> */
[----:B------:R-:W-:-:S02]  /*19c9d0*/  ISETP.LT.AND P1, PT, R111, UR10, !P0 ;  /* 0x0000000a6f007c0c */ /* 0x000fc4000c721270 */
        /* <DEDUP_REMOVED lines=158> */
[----:B----4-:R-:W-:Y:S02]  /*19d3c0*/  ISETP.LT.AND P1, PT, R93, UR29, !P0 ;  /* 0x0000001d5d007c0c */ /* 0x010fe4000c721270 */
[----:B------:R-:W-:-:S04]  /*19d3d0*/  LOP3.LUT R57, R57, 0xdfffffff, RZ, 0xc0, !PT ;  /* 0xdfffffff39397812 */ /* 0x000fc800078ec0ff */
[----:B------:R-:W-:Y:S02]  /*19d3e0*/  @P2 LOP3.LUT R57, R57, 0x20000000, RZ, 0xfc, !PT ;  /* 0x2000000039392812 */ /* 0x000fe400078efcff */
[----:B------:R-:W-:Y:S01]  /*19d3f0*/  ISETP.LT.AND P3, PT, R90, UR27, !P0 ;  /* 0x0000001b5a007c0c */ /* 0x000fe2000c761270 */
[----:B------:R-:W4:Y:S01]  /*19d400*/  LDCU UR27, c[0x0][0x398] ;  /* 0x00007300ff1b77ac */ /* 0x000f220008000800 */
        /* <DEDUP_REMOVED lines=161> */
[----:B-1----:R-:W-:Y:S02]  /*19de20*/  ISETP.LT.AND P2, PT, R75, UR70, !P0 ;  /* 0x000000464b007c0c */ /* 0x002fe4000c741270 */
[----:B------:R-:W-:Y:S01]  /*19de30*/  LOP3.LUT R56, R56, 0xfffdffff, RZ, 0xc0, !PT ;  /* 0xfffdffff38387812 */ /* 0x000fe200078ec0ff */
[----:B------:R-:W-:Y:S01]  /*19de40*/  VIADD R74, R76, 0x3b ;  /* 0x0000003b4c4a7836 */ /* 0x000fe20000000000 */
[----:B------:R-:W-:Y:S01]  /*19de50*/  ISETP.LT.AND P1, PT, R111, UR16, !P0 ;  /* 0x000000106f007c0c */ /* 0x000fe2000c721270 */
[----:B------:R-:W1:Y:S01]  /*19de60*/  LDCU.64 UR16, c[0x0][0x398] ;  /* 0x00007300ff1077ac */ /* 0x000e620008000a00 */
[----:B------:R-:W-:Y:S02]  /*19de70*/  LOP3.LUT R54, R54, 0x7fffffff, RZ, 0xc0, !PT ;  /* 0x7fffffff36367812 */ /* 0x000fe400078ec0ff */
[----:B------:R-:W-:Y:S01]  /*19de80*/  LOP3.LUT R21, R21, 0x7fffffff, RZ, 0xc0, !PT ;  /* 0x7fffffff15157812 */ /* 0x000fe200078ec0ff */
[----:B------:R-:W3:Y:S02]  /*19de90*/  LDCU UR70, c[0x0][0x398] ;  /* 0x00007300ff4677ac */ /* 0x000ee40008000800 */
        /* <DEDUP_REMOVED lines=124> */
[----:B--2---:R-:W-:Y:S02]  /*19e660*/  ISETP.LT.AND P3, PT, R109, UR20, !P0 ;  /* 0x000000146d007c0c */ /* 0x004fe4000c761270 */
[----:B------:R-:W-:Y:S01]  /*19e670*/  ISETP.LT.AND P2, PT, R75, UR45, !P0 ;  /* 0x0000002d4b007c0c */ /* 0x000fe2000c741270 */
[----:B------:R-:W2:Y:S01]  /*19e680*/  LDCU UR45, c[0x0][0x398] ;  /* 0x00007300ff2d77ac */ /* 0x000ea20008000800 */
[----:B------:R-:W-:-:S02]  /*19e690*/  LOP3.LUT R55, R55, 0xfffdffff, RZ, 0xc0, !PT ;  /* 0xfffdffff37377812 */ /* 0x000fc400078ec0ff */
[----:B------:R-:W-:Y:S01]  /*19e6a0*/  ISETP.LT.AND P1, PT, R111, UR44, !P0 ;  /* 0x0000002c6f007c0c */ /* 0x000fe2000c721270 */
[----:B------:R-:W1:Y:S06]  /*19e6b0*/  LDCU UR44, c[0x0][0x398] ;  /* 0x00007300ff2c77ac */ /* 0x000e6c0008000800 */
[----:B------:R-:W-:-:S04]  /*19e6c0*/  @P3 LOP3.LUT R55, R55, 0x20000, RZ, 0xfc, !PT ;  /* 0x0002000037373812 */ /* 0x000fc800078efcff */
        /* <DEDUP_REMOVED lines=147> */
[----:B------:R-:W-:Y:S01]  /*19f000*/  VIADD R74, R76, 0x37 ;  /* 0x000000374c4a7836 */ /* 0x000fe20000000000 */
[----:B-1----:R-:W-:Y:S01]  /*19f010*/  ISETP.LT.AND P3, PT, R92, UR15, !P0 ;  /* 0x0000000f5c007c0c */ /* 0x002fe2000c761270 */
        /* <DEDUP_REMOVED lines=54> */
[----:B------:R-:W-:-:S02]  /*19f380*/  @P1 LOP3.LUT R54, R54, 0x10, RZ, 0xfc, !PT ;  /* 0x0000001036361812 */ /* 0x000fc400078efcff */
[----:B---3--:R-:W-:Y:S01]  /*19f390*/  ISETP.LT.AND P1, PT, R108, UR63, !P0 ;  /* 0x0000003f6c007c0c */ /* 0x008fe2000c721270 */
[----:B------:R-:W3:Y:S01]  /*19f3a0*/  LDCU UR63, c[0x0][0x398] ;  /* 0x00007300ff3f77ac */ /* 0x000ee20008000800 */
[----:B------:R-:W-:-:S04]  /*19f3b0*/  LOP3.LUT R54, R54, 0xfffffff7, RZ, 0xc0, !PT ;  /* 0xfffffff736367812 */ /* 0x000fc800078ec0ff */
[----:B------:R-:W-:-:S04]  /*19f3c0*/  @P3 LOP3.LUT R54, R54, 0x8, RZ, 0xfc, !PT ;  /* 0x0000000836363812 */ /* 0x000fc800078efcff */
[----:B------:R-:W-:-:S04]  /*19f3d0*/  LOP3.LUT R54, R54, 0xfffffffb, RZ, 0xc0, !PT ;  /* 0xfffffffb36367812 */ /* 0x000fc800078ec0ff */
[----:B------:R-:W-:-:S04]  /*19f3e0*/  @P2 LOP3.LUT R54, R54, 0x4, RZ, 0xfc, !PT ;  /* 0x0000000436362812 */ /* 0x000fc800078efcff */
[----:B------:R-:W-:-:S04]  /*19f3f0*/  LOP3.LUT R54, R54, 0xfffffffe, RZ, 0xc0, !PT ;  /* 0xfffffffe36367812 */ /* 0x000fc800078ec0ff */
[----:B------:R-:W-:Y:S02]  /*19f400*/  @P1 LOP3.LUT R54, R54, 0x1, RZ, 0xfc, !PT ;  /* 0x0000000136361812 */ /* 0x000fe400078efcff */
[----:B---3--:R-:W-:Y:S01]  /*19f410*/  ISETP.LT.AND P1, PT, R94, UR63, !P0 ;  /* 0x0000003f5e007c0c */ /* 0x008fe2000c721270 */
[----:B------:R-:W3:Y:S01]  /*19f420*/  LDCU UR63, c[0x0][0x398] ;  /* 0x00007300ff3f77ac */ /* 0x000ee20008000800 */
[----:B--2---:R-:W-:Y:S02]  /*19f430*/  ISETP.LT.AND P3, PT, R92, UR14, !P0 ;  /* 0x0000000e5c007c0c */ /* 0x004fe4000c761270 */
[----:B-1----:R-:W-:Y:S01]  /*19f440*/  ISETP.LT.AND P2, PT, R91, UR21, !P0 ;  /* 0x000000155b007c0c */ /* 0x002fe2000c741270 */
[----:B------:R-:W1:Y:S08]  /*19f450*/  LDCU UR14, c[0x0][0x398] ;  /* 0x00007300ff0e77ac */ /* 0x000e700008000800 */
[----:B------:R-:W-:-:S04]  /*19f460*/  @P1 LOP3.LUT R21, R21, 0x80000000, RZ, 0xfc, !PT ;  /* 0x8000000015151812 */ /* 0x000fc800078efcff */
[----:B------:R-:W-:-:S04]  /*19f470*/  LOP3.LUT R21, R21, 0xbfffffff, RZ, 0xc0, !PT ;  /* 0xbfffffff15157812 */ /* 0x000fc800078ec0ff */
[----:B------:R-:W-:Y:S02]  /*19f480*/  @P3 LOP3.LUT R21, R21, 0x40000000, RZ, 0xfc, !PT ;  /* 0x4000000015153812 */ /* 0x000fe400078efcff */
[----:B------:R-:W-:Y:S01]  /*19f490*/  ISETP.LT.AND P1, PT, R93, UR20, !P0 ;  /* 0x000000145d007c0c */ /* 0x000fe2000c721270 */
        /* <DEDUP_REMOVED lines=35> */
[----:B--2---:R-:W-:Y:S02]  /*19f6d0*/  ISETP.LT.AND P3, PT, R109, UR20, !P0 ;  /* 0x000000146d007c0c */ /* 0x004fe4000c761270 */
[----:B-1----:R-:W-:Y:S01]  /*19f6e0*/  ISETP.LT.AND P2, PT, R75, UR14, !P0 ;  /* 0x0000000e4b007c0c */ /* 0x002fe2000c741270 */
[----:B------:R-:W1:Y:S01]  /*19f6f0*/  LDCU.64 UR14, c[0x0][0x398] ;  /* 0x00007300ff0e77ac */ /* 0x000e620008000a00 */
[----:B------:R-:W-:Y:S02]  /*19f700*/  LOP3.LUT R21, R21, 0xfffdffff, RZ, 0xc0, !PT ;  /* 0xfffdffff15157812 */ /* 0x000fe400078ec0ff */
[----:B------:R-:W-:Y:S01]  /*19f710*/  ISETP.LT.AND P1, PT, R111, UR77, !P0 ;  /* 0x0000004d6f007c0c */ /* 0x000fe2000c721270 */
[----:B------:R-:W-:Y:S01]  /*19f720*/  VIADD R74, R76, 0x35 ;  /* 0x000000354c4a7836 */ /* 0x000fe20000000000 */
[----:B------:R-:W-:Y:S01]  /*19f730*/  LOP3.LUT R19, R19, 0x7fffffff, RZ, 0xc0, !PT ;  /* 0x7fffffff13137812 */ /* 0x000fe200078ec0ff */
[----:B------:R-:W2:Y:S04]  /*19f740*/  LDCU UR77, c[0x0][0x398] ;  /* 0x00007300ff4d77ac */ /* 0x000ea80008000800 */
        /* <DEDUP_REMOVED lines=389> */
[----:B------:R-:W-:Y:S01]  /*1a0fa0*/  LOP3.LUT R18, R18, 0xfffdffff, RZ, 0xc0, !PT ;  /* 0xfffdffff12127812 */ /* 0x000fe200078ec0ff */
[----:B------:R-:W-:Y:S01]  /*1a0fb0*/  VIADD R74, R76, 0x2f ;  /* 0x0000002f4c4a7836 */ /* 0x000fe20000000000 */
[----:B-1----:R-:W-:Y:S01]  /*1a0fc0*/  ISETP.LT.AND P2, PT, R75, UR12, !P0 ;  /* 0x0000000c4b007c0c */ /* 0x002fe2000c741270 */
[----:B------:R-:W1:Y:S01]  /*1a0fd0*/  LDCU.64 UR12, c[0x0][0x398] ;  /* 0x00007300ff0c77ac */ /* 0x000e620008000a00 */
[----:B------:R-:W-:Y:S02]  /*1a0fe0*/  ISETP.LT.AND P1, PT, R111, UR77, !P0 ;  /* 0x0000004d6f007c0c */ /* 0x000fe4000c721270 */
[----:B------:R-:W-:Y:S01]  /*1a0ff0*/  LOP3.LUT R16, R16, 0x7fffffff, RZ, 0xc0, !PT ;  /* 0x7fffffff10107812 */ /* 0x000fe200078ec0ff */
[----:B------:R-:W2:Y:S04]  /*1a1000*/  LDCU UR20, c[0x0][0x398] ;  /* 0x00007300ff1477ac */ /* 0x000ea80008000800 */
        /* <DEDUP_REMOVED lines=76> */
[----:B------:R-:W1:Y:S01]  /*1a14d0*/  LDCU UR40, c[0x0][0x398] ;  /* 0x00007300ff2877ac */ /* 0x000e620008000800 */
[----:B------:R-:W-:Y:S02]  /*1a14e0*/  ISETP.LT.AND P2, PT, R108, UR6, !P0 ;  /* 0x000000066c007c0c */ /* 0x000fe4000c741270 */
[----:B------:R-:W-:-:S04]  /*1a14f0*/  LOP3.LUT R18, R18, 0xfffffffb, RZ, 0xc0, !PT ;  /* 0xfffffffb12127812 */ /* 0x000fc800078ec0ff */
[----:B------:R-:W-:Y:S02]  /*1a1500*/  @P3 LOP3.LUT R18, R18, 0x4, RZ, 0xfc, !PT ;  /* 0x0000000412123812 */ /* 0x000fe400078efcff */
        /* <DEDUP_REMOVED lines=115> */
[----:B----4-:R-:W-:Y:S01]  /*1a1c40*/  ISETP.LT.AND P1, PT, R111, UR27, !P0 ;  /* 0x0000001b6f007c0c */ /* 0x010fe2000c721270 */
[----:B------:R-:W4:Y:S01]  /*1a1c50*/  LDCU.64 UR24, c[0x0][0x398] ;  /* 0x00007300ff1877ac */ /* 0x000f220008000a00 */
        /* <DEDUP_REMOVED lines=61> */
[----:B----4-:R-:W-:Y:S01]  /*1a2030*/  ISETP.LT.AND P1, PT, R109, UR24, !P0 ;  /* 0x000000186d007c0c */ /* 0x010fe2000c721270 */
[----:B------:R-:W4:Y:S01]  /*1a2040*/  LDCU UR24, c[0x0][0x398] ;  /* 0x00007300ff1877ac */ /* 0x000f220008000800 */
[----:B------:R-:W-:-:S11]  /*1a2050*/  LOP3.LUT R16, R16, 0xfffdffff, RZ, 0xc0, !PT ;  /* 0xfffdffff10107812 */ /* 0x000fd600078ec0ff */
[----:B------:R-:W-:Y:S02]  /*1a2060*/  @P1 LOP3.LUT R16, R16, 0x20000, RZ, 0xfc, !PT ;  /* 0x0002000010101812 */ /* 0x000fe400078efcff */
[----:B----4-:R-:W-:Y:S01]  /*1a2070*/  ISETP.LT.AND P1, PT, R75, UR24, !P0 ;  /* 0x000000184b007c0c */ /* 0x010fe2000c721270 */
[----:B------:R-:W4:Y:S01]  /*1a2080*/  LDCU UR24, c[0x0][0x398] ;  /* 0x00007300ff1877ac */ /* 0x000f220008000800 */
        /* <DEDUP_REMOVED lines=9> */
[----:B------:R-:W2:Y:S01]  /*1a2120*/  LDCU UR10, c[0x0][0x398] ;  /* 0x00007300ff0a77ac */ /* 0x000ea20008000800 */
[----:B------:R-:W-:-:S04]  /*1a2130*/  LOP3.LUT R16, R16, 0xfffbffff, RZ, 0xc0, !PT ;  /* 0xfffbffff10107812 */ /* 0x000fc800078ec0ff */
[----:B------:R-:W-:-:S04]  /*1a2140*/  @P2 LOP3.LUT R16, R16, 0x40000, RZ, 0xfc, !PT ;  /* 0x0004000010102812 */ /* 0x000fc800078efcff */
[----:B------:R-:W-:-:S04]  /*1a2150*/  LOP3.LUT R16, R16, 0xfffeffff, RZ, 0xc0, !PT ;  /* 0xfffeffff10107812 */ /* 0x000fc800078ec0ff */
[----:B------:R-:W-:Y:S02]  /*1a2160*/  @P1 LOP3.LUT R16, R16, 0x10000, RZ, 0xfc, !PT ;  /* 0x0001000010101812 */ /* 0x000fe400078efcff */
[----:B----4-:R-:W-:Y:S01]  /*1a2170*/  ISETP.LT.AND P1, PT, R94, UR24, !P0 ;  /* 0x000000185e007c0c */ /* 0x010fe2000c721270 */
[----:B------:R-:W-:Y:S01]  /*1a2180*/  VIADD R74, R76, 0x2b ;  /* 0x0000002b4c4a7836 */ /* 0x000fe20000000000 */
[----:B-1----:R-:W-:Y:S01]  /*1a2190*/  ISETP.LT.AND P3, PT, R92, UR11, !P0 ;  /* 0x0000000b5c007c0c */ /* 0x002fe2000c761270 */
[----:B------:R-:W1:Y:S01]  /*1a21a0*/  LDCU UR24, c[0x0][0x398] ;  /* 0x00007300ff1877ac */ /* 0x000e620008000800 */
[----:B------:R-:W-:Y:S02]  /*1a21b0*/  LOP3.LUT R16, R16, 0xffff7fff, RZ, 0xc0, !PT ;  /* 0xffff7fff10107812 */ /* 0x000fe400078ec0ff */
[----:B------:R-:W-:Y:S01]  /*1a21c0*/  ISETP.LT.AND P2, PT, R91, UR70, !P0 ;  /* 0x000000465b007c0c */ /* 0x000fe2000c741270 */
[----:B------:R-:W4:Y:S06]  /*1a21d0*/  LDCU UR70, c[0x0][0x398] ;  /* 0x00007300ff4677ac */ /* 0x000f2c0008000800 */
[----:B------:R-:W-:-:S04]  /*1a21e0*/  @P1 LOP3.LUT R16, R16, 0x8000, RZ, 0xfc, !PT ;  /* 0x0000800010101812 */ /* 0x000fc800078efcff */
[----:B------:R-:W-:-:S04]  /*1a21f0*/  LOP3.LUT R16, R16, 0xffffbfff, RZ, 0xc0, !PT ;  /* 0xffffbfff10107812 */ /* 0x000fc800078ec0ff */
[----:B------:R-:W-:Y:S02]  /*1a2200*/  @P3 LOP3.LUT R16, R16, 0x4000, RZ, 0xfc, !PT ;  /* 0x0000400010103812 */ /* 0x000fe400078efcff */
[----:B--2---:R-:W-:Y:S01]  /*1a2210*/  ISETP.LT.AND P1, PT, R93, UR10, !P0 ;  /* 0x0000000a5d007c0c */ /* 0x004fe2000c721270 */
[----:B------:R-:W2:Y:S01]  /*1a2220*/  LDCU.64 UR10, c[0x0][0x398] ;  /* 0x00007300ff0a77ac */ /* 0x000ea20008000a00 */
        /* <DEDUP_REMOVED lines=98> */
[----:B-1----:R-:W-:Y:S02]  /*1a2850*/  ISETP.LT.AND P3, PT, R109, UR24, !P0 ;  /* 0x000000186d007c0c */ /* 0x002fe4000c761270 */
[----:B------:R-:W-:Y:S01]  /*1a2860*/  LOP3.LUT R15, R15, 0xfffdffff, RZ, 0xc0, !PT ;  /* 0xfffdffff0f0f7812 */ /* 0x000fe200078ec0ff */
[----:B------:R-:W-:Y:S01]  /*1a2870*/  VIADD R74, R76, 0x29 ;  /* 0x000000294c4a7836 */ /* 0x000fe20000000000 */
[----:B--2---:R-:W-:Y:S01]  /*1a2880*/  ISETP.LT.AND P2, PT, R75, UR10, !P0 ;  /* 0x0000000a4b007c0c */ /* 0x004fe2000c741270 */
[----:B------:R-:W1:Y:S01]  /*1a2890*/  LDCU.64 UR10, c[0x0][0x398] ;  /* 0x00007300ff0a77ac */ /* 0x000e620008000a00 */
[----:B----4-:R-:W-:Y:S02]  /*1a28a0*/  ISETP.LT.AND P1, PT, R111, UR70, !P0 ;  /* 0x000000466f007c0c */ /* 0x010fe4000c721270 */
[----:B------:R-:W-:Y:S01]  /*1a28b0*/  LOP3.LUT R13, R13, 0x7fffffff, RZ, 0xc0, !PT ;  /* 0x7fffffff0d0d7812 */ /* 0x000fe200078ec0ff */
[----:B------:R-:W2:Y:S04]  /*1a28c0*/  LDCU UR24, c[0x0][0x398] ;  /* 0x00007300ff1877ac */ /* 0x000ea80008000800 */
[----:B------:R-:W-:Y:S01]  /*1a28d0*/  @P3 LOP3.LUT R15, R15, 0x20000, RZ, 0xfc, !PT ;  /* 0x000200000f0f3812 */ /* 0x000fe200078efcff */
[----:B------:R-:W4:Y:S03]  /*1a28e0*/  LDCU UR70, c[0x0][0x398] ;  /* 0x00007300ff4677ac */ /* 0x000f260008000800 */
        /* <DEDUP_REMOVED lines=63> */
[----:B------:R-:W1:Y:S01]  /*1a2ce0*/  LDCU.64 UR36, c[0x0][0x398] ;  /* 0x00007300ff2477ac */ /* 0x000e620008000a00 */
        /* <DEDUP_REMOVED lines=142> */
[----:B------:R-:W-:Y:S02]  /*1a35d0*/  ISETP.LT.AND P1, PT, R94, UR29, !P0 ;  /* 0x0000001d5e007c0c */ /* 0x000fe4000c721270 */
[----:B------:R-:W-:Y:S01]  /*1a35e0*/  ISETP.LT.AND P2, PT, R108, UR30, !P0 ;  /* 0x0000001e6c007c0c */ /* 0x000fe2000c741270 */
[----:B------:R-:W1:Y:S01]  /*1a35f0*/  LDCU UR30, c[0x0][0x398] ;  /* 0x00007300ff1e77ac */ /* 0x000e620008000800 */
[----:B------:R-:W-:-:S04]  /*1a3600*/  LOP3.LUT R14, R14, 0xfffffffb, RZ, 0xc0, !PT ;  /* 0xfffffffb0e0e7812 */ /* 0x000fc800078ec0ff */
[----:B------:R-:W-:Y:S02]  /*1a3610*/  @P3 LOP3.LUT R14, R14, 0x4, RZ, 0xfc, !PT ;  /* 0x000000040e0e3812 */ /* 0x000fe400078efcff */
[----:B------:R-:W-:Y:S01]  /*1a3620*/  ISETP.LT.AND P3, PT, R92, UR28, !P0 ;  /* 0x0000001c5c007c0c */ /* 0x000fe2000c761270 */
[----:B------:R-:W1:Y:S01]  /*1a3630*/  LDCU.64 UR28, c[0x0][0x398] ;  /* 0x00007300ff1c77ac */ /* 0x000e620008000a00 */
        /* <DEDUP_REMOVED lines=175> */
[----:B---3--:R-:W-:Y:S01]  /*1a4130*/  ISETP.LT.AND P3, PT, R109, UR28, !P0 ;  /* 0x0000001c6d007c0c */ /* 0x008fe2000c761270 */
[----:B------:R-:W3:Y:S01]  /*1a4140*/  LDCU UR27, c[0x0][0x398] ;  /* 0x00007300ff1b77ac */ /* 0x000ee20008000800 */
[----:B-1----:R-:W-:Y:S02]  /*1a4150*/  ISETP.LT.AND P2, PT, R75, UR68, !P0 ;  /* 0x000000444b007c0c */ /* 0x002fe4000c741270 */
[----:B--2---:R-:W-:Y:S01]  /*1a4160*/  ISETP.LT.AND P1, PT, R111, UR14, !P0 ;  /* 0x0000000e6f007c0c */ /* 0x004fe2000c721270 */
[----:B------:R-:W1:Y:S08]  /*1a4170*/  LDCU UR68, c[0x0][0x398] ;  /* 0x00007300ff4477ac */ /* 0x000e700008000800 */
[----:B------:R-:W-:-:S04]  /*1a4180*/  @P3 LOP3.LUT R12, R12, 0x20000, RZ, 0xfc, !PT ;  /* 0x000200000c0c3812 */ /* 0x000fc800078efcff */
        /* <DEDUP_REMOVED lines=197> */
[----:B------:R-:W-:-:S02]  /*1a4de0*/  LOP3.LUT R9, R9, 0x7fffffff, RZ, 0xc0, !PT ;  /* 0x7fffffff09097812 */ /* 0x000fc400078ec0ff */
[----:B------:R-:W-:Y:S01]  /*1a4df0*/  LOP3.LUT R8, R8, 0x7fffffff, RZ, 0xc0, !PT ;  /* 0x7fffffff08087812 */ /* 0x000fe200078ec0ff */
        /* <DEDUP_REMOVED lines=66> */
[----:B------:R-:W1:Y:S01]  /*1a5220*/  LDCU UR49, c[0x0][0x398] ;  /* 0x00007300ff3177ac */ /* 0x000e620008000800 */
[----:B----4-:R-:W-:-:S02]  /*1a5230*/  ISETP.LT.AND P1, PT, R75, UR70, !P0 ;  /* 0x000000464b007c0c */ /* 0x010fc4000c721270 */
[----:B------:R-:W-:Y:S01]  /*1a5240*/  LOP3.LUT R10, R10, 0xffefffff, RZ, 0xc0, !PT ;  /* 0xffefffff0a0a7812 */ /* 0x000fe200078ec0ff */
[----:B------:R-:W4:Y:S10]  /*1a5250*/  LDCU UR70, c[0x0][0x398] ;  /* 0x00007300ff4677ac */ /* 0x000f340008000800 */
        /* <DEDUP_REMOVED lines=10> */
[----:B------:R-:W4:Y:S01]  /*1a5300*/  LDCU UR70, c[0x0][0x398] ;  /* 0x00007300ff4677ac */ /* 0x000f220008000800 */
        /* <DEDUP_REMOVED lines=9> */
[----:B--2---:R-:W-:Y:S01]  /*1a53a0*/  ISETP.LT.AND P1, PT, R93, UR68, !P0 ;  /* 0x000000445d007c0c */ /* 0x004fe2000c721270 */
        /* <DEDUP_REMOVED lines=37> */
[----:B------:R-:W-:-:S11]  /*1a5600*/  LOP3.LUT R10, R10, 0xfffffffd, RZ, 0xc0, !PT ;  /* 0xfffffffd0a0a7812 */ /* 0x000fd600078ec0ff */
[----:B------:R-:W-:Y:S02]  /*1a5610*/  @P1 LOP3.LUT R10, R10, 0x2, RZ, 0xfc, !PT ;  /* 0x000000020a0a1812 */ /* 0x000fe400078efcff */
[----:B-1----:R-:W-:Y:S01]  /*1a5620*/  ISETP.LT.AND P1, PT, R75, UR36, !P0 ;  /* 0x000000244b007c0c */ /* 0x002fe2000c721270 */
[----:B------:R-:W1:Y:S01]  /*1a5630*/  LDCU UR36, c[0x0][0x398] ;  /* 0x00007300ff2477ac */ /* 0x000e620008000800 */
[----:B------:R-:W-:Y:S02]  /*1a5640*/  ISETP.LT.AND P3, PT, R111, UR31, !P0 ;  /* 0x0000001f6f007c0c */ /* 0x000fe4000c761270 */
        /* <DEDUP_REMOVED lines=13> */
[----:B-1----:R-:W-:Y:S01]  /*1a5720*/  ISETP.LT.AND P1, PT, R94, UR36, !P0 ;  /* 0x000000245e007c0c */ /* 0x002fe2000c721270 */
[----:B------:R-:W1:Y:S01]  /*1a5730*/  LDCU UR36, c[0x0][0x398] ;  /* 0x00007300ff2477ac */ /* 0x000e620008000800 */
[----:B------:R-:W-:Y:S02]  /*1a5740*/  ISETP.LT.AND P3, PT, R92, UR31, !P0 ;  /* 0x0000001f5c007c0c */ /* 0x000fe4000c761270 */
[----:B------:R-:W-:Y:S01]  /*1a5750*/  ISETP.LT.AND P2, PT, R91, UR24, !P0 ;  /* 0x000000185b007c0c */ /* 0x000fe2000c741270 */
[----:B------:R-:W1:Y:S08]  /*1a5760*/  LDCU UR31, c[0x0][0x398] ;  /* 0x00007300ff1f77ac */ /* 0x000e700008000800 */
        /* <DEDUP_REMOVED lines=34> */
[----:B------:R-:W-:Y:S02]  /*1a5990*/  @P1 LOP3.LUT R9, R9, 0x400000, RZ, 0xfc, !PT ;  /* 0x0040000009091812 */ /* 0x000fe400078efcff */
[----:B------:R-:W-:Y:S02]  /*1a59a0*/  IADD3 R74, PT, PT, R76, 0x1e, RZ ;  /* 0x0000001e4c4a7810 */ /* 0x000fe40007ffe0ff */
        /* <DEDUP_REMOVED lines=69> */
[----:B---3--:R-:W-:Y:S02]  /*1a5e00*/  ISETP.LT.AND P3, PT, R109, UR30, !P0 ;  /* 0x0000001e6d007c0c */ /* 0x008fe4000c761270 */
[----:B------:R-:W-:Y:S01]  /*1a5e10*/  LOP3.LUT R9, R9, 0xfffffffd, RZ, 0xc0, !PT ;  /* 0xfffffffd09097812 */ /* 0x000fe200078ec0ff */
[----:B------:R-:W-:Y:S01]  /*1a5e20*/  VIADD R74, R76, 0x1c ;  /* 0x0000001c4c4a7836 */ /* 0x000fe20000000000 */
[----:B-1----:R-:W-:Y:S01]  /*1a5e30*/  ISETP.LT.AND P2, PT, R75, UR62, !P0 ;  /* 0x0000003e4b007c0c */ /* 0x002fe2000c741270 */
[----:B------:R-:W1:Y:S01]  /*1a5e40*/  LDCU UR30, c[0x0][0x398] ;  /* 0x00007300ff1e77ac */ /* 0x000e620008000800 */
[----:B------:R-:W-:Y:S01]  /*1a5e50*/  ISETP.LT.AND P1, PT, R111, UR24, !P0 ;  /* 0x000000186f007c0c */ /* 0x000fe2000c721270 */
[----:B------:R-:W3:Y:S06]  /*1a5e60*/  LDCU.64 UR24, c[0x0][0x398] ;  /* 0x00007300ff1877ac */ /* 0x000eec0008000a00 */
        /* <DEDUP_REMOVED lines=60> */
[----:B------:R-:W-:Y:S02]  /*1a6230*/  ISETP.LT.AND P2, PT, R75, UR17, !P0 ;  /* 0x000000114b007c0c */ /* 0x000fe4000c741270 */
[----:B------:R-:W-:Y:S01]  /*1a6240*/  LOP3.LUT R8, R8, 0xfffdffff, RZ, 0xc0, !PT ;  /* 0xfffdffff08087812 */ /* 0x000fe200078ec0ff */
[----:B------:R-:W1:Y:S01]  /*1a6250*/  LDCU UR17, c[0x0][0x398] ;  /* 0x00007300ff1177ac */ /* 0x000e620008000800 */
[----:B------:R-:W-:Y:S01]  /*1a6260*/  ISETP.LT.AND P1, PT, R111, UR15, !P0 ;  /* 0x0000000f6f007c0c */ /* 0x000fe2000c721270 */
[----:B------:R-:W1:Y:S06]  /*1a6270*/  LDCU.64 UR14, c[0x0][0x398] ;  /* 0x00007300ff0e77ac */ /* 0x000e6c0008000a00 */
        /* <DEDUP_REMOVED lines=77> */
[----:B------:R-:W1:Y:S03]  /*1a6750*/  LDCU.64 UR6, c[0x0][0x398] ;  /* 0x00007300ff0677ac */ /* 0x000e660008000a00 */
        /* <DEDUP_REMOVED lines=22> */
[----:B------:R-:W-:Y:S02]  /*1a68c0*/  ISETP.LT.AND P1, PT, R88, UR43, !P0 ;  /* 0x0000002b58007c0c */ /* 0x000fe4000c721270 */
[----:B------:R-:W-:Y:S02]  /*1a68d0*/  LOP3.LUT R6, R6, 0x7fffffff, RZ, 0xc0, !PT ;  /* 0x7fffffff06067812 */ /* 0x000fe400078ec0ff */
[----:B------:R-:W-:Y:S02]  /*1a68e0*/  LOP3.LUT R5, R5, 0x7fffffff, RZ, 0xc0, !PT ;  /* 0x7fffffff05057812 */ /* 0x000fe400078ec0ff */
[----:B------:R-:W-:Y:S01]  /*1a68f0*/  LOP3.LUT R4, R4, 0x7fffffff, RZ, 0xc0, !PT ;  /* 0x7fffffff04047812 */ /* 0x000fe200078ec0ff */
[----:B------:R-:W-:Y:S01]  /*1a6900*/  VIADD R81, R76, 0x14 ;  /* 0x000000144c517836 */ /* 0x000fe20000000000 */
[----:B------:R-:W-:Y:S01]  /*1a6910*/  LOP3.LUT R7, R7, 0xfbffffff, RZ, 0xc0, !PT ;  /* 0xfbffffff07077812 */ /* 0x000fe200078ec0ff */
[----:B------:R-:W1:Y:S03]  /*1a6920*/  LDCU UR43, c[0x0][0x398] ;  /* 0x00007300ff2b77ac */ /* 0x000e660008000800 */
[----:B------:R-:W-:-:S02]  /*1a6930*/  @P2 LOP3.LUT R7, R7, 0x4000000, RZ, 0xfc, !PT ;  /* 0x0400000007072812 */ /* 0x000fc400078efcff */
[----:B------:R-:W-:Y:S01]  /*1a6940*/  ISETP.LT.AND P3, PT, R87, UR44, !P0 ;  /* 0x0000002c57007c0c */ /* 0x000fe2000c761270 */
[----:B------:R-:W1:Y:S01]  /*1a6950*/  LDCU UR44, c[0x0][0x398] ;  /* 0x00007300ff2c77ac */ /* 0x000e620008000800 */
[----:B------:R-:W-:-:S04]  /*1a6960*/  LOP3.LUT R7, R7, 0xfdffffff, RZ, 0xc0, !PT ;  /* 0xfdffffff07077812 */ /* 0x000fc800078ec0ff */
[----:B------:R-:W-:Y:S02]  /*1a6970*/  @P1 LOP3.LUT R7, R7, 0x2000000, RZ, 0xfc, !PT ;  /* 0x0200000007071812 */ /* 0x000fe400078efcff */
[----:B------:R-:W-:Y:S01]  /*1a6980*/  ISETP.LT.AND P2, PT, R86, UR45, !P0 ;  /* 0x0000002d56007c0c */ /* 0x000fe2000c741270 */
[----:B------:R-:W1:Y:S01]  /*1a6990*/  LDCU UR45, c[0x0][0x398] ;  /* 0x00007300ff2d77ac */ /* 0x000e620008000800 */
[----:B------:R-:W-:-:S04]  /*1a69a0*/  LOP3.LUT R7, R7, 0xfeffffff, RZ, 0xc0, !PT ;  /* 0xfeffffff07077812 */ /* 0x000fc800078ec0ff */
[----:B------:R-:W-:Y:S01]  /*1a69b0*/  @P3 LOP3.LUT R7, R7, 0x1000000, RZ, 0xfc, !PT ;  /* 0x0100000007073812 */ /* 0x000fe200078efcff */
[----:B------:R-:W-:Y:S01]  /*1a69c0*/  BAR.SYNC.DEFER_BLOCKING 0x0 ;  /* 0x0000000000007b1d */ /* 0x000fe20000010000 */
[----:B------:R-:W-:Y:S02]  /*1a69d0*/  ISETP.LT.AND P1, PT, R85, UR49, !P0 ;  /* 0x0000003155007c0c */ /* 0x000fe4000c721270 */
[----:B------:R-:W-:Y:S02]  /*1a69e0*/  LOP3.LUT R7, R7, 0xff7fffff, RZ, 0xc0, !PT ;  /* 0xff7fffff07077812 */ /* 0x000fe400078ec0ff */
[----:B------:R-:W-:Y:S01]  /*1a69f0*/  IADD3 R80, PT, PT, R76, 0x15, RZ ;  /* 0x000000154c507810 */ /* 0x000fe20007ffe0ff */
[----:B------:R-:W1:Y:S01]  /*1a6a00*/  LDCU UR49, c[0x0][0x398] ;  /* 0x00007300ff3177ac */ /* 0x000e620008000800 */
        /* <DEDUP_REMOVED lines=74> */
[----:B------:R-:W1:Y:S03]  /*1a6eb0*/  LDCU.64 UR6, c[0x0][0x398] ;  /* 0x00007300ff0677ac */ /* 0x000e660008000a00 */
[----:B------:R-:W-:Y:S02]  /*1a6ec0*/  ISETP.LT.AND P1, PT, R109, UR40, !P0 ;  /* 0x000000286d007c0c */ /* 0x000fe4000c721270 */
[----:B------:R-:W-:Y:S02]  /*1a6ed0*/  LOP3.LUT R7, R7, 0xfffffffd, RZ, 0xc0, !PT ;  /* 0xfffffffd07077812 */ /* 0x000fe400078ec0ff */
[----:B------:R-:W-:Y:S01]  /*1a6ee0*/  ISETP.LT.AND P3, PT, R111, UR65, !P0 ;  /* 0x000000416f007c0c */ /* 0x000fe2000c761270 */
[----:B------:R-:W1:Y:S08]  /*1a6ef0*/  LDCU UR65, c[0x0][0x398] ;  /* 0x00007300ff4177ac */ /* 0x000e700008000800 */
[----:B------:R-:W-:-:S02]  /*1a6f00*/  @P1 LOP3.LUT R7, R7, 0x2, RZ, 0xfc, !PT ;  /* 0x0000000207071812 */ /* 0x000fc400078efcff */
[----:B------:R-:W-:Y:S01]  /*1a6f10*/  ISETP.LT.AND P1, PT, R75, UR64, !P0 ;  /* 0x000000404b007c0c */ /* 0x000fe2000c721270 */
[----:B------:R-:W1:Y:S01]  /*1a6f20*/  LDCU UR64, c[0x0][0x398] ;  /* 0x00007300ff4077ac */ /* 0x000e620008000800 */
[----:B------:R-:W-:Y:S02]  /*1a6f30*/  LOP3.LUT R7, R7, 0xffffffef, RZ, 0xc0, !PT ;  /* 0xffffffef07077812 */ /* 0x000fe400078ec0ff */
[----:B------:R-:W-:Y:S01]  /*1a6f40*/  ISETP.LT.AND P2, PT, R110, UR76, !P0 ;  /* 0x0000004c6e007c0c */ /* 0x000fe2000c741270 */
[----:B------:R-:W1:Y:S08]  /*1a6f50*/  LDCU UR76, c[0x0][0x398] ;  /* 0x00007300ff4c77ac */ /* 0x000e700008000800 */
        /* <DEDUP_REMOVED lines=13> */
[----:B------:R-:W1:Y:S01]  /*1a7030*/  LDCU UR76, c[0x0][0x398] ;  /* 0x00007300ff4c77ac */ /* 0x000e620008000800 */
[----:B------:R-:W-:Y:S01]  /*1a7040*/  IADD3 R74, PT, PT, R76, 0x18, RZ ;  /* 0x000000184c4a7810 */ /* 0x000fe20007ffe0ff */
[----:B------:R-:W1:Y:S06]  /*1a7050*/  LDCU UR65, c[0x0][0x398] ;  /* 0x00007300ff4177ac */ /* 0x000e6c0008000800 */
[----:B------:R-:W-:-:S04]  /*1a7060*/  @P1 LOP3.LUT R6, R6, 0x80000000, RZ, 0xfc, !PT ;  /* 0x8000000006061812 */ /* 0x000fc800078efcff */
[----:B------:R-:W-:-:S04]  /*1a7070*/  LOP3.LUT R6, R6, 0xbfffffff, RZ, 0xc0, !PT ;  /* 0xbfffffff06067812 */ /* 0x000fc800078ec0ff */
[----:B------:R-:W-:Y:S02]  /*1a7080*/  @P3 LOP3.LUT R6, R6, 0x40000000, RZ, 0xfc, !PT ;  /* 0x4000000006063812 */ /* 0x000fe400078efcff */
[----:B--2---:R-:W-:Y:S01]  /*1a7090*/  ISETP.LT.AND P1, PT, R93, UR77, !P0 ;  /* 0x0000004d5d007c0c */ /* 0x004fe2000c721270 */
[----:B------:R-:W2:Y:S01]  /*1a70a0*/  LDCU UR77, c[0x0][0x398] ;  /* 0x00007300ff4d77ac */ /* 0x000ea20008000800 */
[----:B------:R-:W-:-:S04]  /*1a70b0*/  LOP3.LUT R6, R6, 0xdfffffff, RZ, 0xc0, !PT ;  /* 0xdfffffff06067812 */ /* 0x000fc800078ec0ff */
[----:B------:R-:W-:Y:S02]  /*1a70c0*/  @P2 LOP3.LUT R6, R6, 0x20000000, RZ, 0xfc, !PT ;  /* 0x2000000006062812 */ /* 0x000fe400078efcff */
[----:B------:R-:W-:Y:S02]  /*1a70d0*/  ISETP.LT.AND P3, PT, R90, UR37, !P0 ;  /* 0x000000255a007c0c */ /* 0x000fe4000c761270 */
        /* <DEDUP_REMOVED lines=33> */
[----:B------:R-:W-:Y:S02]  /*1a72f0*/  ISETP.LT.AND P1, PT, R109, UR6, !P0 ;  /* 0x000000066d007c0c */ /* 0x000fe4000c721270 */
[----:B------:R-:W-:Y:S01]  /*1a7300*/  LOP3.LUT R6, R6, 0xfffdffff, RZ, 0xc0, !PT ;  /* 0xfffdffff06067812 */ /* 0x000fe200078ec0ff */
[----:B------:R-:W-:Y:S01]  /*1a7310*/  VIADD R74, R76, 0x17 ;  /* 0x000000174c4a7836 */ /* 0x000fe20000000000 */
[----:B------:R-:W-:Y:S01]  /*1a7320*/  ISETP.LT.AND P3, PT, R111, UR71, !P0 ;  /* 0x000000476f007c0c */ /* 0x000fe2000c761270 */
[----:B------:R-:W2:Y:S01]  /*1a7330*/  LDCU UR71, c[0x0][0x398] ;  /* 0x00007300ff4777ac */ /* 0x000ea20008000800 */
[----:B-1----:R-:W-:Y:S01]  /*1a7340*/  ISETP.LT.AND P2, PT, R110, UR76, !P0 ;  /* 0x0000004c6e007c0c */ /* 0x002fe2000c741270 */
[----:B------:R-:W1:Y:S06]  /*1a7350*/  LDCU UR76, c[0x0][0x398] ;  /* 0x00007300ff4c77ac */ /* 0x000e6c0008000800 */
        /* <DEDUP_REMOVED lines=59> */
[----:B------:R-:W1:Y:S01]  /*1a7710*/  LDCU UR7, c[0x0][0x398] ;  /* 0x00007300ff0777ac */ /* 0x000e620008000800 */
[----:B----4-:R-:W-:Y:S02]  /*1a7720*/  IMAD R74, R76, UR70, RZ ;  /* 0x000000464c4a7c24 */ /* 0x010fe4000f8e02ff */
[----:B------:R-:W-:Y:S01]  /*1a7730*/  ISETP.LT.AND P2, PT, R109, UR40, !P0 ;  /* 0x000000286d007c0c */ /* 0x000fe2000c741270 */
[----:B------:R-:W4:Y:S02]  /*1a7740*/  LDCU UR40, c[0x0][0x398] ;  /* 0x00007300ff2877ac */ /* 0x000f240008000800 */
[----:B------:R2:W-:Y:S01]  /*1a7750*/  STL [R1+0x29f8], R74 ;  /* 0x0029f84a01007387 */ /* 0x0005e20000100800 */
[----:B------:R-:W-:Y:S01]  /*1a7760*/  LOP3.LUT R6, R6, 0xfffffffd, RZ, 0xc0, !PT ;  /* 0xfffffffd06067812 */ /* 0x000fe200078ec0ff */
[----:B------:R-:W3:Y:S01]  /*1a7770*/  LDCU UR70, c[0x0][0x3b8] ;  /* 0x00007700ff4677ac */ /* 0x000ee20008000800 */
[----:B--2---:R-:W-:Y:S01]  /*1a7780*/  VIADD R74, R74, UR69 ;  /* 0x000000454a4a7c36 */ /* 0x004fe20008000000 */
[----:B-1----:R-:W-:Y:S01]  /*1a7790*/  ISETP.LT.AND P1, PT, R75, UR7, !P0 ;  /* 0x000000074b007c0c */ /* 0x002fe2000c721270 */
[----:B------:R-:W1:Y:S03]  /*1a77a0*/  LDCU UR7, c[0x0][0x398] ;  /* 0x00007300ff0777ac */ /* 0x000e660008000800 */
[----:B------:R2:W-:Y:S02]  /*1a77b0*/  STL [R1+0x29f4], R74 ;  /* 0x0029f44a01007387 */ /* 0x0005e40000100800 */
[----:B------:R-:W-:Y:S01]  /*1a77c0*/  @P2 LOP3.LUT R6, R6, 0x2, RZ, 0xfc, !PT ;  /* 0x0000000206062812 */ /* 0x000fe200078efcff */
[----:B------:R-:W1:Y:S01]  /*1a77d0*/  LDCU UR69, c[0x0][0x3b8] ;  /* 0x00007700ff4577ac */ /* 0x000e620008000800 */
[----:B--2---:R-:W-:Y:S01]  /*1a77e0*/  IADD3 R74, PT, PT, R74, UR68, RZ ;  /* 0x000000444a4a7c10 */ /* 0x004fe2000fffe0ff */
[----:B------:R-:W2:Y:S01]  /*1a77f0*/  LDCU UR68, c[0x0][0x3b8] ;  /* 0x00007700ff4477ac */ /* 0x000ea20008000800 */
[----:B------:R-:W-:-:S03]  /*1a7800*/  ISETP.LT.AND P2, PT, R111, UR27, !P0 ;  /* 0x0000001b6f007c0c */ /* 0x000fc6000c741270 */
[----:B------:R1:W-:Y:S01]  /*1a7810*/  STL [R1+0x29f0], R74 ;  /* 0x0029f04a01007387 */ /* 0x0003e20000100800 */
[----:B------:R-:W-:Y:S01]  /*1a7820*/  LOP3.LUT R6, R6, 0xffffffef, RZ, 0xc0, !PT ;  /* 0xffffffef06067812 */ /* 0x000fe200078ec0ff */
[----:B------:R-:W2:Y:S01]  /*1a7830*/  LDCU UR27, c[0x0][0x398] ;  /* 0x00007300ff1b77ac */ /* 0x000ea20008000800 */
[----:B-1----:R-:W-:Y:S02]  /*1a7840*/  VIADD R74, R74, UR67 ;  /* 0x000000434a4a7c36 */ /* 0x002fe40008000000 */
[----:B------:R-:W-:Y:S01]  /*1a7850*/  @P1 LOP3.LUT R6, R6, 0x10, RZ, 0xfc, !PT ;  /* 0x0000001006061812 */ /* 0x000fe200078efcff */
[----:B------:R-:W1:Y:S02]  /*1a7860*/  LDCU UR67, c[0x0][0x3b8] ;  /* 0x00007700ff4377ac */ /* 0x000e640008000800 */
[----:B------:R2:W-:Y:S01]  /*1a7870*/  STL [R1+0x80c], R74 ;  /* 0x00080c4a01007387 */ /* 0x0005e20000100800 */
[----:B------:R-:W-:Y:S01]  /*1a7880*/  ISETP.LT.AND P1, PT, R110, UR8, !P0 ;  /* 0x000000086e007c0c */ /* 0x000fe2000c721270 */
[----:B------:R-:W1:Y:S01]  /*1a7890*/  LDCU UR8, c[0x0][0x398] ;  /* 0x00007300ff0877ac */ /* 0x000e620008000800 */
[----:B------:R-:W-:Y:S01]  /*1a78a0*/  LOP3.LUT R6, R6, 0xfffffff7, RZ, 0xc0, !PT ;  /* 0xfffffff706067812 */ /* 0x000fe200078ec0ff */
[----:B--2---:R-:W-:-:S03]  /*1a78b0*/  VIADD R74, R74, UR66 ;  /* 0x000000424a4a7c36 */ /* 0x004fc60008000000 */
[----:B------:R-:W-:Y:S01]  /*1a78c0*/  @P2 LOP3.LUT R6, R6, 0x8, RZ, 0xfc, !PT ;  /* 0x0000000806062812 */ /* 0x000fe200078efcff */
[----:B------:R-:W2:Y:S01]  /*1a78d0*/  LDCU UR66, c[0x0][0x3b8] ;  /* 0x00007700ff4277ac */ /* 0x000ea20008000800 */
[----:B------:R1:W-:Y:S02]  /*1a78e0*/  STL [R1+0x43c], R74 ;  /* 0x00043c4a01007387 */ /* 0x0003e40000100800 */
[----:B------:R-:W-:Y:S02]  /*1a78f0*/  LOP3.LUT R6, R6, 0xfffffffb, RZ, 0xc0, !PT ;  /* 0xfffffffb06067812 */ /* 0x000fe400078ec0ff */
[----:B-1----:R-:W-:Y:S01]  /*1a7900*/  IADD3 R74, PT, PT, R74, UR51, RZ ;  /* 0x000000334a4a7c10 */ /* 0x002fe2000fffe0ff */
[----:B------:R-:W1:Y:S04]  /*1a7910*/  LDCU UR51, c[0x0][0x3b8] ;  /* 0x00007700ff3377ac */ /* 0x000e680008000800 */
[----:B------:R-:W-:Y:S01]  /*1a7920*/  VIADD R176, R74, UR50 ;  /* 0x000000324ab07c36 */ /* 0x000fe20008000000 */
[----:B------:R-:W-:Y:S01]  /*1a7930*/  @P1 LOP3.LUT R6, R6, 0x4, RZ, 0xfc, !PT ;  /* 0x0000000406061812 */ /* 0x000fe200078efcff */
[----:B------:R-:W1:Y:S02]  /*1a7940*/  LDCU UR50, c[0x0][0x3b8] ;  /* 0x00007700ff3277ac */ /* 0x000e640008000800 */
[----:B------:R-:W-:Y:S01]  /*1a7950*/  VIADD R171, R176, UR5 ;  /* 0x00000005b0ab7c36 */ /* 0x000fe20008000000 */
[----:B------:R-:W-:Y:S01]  /*1a7960*/  ISETP.LT.AND P1, PT, R94, UR7, !P0 ;  /* 0x000000075e007c0c */ /* 0x000fe2000c721270 */
[----:B------:R-:W1:Y:S01]  /*1a7970*/  LDCU UR7, c[0x0][0x3b8] ;  /* 0x00007700ff0777ac */ /* 0x000e620008000800 */
[----:B----4-:R-:W-:-:S02]  /*1a7980*/  ISETP.LT.AND P2, PT, R108, UR40, !P0 ;  /* 0x000000286c007c0c */ /* 0x010fc4000c741270 */
[----:B------:R-:W-:Y:S01]  /*1a7990*/  IADD3 R170, PT, PT, R171, UR6, RZ ;  /* 0x00000006abaa7c10 */ /* 0x000fe2000fffe0ff */
[----:B------:R-:W4:Y:S01]  /*1a79a0*/  LDCU UR5, c[0x0][0x3b8] ;  /* 0x00007700ff0577ac */ /* 0x000f220008000800 */
[----:B------:R-:W-:-:S03]  /*1a79b0*/  ISETP.LT.AND P3, PT, R92, UR8, !P0 ;  /* 0x000000085c007c0c */ /* 0x000fc6000c761270 */
[----:B------:R-:W-:Y:S01]  /*1a79c0*/  VIADD R169, R170, UR33 ;  /* 0x00000021aaa97c36 */ /* 0x000fe20008000000 */
[----:B------:R-:W-:Y:S01]  /*1a79d0*/  LOP3.LUT R6, R6, 0xfffffffe, RZ, 0xc0, !PT ;  /* 0xfffffffe06067812 */ /* 0x000fe200078ec0ff */
[----:B------:R-:W1:Y:S02]  /*1a79e0*/  LDCU UR8, c[0x0][0x3b8] ;  /* 0x00007700ff0877ac */ /* 0x000e640008000800 */
[----:B------:R-:W-:Y:S01]  /*1a79f0*/  VIADD R168, R169, UR34 ;  /* 0x00000022a9a87c36 */ /* 0x000fe20008000000 */
[----:B------:R-:W-:Y:S01]  /*1a7a00*/  @P1 LOP3.LUT R5, R5, 0x80000000, RZ, 0xfc, !PT ;  /* 0x8000000005051812 */ /* 0x000fe200078efcff */
[----:B------:R-:W1:Y:S01]  /*1a7a10*/  LDCU UR6, c[0x0][0x3b8] ;  /* 0x00007700ff0677ac */ /* 0x000e620008000800 */
[----:B------:R-:W-:Y:S02]  /*1a7a20*/  @P2 LOP3.LUT R6, R6, 0x1, RZ, 0xfc, !PT ;  /* 0x0000000106062812 */ /* 0x000fe400078efcff */
[----:B------:R-:W-:Y:S01]  /*1a7a30*/  ISETP.LT.AND P2, PT, R91, UR27, !P0 ;  /* 0x0000001b5b007c0c */ /* 0x000fe2000c741270 */
[----:B------:R-:W1:Y:S01]  /*1a7a40*/  LDCU UR27, c[0x0][0x3b8] ;  /* 0x00007700ff1b77ac */ /* 0x000e620008000800 */
[----:B------:R-:W-:-:S02]  /*1a7a50*/  IADD3 R204, PT, PT, R168, UR54, RZ ;  /* 0x00000036a8cc7c10 */ /* 0x000fc4000fffe0ff */
[----:B------:R-:W-:Y:S01]  /*1a7a60*/  LOP3.LUT R5, R5, 0xbfffffff, RZ, 0xc0, !PT ;  /* 0xbfffffff05057812 */ /* 0x000fe200078ec0ff */
[----:B------:R-:W1:Y:S02]  /*1a7a70*/  LDCU UR33, c[0x0][0x3b8] ;  /* 0x00007700ff2177ac */ /* 0x000e640008000800 */
[----:B------:R-:W-:Y:S01]  /*1a7a80*/  VIADD R179, R204, UR55 ;  /* 0x00000037ccb37c36 */ /* 0x000fe20008000000 */
[----:B------:R-:W-:Y:S01]  /*1a7a90*/  @P3 LOP3.LUT R5, R5, 0x40000000, RZ, 0xfc, !PT ;  /* 0x4000000005053812 */ /* 0x000fe200078efcff */
[----:B------:R-:W1:Y:S01]  /*1a7aa0*/  LDCU UR34, c[0x0][0x3b8] ;  /* 0x00007700ff2277ac */ /* 0x000e620008000800 */
[----:B------:R-:W-:Y:S01]  /*1a7ab0*/  ISETP.LT.AND P1, PT, R93, UR30, !P0 ;  /* 0x0000001e5d007c0c */ /* 0x000fe2000c721270 */
[----:B------:R-:W-:Y:S01]  /*1a7ac0*/  VIADD R178, R179, UR56 ;  /* 0x00000038b3b27c36 */ /* 0x000fe20008000000 */
[----:B------:R-:W-:Y:S01]  /*1a7ad0*/  LOP3.LUT R5, R5, 0xdfffffff, RZ, 0xc0, !PT ;  /* 0xdfffffff05057812 */ /* 0x000fe200078ec0ff */
[----:B------:R-:W1:Y:S03]  /*1a7ae0*/  LDCU UR30, c[0x0][0x3b8] ;  /* 0x00007700ff1e77ac */ /* 0x000e660008000800 */
[----:B------:R-:W-:Y:S01]  /*1a7af0*/  @P2 LOP3.LUT R5, R5, 0x20000000, RZ, 0xfc, !PT ;  /* 0x2000000005052812 */ /* 0x000fe200078efcff */
[----:B------:R-:W1:Y:S01]  /*1a7b00*/  LDCU UR40, c[0x0][0x3b8] ;  /* 0x00007700ff2877ac */ /* 0x000e620008000800 */
[----:B------:R-:W-:-:S02]  /*1a7b10*/  IADD3 R177, PT, PT, R178, UR57, RZ ;  /* 0x00000039b2b17c10 */ /* 0x000fc4000fffe0ff */
[----:B------:R-:W-:Y:S01]  /*1a7b20*/  ISETP.LT.AND P3, PT, R90, UR13, !P0 ;  /* 0x0000000d5a007c0c */ /* 0x000fe2000c761270 */
[----:B------:R-:W1:Y:S01]  /*1a7b30*/  LDCU UR13, c[0x0][0x3b8] ;  /* 0x00007700ff0d77ac */ /* 0x000e620008000800 */
[----:B------:R-:W-:Y:S01]  /*1a7b40*/  LOP3.LUT R5, R5, 0xefffffff, RZ, 0xc0, !PT ;  /* 0xefffffff05057812 */ /* 0x000fe200078ec0ff */
[----:B------:R-:W-:Y:S01]  /*1a7b50*/  VIADD R209, R177, UR58 ;  /* 0x0000003ab1d17c36 */ /* 0x000fe20008000000 */
[----:B------:R-:W-:Y:S01]  /*1a7b60*/  ISETP.LT.AND P2, PT, R89, UR17, !P0 ;  /* 0x0000001159007c0c */ /* 0x000fe2000c741270 */
[----:B------:R-:W1:Y:S01]  /*1a7b70*/  LDCU UR17, c[0x0][0x3b8] ;  /* 0x00007700ff1177ac */ /* 0x000e620008000800 */
[----:B------:R-:W-:Y:S01]  /*1a7b80*/  @P1 LOP3.LUT R5, R5, 0x10000000, RZ, 0xfc, !PT ;  /* 0x1000000005051812 */ /* 0x000fe200078efcff */
[----:B------:R-:W-:Y:S01]  /*1a7b90*/  VIADD R208, R209, UR71 ;  /* 0x00000047d1d07c36 */ /* 0x000fe20008000000 */
[----:B------:R-:W-:Y:S01]  /*1a7ba0*/  ISETP.LT.AND P1, PT, R88, UR18, !P0 ;  /* 0x0000001258007c0c */ /* 0x000fe2000c721270 */
[----:B------:R-:W1:Y:S01]  /*1a7bb0*/  LDCU UR18, c[0x0][0x3b8] ;  /* 0x00007700ff1277ac */ /* 0x000e620008000800 */
[----:B------:R-:W-:-:S02]  /*1a7bc0*/  LOP3.LUT R5, R5, 0xf7ffffff, RZ, 0xc0, !PT ;  /* 0xf7ffffff05057812 */ /* 0x000fc400078ec0ff */
[----:B------:R-:W-:Y:S01]  /*1a7bd0*/  IADD3 R207, PT, PT, R208, UR72, RZ ;  /* 0x00000048d0cf7c10 */ /* 0x000fe2000fffe0ff */
[----:B------:R-:W1:Y:S01]  /*1a7be0*/  LDCU UR54, c[0x0][0x3b8] ;  /* 0x00007700ff3677ac */ /* 0x000e620008000800 */
[----:B------:R-:W-:-:S03]  /*1a7bf0*/  @P3 LOP3.LUT R5, R5, 0x8000000, RZ, 0xfc, !PT ;  /* 0x0800000005053812 */ /* 0x000fc600078efcff */
[----:B------:R-:W-:Y:S01]  /*1a7c00*/  VIADD R206, R207, UR73 ;  /* 0x00000049cfce7c36 */ /* 0x000fe20008000000 */
[----:B------:R-:W-:Y:S01]  /*1a7c10*/  LOP3.LUT R5, R5, 0xfbffffff, RZ, 0xc0, !PT ;  /* 0xfbffffff05057812 */ /* 0x000fe200078ec0ff */
[----:B------:R1:W-:Y:S01]  /*1a7c20*/  STL [R1+0x4c], R74 ;  /* 0x00004c4a01007387 */ /* 0x0003e20000100800 */
[----:B------:R-:W-:Y:S01]  /*1a7c30*/  ISETP.LT.AND P3, PT, R87, UR19, !P0 ;  /* 0x0000001357007c0c */ /* 0x000fe2000c761270 */
[----:B------:R-:W-:Y:S01]  /*1a7c40*/  VIADD R205, R206, UR74 ;  /* 0x0000004acecd7c36 */ /* 0x000fe20008000000 */
[----:B------:R-:W-:Y:S01]  /*1a7c50*/  @P2 LOP3.LUT R5, R5, 0x4000000, RZ, 0xfc, !PT ;  /* 0x0400000005052812 */ /* 0x000fe200078efcff */
[----:B------:R-:W1:Y:S03]  /*1a7c60*/  LDCU UR19, c[0x0][0x3b8] ;  /* 0x00007700ff1377ac */ /* 0x000e660008000800 */
[----:B------:R-:W-:Y:S01]  /*1a7c70*/  LOP3.LUT R5, R5, 0xfdffffff, RZ, 0xc0, !PT ;  /* 0xfdffffff05057812 */ /* 0x000fe200078ec0ff */
[----:B------:R-:W2:Y:S01]  /*1a7c80*/  LDCU UR55, c[0x0][0x3b8] ;  /* 0x00007700ff3777ac */ /* 0x000ea20008000800 */
[----:B------:R-:W-:-:S02]  /*1a7c90*/  IADD3 R214, PT, PT, R205, UR75, RZ ;  /* 0x0000004bcdd67c10 */ /* 0x000fc4000fffe0ff */
[----:B------:R-:W-:Y:S01]  /*1a7ca0*/  @P1 LOP3.LUT R5, R5, 0x2000000, RZ, 0xfc, !PT ;  /* 0x0200000005051812 */ /* 0x000fe200078efcff */
[----:B------:R-:W2:Y:S01]  /*1a7cb0*/  LDCU UR56, c[0x0][0x3b8] ;  /* 0x00007700ff3877ac */ /* 0x000ea20008000800 */
[----:B------:R-:W-:Y:S01]  /*1a7cc0*/  ISETP.LT.AND P1, PT, R85, UR11, !P0 ;  /* 0x0000000b55007c0c */ /* 0x000fe2000c721270 */
[----:B------:R-:W-:Y:S01]  /*1a7cd0*/  VIADD R213, R214, UR76 ;  /* 0x0000004cd6d57c36 */ /* 0x000fe20008000000 */
[----:B------:R-:W2:Y:S03]  /*1a7ce0*/  LDCU UR11, c[0x0][0x3b8] ;  /* 0x00007700ff0b77ac */ /* 0x000ea60008000800 */
[----:B------:R-:W-:Y:S01]  /*1a7cf0*/  VIADD R212, R213, UR77 ;  /* 0x0000004dd5d47c36 */ /* 0x000fe20008000000 */
[----:B------:R-:W-:Y:S01]  /*1a7d00*/  ISETP.LT.AND P2, PT, R86, UR20, !P0 ;  /* 0x0000001456007c0c */ /* 0x000fe2000c741270 */
[----:B------:R-:W3:Y:S03]  /*1a7d10*/  LDCU UR20, c[0x0][0x3b8] ;  /* 0x00007700ff1477ac */ /* 0x000ee60008000800 */
[----:B-1----:R-:W-:Y:S01]  /*1a7d20*/  IADD3 R211, PT, PT, R212, UR7, RZ ;  /* 0x00000007d4d37c10 */ /* 0x002fe2000fffe0ff */
[----:B------:R-:W1:Y:S04]  /*1a7d30*/  LDCU UR57, c[0x0][0x3b8] ;  /* 0x00007700ff3977ac */ /* 0x000e680008000800 */
[----:B------:R-:W-:Y:S01]  /*1a7d40*/  VIADD R210, R211, UR8 ;  /* 0x00000008d3d27c36 */ /* 0x000fe20008000000 */
[----:B------:R-:W-:Y:S01]  /*1a7d50*/  ISETP.LT.AND P0, PT, R84, UR22, !P0 ;  /* 0x0000001654007c0c */ /* 0x000fe2000c701270 */
[----:B------:R-:W1:Y:S02]  /*1a7d60*/  LDCU UR22, c[0x0][0x3b8] ;  /* 0x00007700ff1677ac */ /* 0x000e640008000800 */
[----:B--2---:R-:W-:Y:S01]  /*1a7d70*/  VIADD R219, R210, UR11 ;  /* 0x0000000bd2db7c36 */ /* 0x004fe20008000000 */
[----:B------:R-:W2:Y:S04]  /*1a7d80*/  LDCU UR58, c[0x0][0x3b8] ;  /* 0x00007700ff3a77ac */ /* 0x000ea80008000800 */
[----:B------:R-:W-:Y:S01]  /*1a7d90*/  IADD3 R218, PT, PT, R219, UR13, RZ ;  /* 0x0000000ddbda7c10 */ /* 0x000fe2000fffe0ff */
[----:B------:R-:W1:Y:S04]  /*1a7da0*/  LDCU UR7, c[0x0][0x3b8] ;  /* 0x00007700ff0777ac */ /* 0x000e680008000800 */
[----:B------:R-:W-:Y:S01]  /*1a7db0*/  VIADD R217, R218, UR17 ;  /* 0x00000011dad97c36 */ /* 0x000fe20008000000 */
[----:B------:R-:W1:Y:S03]  /*1a7dc0*/  LDCU UR8, c[0x0][0x3b8] ;  /* 0x00007700ff0877ac */ /* 0x000e660008000800 */
[----:B------:R-:W-:Y:S01]  /*1a7dd0*/  VIADD R216, R217, UR18 ;  /* 0x00000012d9d87c36 */ /* 0x000fe20008000000 */
[----:B------:R-:W1:Y:S04]  /*1a7de0*/  LDCU UR11, c[0x0][0x3b8] ;  /* 0x00007700ff0b77ac */ /* 0x000e680008000800 */
[----:B------:R-:W-:Y:S01]  /*1a7df0*/  IADD3 R215, PT, PT, R216, UR19, RZ ;  /* 0x00000013d8d77c10 */ /* 0x000fe2000fffe0ff */
[----:B------:R-:W1:Y:S04]  /*1a7e00*/  LDCU UR13, c[0x0][0x3b8] ;  /* 0x00007700ff0d77ac */ /* 0x000e680008000800 */
[----:B---3--:R-:W-:Y:S01]  /*1a7e10*/  VIADD R223, R215, UR20 ;  /* 0x00000014d7df7c36 */ /* 0x008fe20008000000 */
[----:B------:R-:W3:Y:S03]  /*1a7e20*/  LDCU UR17, c[0x0][0x3b8] ;  /* 0x00007700ff1177ac */ /* 0x000ee60008000800 */
[----:B----4-:R-:W-:Y:S01]  /*1a7e30*/  VIADD R222, R223, UR5 ;  /* 0x00000005dfde7c36 */ /* 0x010fe20008000000 */
[----:B------:R-:W4:Y:S04]  /*1a7e40*/  LDCU UR18, c[0x0][0x3b8] ;  /* 0x00007700ff1277ac */ /* 0x000f280008000800 */
[----:B------:R-:W-:Y:S01]  /*1a7e50*/  IADD3 R221, PT, PT, R222, UR6, RZ ;  /* 0x00000006dedd7c10 */ /* 0x000fe2000fffe0ff */
[----:B------:R-:W2:Y:S04]  /*1a7e60*/  LDCU UR19, c[0x0][0x3b8] ;  /* 0x00007700ff1377ac */ /* 0x000ea80008000800 */
[----:B-1----:R-:W-:Y:S01]  /*1a7e70*/  VIADD R220, R221, UR22 ;  /* 0x00000016dddc7c36 */ /* 0x002fe20008000000 */
[----:B------:R-:W1:Y:S03]  /*1a7e80*/  LDCU UR20, c[0x0][0x3b8] ;  /* 0x00007700ff1477ac */ /* 0x000e660008000800 */
[----:B------:R-:W-:Y:S01]  /*1a7e90*/  VIADD R252, R220, UR27 ;  /* 0x0000001bdcfc7c36 */ /* 0x000fe20008000000 */
[----:B------:R-:W1:Y:S04]  /*1a7ea0*/  LDCU UR5, c[0x0][0x3b8] ;  /* 0x00007700ff0577ac */ /* 0x000e680008000800 */
        /* <DEDUP_REMOVED lines=8> */
[----:B------:R-:W-:Y:S01]  /*1a7f30*/  VIADD R74, R224, UR50 ;  /* 0x00000032e04a7c36 */ /* 0x000fe20008000000 */
[----:B------:R-:W1:Y:S04]  /*1a7f40*/  LDCU UR33, c[0x0][0x3b8] ;  /* 0x00007700ff2177ac */ /* 0x000e680008000800 */
[----:B------:R2:W-:Y:S01]  /*1a7f50*/  STL [R1+0x20], R74 ;  /* 0x0000204a01007387 */ /* 0x0005e20000100800 */
[----:B------:R-:W1:Y:S01]  /*1a7f60*/  LDCU UR34, c[0x0][0x3b8] ;  /* 0x00007700ff2277ac */ /* 0x000e620008000800 */
[----:B------:R-:W1:Y:S01]  /*1a7f70*/  LDCU UR40, c[0x0][0x3b8] ;  /* 0x00007700ff2877ac */ /* 0x000e620008000800 */
[----:B------:R-:W1:Y:S01]  /*1a7f80*/  LDCU UR50, c[0x0][0x3b8] ;  /* 0x00007700ff3277ac */ /* 0x000e620008000800 */
[----:B--2---:R-:W-:Y:S01]  /*1a7f90*/  VIADD R74, R74, UR51 ;  /* 0x000000334a4a7c36 */ /* 0x004fe20008000000 */
[----:B------:R-:W2:Y:S04]  /*1a7fa0*/  LDCU UR51, c[0x0][0x3b8] ;  /* 0x00007700ff3377ac */ /* 0x000ea80008000800 */
[----:B------:R1:W-:Y:S01]  /*1a7fb0*/  STL [R1+0x1c], R74 ;  /* 0x00001c4a01007387 */ /* 0x0003e20000100800 */
[----:B------:R-:W-:Y:S01]  /*1a7fc0*/  LOP3.LUT R5, R5, 0xfeffffff, RZ, 0xc0, !PT ;  /* 0xfeffffff05057812 */ /* 0x000fe200078ec0ff */
[----:B------:R-:W2:Y:S01]  /*1a7fd0*/  LDCU UR71, c[0x0][0x3b8] ;  /* 0x00007700ff4777ac */ /* 0x000ea20008000800 */
[----:B------:R-:W2:Y:S01]  /*1a7fe0*/  LDCU UR73, c[0x0][0x398] ;  /* 0x00007300ff4977ac */ /* 0x000ea20008000800 */
[----:B-1----:R-:W-:Y:S01]  /*1a7ff0*/  IADD3 R74, PT, PT, R74, UR54, RZ ;  /* 0x000000364a4a7c10 */ /* 0x002fe2000fffe0ff */
[----:B------:R-:W1:Y:S04]  /*1a8000*/  LDCU UR54, c[0x0][0x3b8] ;  /* 0x00007700ff3677ac */ /* 0x000e680008000800 */
[----:B------:R2:W-:Y:S01]  /*1a8010*/  STL [R1+0x18], R74 ;  /* 0x0000184a01007387 */ /* 0x0005e20000100800 */
[----:B------:R-:W-:Y:S01]  /*1a8020*/  LOP3.LUT R2, R2, 0xfffffffe, RZ, 0xc0, !PT ;  /* 0xfffffffe02027812 */ /* 0x000fe200078ec0ff */
[----:B------:R-:W1:Y:S01]  /*1a8030*/  LDCU UR72, c[0x0][0x398] ;  /* 0x00007300ff4877ac */ /* 0x000e620008000800 */
[----:B------:R-:W-:Y:S01]  /*1a8040*/  IADD3 R82, PT, PT, R76, 0x13, RZ ;  /* 0x000000134c527810 */ /* 0x000fe20007ffe0ff */
[----:B------:R-:W1:Y:S01]  /*1a8050*/  LDCU UR75, c[0x0][0x398] ;  /* 0x00007300ff4b77ac */ /* 0x000e620008000800 */
[----:B--2---:R-:W-:Y:S01]  /*1a8060*/  VIADD R74, R74, UR55 ;  /* 0x000000374a4a7c36 */ /* 0x004fe20008000000 */
[----:B------:R-:W2:Y:S04]  /*1a8070*/  LDCU UR55, c[0x0][0x3b8] ;  /* 0x00007700ff3777ac */ /* 0x000ea80008000800 */
[----:B------:R1:W-:Y:S01]  /*1a8080*/  STL [R1+0x14], R74 ;  /* 0x0000144a01007387 */ /* 0x0003e20000100800 */
[----:B------:R-:W2:Y:S01]  /*1a8090*/  LDCU UR74, c[0x0][0x398] ;  /* 0x00007300ff4a77ac */ /* 0x000ea20008000800 */
[----:B------:R-:W2:Y:S01]  /*1a80a0*/  LDCU UR76, c[0x0][0x398] ;  /* 0x00007300ff4c77ac */ /* 0x000ea20008000800 */
[----:B------:R-:W2:Y:S01]  /*1a80b0*/  LDCU UR77, c[0x0][0x398] ;  /* 0x00007300ff4d77ac */ /* 0x000ea20008000800 */
[----:B-1----:R-:W-:Y:S01]  /*1a80c0*/  VIADD R74, R74, UR56 ;  /* 0x000000384a4a7c36 */ /* 0x002fe20008000000 */
[----:B------:R-:W1:Y:S04]  /*1a80d0*/  LDCU UR56, c[0x0][0x3b8] ;  /* 0x00007700ff3877ac */ /* 0x000e680008000800 */
[----:B------:R2:W-:Y:S02]  /*1a80e0*/  STL [R1+0x10], R74 ;  /* 0x0000104a01007387 */ /* 0x0005e40000100800 */
[----:B--2---:R-:W-:Y:S01]  /*1a80f0*/  IADD3 R74, PT, PT, R74, UR57, RZ ;  /* 0x000000394a4a7c10 */ /* 0x004fe2000fffe0ff */
[----:B------:R-:W2:Y:S04]  /*1a8100*/  LDCU UR57, c[0x0][0x3b8] ;  /* 0x00007700ff3977ac */ /* 0x000ea80008000800 */
[----:B------:R1:W-:Y:S02]  /*1a8110*/  STL [R1+0x34], R74 ;  /* 0x0000344a01007387 */ /* 0x0003e40000100800 */
[----:B-1----:R-:W-:Y:S01]  /*1a8120*/  VIADD R74, R74, UR58 ;  /* 0x0000003a4a4a7c36 */ /* 0x002fe20008000000 */
[----:B------:R-:W1:Y:S04]  /*1a8130*/  LDCU UR58, c[0x0][0x3b8] ;  /* 0x00007700ff3a77ac */ /* 0x000e680008000800 */
[----:B------:R2:W-:Y:S02]  /*1a8140*/  STL [R1+0x30], R74 ;  /* 0x0000304a01007387 */ /* 0x0005e40000100800 */
[----:B--2---:R-:W-:Y:S01]  /*1a8150*/  VIADD R74, R74, UR66 ;  /* 0x000000424a4a7c36 */ /* 0x004fe20008000000 */
[----:B------:R-:W2:Y:S04]  /*1a8160*/  LDCU UR66, c[0x0][0x3b8] ;  /* 0x00007700ff4277ac */ /* 0x000ea80008000800 */
[----:B------:R1:W-:Y:S02]  /*1a8170*/  STL [R1+0x2c], R74 ;  /* 0x00002c4a01007387 */ /* 0x0003e40000100800 */
[----:B-1----:R-:W-:Y:S01]  /*1a8180*/  IADD3 R74, PT, PT, R74, UR7, RZ ;  /* 0x000000074a4a7c10 */ /* 0x002fe2000fffe0ff */
[----:B------:R-:W1:Y:S04]  /*1a8190*/  LDCU UR7, c[0x0][0x3b8] ;  /* 0x00007700ff0777ac */ /* 0x000e680008000800 */
[----:B------:R2:W-:Y:S02]  /*1a81a0*/  STL [R1+0x28], R74 ;  /* 0x0000284a01007387 */ /* 0x0005e40000100800 */
[----:B--2---:R-:W-:Y:S01]  /*1a81b0*/  VIADD R74, R74, UR8 ;  /* 0x000000084a4a7c36 */ /* 0x004fe20008000000 */
[----:B------:R-:W2:Y:S04]  /*1a81c0*/  LDCU UR8, c[0x0][0x3b8] ;  /* 0x00007700ff0877ac */ /* 0x000ea80008000800 */
[----:B------:R1:W-:Y:S02]  /*1a81d0*/  STL [R1+0x24], R74 ;  /* 0x0000244a01007387 */ /* 0x0003e40000100800 */
[----:B-1----:R-:W-:Y:S01]  /*1a81e0*/  VIADD R74, R74, UR11 ;  /* 0x0000000b4a4a7c36 */ /* 0x002fe20008000000 */
[----:B------:R-:W1:Y:S04]  /*1a81f0*/  LDCU UR11, c[0x0][0x3b8] ;  /* 0x00007700ff0b77ac */ /* 0x000e680008000800 */
[----:B------:R2:W-:Y:S02]  /*1a8200*/  STL [R1+0x44], R74 ;  /* 0x0000444a01007387 */ /* 0x0005e40000100800 */
[----:B--2---:R-:W-:Y:S01]  /*1a8210*/  IADD3 R74, PT, PT, R74, UR13, RZ ;  /* 0x0000000d4a4a7c10 */ /* 0x004fe2000fffe0ff */
[----:B------:R-:W2:Y:S04]  /*1a8220*/  LDCU UR13, c[0x0][0x3b8] ;  /* 0x00007700ff0d77ac */ /* 0x000ea80008000800 */
[----:B------:R3:W-:Y:S02]  /*1a8230*/  STL [R1+0x40], R74 ;  /* 0x0000404a01007387 */ /* 0x0007e40000100800 */
[----:B---3--:R-:W-:Y:S01]  /*1a8240*/  VIADD R74, R74, UR17 ;  /* 0x000000114a4a7c36 */ /* 0x008fe20008000000 */
[----:B------:R-:W3:Y:S04]  /*1a8250*/  LDCU UR17, c[0x0][0x3b8] ;  /* 0x00007700ff1177ac */ /* 0x000ee80008000800 */
[----:B------:R4:W-:Y:S02]  /*1a8260*/  STL [R1+0x3c], R74 ;  /* 0x00003c4a01007387 */ /* 0x0009e40000100800 */
[----:B----4-:R-:W-:Y:S01]  /*1a8270*/  VIADD R74, R74, UR18 ;  /* 0x000000124a4a7c36 */ /* 0x010fe20008000000 */
[----:B------:R-:W4:Y:S04]  /*1a8280*/  LDCU UR18, c[0x0][0x3b8] ;  /* 0x00007700ff1277ac */ /* 0x000f280008000800 */
        /* <DEDUP_REMOVED lines=131> */
[----:B------:R-:W-:Y:S01]  /*1a8ac0*/  @P3 LOP3.LUT R5, R5, 0x1000000, RZ, 0xfc, !PT ;  /* 0x0100000005053812 */ /* 0x000fe200078efcff */
[----:B------:R-:W2:Y:S03]  /*1a8ad0*/  LDCU UR8, c[0x0][0x3b8] ;  /* 0x00007700ff0877ac */ /* 0x000ea60008000800 */
[----:B------:R1:W-:Y:S02]  /*1a8ae0*/  STL [R1+0x7d0], R74 ;  /* 0x0007d04a01007387 */ /* 0x0003e40000100800 */
[----:B-1----:R-:W-:Y:S01]  /*1a8af0*/  VIADD R74, R74, UR11 ;  /* 0x0000000b4a4a7c36 */ /* 0x002fe20008000000 */
[----:B------:R-:W-:Y:S01]  /*1a8b00*/  LOP3.LUT R5, R5, 0xff7fffff, RZ, 0xc0, !PT ;  /* 0xff7fffff05057812 */ /* 0x000fe200078ec0ff */
[----:B------:R-:W1:Y:S03]  /*1a8b10*/  LDCU UR11, c[0x0][0x3b8] ;  /* 0x00007700ff0b77ac */ /* 0x000e660008000800 */
[----:B------:R2:W-:Y:S02]  /*1a8b20*/  STL [R1+0x60c], R74 ;  /* 0x00060c4a01007387 */ /* 0x0005e40000100800 */
[----:B--2---:R-:W-:Y:S01]  /*1a8b30*/  IADD3 R74, PT, PT, R74, UR13, RZ ;  /* 0x0000000d4a4a7c10 */ /* 0x004fe2000fffe0ff */
[----:B------:R-:W2:Y:S04]  /*1a8b40*/  LDCU UR13, c[0x0][0x3b8] ;  /* 0x00007700ff0d77ac */ /* 0x000ea80008000800 */
[----:B------:R3:W-:Y:S02]  /*1a8b50*/  STL [R1+0x608], R74 ;  /* 0x0006084a01007387 */ /* 0x0007e40000100800 */
[----:B---3--:R-:W-:Y:S01]  /*1a8b60*/  VIADD R74, R74, UR17 ;  /* 0x000000114a4a7c36 */ /* 0x008fe20008000000 */
[----:B------:R-:W-:Y:S01]  /*1a8b70*/  @P2 LOP3.LUT R5, R5, 0x800000, RZ, 0xfc, !PT ;  /* 0x0080000005052812 */ /* 0x000fe200078efcff */
[----:B------:R-:W3:Y:S03]  /*1a8b80*/  LDCU UR17, c[0x0][0x398] ;  /* 0x00007300ff1177ac */ /* 0x000ee60008000800 */
[----:B------:R4:W-:Y:S02]  /*1a8b90*/  STL [R1+0x604], R74 ;  /* 0x0006044a01007387 */ /* 0x0009e40000100800 */
[----:B----4-:R-:W-:-:S05]  /*1a8ba0*/  VIADD R74, R74, UR18 ;  /* 0x000000124a4a7c36 */ /* 0x010fca0008000000 */
[----:B------:R4:W-:Y:S02]  /*1a8bb0*/  STL [R1+0x600], R74 ;  /* 0x0006004a01007387 */ /* 0x0009e40000100800 */
[----:B----4-:R-:W-:Y:S01]  /*1a8bc0*/  IADD3 R74, PT, PT, R74, UR19, RZ ;  /* 0x000000134a4a7c10 */ /* 0x010fe2000fffe0ff */
[----:B------:R-:W4:Y:S04]  /*1a8bd0*/  LDCU.64 UR18, c[0x0][0x398] ;  /* 0x00007300ff1277ac */ /* 0x000f280008000a00 */
[----:B------:R1:W-:Y:S02]  /*1a8be0*/  STL [R1+0x5fc], R74 ;  /* 0x0005fc4a01007387 */ /* 0x0003e40000100800 */
[----:B-1----:R-:W-:Y:S01]  /*1a8bf0*/  VIADD R74, R74, UR20 ;  /* 0x000000144a4a7c36 */ /* 0x002fe20008000000 */
[----:B------:R-:W-:Y:S01]  /*1a8c00*/  LOP3.LUT R5, R5, 0xffbfffff, RZ, 0xc0, !PT ;  /* 0xffbfffff05057812 */ /* 0x000fe200078ec0ff */
[----:B------:R-:W1:Y:S03]  /*1a8c10*/  LDCU UR20, c[0x0][0x398] ;  /* 0x00007300ff1477ac */ /* 0x000e660008000800 */
[----:B------:R2:W-:Y:S02]  /*1a8c20*/  STL [R1+0x5f8], R74 ;  /* 0x0005f84a01007387 */ /* 0x0005e40000100800 */
[----:B--2---:R-:W-:Y:S01]  /*1a8c30*/  VIADD R74, R74, UR5 ;  /* 0x000000054a4a7c36 */ /* 0x004fe20008000000 */
[----:B------:R-:W-:Y:S01]  /*1a8c40*/  @P1 LOP3.LUT R5, R5, 0x400000, RZ, 0xfc, !PT ;  /* 0x0040000005051812 */ /* 0x000fe200078efcff */
[----:B------:R-:W2:Y:S03]  /*1a8c50*/  LDCU UR5, c[0x0][0x398] ;  /* 0x00007300ff0577ac */ /* 0x000ea60008000800 */
[----:B------:R1:W-:Y:S02]  /*1a8c60*/  STL [R1+0x5f4], R74 ;  /* 0x0005f44a01007387 */ /* 0x0003e40000100800 */
[----:B-1----:R-:W-:-:S05]  /*1a8c70*/  IADD3 R74, PT, PT, R74, UR6, RZ ;  /* 0x000000064a4a7c10 */ /* 0x002fca000fffe0ff */
        /* <DEDUP_REMOVED lines=9> */
[----:B-1----:R-:W-:Y:S01]  /*1a8d10*/  IADD3 R74, PT, PT, R74, UR30, RZ ;  /* 0x0000001e4a4a7c10 */ /* 0x002fe2000fffe0ff */
[----:B------:R-:W1:Y:S04]  /*1a8d20*/  LDCU UR30, c[0x0][0x398] ;  /* 0x00007300ff1e77ac */ /* 0x000e680008000800 */
[----:B------:R2:W-:Y:S02]  /*1a8d30*/  STL [R1+0x4b4], R74 ;  /* 0x0004b44a01007387 */ /* 0x0005e40000100800 */
[----:B--2---:R-:W-:Y:S01]  /*1a8d40*/  VIADD R74, R74, UR33 ;  /* 0x000000214a4a7c36 */ /* 0x004fe20008000000 */
[----:B------:R-:W-:Y:S01]  /*1a8d50*/  LOP3.LUT R5, R5, 0xfffdffff, RZ, 0xc0, !PT ;  /* 0xfffdffff05057812 */ /* 0x000fe200078ec0ff */
[----:B------:R-:W2:Y:S03]  /*1a8d60*/  LDCU UR33, c[0x0][0x398] ;  /* 0x00007300ff2177ac */ /* 0x000ea60008000800 */
[----:B------:R1:W-:Y:S02]  /*1a8d70*/  STL [R1+0x4b0], R74 ;  /* 0x0004b04a01007387 */ /* 0x0003e40000100800 */
[----:B-1----:R-:W-:Y:S01]  /*1a8d80*/  VIADD R74, R74, UR34 ;  /* 0x000000224a4a7c36 */ /* 0x002fe20008000000 */
[----:B------:R-:W1:Y:S04]  /*1a8d90*/  LDCU UR34, c[0x0][0x398] ;  /* 0x00007300ff2277ac */ /* 0x000e680008000800 */
[----:B------:R2:W-:Y:S02]  /*1a8da0*/  STL [R1+0x44c], R74 ;  /* 0x00044c4a01007387 */ /* 0x0005e40000100800 */
[----:B--2---:R-:W-:Y:S01]  /*1a8db0*/  IADD3 R74, PT, PT, R74, UR40, RZ ;  /* 0x000000284a4a7c10 */ /* 0x004fe2000fffe0ff */
[----:B------:R-:W2:Y:S04]  /*1a8dc0*/  LDCU UR40, c[0x0][0x398] ;  /* 0x00007300ff2877ac */ /* 0x000ea80008000800 */
[----:B------:R1:W-:Y:S02]  /*1a8dd0*/  STL [R1+0x448], R74 ;  /* 0x0004484a01007387 */ /* 0x0003e40000100800 */
[----:B-1----:R-:W-:-:S05]  /*1a8de0*/  VIADD R74, R74, UR50 ;  /* 0x000000324a4a7c36 */ /* 0x002fca0008000000 */
[----:B------:R1:W-:Y:S02]  /*1a8df0*/  STL [R1+0x444], R74 ;  /* 0x0004444a01007387 */ /* 0x0003e40000100800 */
[----:B-1----:R-:W-:Y:S01]  /*1a8e00*/  VIADD R74, R74, UR51 ;  /* 0x000000334a4a7c36 */ /* 0x002fe20008000000 */
[----:B------:R-:W1:Y:S04]  /*1a8e10*/  LDCU.64 UR50, c[0x0][0x398] ;  /* 0x00007300ff3277ac */ /* 0x000e680008000a00 */
[----:B------:R2:W-:Y:S02]  /*1a8e20*/  STL [R1+0x440], R74 ;  /* 0x0004404a01007387 */ /* 0x0005e40000100800 */
[----:B--2---:R-:W-:-:S05]  /*1a8e30*/  IADD3 R74, PT, PT, R74, UR54, RZ ;  /* 0x000000364a4a7c10 */ /* 0x004fca000fffe0ff */
[----:B------:R2:W-:Y:S02]  /*1a8e40*/  STL [R1+0x438], R74 ;  /* 0x0004384a01007387 */ /* 0x0005e40000100800 */
[----:B--2---:R-:W-:Y:S01]  /*1a8e50*/  VIADD R74, R74, UR55 ;  /* 0x000000374a4a7c36 */ /* 0x004fe20008000000 */
[----:B------:R-:W2:Y:S04]  /*1a8e60*/  LDCU.64 UR54, c[0x0][0x398] ;  /* 0x00007300ff3677ac */ /* 0x000ea80008000a00 */
[----:B------:R1:W-:Y:S02]  /*1a8e70*/  STL [R1+0x434], R74 ;  /* 0x0004344a01007387 */ /* 0x0003e40000100800 */
[----:B-1----:R-:W-:-:S05]  /*1a8e80*/  VIADD R74, R74, UR56 ;  /* 0x000000384a4a7c36 */ /* 0x002fca0008000000 */
[----:B------:R1:W-:Y:S02]  /*1a8e90*/  STL [R1+0x430], R74 ;  /* 0x0004304a01007387 */ /* 0x0003e40000100800 */
[----:B-1----:R-:W-:Y:S01]  /*1a8ea0*/  IADD3 R74, PT, PT, R74, UR57, RZ ;  /* 0x000000394a4a7c10 */ /* 0x002fe2000fffe0ff */
[----:B------:R-:W1:Y:S04]  /*1a8eb0*/  LDCU.64 UR56, c[0x0][0x398] ;  /* 0x00007300ff3877ac */ /* 0x000e680008000a00 */
[----:B------:R-:W-:Y:S01]  /*1a8ec0*/  VIADD R75, R74, UR58 ;  /* 0x0000003a4a4b7c36 */ /* 0x000fe20008000000 */
[----:B------:R2:W-:Y:S01]  /*1a8ed0*/  STL [R1+0x42c], R74 ;  /* 0x00042c4a01007387 */ /* 0x0005e20000100800 */
[----:B------:R-:W-:Y:S01]  /*1a8ee0*/  ISETP.GE.AND P4, PT, R87, UR33, PT ;  /* 0x0000002157007c0c */ /* 0x000fe2000bf86270 */
[----:B------:R-:W1:Y:S02]  /*1a8ef0*/  LDCU UR58, c[0x0][0x398] ;  /* 0x00007300ff3a77ac */ /* 0x000e640008000800 */
[----:B------:R3:W-:Y:S04]  /*1a8f00*/  STL [R1+0x428], R75 ;  /* 0x0004284b01007387 */ /* 0x0007e80000100800 */
[----:B--2---:R-:W2:Y:S01]  /*1a8f10*/  LDL R74, [R1+0x5ec4] ;  /* 0x005ec400014a7983 */ /* 0x004ea20000100800 */
[----:B---3--:R-:W-:Y:S01]  /*1a8f20*/  VIADD R75, R75, UR66 ;  /* 0x000000424b4b7c36 */ /* 0x008fe20008000000 */
[----:B------:R-:W-:Y:S01]  /*1a8f30*/  ISETP.GE.AND P5, PT, R86, UR34, PT ;  /* 0x0000002256007c0c */ /* 0x000fe2000bfa6270 */
[----:B------:R-:W3:Y:S03]  /*1a8f40*/  LDCU UR66, c[0x0][0x398] ;  /* 0x00007300ff4277ac */ /* 0x000ee60008000800 */
[----:B------:R1:W-:Y:S02]  /*1a8f50*/  STL [R1+0x424], R75 ;  /* 0x0004244b01007387 */ /* 0x0003e40000100800 */
[----:B-1----:R-:W-:Y:S01]  /*1a8f60*/  IADD3 R75, PT, PT, R75, UR7, RZ ;  /* 0x000000074b4b7c10 */ /* 0x002fe2000fffe0ff */
[----:B------:R-:W1:Y:S04]  /*1a8f70*/  LDCU.64 UR6, c[0x0][0x398] ;  /* 0x00007300ff0677ac */ /* 0x000e680008000a00 */
[----:B------:R3:W-:Y:S02]  /*1a8f80*/  STL [R1+0x420], R75 ;  /* 0x0004204b01007387 */ /* 0x0007e40000100800 */
[----:B---3--:R-:W-:Y:S01]  /*1a8f90*/  VIADD R75, R75, UR67 ;  /* 0x000000434b4b7c36 */ /* 0x008fe20008000000 */
[----:B------:R-:W3:Y:S04]  /*1a8fa0*/  LDCU UR67, c[0x0][0x398] ;  /* 0x00007300ff4377ac */ /* 0x000ee80008000800 */
[----:B------:R1:W-:Y:S02]  /*1a8fb0*/  STL [R1+0x41c], R75 ;  /* 0x00041c4b01007387 */ /* 0x0003e40000100800 */
[----:B-1----:R-:W-:Y:S01]  /*1a8fc0*/  VIADD R75, R75, UR69 ;  /* 0x000000454b4b7c36 */ /* 0x002fe20008000000 */
[----:B------:R-:W1:Y:S04]  /*1a8fd0*/  LDCU UR69, c[0x0][0x398] ;  /* 0x00007300ff4577ac */ /* 0x000e680008000800 */
[----:B------:R-:W-:Y:S01]  /*1a8fe0*/  IADD3 R77, PT, PT, R75, UR68, RZ ;  /* 0x000000444b4d7c10 */ /* 0x000fe2000fffe0ff */
[----:B------:R3:W-:Y:S01]  /*1a8ff0*/  STL [R1+0x418], R75 ;  /* 0x0004184b01007387 */ /* 0x0007e20000100800 */
[----:B------:R-:W1:Y:S03]  /*1a9000*/  LDCU UR68, c[0x0][0x398] ;  /* 0x00007300ff4477ac */ /* 0x000e660008000800 */
[----:B------:R-:W-:Y:S01]  /*1a9010*/  VIADD R95, R77, UR71 ;  /* 0x000000474d5f7c36 */ /* 0x000fe20008000000 */
[----:B------:R-:W2:Y:S01]  /*1a9020*/  LDCU UR71, c[0x0][0x398] ;  /* 0x00007300ff4777ac */ /* 0x000ea20008000800 */
[----:B---3--:R-:W-:-:S05]  /*1a9030*/  VIADD R75, R76, 0x16 ;  /* 0x000000164c4b7836 */ /* 0x008fca0000000000 */
[----:B------:R-:W-:-:S04]  /*1a9040*/  ISETP.GE.AND P0, PT, R75, UR41, PT ;  /* 0x000000294b007c0c */ /* 0x000fc8000bf06270 */
[----:B----4-:R-:W-:Y:S01]  /*1a9050*/  ISETP.LT.AND P1, PT, R109, UR18, !P0 ;  /* 0x000000126d007c0c */ /* 0x010fe2000c721270 */
[----:B------:R3:W-:Y:S01]  /*1a9060*/  STL [R1+0x414], R77 ;  /* 0x0004144d01007387 */ /* 0x0007e20000100800 */
[----:B-1----:R-:W-:Y:S01]  /*1a9070*/  ISETP.LT.AND P2, PT, R111, UR68, !P0 ;  /* 0x000000446f007c0c */ /* 0x002fe2000c741270 */
[----:B------:R-:W1:Y:S02]  /*1a9080*/  LDCU UR68, c[0x0][0x398] ;  /* 0x00007300ff4477ac */ /* 0x000e640008000800 */
[----:B------:R4:W-:Y:S04]  /*1a9090*/  STL [R1+0x410], R95 ;  /* 0x0004105f01007387 */ /* 0x0009e80000100800 */
[----:B------:R-:W2:Y:S04]  /*1a90a0*/  LDL.LU R76, [R1+0x20d0] ;  /* 0x0020d000014c7983 */ /* 0x000ea80000300800 */
[----:B------:R-:W-:Y:S01]  /*1a90b0*/  @P1 LOP3.LUT R5, R5, 0x20000, RZ, 0xfc, !PT ;  /* 0x0002000005051812 */ /* 0x000fe200078efcff */
[----:B---3--:R-:W3:Y:S01]  /*1a90c0*/  LDL.LU R77, [R1+0x20d8] ;  /* 0x0020d800014d7983 */ /* 0x008ee20000300800 */
[----:B----4-:R-:W-:Y:S01]  /*1a90d0*/  VIADD R95, R95, UR70 ;  /* 0x000000465f5f7c36 */ /* 0x010fe20008000000 */
[----:B------:R-:W4:Y:S01]  /*1a90e0*/  LDCU UR70, c[0x0][0x398] ;  /* 0x00007300ff4677ac */ /* 0x000f220008000800 */
[----:B------:R-:W-:Y:S01]  /*1a90f0*/  LOP3.LUT R5, R5, 0xffefffff, RZ, 0xc0, !PT ;  /* 0xffefffff05057812 */ /* 0x000fe200078ec0ff */
[----:B------:R-:W3:Y:S01]  /*1a9100*/  LDL.LU R78, [R1+0x2920] ;  /* 0x00292000014e7983 */ /* 0x000ee20000300800 */
[----:B------:R-:W-:Y:S01]  /*1a9110*/  ISETP.LT.AND P1, PT, R110, UR69, !P0 ;  /* 0x000000456e007c0c */ /* 0x000fe2000c721270 */
[----:B------:R-:W1:Y:S02]  /*1a9120*/  LDCU UR69, c[0x0][0x398] ;  /* 0x00007300ff4577ac */ /* 0x000e640008000800 */
[----:B------:R-:W3:Y:S01]  /*1a9130*/  LDL.LU R79, [R1+0x2928] ;  /* 0x00292800014f7983 */ /* 0x000ee20000300800 */
[----:B--2---:R-:W-:Y:S01]  /*1a9140*/  ISETP.LT.AND P3, PT, R74, UR71, !P0 ;  /* 0x000000474a007c0c */ /* 0x004fe2000c761270 */
[----:B------:R-:W2:-:S12]  /*1a9150*/  LDCU UR71, c[0x0][0x398] ;  /* 0x00007300ff4777ac */ /* 0x000e980008000800 */
[----:B------:R-:W-:-:S04]  /*1a9160*/  @P3 LOP3.LUT R5, R5, 0x100000, RZ, 0xfc, !PT ;  /* 0x0010000005053812 */ /* 0x000fc800078efcff */
[----:B------:R-:W-:-:S04]  /*1a9170*/  LOP3.LUT R5, R5, 0xfff7ffff, RZ, 0xc0, !PT ;  /* 0xfff7ffff05057812 */ /* 0x000fc800078ec0ff */
[----:B------:R-:W-:-:S04]  /*1a9180*/  @P2 LOP3.LUT R5, R5, 0x80000, RZ, 0xfc, !PT ;  /* 0x0008000005052812 */ /* 0x000fc800078efcff */
[----:B------:R-:W-:-:S04]  /*1a9190*/  LOP3.LUT R5, R5, 0xfffbffff, RZ, 0xc0, !PT ;  /* 0xfffbffff05057812 */ /* 0x000fc800078ec0ff */
[----:B------:R-:W-:Y:S02]  /*1a91a0*/  @P1 LOP3.LUT R5, R5, 0x40000, RZ, 0xfc, !PT ;  /* 0x0004000005051812 */ /* 0x000fe400078efcff */
[----:B----4-:R-:W-:Y:S01]  /*1a91b0*/  ISETP.LT.AND P1, PT, R108, UR70, !P0 ;  /* 0x000000466c007c0c */ /* 0x010fe2000c721270 */
[----:B------:R-:W4:Y:S01]  /*1a91c0*/  LDCU UR70, c[0x0][0x398] ;  /* 0x00007300ff4677ac */ /* 0x000f220008000800 */
[----:B--2---:R-:W-:Y:S02]  /*1a91d0*/  ISETP.LT.AND P3, PT, R94, UR71, !P0 ;  /* 0x000000475e007c0c */ /* 0x004fe4000c761270 */
        /* <DEDUP_REMOVED lines=14> */
[----:B--2---:R-:W-:Y:S02]  /*1a92c0*/  ISETP.LT.AND P1, PT, R90, UR71, !P0 ;  /* 0x000000475a007c0c */ /* 0x004fe4000c721270 */
[----:B------:R-:W-:-:S04]  /*1a92d0*/  LOP3.LUT R5, R5, 0xffffefff, RZ, 0xc0, !PT ;  /* 0xffffefff05057812 */ /* 0x000fc800078ec0ff */
[----:B------:R-:W-:Y:S02]  /*1a92e0*/  @P2 LOP3.LUT R5, R5, 0x1000, RZ, 0xfc, !PT ;  /* 0x0000100005052812 */ /* 0x000fe400078efcff */
[----:B-1----:R-:W-:Y:S02]  /*1a92f0*/  ISETP.LT.AND P3, PT, R89, UR68, !P0 ;  /* 0x0000004459007c0c */ /* 0x002fe4000c761270 */
        /* <DEDUP_REMOVED lines=17> */
[----:B------:R-:W-:Y:S02]  /*1a9410*/  ISETP.GE.AND P0, PT, R80, UR19, PT ;  /* 0x0000001350007c0c */ /* 0x000fe4000bf06270 */
[----:B------:R-:W-:-:S04]  /*1a9420*/  LOP3.LUT R5, R5, 0xffffffdf, RZ, 0xc0, !PT ;  /* 0xffffffdf05057812 */ /* 0x000fc800078ec0ff */
[----:B------:R-:W-:Y:S02]  /*1a9430*/  @P1 LOP3.LUT R5, R5, 0x20, RZ, 0xfc, !PT ;  /* 0x0000002005051812 */ /* 0x000fe400078efcff */
[----:B------:R-:W-:Y:S02]  /*1a9440*/  ISETP.LT.AND P1, PT, R109, UR54, !P0 ;  /* 0x000000366d007c0c */ /* 0x000fe4000c721270 */
[----:B------:R-:W-:Y:S02]  /*1a9450*/  ISETP.LT.AND P3, PT, R74, UR28, !P0 ;  /* 0x0000001c4a007c0c */ /* 0x000fe4000c761270 */
[----:B------:R-:W-:Y:S02]  /*1a9460*/  LOP3.LUT R5, R5, 0xfffffffd, RZ, 0xc0, !PT ;  /* 0xfffffffd05057812 */ /* 0x000fe400078ec0ff */
[----:B------:R-:W-:-:S07]  /*1a9470*/  ISETP.LT.AND P2, PT, R111, UR26, !P0 ;  /* 0x0000001a6f007c0c */ /* 0x000fce000c741270 */
[----:B------:R-:W-:-:S04]  /*1a9480*/  @P1 LOP3.LUT R5, R5, 0x2, RZ, 0xfc, !PT ;  /* 0x0000000205051812 */ /* 0x000fc800078efcff */
[----:B------:R-:W-:-:S04]  /*1a9490*/  LOP3.LUT R5, R5, 0xffffffef, RZ, 0xc0, !PT ;  /* 0xffffffef05057812 */ /* 0x000fc800078ec0ff */
[----:B------:R-:W-:Y:S02]  /*1a94a0*/  @P3 LOP3.LUT R5, R5, 0x10, RZ, 0xfc, !PT ;  /* 0x0000001005053812 */ /* 0x000fe400078efcff */
[----:B------:R-:W-:Y:S02]  /*1a94b0*/  ISETP.LT.AND P1, PT, R110, UR25, !P0 ;  /* 0x000000196e007c0c */ /* 0x000fe4000c721270 */
[----:B------:R-:W-:-:S04]  /*1a94c0*/  LOP3.LUT R5, R5, 0xfffffff7, RZ, 0xc0, !PT ;  /* 0xfffffff705057812 */ /* 0x000fc800078ec0ff */
[----:B------:R-:W-:Y:S02]  /*1a94d0*/  @P2 LOP3.LUT R5, R5, 0x8, RZ, 0xfc, !PT ;  /* 0x0000000805052812 */ /* 0x000fe400078efcff */
[----:B------:R-:W-:Y:S02]  /*1a94e0*/  ISETP.LT.AND P2, PT, R94, UR23, !P0 ;  /* 0x000000175e007c0c */ /* 0x000fe4000c741270 */
[----:B------:R-:W-:Y:S02]  /*1a94f0*/  ISETP.LT.AND P3, PT, R108, UR24, !P0 ;  /* 0x000000186c007c0c */ /* 0x000fe4000c761270 */
[----:B------:R-:W-:-:S04]  /*1a9500*/  LOP3.LUT R5, R5, 0xfffffffb, RZ, 0xc0, !PT ;  /* 0xfffffffb05057812 */ /* 0x000fc800078ec0ff */
[----:B------:R-:W-:Y:S02]  /*1a9510*/  @P1 LOP3.LUT R5, R5, 0x4, RZ, 0xfc, !PT ;  /* 0x0000000405051812 */ /* 0x000fe400078efcff */
[----:B------:R-:W-:Y:S02]  /*1a9520*/  ISETP.LT.AND P1, PT, R92, UR16, !P0 ;  /* 0x000000105c007c0c */ /* 0x000fe4000c721270 */
[----:B------:R-:W-:Y:S02]  /*1a9530*/  LOP3.LUT R5, R5, 0xfffffffe, RZ, 0xc0, !PT ;  /* 0xfffffffe05057812 */ /* 0x000fe400078ec0ff */
[----:B------:R-:W-:Y:S02]  /*1a9540*/  @P2 LOP3.LUT R4, R4, 0x80000000, RZ, 0xfc, !PT ;  /* 0x8000000004042812 */ /* 0x000fe400078efcff */
[----:B------:R-:W-:Y:S02]  /*1a9550*/  @P3 LOP3.LUT R5, R5, 0x1, RZ, 0xfc, !PT ;  /* 0x0000000105053812 */ /* 0x000fe400078efcff */
[----:B------:R-:W-:-:S02]  /*1a9560*/  ISETP.LT.AND P3, PT, R91, UR14, !P0 ;  /* 0x0000000e5b007c0c */ /* 0x000fc4000c761270 */
        /* <DEDUP_REMOVED lines=24> */
[----:B------:R-:W-:Y:S02]  /*1a96f0*/  LOP3.LUT R4, R4, 0xffbfffff, RZ, 0xc0, !PT ;  /* 0xffbfffff04047812 */ /* 0x000fe400078ec0ff */
[----:B------:R-:W-:Y:S02]  /*1a9700*/  ISETP.GE.AND P0, PT, R81, UR55, PT ;  /* 0x0000003751007c0c */ /* 0x000fe4000bf06270 */
        /* <DEDUP_REMOVED lines=41> */
[----:B------:R-:W-:-:S04]  /*1a99a0*/  @P3 LOP3.LUT R0, R0, 0x20000000, RZ, 0xfc, !PT ;  /* 0x2000000000003812 */ /* 0x000fc800078efcff */
[----:B------:R-:W-:Y:S02]  /*1a99b0*/  LOP3.LUT R0, R0, 0xefffffff, RZ, 0xc0, !PT ;  /* 0xefffffff00007812 */ /* 0x000fe400078ec0ff */
[----:B------:R-:W-:Y:S02]  /*1a99c0*/  ISETP.LT.AND P1, PT, R85, UR46, !P0 ;  /* 0x0000002e55007c0c */ /* 0x000fe4000c721270 */
[----:B------:R-:W-:Y:S02]  /*1a99d0*/  @P2 LOP3.LUT R0, R0, 0x10000000, RZ, 0xfc, !PT ;  /* 0x1000000000002812 */ /* 0x000fe400078efcff */
[----:B------:R-:W-:-:S04]  /*1a99e0*/  ISETP.GE.AND P2, PT, R83, UR51, PT ;  /* 0x0000003353007c0c */ /* 0x000fc8000bf46270 */
[----:B------:R-:W-:Y:S02]  /*1a99f0*/  ISETP.LT.AND P3, PT, R94, UR50, !P2 ;  /* 0x000000325e007c0c */ /* 0x000fe4000d761270 */
[----:B------:R-:W-:Y:S02]  /*1a9a00*/  LOP3.LUT R0, R0, 0xf7ffffff, RZ, 0xc0, !PT ;  /* 0xf7ffffff00007812 */ /* 0x000fe400078ec0ff */
[----:B------:R-:W-:Y:S02]  /*1a9a10*/  LOP3.LUT R4, R4, 0xfffff7ff, RZ, 0xc0, !PT ;  /* 0xfffff7ff04047812 */ /* 0x000fe400078ec0ff */
[----:B------:R-:W-:Y:S02]  /*1a9a20*/  @P1 LOP3.LUT R0, R0, 0x8000000, RZ, 0xfc, !PT ;  /* 0x0800000000001812 */ /* 0x000fe400078efcff */
[----:B------:R-:W-:-:S05]  /*1a9a30*/  ISETP.LT.AND P1, PT, R93, UR42, !P2 ;  /* 0x0000002a5d007c0c */ /* 0x000fca000d721270 */
[----:B------:R-:W-:-:S04]  /*1a9a40*/  @P3 LOP3.LUT R4, R4, 0x800, RZ, 0xfc, !PT ;  /* 0x0000080004043812 */ /* 0x000fc800078efcff */
[----:B------:R-:W-:-:S04]  /*1a9a50*/  LOP3.LUT R4, R4, 0xfffffeff, RZ, 0xc0, !PT ;  /* 0xfffffeff04047812 */ /* 0x000fc800078ec0ff */
[----:B------:R-:W-:Y:S02]  /*1a9a60*/  @P1 LOP3.LUT R4, R4, 0x100, RZ, 0xfc, !PT ;  /* 0x0000010004041812 */ /* 0x000fe400078efcff */
[----:B------:R-:W-:Y:S02]  /*1a9a70*/  ISETP.GE.AND P1, PT, R85, UR73, PT ;  /* 0x0000004955007c0c */ /* 0x000fe4000bf26270 */
[----:B------:R-:W-:Y:S02]  /*1a9a80*/  ISETP.LT.AND P6, PT, R92, UR17, !P2 ;  /* 0x000000115c007c0c */ /* 0x000fe4000d7c1270 */
[----:B------:R-:W-:-:S09]  /*1a9a90*/  LOP3.LUT R4, R4, 0xfffffbff, RZ, 0xc0, !PT ;  /* 0xfffffbff04047812 */ /* 0x000fd200078ec0ff */
[----:B------:R-:W-:Y:S02]  /*1a9aa0*/  @P1 LOP3.LUT R2, R2, 0x1, RZ, 0xfc, !PT ;  /* 0x0000000102021812 */ /* 0x000fe400078efcff */
[----:B------:R-:W-:Y:S02]  /*1a9ab0*/  ISETP.LT.AND P1, PT, R91, UR20, !P2 ;  /* 0x000000145b007c0c */ /* 0x000fe4000d721270 */
[----:B------:R-:W-:Y:S02]  /*1a9ac0*/  @P6 LOP3.LUT R4, R4, 0x400, RZ, 0xfc, !PT ;  /* 0x0000040004046812 */ /* 0x000fe400078efcff */
[----:B------:R-:W-:Y:S02]  /*1a9ad0*/  ISETP.LT.AND P6, PT, R90, UR22, !P2 ;  /* 0x000000165a007c0c */ /* 0x000fe4000d7c1270 */
[----:B------:R-:W-:-:S07]  /*1a9ae0*/  LOP3.LUT R4, R4, 0xfffffdff, RZ, 0xc0, !PT ;  /* 0xfffffdff04047812 */ /* 0x000fce00078ec0ff */
[----:B------:R-:W-:Y:S02]  /*1a9af0*/  @P1 LOP3.LUT R4, R4, 0x200, RZ, 0xfc, !PT ;  /* 0x0000020004041812 */ /* 0x000fe400078efcff */
[----:B------:R-:W-:Y:S02]  /*1a9b00*/  ISETP.LT.AND P1, PT, R89, UR27, !P2 ;  /* 0x0000001b59007c0c */ /* 0x000fe4000d721270 */
[----:B------:R-:W-:-:S04]  /*1a9b10*/  LOP3.LUT R4, R4, 0xffffff7f, RZ, 0xc0, !PT ;  /* 0xffffff7f04047812 */ /* 0x000fc800078ec0ff */
[----:B------:R-:W-:Y:S02]  /*1a9b20*/  @P6 LOP3.LUT R4, R4, 0x80, RZ, 0xfc, !PT ;  /* 0x0000008004046812 */ /* 0x000fe400078efcff */
[----:B------:R-:W-:Y:S02]  /*1a9b30*/  ISETP.LT.AND P6, PT, R88, UR30, !P2 ;  /* 0x0000001e58007c0c */ /* 0x000fe4000d7c1270 */
[----:B------:R-:W-:Y:S01]  /*1a9b40*/  LOP3.LUT R4, R4, 0xffffffbf, RZ, 0xc0, !PT ;  /* 0xffffffbf04047812 */ /* 0x000fe200078ec0ff */
[----:B------:R1:W-:Y:S03]  /*1a9b50*/  STL [R1+0x90], R95 ;  /* 0x0000905f01007387 */ /* 0x0003e60000100800 */
[----:B------:R-:W-:Y:S02]  /*1a9b60*/  @P1 LOP3.LUT R4, R4, 0x40, RZ, 0xfc, !PT ;  /* 0x0000004004041812 */ /* 0x000fe400078efcff */
[----:B------:R-:W-:Y:S01]  /*1a9b70*/  ISETP.LT.AND P1, PT, R87, UR40, !P2 ;  /* 0x0000002857007c0c */ /* 0x000fe2000d721270 */
[----:B-1----:R-:W-:Y:S01]  /*1a9b80*/  VIADD R95, R95, UR8 ;  /* 0x000000085f5f7c36 */ /* 0x002fe20008000000 */
[----:B------:R-:W-:-:S04]  /*1a9b90*/  LOP3.LUT R4, R4, 0xffffffdf, RZ, 0xc0, !PT ;  /* 0xffffffdf04047812 */ /* 0x000fc800078ec0ff */
[----:B------:R-:W-:Y:S01]  /*1a9ba0*/  IADD3 R80, PT, PT, R95, UR11, RZ ;  /* 0x0000000b5f507c10 */ /* 0x000fe2000fffe0ff */
[----:B------:R1:W-:Y:S01]  /*1a9bb0*/  STL [R1+0x8c], R95 ;  /* 0x00008c5f01007387 */ /* 0x0003e20000100800 */
[----:B------:R-:W-:Y:S02]  /*1a9bc0*/  @P6 LOP3.LUT R4, R4, 0x20, RZ, 0xfc, !PT ;  /* 0x0000002004046812 */ /* 0x000fe400078efcff */
[----:B------:R-:W-:Y:S02]  /*1a9bd0*/  ISETP.LT.AND P6, PT, R86, UR72, !P2 ;  /* 0x0000004856007c0c */ /* 0x000fe4000d7c1270 */
[----:B------:R-:W-:Y:S01]  /*1a9be0*/  LOP3.LUT R4, R4, 0xffffffef, RZ, 0xc0, !PT ;  /* 0xffffffef04047812 */ /* 0x000fe200078ec0ff */
[----:B-1----:R-:W2:Y:S04]  /*1a9bf0*/  LDL.LU R95, [R1+0xa0a8] ;  /* 0x00a0a800015f7983 */ /* 0x002ea80000300800 */
[----:B------:R1:W-:Y:S01]  /*1a9c00*/  STL [R1+0x88], R80 ;  /* 0x0000885001007387 */ /* 0x0003e20000100800 */
[----:B------:R-:W-:Y:S01]  /*1a9c10*/  @P1 LOP3.LUT R4, R4, 0x10, RZ, 0xfc, !PT ;  /* 0x0000001004041812 */ /* 0x000fe200078efcff */
[----:B-1----:R-:W-:-:S05]  /*1a9c20*/  VIADD R80, R80, UR13 ;  /* 0x0000000d50507c36 */ /* 0x002fca0008000000 */
[----:B------:R1:W-:Y:S04]  /*1a9c30*/  STL [R1+0x808], R80 ;  /* 0x0008085001007387 */ /* 0x0003e80000100800 */
[----:B------:R-:W4:Y:S01]  /*1a9c40*/  LDL.LU R94, [R1+0xa0a4] ;  /* 0x00a0a400015e7983 */ /* 0x000f220000300800 */
[----:B------:R-:W-:-:S03]  /*1a9c50*/  LOP3.LUT R4, R4, 0xfffffff7, RZ, 0xc0, !PT ;  /* 0xfffffff704047812 */ /* 0x000fc600078ec0ff */
[----:B------:R-:W2:Y:S04]  /*1a9c60*/  LDL.LU R93, [R1+0xa0a0] ;  /* 0x00a0a000015d7983 */ /* 0x000ea80000300800 */
[----:B------:R-:W2:Y:S04]  /*1a9c70*/  LDL.LU R92, [R1+0xa09c] ;  /* 0x00a09c00015c7983 */ /* 0x000ea80000300800 */
[----:B------:R-:W2:Y:S04]  /*1a9c80*/  LDL.LU R91, [R1+0xa098] ;  /* 0x00a09800015b7983 */ /* 0x000ea80000300800 */
[----:B------:R-:W2:Y:S01]  /*1a9c90*/  LDL.LU R90, [R1+0xa094] ;  /* 0x00a09400015a7983 */ /* 0x000ea20000300800 */
[----:B------:R-:W-:-:S03]  /*1a9ca0*/  ISETP.LT.AND P1, PT, R85, UR75, !P2 ;  /* 0x0000004b55007c0c */ /* 0x000fc6000d721270 */
[----:B------:R-:W2:Y:S01]  /*1a9cb0*/  LDL.LU R89, [R1+0xa090] ;  /* 0x00a0900001597983 */ /* 0x000ea20000300800 */
[----:B------:R-:W-:-:S03]  /*1a9cc0*/  @P6 LOP3.LUT R4, R4, 0x8, RZ, 0xfc, !PT ;  /* 0x0000000804046812 */ /* 0x000fc600078efcff */
[----:B------:R-:W2:Y:S01]  /*1a9cd0*/  LDL.LU R88, [R1+0xa08c] ;  /* 0x00a08c0001587983 */ /* 0x000ea20000300800 */
[----:B------:R-:W-:-:S03]  /*1a9ce0*/  ISETP.LT.AND P0, PT, R84, UR37, !P0 ;  /* 0x0000002554007c0c */ /* 0x000fc6000c701270 */
[----:B------:R-:W2:Y:S01]  /*1a9cf0*/  LDL.LU R87, [R1+0xa088] ;  /* 0x00a0880001577983 */ /* 0x000ea20000300800 */
[C---:B------:R-:W-:Y:S02]  /*1a9d00*/  ISETP.GE.AND P3, PT, R84.reuse, UR74, PT ;  /* 0x0000004a54007c0c */ /* 0x040fe4000bf66270 */
[----:B------:R-:W-:Y:S01]  /*1a9d10*/  ISETP.LT.AND P6, PT, R84, UR76, !P2 ;  /* 0x0000004c54007c0c */ /* 0x000fe2000d7c1270 */
[----:B------:R-:W2:Y:S04]  /*1a9d20*/  LDL.LU R86, [R1+0xa084] ;  /* 0x00a0840001567983 */ /* 0x000ea80000300800 */
[----:B------:R-:W2:Y:S04]  /*1a9d30*/  LDL.LU R85, [R1+0xa080] ;  /* 0x00a0800001557983 */ /* 0x000ea80000300800 */
[----:B------:R-:W2:Y:S01]  /*1a9d40*/  LDL.LU R84, [R1+0xa07c] ;  /* 0x00a07c0001547983 */ /* 0x000ea20000300800 */
[----:B------:R-:W-:-:S02]  /*1a9d50*/  LOP3.LUT R0, R0, 0xfbffffff, RZ, 0xc0, !PT ;  /* 0xfbffffff00007812 */ /* 0x000fc400078ec0ff */
[----:B------:R-:W-:Y:S02]  /*1a9d60*/  LOP3.LUT R4, R4, 0xfffffffb, RZ, 0xc0, !PT ;  /* 0xfffffffb04047812 */ /* 0x000fe400078ec0ff */
[----:B------:R-:W-:Y:S02]  /*1a9d70*/  @P0 LOP3.LUT R0, R0, 0x4000000, RZ, 0xfc, !PT ;  /* 0x0400000000000812 */ /* 0x000fe400078efcff */
[----:B------:R-:W-:Y:S02]  /*1a9d80*/  ISETP.GE.AND P0, PT, R82, UR57, PT ;  /* 0x0000003952007c0c */ /* 0x000fe4000bf06270 */
[----:B------:R-:W-:Y:S02]  /*1a9d90*/  @P1 LOP3.LUT R4, R4, 0x4, RZ, 0xfc, !PT ;  /* 0x0000000404041812 */ /* 0x000fe400078efcff */
[----:B------:R-:W-:Y:S02]  /*1a9da0*/  ISETP.LT.AND P1, PT, R74, UR58, !P0 ;  /* 0x0000003a4a007c0c */ /* 0x000fe4000c721270 */
[----:B------:R-:W-:-:S02]  /*1a9db0*/  LOP3.LUT R4, R4, 0xfffffffd, RZ, 0xc0, !PT ;  /* 0xfffffffd04047812 */ /* 0x000fc400078ec0ff */
[----:B------:R-:W-:Y:S02]  /*1a9dc0*/  LOP3.LUT R0, R0, 0xfdffffff, RZ, 0xc0, !PT ;  /* 0xfdffffff00007812 */ /* 0x000fe400078ec0ff */
[----:B------:R-:W-:Y:S02]  /*1a9dd0*/  @P6 LOP3.LUT R4, R4, 0x2, RZ, 0xfc, !PT ;  /* 0x0000000204046812 */ /* 0x000fe400078efcff */
[----:B------:R-:W-:Y:S01]  /*1a9de0*/  ISETP.LT.AND P6, PT, R111, UR66, !P0 ;  /* 0x000000426f007c0c */ /* 0x000fe2000c7c1270 */
[----:B------:R-:W1:Y:S04]  /*1a9df0*/  S2R R74, SR_TID.X ;  /* 0x00000000004a7919 */ /* 0x000e680000002100 */
[----:B------:R-:W-:Y:S02]  /*1a9e00*/  @P1 LOP3.LUT R0, R0, 0x2000000, RZ, 0xfc, !PT ;  /* 0x0200000000001812 */ /* 0x000fe400078efcff */
[----:B------:R-:W-:-:S02]  /*1a9e10*/  ISETP.LT.AND P1, PT, R110, UR77, !P0 ;  /* 0x0000004d6e007c0c */ /* 0x000fc4000c721270 */
[----:B------:R-:W-:-:S04]  /*1a9e20*/  LOP3.LUT R0, R0, 0xfeffffff, RZ, 0xc0, !PT ;  /* 0xfeffffff00007812 */ /* 0x000fc800078ec0ff */
[----:B------:R-:W-:-:S04]  /*1a9e30*/  @P6 LOP3.LUT R0, R0, 0x1000000, RZ, 0xfc, !PT ;  /* 0x0100000000006812 */ /* 0x000fc800078efcff */
[----:B------:R-:W-:Y:S02]  /*1a9e40*/  LOP3.LUT R0, R0, 0xff7fffff, RZ, 0xc0, !PT ;  /* 0xff7fffff00007812 */ /* 0x000fe400078ec0ff */
[----:B------:R-:W-:Y:S02]  /*1a9e50*/  ISETP.LT.AND P6, PT, R109, UR6, !P0 ;  /* 0x000000066d007c0c */ /* 0x000fe4000c7c1270 */
[----:B------:R-:W-:Y:S02]  /*1a9e60*/  @P1 LOP3.LUT R0, R0, 0x800000, RZ, 0xfc, !PT ;  /* 0x0080000000001812 */ /* 0x000fe400078efcff */
[----:B------:R-:W-:Y:S02]  /*1a9e70*/  ISETP.LT.AND P1, PT, R108, UR67, !P0 ;  /* 0x000000436c007c0c */ /* 0x000fe4000c721270 */
[----:B------:R-:W-:-:S04]  /*1a9e80*/  LOP3.LUT R0, R0, 0xffdfffff, RZ, 0xc0, !PT ;  /* 0xffdfffff00007812 */ /* 0x000fc800078ec0ff */
[----:B------:R-:W-:-:S04]  /*1a9e90*/  LOP3.LUT R0, R0, 0xffbfffff, RZ, 0xc0, !PT ;  /* 0xffbfffff00007812 */ /* 0x000fc800078ec0ff */
[----:B------:R-:W-:Y:S02]  /*1a9ea0*/  @P6 LOP3.LUT R0, R0, 0x400000, RZ, 0xfc, !PT ;  /* 0x0040000000006812 */ /* 0x000fe400078efcff */
[----:B-1----:R-:W-:Y:S02]  /*1a9eb0*/  LOP3.LUT R74, R74, 0x1f, RZ, 0xc0, !PT ;  /* 0x0000001f4a4a7812 */ /* 0x002fe400078ec0ff */
[----:B------:R-:W-:Y:S02]  /*1a9ec0*/  @P1 LOP3.LUT R0, R0, 0x200000, RZ, 0xfc, !PT ;  /* 0x0020000000001812 */ /* 0x000fe400078efcff */
[----:B------:R-:W-:Y:S01]  /*1a9ed0*/  LEA R74, R74, UR4, 0x4 ;  /* 0x000000044a4a7c11 */ /* 0x000fe2000f8e20ff */
[----:B------:R-:W-:Y:S01]  /*1a9ee0*/  STL.64 [R1+0xa088], R6 ;  /* 0x00a0880601007387 */ /* 0x000fe20000100a00 */
[----:B------:R-:W1:Y:S03]  /*1a9ef0*/  LDCU UR77, c[0x0][0x398] ;  /* 0x00007300ff4d77ac */ /* 0x000e660008000800 */
[----:B------:R-:W-:Y:S01]  /*1a9f00*/  STL.64 [R1+0xa080], R4 ;  /* 0x00a0800401007387 */ /* 0x000fe20000100a00 */
[----:B------:R-:W1:Y:S03]  /*1a9f10*/  LDCU UR76, c[0x0][0x398] ;  /* 0x00007300ff4c77ac */ /* 0x000e660008000800 */
[----:B------:R-:W2:Y:S01]  /*1a9f20*/  LDL.LU R108, [R1+0x20c0] ;  /* 0x0020c000016c7983 */ /* 0x000ea20000300800 */
[----:B------:R-:W1:Y:S03]  /*1a9f30*/  LDCU UR73, c[0x0][0x398] ;  /* 0x00007300ff4977ac */ /* 0x000e660008000800 */
[----:B------:R-:W2:Y:S01]  /*1a9f40*/  LDL.LU R109, [R1+0x20c8] ;  /* 0x0020c800016d7983 */ /* 0x000ea20000300800 */
[----:B------:R-:W-:Y:S01]  /*1a9f50*/  LOP3.LUT R0, R0, 0xffefffff, RZ, 0xc0, !PT ;  /* 0xffefffff00007812 */ /* 0x000fe200078ec0ff */
[----:B------:R-:W1:Y:S02]  /*1a9f60*/  LDCU UR72, c[0x0][0x398] ;  /* 0x00007300ff4877ac */ /* 0x000e640008000800 */
[----:B---3--:R-:W-:Y:S01]  /*1a9f70*/  STSM.16.M88.4 [R74], R76 ;  /* 0x0000004c4a007844 */ /* 0x008fe20000000200 */
[----:B------:R-:W-:-:S03]  /*1a9f80*/  NOP ;  /* 0x0000000000007918 */ /* 0x000fc60000000000 */
[----:B------:R-:W2:Y:S01]  /*1a9f90*/  LDL.LU R110, [R1+0x2820] ;  /* 0x00282000016e7983 */ /* 0x000ea20000300800 */
[----:B------:R-:W3:Y:S03]  /*1a9fa0*/  LDCU UR68, c[0x0][0x398] ;  /* 0x00007300ff4477ac */ /* 0x000ee60008000800 */
[----:B------:R-:W2:Y:S01]  /*1a9fb0*/  LDL.LU R111, [R1+0x2828] ;  /* 0x00282800016f7983 */ /* 0x000ea20000300800 */
[----:B------:R-:W1:Y:S03]  /*1a9fc0*/  LDCU UR67, c[0x0][0x398] ;  /* 0x00007300ff4377ac */ /* 0x000e660008000800 */
[----:B------:R-:W1:Y:S01]  /*1a9fd0*/  LDS.128 R4, [R74] ;  /* 0x000000004a047984 */ /* 0x000e620000000c00 */
[----:B------:R-:W-:-:S03]  /*1a9fe0*/  NOP ;  /* 0x0000000000007918 */ /* 0x000fc60000000000 */
[----:B------:R-:W3:Y:S01]  /*1a9ff0*/  LDL.LU R80, [R1+0x1df0] ;  /* 0x001df00001507983 */ /* 0x000ee20000300800 */
[----:B------:R-:W1:Y:S03]  /*1aa000*/  LDCU UR66, c[0x0][0x398] ;  /* 0x00007300ff4277ac */ /* 0x000e660008000800 */
[----:B------:R-:W3:Y:S01]  /*1aa010*/  LDL.LU R81, [R1+0x1df8] ;  /* 0x001df80001517983 */ /* 0x000ee20000300800 */
[----:B------:R-:W1:Y:S01]  /*1aa020*/  LDCU UR65, c[0x0][0x398] ;  /* 0x00007300ff4177ac */ /* 0x000e620008000800 */
[----:B------:R-:W1:Y:S01]  /*1aa030*/  LDCU UR64, c[0x0][0x398] ;  /* 0x00007300ff4077ac */ /* 0x000e620008000800 */
[----:B------:R-:W1:Y:S01]  /*1aa040*/  LDCU UR4, c[0x0][0x398] ;  /* 0x00007300ff0477ac */ /* 0x000e620008000800 */
[----:B------:R-:W1:Y:S01]  /*1aa050*/  LDCU UR14, c[0x0][0x398] ;  /* 0x00007300ff0e77ac */ /* 0x000e620008000800 */
[----:B------:R-:W1:Y:S01]  /*1aa060*/  LDCU UR15, c[0x0][0x398] ;  /* 0x00007300ff0f77ac */ /* 0x000e620008000800 */
[----:B------:R-:W1:Y:S01]  /*1aa070*/  LDCU UR23, c[0x0][0x398] ;  /* 0x00007300ff1777ac */ /* 0x000e620008000800 */
[----:B------:R-:W1:Y:S02]  /*1aa080*/  LDCU UR24, c[0x0][0x398] ;  /* 0x00007300ff1877ac */ /* 0x000e640008000800 */
[----:B-1----:R-:W-:Y:S01]  /*1aa090*/  STL.64 [R1+0x390], R4 ;  /* 0x0003900401007387 */ /* 0x002fe20000100a00 */
[----:B------:R-:W1:Y:S03]  /*1aa0a0*/  LDCU UR25, c[0x0][0x398] ;  /* 0x00007300ff1977ac */ /* 0x000e660008000800 */
[----:B------:R-:W-:Y:S01]  /*1aa0b0*/  STL.64 [R1+0x398], R6 ;  /* 0x0003980601007387 */ /* 0x000fe20000100a00 */
[----:B------:R-:W1:Y:S03]  /*1aa0c0*/  LDCU UR26, c[0x0][0x398] ;  /* 0x00007300ff1a77ac */ /* 0x000e660008000800 */
        /* <DEDUP_REMOVED lines=56> */
[----:B--2---:R2:W-:Y:S01]  /*1aa450*/  STSM.16.M88.4 [R74], R108 ;  /* 0x0000006c4a007844 */ /* 0x0045e20000000200 */
[----:B------:R-:W-:-:S03]  /*1aa460*/  NOP ;  /* 0x0000000000007918 */ /* 0x000fc60000000000 */
[----:B------:R-:W1:Y:S01]  /*1aa470*/  LDS.128 R4, [R74] ;  /* 0x000000004a047984 */ /* 0x000e620000000c00 */
[----:B------:R-:W-:-:S03]  /*1aa480*/  NOP ;  /* 0x0000000000007918 */ /* 0x000fc60000000000 */
[----:B--2---:R-:W2:Y:S04]  /*1aa490*/  LDL.LU R108, [R1+0x19e0] ;  /* 0x0019e000016c7983 */ /* 0x004ea80000300800 */
[----:B------:R-:W2:Y:S04]  /*1aa4a0*/  LDL.LU R109, [R1+0x19e8] ;  /* 0x0019e800016d7983 */ /* 0x000ea80000300800 */
[----:B-1----:R-:W-:Y:S04]  /*1aa4b0*/  STL.64 [R1+0x380], R4 ;  /* 0x0003800401007387 */ /* 0x002fe80000100a00 */
[----:B------:R-:W-:Y:S04]  /*1aa4c0*/  STL.64 [R1+0x388], R6 ;  /* 0x0003880601007387 */ /* 0x000fe80000100a00 */
[----:B------:R-:W2:Y:S04]  /*1aa4d0*/  LDL.LU R110, [R1+0x2620] ;  /* 0x00262000016e7983 */ /* 0x000ea80000300800 */
[----:B---3--:R1:W-:Y:S01]  /*1aa4e0*/  STSM.16.M88.4 [R74], R80 ;  /* 0x000000504a007844 */ /* 0x0083e20000000200 */
[----:B------:R-:W-:-:S03]  /*1aa4f0*/  NOP ;  /* 0x0000000000007918 */ /* 0x000fc60000000000 */
[----:B------:R-:W2:Y:S04]  /*1aa500*/  LDL.LU R111, [R1+0x2628] ;  /* 0x00262800016f7983 */ /* 0x000ea80000300800 */
[----:B------:R-:W3:Y:S01]  /*1aa510*/  LDS.128 R4, [R74] ;  /* 0x000000004a047984 */ /* 0x000ee20000000c00 */
[----:B------:R-:W-:-:S03]  /*1aa520*/  NOP ;  /* 0x0000000000007918 */ /* 0x000fc60000000000 */
[----:B-1----:R-:W4:Y:S04]  /*1aa530*/  LDL.LU R80, [R1+0x1950] ;  /* 0x0019500001507983 */ /* 0x002f280000300800 */
[----:B------:R-:W4:Y:S04]  /*1aa540*/  LDL.LU R81, [R1+0x1958] ;  /* 0x0019580001517983 */ /* 0x000f280000300800 */
[----:B---3--:R-:W-:Y:S04]  /*1aa550*/  STL.64 [R1+0x370], R4 ;  /* 0x0003700401007387 */ /* 0x008fe80000100a00 */
[----:B------:R-:W-:Y:S04]  /*1aa560*/  STL.64 [R1+0x378], R6 ;  /* 0x0003780601007387 */ /* 0x000fe80000100a00 */
[----:B------:R-:W4:Y:S04]  /*1aa570*/  LDL.LU R82, [R1+0x2510] ;  /* 0x0025100001527983 */ /* 0x000f280000300800 */
[----:B------:R-:W4:Y:S04]  /*1aa580*/  LDL.LU R83, [R1+0x2518] ;  /* 0x0025180001537983 */ /* 0x000f280000300800 */
[----:B--2---:R1:W-:Y:S01]  /*1aa590*/  STSM.16.M88.4 [R74], R108 ;  /* 0x0000006c4a007844 */ /* 0x0043e20000000200 */
[----:B------:R-:W-:-:S03]  /*1aa5a0*/  NOP ;  /* 0x0000000000007918 */ /* 0x000fc60000000000 */
[----:B------:R-:W2:Y:S01]  /*1aa5b0*/  LDS.128 R4, [R74] ;  /* 0x000000004a047984 */ /* 0x000ea20000000c00 */
[----:B------:R-:W-:-:S03]  /*1aa5c0*/  NOP ;  /* 0x0000000000007918 */ /* 0x000fc60000000000 */
[----:B-1----:R-:W3:Y:S04]  /*1aa5d0*/  LDL.LU R108, [R1+0x1690] ;  /* 0x00169000016c7983 */ /* 0x002ee80000300800 */
[----:B------:R-:W3:Y:S04]  /*1aa5e0*/  LDL.LU R109, [R1+0x1698] ;  /* 0x00169800016d7983 */ /* 0x000ee80000300800 */
[----:B--2---:R-:W-:Y:S04]  /*1aa5f0*/  STL.64 [R1+0x360], R4 ;  /* 0x0003600401007387 */ /* 0x004fe80000100a00 */
[----:B------:R-:W-:Y:S04]  /*1aa600*/  STL.64 [R1+0x368], R6 ;  /* 0x0003680601007387 */ /* 0x000fe80000100a00 */
[----:B------:R-:W3:Y:S04]  /*1aa610*/  LDL.LU R110, [R1+0x2290] ;  /* 0x00229000016e7983 */ /* 0x000ee80000300800 */
[----:B----4-:R1:W-:Y:S01]  /*1aa620*/  STSM.16.M88.4 [R74], R80 ;  /* 0x000000504a007844 */ /* 0x0103e20000000200 */
[----:B------:R-:W-:-:S03]  /*1aa630*/  NOP ;  /* 0x0000000000007918 */ /* 0x000fc60000000000 */
[----:B------:R-:W3:Y:S04]  /*1aa640*/  LDL.LU R111, [R1+0x2298] ;  /* 0x00229800016f7983 */ /* 0x000ee80000300800 */
[----:B------:R-:W2:Y:S01]  /*1aa650*/  LDS.128 R4, [R74] ;  /* 0x000000004a047984 */ /* 0x000ea20000000c00 */
[----:B------:R-:W-:-:S03]  /*1aa660*/  NOP ;  /* 0x0000000000007918 */ /* 0x000fc60000000000 */
[----:B-1----:R-:W4:Y:S04]  /*1aa670*/  LDL.LU R80, [R1+0x1300] ;  /* 0x0013000001507983 */ /* 0x002f280000300800 */
[----:B------:R-:W4:Y:S04]  /*1aa680*/  LDL.LU R81, [R1+0x1308] ;  /* 0x0013080001517983 */ /* 0x000f280000300800 */
[----:B--2---:R-:W-:Y:S04]  /*1aa690*/  STL.64 [R1+0x2a0], R4 ;  /* 0x0002a00401007387 */ /* 0x004fe80000100a00 */
[----:B------:R-:W-:Y:S04]  /*1aa6a0*/  STL.64 [R1+0x2a8], R6 ;  /* 0x0002a80601007387 */ /* 0x000fe80000100a00 */
[----:B------:R-:W4:Y:S04]  /*1aa6b0*/  LDL.LU R82, [R1+0x2230] ;  /* 0x0022300001527983 */ /* 0x000f280000300800 */
[----:B------:R-:W4:Y:S04]  /*1aa6c0*/  LDL.LU R83, [R1+0x2238] ;  /* 0x0022380001537983 */ /* 0x000f280000300800 */
[----:B---3--:R1:W-:Y:S01]  /*1aa6d0*/  STSM.16.M88.4 [R74], R108 ;  /* 0x0000006c4a007844 */ /* 0x0083e20000000200 */
        /* <DEDUP_REMOVED lines=68> */
[----:B----4-:R-:W-:Y:S01]  /*1aab20*/  STSM.16.M88.4 [R74], R80 ;  /* 0x000000504a007844 */ /* 0x010fe20000000200 */
[----:B------:R-:W-:-:S03]  /*1aab30*/  NOP ;  /* 0x0000000000007918 */ /* 0x000fc60000000000 */
[----:B------:R-:W3:Y:S04]  /*1aab40*/  LDL.LU R111, [R1+0x1a68] ;  /* 0x001a6800016f7983 */ /* 0x000ee80000300800 */
[----:B------:R-:W1:Y:S01]  /*1aab50*/  LDS.128 R4, [R74] ;  /* 0x000000004a047984 */ /* 0x000e620000000c00 */
[----:B------:R-:W-:-:S03]  /*1aab60*/  NOP ;  /* 0x0000000000007918 */ /* 0x000fc60000000000 */
[----:B-1----:R-:W-:Y:S04]  /*1aab70*/  STL.64 [R1+0x3b0], R4 ;  /* 0x0003b00401007387 */ /* 0x002fe80000100a00 */
[----:B------:R-:W-:Y:S04]  /*1aab80*/  STL.64 [R1+0x3b8], R6 ;  /* 0x0003b80601007387 */ /* 0x000fe80000100a00 */
[----:B------:R-:W2:Y:S04]  /*1aab90*/  LDL.LU R82, [R1+0x1cc0] ;  /* 0x001cc00001527983 */ /* 0x000ea80000300800 */
[----:B------:R-:W2:Y:S01]  /*1aaba0*/  LDL.LU R83, [R1+0x1cc8] ;  /* 0x001cc80001537983 */ /* 0x000ea20000300800 */
[----:B------:R-:W-:Y:S01]  /*1aabb0*/  IMAD.MOV.U32 R80, RZ, RZ, R232 ;  /* 0x000000ffff507224 */ /* 0x000fe200078e00e8 */
[----:B------:R-:W-:-:S02]  /*1aabc0*/  MOV R81, R234 ;  /* 0x000000ea00517202 */ /* 0x000fc40000000f00 */
[----:B---3--:R-:W-:Y:S01]  /*1aabd0*/  STSM.16.M88.4 [R74], R108 ;  /* 0x0000006c4a007844 */ /* 0x008fe20000000200 */
[----:B------:R-:W-:-:S03]  /*1aabe0*/  NOP ;  /* 0x0000000000007918 */ /* 0x000fc60000000000 */
[----:B------:R-:W1:Y:S01]  /*1aabf0*/  LDS.128 R4, [R74] ;  /* 0x000000004a047984 */ /* 0x000e620000000c00 */
[----:B------:R-:W-:-:S03]  /*1aac00*/  NOP ;  /* 0x0000000000007918 */ /* 0x000fc60000000000 */
[----:B-1----:R-:W-:Y:S04]  /*1aac10*/  STL.64 [R1+0x3a0], R4 ;  /* 0x0003a00401007387 */ /* 0x002fe80000100a00 */
[----:B------:R-:W-:Y:S04]  /*1aac20*/  STL.64 [R1+0x3a8], R6 ;  /* 0x0003a80601007387 */ /* 0x000fe80000100a00 */
[----:B------:R-:W3:Y:S04]  /*1aac30*/  LDL.LU R110, [R1+0x1bd0] ;  /* 0x001bd000016e7983 */ /* 0x000ee80000300800 */
[----:B--2---:R1:W-:Y:S01]  /*1aac40*/  STSM.16.M88.4 [R74], R80 ;  /* 0x000000504a007844 */ /* 0x0043e20000000200 */
[----:B------:R-:W-:-:S03]  /*1aac50*/  NOP ;  /* 0x0000000000007918 */ /* 0x000fc60000000000 */
[----:B------:R-:W3:Y:S04]  /*1aac60*/  LDL.LU R111, [R1+0x1bd8] ;  /* 0x001bd800016f7983 */ /* 0x000ee80000300800 */
[----:B------:R-:W2:Y:S04]  /*1aac70*/  LDS.128 R4, [R74] ;  /* 0x000000004a047984 */ /* 0x000ea80000000c00 */
[----:B-1----:R-:W4:Y:S04]  /*1aac80*/  LDL.LU R80, [R1+0x20d4] ;  /* 0x0020d40001507983 */ /* 0x002f280000300800 */
[----:B------:R-:W4:Y:S04]  /*1aac90*/  LDL.LU R81, [R1+0x20dc] ;  /* 0x0020dc0001517983 */ /* 0x000f280000300800 */
[----:B--2---:R-:W-:Y:S04]  /*1aaca0*/  STL.64 [R1+0x270], R4 ;  /* 0x0002700401007387 */ /* 0x004fe80000100a00 */
[----:B------:R-:W-:Y:S01]  /*1aacb0*/  STL.64 [R1+0x278], R6 ;  /* 0x0002780601007387 */ /* 0x000fe20000100a00 */
[----:B------:R-:W-:Y:S01]  /*1aacc0*/  IMAD.MOV.U32 R108, RZ, RZ, R112 ;  /* 0x000000ffff6c7224 */ /* 0x000fe200078e0070 */
[----:B------:R-:W-:-:S02]  /*1aacd0*/  NOP ;  /* 0x0000000000007918 */ /* 0x000fc40000000000 */
[----:B------:R-:W4:Y:S04]  /*1aace0*/  LDL.LU R82, [R1+0x2924] ;  /* 0x0029240001527983 */ /* 0x000f280000300800 */
[----:B------:R-:W4:Y:S01]  /*1aacf0*/  LDL.LU R83, [R1+0x292c] ;  /* 0x00292c0001537983 */ /* 0x000f220000300800 */
[----:B------:R-:W-:-:S05]  /*1aad00*/  IMAD.MOV.U32 R109, RZ, RZ, R114 ;  /* 0x000000ffff6d7224 */ /* 0x000fca00078e0072 */
        /* <DEDUP_REMOVED lines=9> */
[----:B------:R-:W3:Y:S04]  /*1aada0*/  LDL.LU R111, [R1+0x282c] ;  /* 0x00282c00016f7983 */ /* 0x000ee80000300800 */
[----:B----4-:R1:W-:Y:S01]  /*1aadb0*/  STSM.16.M88.4 [R74], R80 ;  /* 0x000000504a007844 */ /* 0x0103e20000000200 */
[----:B------:R-:W-:-:S03]  /*1aadc0*/  NOP ;  /* 0x0000000000007918 */ /* 0x000fc60000000000 */
        /* <DEDUP_REMOVED lines=115> */
[----:B------:R1:W-:Y:S04]  /*1ab500*/  STL.64 [R1+0xf8], R6 ;  /* 0x0000f80601007387 */ /* 0x0003e80000100a00 */
[----:B-1----:R-:W2:Y:S04]  /*1ab510*/  LDL.LU.64 R6, [R1+0xa088] ;  /* 0x00a0880001067983 */ /* 0x002ea80000300a00 */
[----:B----4-:R1:W-:Y:S04]  /*1ab520*/  STSM.16.M88.4 [R74], R80 ;  /* 0x000000504a007844 */ /* 0x0103e80000000200 */
[----:B------:R-:W4:Y:S04]  /*1ab530*/  LDL.LU.64 R4, [R1+0xa080] ;  /* 0x00a0800001047983 */ /* 0x000f280000300a00 */
[----:B------:R-:W3:Y:S04]  /*1ab540*/  LDL.LU R110, [R1+0x1a64] ;  /* 0x001a6400016e7983 */ /* 0x000ee80000300800 */
[----:B------:R-:W3:Y:S01]  /*1ab550*/  LDL.LU R111, [R1+0x1a6c] ;  /* 0x001a6c00016f7983 */ /* 0x000ee20000300800 */
[----:B------:R-:W-:Y:S01]  /*1ab560*/  NOP ;  /* 0x0000000000007918 */ /* 0x000fe20000000000 */
[----:B-1----:R-:W-:Y:S01]  /*1ab570*/  MOV R80, R233 ;  /* 0x000000e900507202 */ /* 0x002fe20000000f00 */
[----:B------:R-:W-:-:S02]  /*1ab580*/  IMAD.MOV.U32 R81, RZ, RZ, R235 ;  /* 0x000000ffff517224 */ /* 0x000fc400078e00eb */
[----:B------:R-:W1:Y:S01]  /*1ab590*/  LDS.128 R232, [R74] ;  /* 0x000000004ae87984 */ /* 0x000e620000000c00 */
[----:B------:R-:W-:-:S03]  /*1ab5a0*/  NOP ;  /* 0x0000000000007918 */ /* 0x000fc60000000000 */
[----:B-1----:R-:W-:Y:S04]  /*1ab5b0*/  STL.64 [R1+0xe0], R232 ;  /* 0x0000e0e801007387 */ /* 0x002fe80000100a00 */
[----:B------:R-:W-:Y:S04]  /*1ab5c0*/  STL.64 [R1+0xe8], R234 ;  /* 0x0000e8ea01007387 */ /* 0x000fe80000100a00 */
[----:B------:R-:W2:Y:S04]  /*1ab5d0*/  LDL.LU R82, [R1+0x1cc4] ;  /* 0x001cc40001527983 */ /* 0x000ea80000300800 */
[----:B------:R-:W2:Y:S04]  /*1ab5e0*/  LDL.LU R83, [R1+0x1ccc] ;  /* 0x001ccc0001537983 */ /* 0x000ea80000300800 */
[----:B---3--:R1:W-:Y:S02]  /*1ab5f0*/  STSM.16.M88.4 [R74], R108 ;  /* 0x0000006c4a007844 */ /* 0x0083e40000000200 */
[----:B-1----:R-:W-:Y:S01]  /*1ab600*/  IMAD.MOV.U32 R108, RZ, RZ, R113 ;  /* 0x000000ffff6c7224 */ /* 0x002fe200078e0071 */
[----:B------:R-:W-:Y:S01]  /*1ab610*/  MOV R109, R115 ;  /* 0x00000073006d7202 */ /* 0x000fe20000000f00 */
[----:B------:R-:W-:Y:S01]  /*1ab620*/  NOP ;  /* 0x0000000000007918 */ /* 0x000fe20000000000 */
[----:B------:R-:W1:Y:S01]  /*1ab630*/  LDS.128 R112, [R74] ;  /* 0x000000004a707984 */ /* 0x000e620000000c00 */
[----:B------:R-:W-:-:S03]  /*1ab640*/  NOP ;  /* 0x0000000000007918 */ /* 0x000fc60000000000 */
[----:B--2---:R2:W-:Y:S04]  /*1ab650*/  STSM.16.M88.4 [R74], R80 ;  /* 0x000000504a007844 */ /* 0x0045e80000000200 */
[----:B-1----:R-:W-:Y:S04]  /*1ab660*/  STL.64 [R1+0xd0], R112 ;  /* 0x0000d07001007387 */ /* 0x002fe80000100a00 */
[----:B------:R-:W-:Y:S01]  /*1ab670*/  STL.64 [R1+0xd8], R114 ;  /* 0x0000d87201007387 */ /* 0x000fe20000100a00 */
[----:B------:R-:W-:-:S03]  /*1ab680*/  NOP ;  /* 0x0000000000007918 */ /* 0x000fc60000000000 */
[----:B------:R-:W1:Y:S04]  /*1ab690*/  LDS.128 R112, [R74] ;  /* 0x000000004a707984 */ /* 0x000e680000000c00 */
[----:B------:R-:W3:Y:S04]  /*1ab6a0*/  LDL.LU R110, [R1+0x1bd4] ;  /* 0x001bd400016e7983 */ /* 0x000ee80000300800 */
[----:B------:R-:W3:Y:S01]  /*1ab6b0*/  LDL.LU R111, [R1+0x1bdc] ;  /* 0x001bdc00016f7983 */ /* 0x000ee20000300800 */
[----:B------:R-:W-:-:S03]  /*1ab6c0*/  NOP ;  /* 0x0000000000007918 */ /* 0x000fc60000000000 */
[----:B--2---:R-:W2:Y:S04]  /*1ab6d0*/  LDL.LU R80, [R1+0x2100] ;  /* 0x0021000001507983 */ /* 0x004ea80000300800 */
[----:B------:R-:W2:Y:S04]  /*1ab6e0*/  LDL.LU R81, [R1+0x2108] ;  /* 0x0021080001517983 */ /* 0x000ea80000300800 */
[----:B-1----:R-:W-:Y:S04]  /*1ab6f0*/  STL.64 [R1+0xb0], R112 ;  /* 0x0000b07001007387 */ /* 0x002fe80000100a00 */
[----:B------:R-:W-:Y:S04]  /*1ab700*/  STL.64 [R1+0xb8], R114 ;  /* 0x0000b87201007387 */ /* 0x000fe80000100a00 */
[----:B------:R-:W2:Y:S04]  /*1ab710*/  LDL.LU R82, [R1+0x2910] ;  /* 0x0029100001527983 */ /* 0x000ea80000300800 */
[----:B------:R-:W2:Y:S04]  /*1ab720*/  LDL.LU R83, [R1+0x2918] ;  /* 0x0029180001537983 */ /* 0x000ea80000300800 */
[----:B---3--:R1:W-:Y:S01]  /*1ab730*/  STSM.16.M88.4 [R74], R108 ;  /* 0x0000006c4a007844 */ /* 0x0083e20000000200 */
[----:B------:R-:W-:-:S03]  /*1ab740*/  NOP ;  /* 0x0000000000007918 */ /* 0x000fc60000000000 */
[----:B------:R-:W-:Y:S01]  /*1ab750*/  LDS.128 R232, [R74] ;  /* 0x000000004ae87984 */ /* 0x000fe20000000c00 */
[----:B------:R-:W-:-:S03]  /*1ab760*/  NOP ;  /* 0x0000000000007918 */ /* 0x000fc60000000000 */
[----:B-1----:R-:W3:Y:S04]  /*1ab770*/  LDL.LU R108, [R1+0x2090] ;  /* 0x00209000016c7983 */ /* 0x002ee80000300800 */
[----:B------:R-:W3:Y:S04]  /*1ab780*/  LDL.LU R109, [R1+0x2098] ;  /* 0x00209800016d7983 */ /* 0x000ee80000300800 */
[----:B------:R-:W3:Y:S04]  /*1ab790*/  LDL.LU R110, [R1+0x2810] ;  /* 0x00281000016e7983 */ /* 0x000ee80000300800 */
[----:B------:R-:W3:Y:S04]  /*1ab7a0*/  LDL.LU R111, [R1+0x2818] ;  /* 0x00281800016f7983 */ /* 0x000ee80000300800 */
[----:B--2---:R1:W-:Y:S01]  /*1ab7b0*/  STSM.16.M88.4 [R74], R80 ;  /* 0x000000504a007844 */ /* 0x0043e20000000200 */
        /* <DEDUP_REMOVED lines=119> */
[----:B----4-:R-:W-:Y:S01]  /*1abf30*/  STSM.16.M88.4 [R74], R80 ;  /* 0x000000504a007844 */ /* 0x010fe20000000200 */
[----:B------:R-:W-:-:S03]  /*1abf40*/  NOP ;  /* 0x0000000000007918 */ /* 0x000fc60000000000 */
[----:B------:R-:W1:Y:S01]  /*1abf50*/  LDS.128 R112, [R74] ;  /* 0x000000004a707984 */ /* 0x000e620000000c00 */
[----:B------:R-:W-:-:S03]  /*1abf60*/  NOP ;  /* 0x0000000000007918 */ /* 0x000fc60000000000 */
[----:B-1----:R-:W-:Y:S04]  /*1abf70*/  STL.64 [R1+0x520], R112 ;  /* 0x0005207001007387 */ /* 0x002fe80000100a00 */
[----:B------:R-:W-:Y:S04]  /*1abf80*/  STL.64 [R1+0x528], R114 ;  /* 0x0005287201007387 */ /* 0x000fe80000100a00 */
[----:B------:R-:W2:Y:S04]  /*1abf90*/  LDL.LU R82, [R1+0x1c90] ;  /* 0x001c900001527983 */ /* 0x000ea80000300800 */
[----:B------:R-:W2:Y:S01]  /*1abfa0*/  LDL.LU R83, [R1+0x1c98] ;  /* 0x001c980001537983 */ /* 0x000ea20000300800 */
[----:B------:R-:W-:-:S02]  /*1abfb0*/  IMAD.MOV.U32 R80, RZ, RZ, R228 ;  /* 0x000000ffff507224 */ /* 0x000fc400078e00e4 */
[----:B------:R-:W-:Y:S01]  /*1abfc0*/  IMAD.MOV.U32 R81, RZ, RZ, R230 ;  /* 0x000000ffff517224 */ /* 0x000fe200078e00e6 */
[----:B---3--:R-:W-:Y:S01]  /*1abfd0*/  STSM.16.M88.4 [R74], R108 ;  /* 0x0000006c4a007844 */ /* 0x008fe20000000200 */
[----:B------:R-:W-:-:S03]  /*1abfe0*/  NOP ;  /* 0x0000000000007918 */ /* 0x000fc60000000000 */
[----:B------:R-:W1:Y:S01]  /*1abff0*/  LDS.128 R112, [R74] ;  /* 0x000000004a707984 */ /* 0x000e620000000c00 */
[----:B------:R-:W-:-:S03]  /*1ac000*/  NOP ;  /* 0x0000000000007918 */ /* 0x000fc60000000000 */
[----:B-1----:R-:W-:Y:S04]  /*1ac010*/  STL.64 [R1+0x510], R112 ;  /* 0x0005107001007387 */ /* 0x002fe80000100a00 */
[----:B------:R-:W-:Y:S04]  /*1ac020*/  STL.64 [R1+0x518], R114 ;  /* 0x0005187201007387 */ /* 0x000fe80000100a00 */
[----:B------:R-:W3:Y:S04]  /*1ac030*/  LDL.LU R110, [R1+0x1bc0] ;  /* 0x001bc000016e7983 */ /* 0x000ee80000300800 */
[----:B------:R-:W3:Y:S04]  /*1ac040*/  LDL.LU R111, [R1+0x1bc8] ;  /* 0x001bc800016f7983 */ /* 0x000ee80000300800 */
[----:B--2---:R1:W-:Y:S01]  /*1ac050*/  STSM.16.M88.4 [R74], R80 ;  /* 0x000000504a007844 */ /* 0x0043e20000000200 */
[----:B------:R-:W-:-:S03]  /*1ac060*/  NOP ;  /* 0x0000000000007918 */ /* 0x000fc60000000000 */
[----:B------:R-:W2:Y:S04]  /*1ac070*/  LDS.128 R112, [R74] ;  /* 0x000000004a707984 */ /* 0x000ea80000000c00 */
[----:B-1----:R-:W4:Y:S04]  /*1ac080*/  LDL.LU R80, [R1+0x2104] ;  /* 0x0021040001507983 */ /* 0x002f280000300800 */
[----:B------:R-:W4:Y:S04]  /*1ac090*/  LDL.LU R81, [R1+0x210c] ;  /* 0x00210c0001517983 */ /* 0x000f280000300800 */
[----:B--2---:R-:W-:Y:S04]  /*1ac0a0*/  STL.64 [R1+0x500], R112 ;  /* 0x0005007001007387 */ /* 0x004fe80000100a00 */
[----:B------:R-:W-:Y:S01]  /*1ac0b0*/  STL.64 [R1+0x508], R114 ;  /* 0x0005087201007387 */ /* 0x000fe20000100a00 */
[----:B------:R-:W-:Y:S01]  /*1ac0c0*/  MOV R108, R172 ;  /* 0x000000ac006c7202 */ /* 0x000fe20000000f00 */
[----:B------:R-:W-:Y:S01]  /*1ac0d0*/  IMAD.MOV.U32 R109, RZ, RZ, R174 ;  /* 0x000000ffff6d7224 */ /* 0x000fe200078e00ae */
[----:B------:R-:W-:Y:S01]  /*1ac0e0*/  NOP ;  /* 0x0000000000007918 */ /* 0x000fe20000000000 */
        /* <DEDUP_REMOVED lines=150> */
[----:B--2---:R1:W-:Y:S04]  /*1aca50*/  STSM.16.M88.4 [R74], R80 ;  /* 0x000000504a007844 */ /* 0x0043e80000000200 */
[----:B-1----:R-:W2:Y:S04]  /*1aca60*/  LDL.LU R80, [R1+0x2460] ;  /* 0x0024600001507983 */ /* 0x002ea80000300800 */
[----:B------:R-:W2:Y:S04]  /*1aca70*/  LDL.LU R81, [R1+0x2468] ;  /* 0x0024680001517983 */ /* 0x000ea80000300800 */
[----:B------:R-:W2:Y:S04]  /*1aca80*/  LDL.LU R82, [R1+0x2900] ;  /* 0x0029000001527983 */ /* 0x000ea80000300800 */
[----:B------:R-:W2:Y:S01]  /*1aca90*/  LDL.LU R83, [R1+0x2908] ;  /* 0x0029080001537983 */ /* 0x000ea20000300800 */
[----:B------:R-:W-:Y:S01]  /*1acaa0*/  IMAD.MOV.U32 R108, RZ, RZ, R173 ;  /* 0x000000ffff6c7224 */ /* 0x000fe200078e00ad */
[----:B------:R-:W-:Y:S01]  /*1acab0*/  NOP ;  /* 0x0000000000007918 */ /* 0x000fe20000000000 */
[----:B------:R-:W-:-:S02]  /*1acac0*/  IMAD.MOV.U32 R109, RZ, RZ, R175 ;  /* 0x000000ffff6d7224 */ /* 0x000fc400078e00af */
[----:B------:R-:W-:Y:S01]  /*1acad0*/  LDS.128 R172, [R74] ;  /* 0x000000004aac7984 */ /* 0x000fe20000000c00 */
[----:B------:R-:W-:-:S03]  /*1acae0*/  NOP ;  /* 0x0000000000007918 */ /* 0x000fc60000000000 */
        /* <DEDUP_REMOVED lines=136> */
[----:B------:R-:W-:Y:S01]  /*1ad370*/  MOV R80, R200 ;  /* 0x000000c800507202 */ /* 0x000fe20000000f00 */
[----:B------:R-:W-:-:S02]  /*1ad380*/  IMAD.MOV.U32 R81, RZ, RZ, R202 ;  /* 0x000000ffff517224 */ /* 0x000fc400078e00ca */
        /* <DEDUP_REMOVED lines=15> */
[----:B------:R-:W-:Y:S01]  /*1ad480*/  IMAD.MOV.U32 R108, RZ, RZ, R116 ;  /* 0x000000ffff6c7224 */ /* 0x000fe200078e0074 */
[----:B------:R-:W-:Y:S01]  /*1ad490*/  MOV R109, R118 ;  /* 0x00000076006d7202 */ /* 0x000fe20000000f00 */
        /* <DEDUP_REMOVED lines=165> */
[----:B------:R-:W-:Y:S01]  /*1adef0*/  LDS.128 R200, [R74] ;  /* 0x000000004ac87984 */ /* 0x000fe20000000c00 */
[----:B------:R-:W-:-:S03]  /*1adf00*/  NOP ;  /* 0x0000000000007918 */ /* 0x000fc60000000000 */
[----:B-1----:R-:W2:Y:S04]  /*1adf10*/  LDL.LU R108, [R1+0x2020] ;  /* 0x00202000016c7983 */ /* 0x002ea80000300800 */
[----:B------:R-:W2:Y:S04]  /*1adf20*/  LDL.LU R109, [R1+0x2028] ;  /* 0x00202800016d7983 */ /* 0x000ea80000300800 */
[----:B------:R-:W2:Y:S04]  /*1adf30*/  LDL.LU R110, [R1+0x27f0] ;  /* 0x0027f000016e7983 */ /* 0x000ea80000300800 */
[----:B------:R-:W2:Y:S04]  /*1adf40*/  LDL.LU R111, [R1+0x27f8] ;  /* 0x0027f800016f7983 */ /* 0x000ea80000300800 */
[----:B----4-:R1:W-:Y:S01]  /*1adf50*/  STSM.16.M88.4 [R74], R80 ;  /* 0x000000504a007844 */ /* 0x0103e20000000200 */
[----:B------:R-:W-:-:S03]  /*1adf60*/  NOP ;  /* 0x0000000000007918 */ /* 0x000fc60000000000 */
        /* <DEDUP_REMOVED lines=1706> */
[----:B-1----:R-:W3:Y:S04]  /*1b4a10*/  LDL.LU R108, [R1] ;  /* 0x00000000016c7983 */ /* 0x002ee80000300800 */
        /* <DEDUP_REMOVED lines=172> */
[----:B------:R-:W2:Y:S04]  /*1b54e0*/  LDL.LU R83, [R1+0x1d1c] ;  /* 0x001d1c0001537983 */ /* 0x000ea80000300800 */
[----:B---3--:R-:W-:Y:S01]  /*1b54f0*/  STSM.16.M88.4 [R74], R108 ;  /* 0x0000006c4a007844 */ /* 0x008fe20000000200 */
[----:B------:R-:W-:-:S03]  /*1b5500*/  NOP ;  /* 0x0000000000007918 */ /* 0x000fc60000000000 */
[----:B------:R-:W1:Y:S01]  /*1b5510*/  LDS.128 R112, [R74] ;  /* 0x000000004a707984 */ /* 0x000e620000000c00 */
[----:B------:R-:W-:Y:S02]  /*1b5520*/  IMAD.MOV.U32 R80, RZ, RZ, R165 ;  /* 0x000000ffff507224 */ /* 0x000fe400078e00a5 */
[----:B------:R-:W-:Y:S01]  /*1b5530*/  IMAD.MOV.U32 R81, RZ, RZ, R167 ;  /* 0x000000ffff517224 */ /* 0x000fe200078e00a7 */
[----:B------:R-:W-:Y:S01]  /*1b5540*/  NOP ;  /* 0x0000000000007918 */ /* 0x000fe20000000000 */
        /* <DEDUP_REMOVED lines=136> */
[----:B---3--:R-:W-:Y:S01]  /*1b5dd0*/  STSM.16.M88.4 [R74], R108 ;  /* 0x0000006c4a007844 */ /* 0x008fe20000000200 */
[----:B------:R-:W-:-:S03]  /*1b5de0*/  NOP ;  /* 0x0000000000007918 */ /* 0x000fc60000000000 */
[----:B------:R-:W1:Y:S01]  /*1b5df0*/  LDS.128 R112, [R74] ;  /* 0x000000004a707984 */ /* 0x000e620000000c00 */
[----:B------:R-:W-:-:S03]  /*1b5e00*/  NOP ;  /* 0x0000000000007918 */ /* 0x000fc60000000000 */
[----:B-1----:R-:W-:Y:S04]  /*1b5e10*/  STL.64 [R1+0x1900], R112 ;  /* 0x0019007001007387 */ /* 0x002fe80000100a00 */
[----:B------:R-:W-:Y:S04]  /*1b5e20*/  STL.64 [R1+0x1908], R114 ;  /* 0x0019087201007387 */ /* 0x000fe80000100a00 */
[----:B------:R-:W2:Y:S04]  /*1b5e30*/  LDL.LU R110, [R1+0x1e00] ;  /* 0x001e0000016e7983 */ /* 0x000ea80000300800 */
[----:B------:R-:W2:Y:S04]  /*1b5e40*/  LDL.LU R111, [R1+0x1e08] ;  /* 0x001e0800016f7983 */ /* 0x000ea80000300800 */
[----:B----4-:R-:W-:Y:S01]  /*1b5e50*/  STSM.16.M88.4 [R74], R80 ;  /* 0x000000504a007844 */ /* 0x010fe20000000200 */
[----:B------:R-:W-:-:S03]  /*1b5e60*/  NOP ;  /* 0x0000000000007918 */ /* 0x000fc60000000000 */
[----:B------:R-:W1:Y:S04]  /*1b5e70*/  LDS.128 R112, [R74] ;  /* 0x000000004a707984 */ /* 0x000e680000000c00 */
[----:B-1----:R-:W-:Y:S04]  /*1b5e80*/  STL.64 [R1+0x18f0], R112 ;  /* 0x0018f07001007387 */ /* 0x002fe80000100a00 */
[----:B------:R-:W-:Y:S01]  /*1b5e90*/  STL.64 [R1+0x18f8], R114 ;  /* 0x0018f87201007387 */ /* 0x000fe20000100a00 */
[----:B------:R-:W-:Y:S01]  /*1b5ea0*/  IMAD.MOV.U32 R108, RZ, RZ, R248 ;  /* 0x000000ffff6c7224 */ /* 0x000fe200078e00f8 */
[----:B------:R-:W-:Y:S01]  /*1b5eb0*/  MOV R109, R250 ;  /* 0x000000fa006d7202 */ /* 0x000fe20000000f00 */
[----:B------:R-:W-:Y:S01]  /*1b5ec0*/  NOP ;  /* 0x0000000000007918 */ /* 0x000fe20000000000 */
[----:B------:R-:W3:Y:S04]  /*1b5ed0*/  LDL.LU R82, [R1+0x1da0] ;  /* 0x001da00001527983 */ /* 0x000ee80000300800 */
[----:B------:R-:W3:Y:S04]  /*1b5ee0*/  LDL.LU R83, [R1+0x1da8] ;  /* 0x001da80001537983 */ /* 0x000ee80000300800 */
[----:B--2---:R-:W-:Y:S01]  /*1b5ef0*/  STSM.16.M88.4 [R74], R108 ;  /* 0x0000006c4a007844 */ /* 0x004fe20000000200 */
[----:B------:R-:W-:-:S03]  /*1b5f00*/  NOP ;  /* 0x0000000000007918 */ /* 0x000fc60000000000 */
[----:B------:R-:W1:Y:S01]  /*1b5f10*/  LDS.128 R112, [R74] ;  /* 0x000000004a707984 */ /* 0x000e620000000c00 */
[----:B------:R-:W-:Y:S02]  /*1b5f20*/  IMAD.MOV.U32 R80, RZ, RZ, R84 ;  /* 0x000000ffff507224 */ /* 0x000fe400078e0054 */
[----:B------:R-:W-:Y:S01]  /*1b5f30*/  IMAD.MOV.U32 R81, RZ, RZ, R86 ;  /* 0x000000ffff517224 */ /* 0x000fe200078e0056 */
[----:B------:R-:W-:Y:S01]  /*1b5f40*/  NOP ;  /* 0x0000000000007918 */ /* 0x000fe20000000000 */
[----:B-1----:R-:W-:Y:S04]  /*1b5f50*/  STL.64 [R1+0x18e0], R112 ;  /* 0x0018e07001007387 */ /* 0x002fe80000100a00 */
[----:B------:R-:W-:Y:S04]  /*1b5f60*/  STL.64 [R1+0x18e8], R114 ;  /* 0x0018e87201007387 */ /* 0x000fe80000100a00 */
[----:B------:R-:W2:Y:S04]  /*1b5f70*/  LDL.LU R110, [R1+0x1ac0] ;  /* 0x001ac000016e7983 */ /* 0x000ea80000300800 */
[----:B------:R-:W2:Y:S04]  /*1b5f80*/  LDL.LU R111, [R1+0x1ac8] ;  /* 0x001ac800016f7983 */ /* 0x000ea80000300800 */
[----:B---3--:R1:W-:Y:S01]  /*1b5f90*/  STSM.16.M88.4 [R74], R80 ;  /* 0x000000504a007844 */ /* 0x0083e20000000200 */
[----:B------:R-:W-:-:S03]  /*1b5fa0*/  NOP ;  /* 0x0000000000007918 */ /* 0x000fc60000000000 */
[----:B------:R-:W3:Y:S04]  /*1b5fb0*/  LDS.128 R112, [R74] ;  /* 0x000000004a707984 */ /* 0x000ee80000000c00 */
[----:B-1----:R-:W4:Y:S04]  /*1b5fc0*/  LDL.LU R80, [R1+0x23f4] ;  /* 0x0023f40001507983 */ /* 0x002f280000300800 */
[----:B------:R-:W4:Y:S04]  /*1b5fd0*/  LDL.LU R81, [R1+0x23fc] ;  /* 0x0023fc0001517983 */ /* 0x000f280000300800 */
[----:B---3--:R-:W-:Y:S04]  /*1b5fe0*/  STL.64 [R1+0x18d0], R112 ;  /* 0x0018d07001007387 */ /* 0x008fe80000100a00 */
[----:B------:R-:W-:Y:S01]  /*1b5ff0*/  STL.64 [R1+0x18d8], R114 ;  /* 0x0018d87201007387 */ /* 0x000fe20000100a00 */
[----:B------:R-:W-:Y:S01]  /*1b6000*/  MOV R108, R144 ;  /* 0x00000090006c7202 */ /* 0x000fe20000000f00 */
[----:B------:R-:W-:Y:S01]  /*1b6010*/  IMAD.MOV.U32 R109, RZ, RZ, R146 ;  /* 0x000000ffff6d7224 */ /* 0x000fe200078e0092 */
[----:B------:R-:W-:Y:S01]  /*1b6020*/  NOP ;  /* 0x0000000000007918 */ /* 0x000fe20000000000 */
        /* <DEDUP_REMOVED lines=130> */
[----:B----4-:R1:W-:Y:S02]  /*1b6850*/  STSM.16.M88.4 [R74], R80 ;  /* 0x000000504a007844 */ /* 0x0103e40000000200 */
[----:B-1----:R-:W-:-:S02]  /*1b6860*/  IMAD.MOV.U32 R80, RZ, RZ, R85 ;  /* 0x000000ffff507224 */ /* 0x002fc400078e0055 */
[----:B------:R-:W-:Y:S01]  /*1b6870*/  IMAD.MOV.U32 R81, RZ, RZ, R87 ;  /* 0x000000ffff517224 */ /* 0x000fe200078e0057 */
[----:B------:R-:W-:Y:S01]  /*1b6880*/  NOP ;  /* 0x0000000000007918 */ /* 0x000fe20000000000 */
[----:B------:R-:W1:Y:S04]  /*1b6890*/  LDS.128 R84, [R74] ;  /* 0x000000004a547984 */ /* 0x000e680000000c00 */
[----:B-1----:R-:W-:Y:S04]  /*1b68a0*/  STL.64 [R1+0x10c0], R84 ;  /* 0x0010c05401007387 */ /* 0x002fe80000100a00 */
[----:B------:R-:W-:Y:S04]  /*1b68b0*/  STL.64 [R1+0x10c8], R86 ;  /* 0x0010c85601007387 */ /* 0x000fe80000100a00 */
[----:B------:R-:W3:Y:S04]  /*1b68c0*/  LDL.LU R82, [R1+0x1da4] ;  /* 0x001da40001527983 */ /* 0x000ee80000300800 */
[----:B------:R-:W3:Y:S01]  /*1b68d0*/  LDL.LU R83, [R1+0x1dac] ;  /* 0x001dac0001537983 */ /* 0x000ee20000300800 */
[----:B------:R-:W-:Y:S01]  /*1b68e0*/  IMAD.MOV.U32 R108, RZ, RZ, R249 ;  /* 0x000000ffff6c7224 */ /* 0x000fe200078e00f9 */
[----:B------:R-:W-:Y:S01]  /*1b68f0*/  MOV R109, R251 ;  /* 0x000000fb006d7202 */ /* 0x000fe20000000f00 */
[----:B------:R-:W-:-:S04]  /*1b6900*/  NOP ;  /* 0x0000000000007918 */ /* 0x000fc80000000000 */
[----:B--2---:R-:W-:Y:S01]  /*1b6910*/  STSM.16.M88.4 [R74], R108 ;  /* 0x0000006c4a007844 */ /* 0x004fe20000000200 */
[----:B------:R-:W-:-:S03]  /*1b6920*/  NOP ;  /* 0x0000000000007918 */ /* 0x000fc60000000000 */
[----:B------:R-:W1:Y:S01]  /*1b6930*/  LDS.128 R108, [R74] ;  /* 0x000000004a6c7984 */ /* 0x000e620000000c00 */
[----:B------:R-:W-:-:S03]  /*1b6940*/  NOP ;  /* 0x0000000000007918 */ /* 0x000fc60000000000 */
        /* <DEDUP_REMOVED lines=731> */
[----:B--2---:R-:W-:Y:S04]  /*1b9700*/  STL.64 [R1+0x1d50], R92 ;  /* 0x001d505c01007387 */ /* 0x004fe80000100a00 */
[----:B------:R-:W-:Y:S04]  /*1b9710*/  STL.64 [R1+0x1d58], R94 ;  /* 0x001d585e01007387 */ /* 0x000fe80000100a00 */
[----:B------:R-:W4:Y:S04]  /*1b9720*/  LDL.LU R81, [R1+0x1098] ;  /* 0x0010980001517983 */ /* 0x000f280000300800 */
        /* <DEDUP_REMOVED lines=8> */
[----:B----4-:R1:W-:Y:S01]  /*1b97b0*/  STSM.16.M88.4 [R74], R80 ;  /* 0x000000504a007844 */ /* 0x0103e20000000200 */
[----:B------:R-:W-:-:S03]  /*1b97c0*/  NOP ;  /* 0x0000000000007918 */ /* 0x000fc60000000000 */
[----:B------:R-:W2:Y:S04]  /*1b97d0*/  LDS.128 R84, [R74] ;  /* 0x000000004a547984 */ /* 0x000ea80000000c00 */
[----:B-1----:R-:W3:Y:S04]  /*1b97e0*/  LDL.LU R80, [R1+0x1020] ;  /* 0x0010200001507983 */ /* 0x002ee80000300800 */
[----:B------:R-:W3:Y:S04]  /*1b97f0*/  LDL.LU R81, [R1+0x1028] ;  /* 0x0010280001517983 */ /* 0x000ee80000300800 */
[----:B------:R-:W3:Y:S04]  /*1b9800*/  LDL.LU R82, [R1+0x1720] ;  /* 0x0017200001527983 */ /* 0x000ee80000300800 */
[----:B------:R-:W3:Y:S01]  /*1b9810*/  LDL.LU R83, [R1+0x1728] ;  /* 0x0017280001537983 */ /* 0x000ee20000300800 */
[----:B------:R-:W-:-:S03]  /*1b9820*/  NOP ;  /* 0x0000000000007918 */ /* 0x000fc60000000000 */
[----:B--2---:R-:W-:Y:S04]  /*1b9830*/  STL.64 [R1+0x1de0], R84 ;  /* 0x001de05401007387 */ /* 0x004fe80000100a00 */
[----:B------:R-:W-:Y:S04]  /*1b9840*/  STL.64 [R1+0x1de8], R86 ;  /* 0x001de85601007387 */ /* 0x000fe80000100a00 */
[----:B---3--:R1:W-:Y:S01]  /*1b9850*/  STSM.16.M88.4 [R74], R80 ;  /* 0x000000504a007844 */ /* 0x0083e20000000200 */
        /* <DEDUP_REMOVED lines=33> */
[----:B------:R-:W3:Y:S01]  /*1b9a70*/  LDL.LU R83, [R1+0x1e28] ;  /* 0x001e280001537983 */ /* 0x000ee20000300800 */
[----:B------:R-:W-:Y:S01]  /*1b9a80*/  IMAD.MOV.U32 R80, RZ, RZ, R236 ;  /* 0x000000ffff507224 */ /* 0x000fe200078e00ec */
[----:B------:R-:W-:Y:S01]  /*1b9a90*/  MOV R81, R238 ;  /* 0x000000ee00517202 */ /* 0x000fe20000000f00 */
[----:B------:R-:W-:Y:S01]  /*1b9aa0*/  NOP ;  /* 0x0000000000007918 */ /* 0x000fe20000000000 */
[----:B--2---:R-:W-:Y:S04]  /*1b9ab0*/  STL.64 [R1+0x1d30], R84 ;  /* 0x001d305401007387 */ /* 0x004fe80000100a00 */
[----:B------:R-:W-:Y:S04]  /*1b9ac0*/  STL.64 [R1+0x1d38], R86 ;  /* 0x001d385601007387 */ /* 0x000fe80000100a00 */
[----:B---3--:R1:W-:Y:S01]  /*1b9ad0*/  STSM.16.M88.4 [R74], R80 ;  /* 0x000000504a007844 */ /* 0x0083e20000000200 */
[----:B------:R-:W-:-:S03]  /*1b9ae0*/  NOP ;  /* 0x0000000000007918 */ /* 0x000fc60000000000 */
[----:B------:R-:W2:Y:S04]  /*1b9af0*/  LDS.128 R84, [R74] ;  /* 0x000000004a547984 */ /* 0x000ea80000000c00 */
[----:B-1----:R-:W3:Y:S04]  /*1b9b00*/  LDL.LU R82, [R1+0x1db0] ;  /* 0x001db00001527983 */ /* 0x002ee80000300800 */
[----:B------:R-:W3:Y:S01]  /*1b9b10*/  LDL.LU R83, [R1+0x1db8] ;  /* 0x001db80001537983 */ /* 0x000ee20000300800 */
[----:B------:R-:W-:Y:S02]  /*1b9b20*/  IMAD.MOV.U32 R80, RZ, RZ, R96 ;  /* 0x000000ffff507224 */ /* 0x000fe400078e0060 */
[----:B------:R-:W-:Y:S01]  /*1b9b30*/  IMAD.MOV.U32 R81, RZ, RZ, R98 ;  /* 0x000000ffff517224 */ /* 0x000fe200078e0062 */
        /* <DEDUP_REMOVED lines=8> */
[----:B------:R-:W-:Y:S01]  /*1b9bc0*/  MOV R80, R156 ;  /* 0x0000009c00507202 */ /* 0x000fe20000000f00 */
        /* <DEDUP_REMOVED lines=162> */
[----:B------:R-:W4:Y:S04]  /*1ba5f0*/  LDL R97, [R1+0x5ec4] ;  /* 0x005ec40001617983 */ /* 0x000f280000100800 */
        /* <DEDUP_REMOVED lines=80> */
[----:B------:R-:W4:Y:S04]  /*1bab00*/  LDL R117, [R1+0x5eb8] ;  /* 0x005eb80001757983 */ /* 0x000f280000100800 */
        /* <DEDUP_REMOVED lines=8> */
[----:B------:R-:W3:Y:S04]  /*1bab90*/  LDL R116, [R1+0x5ea4] ;  /* 0x005ea40001747983 */ /* 0x000ee80000100800 */
[----:B------:R-:W3:Y:S04]  /*1baba0*/  LDL.LU R82, [R1+0x2150] ;  /* 0x0021500001527983 */ /* 0x000ee80000300800 */
[----:B------:R-:W3:Y:S01]  /*1babb0*/  LDL.LU R83, [R1+0x2158] ;  /* 0x0021580001537983 */ /* 0x000ee20000300800 */
[----:B------:R-:W-:-:S03]  /*1babc0*/  NOP ;  /* 0x0000000000007918 */ /* 0x000fc60000000000 */
[----:B------:R-:W4:Y:S04]  /*1babd0*/  LDL R115, [R1+0x5ea8] ;  /* 0x005ea80001737983 */ /* 0x000f280000100800 */
[----:B------:R-:W4:Y:S04]  /*1babe0*/  LDL R113, [R1+0x5eac] ;  /* 0x005eac0001717983 */ /* 0x000f280000100800 */
        /* <DEDUP_REMOVED lines=12> */
[----:B------:R-:W3:Y:S04]  /*1bacb0*/  LDL R127, [R1+0x5694] ;  /* 0x00569400017f7983 */ /* 0x000ee80000100800 */
[----:B--2---:R-:W-:Y:S04]  /*1bacc0*/  STL.64 [R1+0x1f50], R84 ;  /* 0x001f505401007387 */ /* 0x004fe80000100a00 */
[----:B------:R-:W-:Y:S01]  /*1bacd0*/  STL.64 [R1+0x1f58], R86 ;  /* 0x001f585601007387 */ /* 0x000fe20000100a00 */
[----:B----4-:R-:W-:Y:S02]  /*1bace0*/  ISETP.LT.AND P6, PT, R117, UR5, !P0 ;  /* 0x0000000575007c0c */ /* 0x010fe4000c7c1270 */
[----:B------:R-:W-:Y:S01]  /*1bacf0*/  ISETP.LT.AND P1, PT, R118, UR77, !P0 ;  /* 0x0000004d76007c0c */ /* 0x000fe2000c721270 */
[----:B------:R-:W1:Y:S10]  /*1bad00*/  LDCU UR77, c[0x0][0x398] ;  /* 0x00007300ff4d77ac */ /* 0x000e740008000800 */
[----:B------:R-:W-:-:S02]  /*1bad10*/  @P6 LOP3.LUT R0, R0, 0x100000, RZ, 0xfc, !PT ;  /* 0x0010000000006812 */ /* 0x000fc400078efcff */
[----:B------:R-:W-:Y:S01]  /*1bad20*/  ISETP.LT.AND P6, PT, R116, UR76, !P0 ;  /* 0x0000004c74007c0c */ /* 0x000fe2000c7c1270 */
[----:B------:R-:W2:Y:S01]  /*1bad30*/  LDCU UR76, c[0x0][0x398] ;  /* 0x00007300ff4c77ac */ /* 0x000ea20008000800 */
[----:B------:R-:W-:Y:S01]  /*1bad40*/  LOP3.LUT R0, R0, 0xfff7ffff, RZ, 0xc0, !PT ;  /* 0xfff7ffff00007812 */ /* 0x000fe200078ec0ff */
[----:B---3--:R3:W-:Y:S03]  /*1bad50*/  STSM.16.M88.4 [R74], R80 ;  /* 0x000000504a007844 */ /* 0x0087e60000000200 */
[----:B------:R-:W-:Y:S01]  /*1bad60*/  @P1 LOP3.LUT R0, R0, 0x80000, RZ, 0xfc, !PT ;  /* 0x0008000000001812 */ /* 0x000fe200078efcff */
[----:B------:R-:W-:Y:S01]  /*1bad70*/  NOP ;  /* 0x0000000000007918 */ /* 0x000fe20000000000 */
[----:B---3--:R-:W3:Y:S04]  /*1bad80*/  LDL.LU R80, [R1+0x1080] ;  /* 0x0010800001507983 */ /* 0x008ee80000300800 */
[----:B------:R-:W3:Y:S04]  /*1bad90*/  LDL.LU R81, [R1+0x1088] ;  /* 0x0010880001517983 */ /* 0x000ee80000300800 */
[----:B------:R-:W4:Y:S04]  /*1bada0*/  LDL R125, [R1+0x5e98] ;  /* 0x005e9800017d7983 */ /* 0x000f280000100800 */
[----:B------:R-:W3:Y:S04]  /*1badb0*/  LDL.LU R82, [R1+0x2040] ;  /* 0x0020400001527983 */ /* 0x000ee80000300800 */
[----:B------:R-:W3:Y:S04]  /*1badc0*/  LDL.LU R83, [R1+0x2048] ;  /* 0x0020480001537983 */ /* 0x000ee80000300800 */
[----:B------:R-:W2:Y:S04]  /*1badd0*/  LDL R126, [R1+0x5e9c] ;  /* 0x005e9c00017e7983 */ /* 0x000ea80000100800 */
[----:B------:R-:W3:Y:S04]  /*1bade0*/  LDL R124, [R1+0x5690] ;  /* 0x00569000017c7983 */ /* 0x000ee80000100800 */
[----:B------:R-:W3:Y:S04]  /*1badf0*/  LDL R123, [R1+0x3210] ;  /* 0x00321000017b7983 */ /* 0x000ee80000100800 */
[----:B------:R-:W3:Y:S04]  /*1bae00*/  LDL R120, [R1+0x5ebc] ;  /* 0x005ebc0001787983 */ /* 0x000ee80000100800 */
[----:B------:R-:W3:Y:S04]  /*1bae10*/  LDL R121, [R1+0x5ec8] ;  /* 0x005ec80001797983 */ /* 0x000ee80000100800 */
[----:B------:R-:W3:Y:S04]  /*1bae20*/  LDL R122, [R1+0x5ecc] ;  /* 0x005ecc00017a7983 */ /* 0x000ee80000100800 */
[----:B------:R-:W3:Y:S01]  /*1bae30*/  LDL R119, [R1+0x5ec0] ;  /* 0x005ec00001777983 */ /* 0x000ee20000100800 */
[----:B------:R-:W-:Y:S01]  /*1bae40*/  ISETP.LT.AND P1, PT, R115, UR73, !P0 ;  /* 0x0000004973007c0c */ /* 0x000fe2000c721270 */
[----:B------:R-:W1:Y:S01]  /*1bae50*/  LDCU UR73, c[0x0][0x398] ;  /* 0x00007300ff4977ac */ /* 0x000e620008000800 */
[----:B------:R-:W-:Y:S01]  /*1bae60*/  LOP3.LUT R0, R0, 0xfffbffff, RZ, 0xc0, !PT ;  /* 0xfffbffff00007812 */ /* 0x000fe200078ec0ff */
[----:B------:R-:W1:Y:S01]  /*1bae70*/  LDS.128 R84, [R74] ;  /* 0x000000004a547984 */ /* 0x000e620000000c00 */
[----:B------:R-:W-:-:S02]  /*1bae80*/  NOP ;  /* 0x0000000000007918 */ /* 0x000fc40000000000 */
        /* <DEDUP_REMOVED lines=18> */
[----:B------:R-:W-:-:S04]  /*1bafb0*/  @P1 LOP3.LUT R0, R0, 0x2000, RZ, 0xfc, !PT ;  /* 0x0000200000001812 */ /* 0x000fc800078efcff */
[----:B------:R-:W-:Y:S02]  /*1bafc0*/  LOP3.LUT R0, R0, 0xffffefff, RZ, 0xc0, !PT ;  /* 0xffffefff00007812 */ /* 0x000fe400078ec0ff */
[----:B------:R-:W-:Y:S01]  /*1bafd0*/  LOP3.LUT R79, R79, 0x7fffffff, RZ, 0xc0, !PT ;  /* 0x7fffffff4f4f7812 */ /* 0x000fe200078ec0ff */
[----:B-1----:R-:W-:Y:S04]  /*1bafe0*/  STL.64 [R1+0x1ed0], R84 ;  /* 0x001ed05401007387 */ /* 0x002fe80000100a00 */
[----:B------:R-:W-:Y:S01]  /*1baff0*/  STL.64 [R1+0x1ed8], R86 ;  /* 0x001ed85601007387 */ /* 0x000fe20000100a00 */
[----:B----4-:R-:W-:Y:S01]  /*1bb000*/  ISETP.LT.AND P6, PT, R125, UR65, !P0 ;  /* 0x000000417d007c0c */ /* 0x010fe2000c7c1270 */
[----:B------:R-:W1:Y:S01]  /*1bb010*/  LDCU UR65, c[0x0][0x398] ;  /* 0x00007300ff4177ac */ /* 0x000e620008000800 */
[----:B--2---:R-:W-:Y:S01]  /*1bb020*/  ISETP.LT.AND P1, PT, R126, UR64, !P0 ;  /* 0x000000407e007c0c */ /* 0x004fe2000c721270 */
[----:B---3--:R2:W-:Y:S10]  /*1bb030*/  STSM.16.M88.4 [R74], R80 ;  /* 0x000000504a007844 */ /* 0x0085f40000000200 */
[----:B------:R-:W-:Y:S01]  /*1bb040*/  @P6 LOP3.LUT R0, R0, 0x1000, RZ, 0xfc, !PT ;  /* 0x0000100000006812 */ /* 0x000fe200078efcff */
[----:B------:R-:W3:Y:S01]  /*1bb050*/  LDCU UR64, c[0x0][0x398] ;  /* 0x00007300ff4077ac */ /* 0x000ee20008000800 */
[----:B------:R-:W-:-:S02]  /*1bb060*/  ISETP.LT.AND P0, PT, R124, UR4, !P0 ;  /* 0x000000047c007c0c */ /* 0x000fc4000c701270 */
[----:B------:R-:W-:Y:S01]  /*1bb070*/  LOP3.LUT R0, R0, 0xfffff7ff, RZ, 0xc0, !PT ;  /* 0xfffff7ff00007812 */ /* 0x000fe200078ec0ff */
[----:B------:R-:W4:Y:S03]  /*1bb080*/  LDCU.64 UR4, c[0x0][0x398] ;  /* 0x00007300ff0477ac */ /* 0x000f260008000a00 */
[----:B------:R-:W-:-:S04]  /*1bb090*/  @P1 LOP3.LUT R0, R0, 0x800, RZ, 0xfc, !PT ;  /* 0x0000080000001812 */ /* 0x000fc800078efcff */
[----:B------:R-:W-:Y:S01]  /*1bb0a0*/  LOP3.LUT R0, R0, 0xfffffbff, RZ, 0xc0, !PT ;  /* 0xfffffbff00007812 */ /* 0x000fe200078ec0ff */
[----:B--2---:R-:W-:-:S03]  /*1bb0b0*/  VIADD R80, R123, 0x12 ;  /* 0x000000127b507836 */ /* 0x004fc60000000000 */
[----:B------:R-:W-:Y:S02]  /*1bb0c0*/  @P0 LOP3.LUT R0, R0, 0x400, RZ, 0xfc, !PT ;  /* 0x0000040000000812 */ /* 0x000fe400078efcff */
[----:B------:R-:W-:Y:S01]  /*1bb0d0*/  ISETP.GE.AND P0, PT, R80, UR7, PT ;  /* 0x0000000750007c0c */ /* 0x000fe2000bf06270 */
[----:B------:R-:W-:Y:S01]  /*1bb0e0*/  VIADD R81, R123, 0x11 ;  /* 0x000000117b517836 */ /* 0x000fe20000000000 */
[----:B------:R-:W-:Y:S01]  /*1bb0f0*/  LOP3.LUT R0, R0, 0xffffffbf, RZ, 0xc0, !PT ;  /* 0xffffffbf00007812 */ /* 0x000fe200078ec0ff */
[----:B------:R-:W2:Y:S01]  /*1bb100*/  LDL.LU R80, [R1+0xfa0] ;  /* 0x000fa00001507983 */ /* 0x000ea20000300800 */
[----:B----4-:R-:W-:Y:S01]  /*1bb110*/  ISETP.LT.AND P1, PT, R120, UR4, !P0 ;  /* 0x0000000478007c0c */ /* 0x010fe2000c721270 */
[----:B------:R-:W4:Y:S01]  /*1bb120*/  LDCU UR7, c[0x0][0x398] ;  /* 0x00007300ff0777ac */ /* 0x000f220008000800 */
[----:B------:R-:W-:Y:S02]  /*1bb130*/  ISETP.LT.AND P6, PT, R97, UR14, !P0 ;  /* 0x0000000e61007c0c */ /* 0x000fe4000c7c1270 */
[----:B------:R-:W-:Y:S01]  /*1bb140*/  IADD3 R84, PT, PT, R123, 0x10, RZ ;  /* 0x000000107b547810 */ /* 0x000fe20007ffe0ff */
[----:B------:R-:W1:Y:S08]  /*1bb150*/  LDCU UR4, c[0x0][0x398] ;  /* 0x00007300ff0477ac */ /* 0x000e700008000800 */
[----:B------:R-:W-:-:S02]  /*1bb160*/  @P1 LOP3.LUT R0, R0, 0x40, RZ, 0xfc, !PT ;  /* 0x0000004000001812 */ /* 0x000fc400078efcff */
        /* <DEDUP_REMOVED lines=37> */
[----:B------:R-:W1:Y:S04]  /*1bb3c0*/  LDCU UR31, c[0x0][0x398] ;  /* 0x00007300ff1f77ac */ /* 0x000e680008000800 */
        /* <DEDUP_REMOVED lines=20> */
[----:B------:R-:W2:Y:S01]  /*1bb510*/  LDCU UR5, c[0x0][0x398] ;  /* 0x00007300ff0577ac */ /* 0x000ea20008000800 */
[----:B------:R-:W2:Y:S04]  /*1bb520*/  LDL.LU R81, [R1+0xfa8] ;  /* 0x000fa80001517983 */ /* 0x000ea80000300800 */
[----:B------:R-:W2:Y:S04]  /*1bb530*/  LDL.LU R82, [R1+0x2030] ;  /* 0x0020300001527983 */ /* 0x000ea80000300800 */
[----:B------:R-:W2:Y:S01]  /*1bb540*/  LDL.LU R83, [R1+0x2038] ;  /* 0x0020380001537983 */ /* 0x000ea20000300800 */
[----:B-1----:R-:W-:Y:S01]  /*1bb550*/  ISETP.LT.AND P1, PT, R120, UR14, !P0 ;  /* 0x0000000e78007c0c */ /* 0x002fe2000c721270 */
[----:B------:R-:W-:Y:S01]  /*1bb560*/  NOP ;  /* 0x0000000000007918 */ /* 0x000fe20000000000 */
[----:B------:R-:W-:Y:S01]  /*1bb570*/  ISETP.LT.AND P6, PT, R97, UR6, !P0 ;  /* 0x0000000661007c0c */ /* 0x000fe2000c7c1270 */
[----:B------:R-:W1:Y:S01]  /*1bb580*/  LDCU UR6, c[0x0][0x398] ;  /* 0x00007300ff0677ac */ /* 0x000e620008000800 */
[----:B------:R-:W-:-:S02]  /*1bb590*/  LOP3.LUT R79, R79, 0xffbfffff, RZ, 0xc0, !PT ;  /* 0xffbfffff4f4f7812 */ /* 0x000fc400078ec0ff */
[----:B------:R-:W-:Y:S01]  /*1bb5a0*/  LOP3.LUT R78, R78, 0x7fffffff, RZ, 0xc0, !PT ;  /* 0x7fffffff4e4e7812 */ /* 0x000fe200078ec0ff */
[----:B------:R-:W1:Y:S06]  /*1bb5b0*/  LDCU UR14, c[0x0][0x398] ;  /* 0x00007300ff0e77ac */ /* 0x000e6c0008000800 */
        /* <DEDUP_REMOVED lines=60> */
[----:B------:R-:W-:Y:S01]  /*1bb980*/  LOP3.LUT R79, R79, 0xffffffbf, RZ, 0xc0, !PT ;  /* 0xffffffbf4f4f7812 */ /* 0x000fe200078ec0ff */
[----:B------:R-:W3:Y:S01]  /*1bb990*/  LDS.128 R84, [R74] ;  /* 0x000000004a547984 */ /* 0x000ee20000000c00 */
[----:B-1----:R-:W-:Y:S01]  /*1bb9a0*/  ISETP.LT.AND P1, PT, R120, UR40, !P0 ;  /* 0x0000002878007c0c */ /* 0x002fe2000c721270 */
[----:B------:R-:W-:Y:S01]  /*1bb9b0*/  NOP ;  /* 0x0000000000007918 */ /* 0x000fe20000000000 */
[----:B------:R-:W-:Y:S01]  /*1bb9c0*/  ISETP.LT.AND P6, PT, R97, UR16, !P0 ;  /* 0x0000001061007c0c */ /* 0x000fe2000c7c1270 */
[----:B------:R-:W1:Y:S10]  /*1bb9d0*/  LDCU UR16, c[0x0][0x398] ;  /* 0x00007300ff1077ac */ /* 0x000e740008000800 */
        /* <DEDUP_REMOVED lines=14> */
[----:B---3--:R-:W-:Y:S01]  /*1bbac0*/  STL.64 [R1+0x1f90], R84 ;  /* 0x001f905401007387 */ /* 0x008fe20000100a00 */
[----:B------:R-:W-:Y:S01]  /*1bbad0*/  LOP3.LUT R79, R79, 0xffffffdf, RZ, 0xc0, !PT ;  /* 0xffffffdf4f4f7812 */ /* 0x000fe200078ec0ff */
[----:B------:R-:W3:Y:S03]  /*1bbae0*/  LDCU UR20, c[0x0][0x398] ;  /* 0x00007300ff1477ac */ /* 0x000ee60008000800 */
[----:B------:R-:W-:Y:S02]  /*1bbaf0*/  @P1 LOP3.LUT R79, R79, 0x20, RZ, 0xfc, !PT ;  /* 0x000000204f4f1812 */ /* 0x000fe400078efcff */
[----:B------:R-:W-:Y:S01]  /*1bbb00*/  ISETP.LT.AND P1, PT, R118, UR21, !P0 ;  /* 0x0000001576007c0c */ /* 0x000fe2000c721270 */
[----:B--2---:R2:W-:Y:S01]  /*1bbb10*/  STSM.16.M88.4 [R74], R80 ;  /* 0x000000504a007844 */ /* 0x0045e20000000200 */
[----:B------:R-:W-:Y:S01]  /*1bbb20*/  LOP3.LUT R79, R79, 0xffffffef, RZ, 0xc0, !PT ;  /* 0xffffffef4f4f7812 */ /* 0x000fe200078ec0ff */
[----:B------:R-:W1:Y:S03]  /*1bbb30*/  LDCU UR21, c[0x0][0x398] ;  /* 0x00007300ff1577ac */ /* 0x000e660008000800 */
[----:B------:R-:W-:-:S02]  /*1bbb40*/  @P6 LOP3.LUT R79, R79, 0x10, RZ, 0xfc, !PT ;  /* 0x000000104f4f6812 */ /* 0x000fc400078efcff */
[----:B------:R-:W-:Y:S01]  /*1bbb50*/  ISETP.LT.AND P6, PT, R116, UR22, !P0 ;  /* 0x0000001674007c0c */ /* 0x000fe2000c7c1270 */
[----:B------:R-:W-:Y:S01]  /*1bbb60*/  STL.64 [R1+0x1f98], R86 ;  /* 0x001f985601007387 */ /* 0x000fe20000100a00 */
[----:B------:R-:W-:Y:S01]  /*1bbb70*/  LOP3.LUT R79, R79, 0xfffffff7, RZ, 0xc0, !PT ;  /* 0xfffffff74f4f7812 */ /* 0x000fe200078ec0ff */
[----:B------:R-:W1:Y:S03]  /*1bbb80*/  LDCU UR22, c[0x0][0x398] ;  /* 0x00007300ff1677ac */ /* 0x000e660008000800 */
        /* <DEDUP_REMOVED lines=9> */
[----:B--2---:R-:W-:Y:S01]  /*1bbc20*/  VIADD R80, R123, 0xf ;  /* 0x0000000f7b507836 */ /* 0x004fe20000000000 */
[----:B------:R-:W-:Y:S01]  /*1bbc30*/  LOP3.LUT R79, R79, 0xfffffffe, RZ, 0xc0, !PT ;  /* 0xfffffffe4f4f7812 */ /* 0x000fe200078ec0ff */
[----:B------:R-:W-:Y:S01]  /*1bbc40*/  VIADD R81, R123, 0xe ;  /* 0x0000000e7b517836 */ /* 0x000fe20000000000 */
[----:B------:R-:W-:Y:S01]  /*1bbc50*/  LOP3.LUT R77, R77, 0x7fffffff, RZ, 0xc0, !PT ;  /* 0x7fffffff4d4d7812 */ /* 0x000fe200078ec0ff */
[----:B------:R-:W2:Y:S01]  /*1bbc60*/  LDCU UR44, c[0x0][0x398] ;  /* 0x00007300ff2c77ac */ /* 0x000ea20008000800 */
[----:B------:R-:W-:Y:S02]  /*1bbc70*/  @P6 LOP3.LUT R79, R79, 0x1, RZ, 0xfc, !PT ;  /* 0x000000014f4f6812 */ /* 0x000fe400078efcff */
[----:B------:R-:W-:Y:S01]  /*1bbc80*/  ISETP.LT.AND P6, PT, R112, UR45, !P0 ;  /* 0x0000002d70007c0c */ /* 0x000fe2000c7c1270 */
[----:B------:R-:W1:Y:S04]  /*1bbc90*/  LDCU UR45, c[0x0][0x398] ;  /* 0x00007300ff2d77ac */ /* 0x000e680008000800 */
        /* <DEDUP_REMOVED lines=20> */
[----:B------:R-:W2:Y:S01]  /*1bbde0*/  LDCU.64 UR40, c[0x0][0x398] ;  /* 0x00007300ff2877ac */ /* 0x000ea20008000a00 */
[----:B------:R-:W-:Y:S01]  /*1bbdf0*/  LOP3.LUT R78, R78, 0xffbfffff, RZ, 0xc0, !PT ;  /* 0xffbfffff4e4e7812 */ /* 0x000fe200078ec0ff */
[----:B------:R-:W3:Y:S01]  /*1bbe00*/  LDL.LU R80, [R1+0xf60] ;  /* 0x000f600001507983 */ /* 0x000ee20000300800 */
[----:B-1----:R-:W-:Y:S01]  /*1bbe10*/  ISETP.LT.AND P1, PT, R120, UR42, !P0 ;  /* 0x0000002a78007c0c */ /* 0x002fe2000c721270 */
[----:B------:R-:W1:Y:S01]  /*1bbe20*/  LDCU UR42, c[0x0][0x398] ;  /* 0x00007300ff2a77ac */ /* 0x000e620008000800 */
[----:B------:R-:W-:Y:S02]  /*1bbe30*/  ISETP.LT.AND P6, PT, R97, UR56, !P0 ;  /* 0x0000003861007c0c */ /* 0x000fe4000c7c1270 */
[----:B------:R-:W-:Y:S01]  /*1bbe40*/  IADD3 R84, PT, PT, R123, 0xd, RZ ;  /* 0x0000000d7b547810 */ /* 0x000fe20007ffe0ff */
[----:B------:R-:W1:Y:S08]  /*1bbe50*/  LDCU UR56, c[0x0][0x398] ;  /* 0x00007300ff3877ac */ /* 0x000e700008000800 */
        /* <DEDUP_REMOVED lines=60> */
[----:B------:R-:W3:Y:S04]  /*1bc220*/  LDL.LU R81, [R1+0xf68] ;  /* 0x000f680001517983 */ /* 0x000ee80000300800 */
[----:B------:R-:W3:Y:S04]  /*1bc230*/  LDL.LU R82, [R1+0x1fb0] ;  /* 0x001fb00001527983 */ /* 0x000ee80000300800 */
[----:B------:R-:W3:Y:S01]  /*1bc240*/  LDL.LU R83, [R1+0x1fb8] ;  /* 0x001fb80001537983 */ /* 0x000ee20000300800 */
[----:B--2---:R-:W-:Y:S01]  /*1bc250*/  ISETP.LT.AND P1, PT, R120, UR40, !P0 ;  /* 0x0000002878007c0c */ /* 0x004fe2000c721270 */
[----:B------:R-:W2:Y:S01]  /*1bc260*/  LDCU UR40, c[0x0][0x398] ;  /* 0x00007300ff2877ac */ /* 0x000ea20008000800 */
[----:B------:R-:W-:Y:S01]  /*1bc270*/  ISETP.LT.AND P6, PT, R97, UR75, !P0 ;  /* 0x0000004b61007c0c */ /* 0x000fe2000c7c1270 */
[----:B------:R-:W-:Y:S01]  /*1bc280*/  NOP ;  /* 0x0000000000007918 */ /* 0x000fe20000000000 */
[----:B------:R-:W-:Y:S01]  /*1bc290*/  LOP3.LUT R78, R78, 0xffffffbf, RZ, 0xc0, !PT ;  /* 0xffffffbf4e4e7812 */ /* 0x000fe200078ec0ff */
[----:B------:R-:W1:Y:S08]  /*1bc2a0*/  LDCU UR75, c[0x0][0x398] ;  /* 0x00007300ff4b77ac */ /* 0x000e700008000800 */
[----:B------:R-:W-:-:S02]  /*1bc2b0*/  @P1 LOP3.LUT R78, R78, 0x40, RZ, 0xfc, !PT ;  /* 0x000000404e4e1812 */ /* 0x000fc400078efcff */
[----:B------:R-:W-:Y:S01]  /*1bc2c0*/  ISETP.LT.AND P1, PT, R121, UR76, !P0 ;  /* 0x0000004c79007c0c */ /* 0x000fe2000c721270 */
[----:B------:R-:W2:Y:S01]  /*1bc2d0*/  LDCU UR76, c[0x0][0x398] ;  /* 0x00007300ff4c77ac */ /* 0x000ea20008000800 */
        /* <DEDUP_REMOVED lines=11> */
[----:B------:R-:W4:Y:S01]  /*1bc390*/  LDCU UR75, c[0x0][0x398] ;  /* 0x00007300ff4b77ac */ /* 0x000f220008000800 */
[----:B------:R-:W-:-:S04]  /*1bc3a0*/  LOP3.LUT R78, R78, 0xffffffdf, RZ, 0xc0, !PT ;  /* 0xffffffdf4e4e7812 */ /* 0x000fc800078ec0ff */
[----:B------:R-:W-:Y:S02]  /*1bc3b0*/  @P1 LOP3.LUT R78, R78, 0x20, RZ, 0xfc, !PT ;  /* 0x000000204e4e1812 */ /* 0x000fe400078efcff */
[----:B--2---:R-:W-:Y:S01]  /*1bc3c0*/  ISETP.LT.AND P1, PT, R118, UR76, !P0 ;  /* 0x0000004c76007c0c */ /* 0x004fe2000c721270 */
[----:B------:R-:W2:Y:S01]  /*1bc3d0*/  LDCU UR76, c[0x0][0x398] ;  /* 0x00007300ff4c77ac */ /* 0x000ea20008000800 */
[----:B------:R-:W-:-:S04]  /*1bc3e0*/  LOP3.LUT R78, R78, 0xffffffef, RZ, 0xc0, !PT ;  /* 0xffffffef4e4e7812 */ /* 0x000fc800078ec0ff */
[----:B------:R-:W-:Y:S02]  /*1bc3f0*/  @P6 LOP3.LUT R78, R78, 0x10, RZ, 0xfc, !PT ;  /* 0x000000104e4e6812 */ /* 0x000fe400078efcff */
[----:B-1----:R-:W-:Y:S01]  /*1bc400*/  ISETP.LT.AND P6, PT, R116, UR42, !P0 ;  /* 0x0000002a74007c0c */ /* 0x002fe2000c7c1270 */
[----:B------:R-:W1:Y:S01]  /*1bc410*/  LDCU.64 UR42, c[0x0][0x398] ;  /* 0x00007300ff2a77ac */ /* 0x000e620008000a00 */
        /* <DEDUP_REMOVED lines=10> */
[----:B--2---:R-:W-:Y:S01]  /*1bc4c0*/  ISETP.LT.AND P1, PT, R114, UR76, !P0 ;  /* 0x0000004c72007c0c */ /* 0x004fe2000c721270 */
[----:B------:R-:W2:Y:S01]  /*1bc4d0*/  LDCU UR76, c[0x0][0x398] ;  /* 0x00007300ff4c77ac */ /* 0x000ea20008000800 */
        /* <DEDUP_REMOVED lines=26> */
[----:B------:R-:W4:Y:S01]  /*1bc680*/  LDS.128 R84, [R74] ;  /* 0x000000004a547984 */ /* 0x000f220000000c00 */
[----:B-1----:R-:W-:Y:S01]  /*1bc690*/  ISETP.LT.AND P1, PT, R120, UR42, !P0 ;  /* 0x0000002a78007c0c */ /* 0x002fe2000c721270 */
[----:B------:R-:W1:Y:S01]  /*1bc6a0*/  LDCU UR42, c[0x0][0x398] ;  /* 0x00007300ff2a77ac */ /* 0x000e620008000800 */
[----:B------:R-:W-:Y:S01]  /*1bc6b0*/  NOP ;  /* 0x0000000000007918 */ /* 0x000fe20000000000 */
[----:B--2---:R-:W-:Y:S01]  /*1bc6c0*/  ISETP.LT.AND P6, PT, R97, UR41, !P0 ;  /* 0x0000002961007c0c */ /* 0x004fe2000c7c1270 */
[----:B------:R-:W2:Y:S09]  /*1bc6d0*/  LDCU UR41, c[0x0][0x398] ;  /* 0x00007300ff2977ac */ /* 0x000eb20008000800 */
[----:B------:R-:W-:-:S02]  /*1bc6e0*/  @P1 LOP3.LUT R77, R77, 0x400000, RZ, 0xfc, !PT ;  /* 0x004000004d4d1812 */ /* 0x000fc400078efcff */
[----:B------:R-:W-:Y:S01]  /*1bc6f0*/  ISETP.LT.AND P1, PT, R121, UR40, !P0 ;  /* 0x0000002879007c0c */ /* 0x000fe2000c721270 */
[----:B------:R-:W1:Y:S01]  /*1bc700*/  LDCU UR40, c[0x0][0x398] ;  /* 0x00007300ff2877ac */ /* 0x000e620008000800 */
[----:B------:R-:W-:-:S04]  /*1bc710*/  LOP3.LUT R77, R77, 0xfdffffff, RZ, 0xc0, !PT ;  /* 0xfdffffff4d4d7812 */ /* 0x000fc800078ec0ff */
[----:B------:R-:W-:Y:S02]  /*1bc720*/  @P6 LOP3.LUT R77, R77, 0x2000000, RZ, 0xfc, !PT ;  /* 0x020000004d4d6812 */ /* 0x000fe400078efcff */
[----:B------:R-:W-:Y:S01]  /*1bc730*/  ISETP.LT.AND P6, PT, R122, UR72, !P0 ;  /* 0x000000487a007c0c */ /* 0x000fe2000c7c1270 */
[----:B------:R-:W3:Y:S01]  /*1bc740*/  LDCU UR72, c[0x0][0x398] ;  /* 0x00007300ff4877ac */ /* 0x000ee20008000800 */
[----:B------:R-:W-:-:S04]  /*1bc750*/  LOP3.LUT R77, R77, 0xfeffffff, RZ, 0xc0, !PT ;  /* 0xfeffffff4d4d7812 */ /* 0x000fc800078ec0ff */
[----:B------:R-:W-:Y:S02]  /*1bc760*/  @P1 LOP3.LUT R77, R77, 0x1000000, RZ, 0xfc, !PT ;  /* 0x010000004d4d1812 */ /* 0x000fe400078efcff */
[----:B-1----:R-:W-:Y:S01]  /*1bc770*/  ISETP.LT.AND P1, PT, R119, UR42, !P0 ;  /* 0x0000002a77007c0c */ /* 0x002fe2000c721270 */
[----:B------:R-:W1:Y:S01]  /*1bc780*/  LDCU UR42, c[0x0][0x398] ;  /* 0x00007300ff2a77ac */ /* 0x000e620008000800 */
[----:B------:R-:W-:-:S04]  /*1bc790*/  LOP3.LUT R77, R77, 0xff7fffff, RZ, 0xc0, !PT ;  /* 0xff7fffff4d4d7812 */ /* 0x000fc800078ec0ff */
[----:B------:R-:W-:Y:S02]  /*1bc7a0*/  @P6 LOP3.LUT R77, R77, 0x800000, RZ, 0xfc, !PT ;  /* 0x008000004d4d6812 */ /* 0x000fe400078efcff */
[----:B--2---:R-:W-:Y:S01]  /*1bc7b0*/  ISETP.LT.AND P6, PT, R117, UR41, !P0 ;  /* 0x0000002975007c0c */ /* 0x004fe2000c7c1270 */
[----:B------:R-:W2:Y:S01]  /*1bc7c0*/  LDCU UR41, c[0x0][0x398] ;  /* 0x00007300ff2977ac */ /* 0x000ea20008000800 */
[----:B------:R-:W-:-:S04]  /*1bc7d0*/  LOP3.LUT R77, R77, 0xffdfffff, RZ, 0xc0, !PT ;  /* 0xffdfffff4d4d7812 */ /* 0x000fc800078ec0ff */
[----:B------:R-:W-:Y:S02]  /*1bc7e0*/  @P1 LOP3.LUT R77, R77, 0x200000, RZ, 0xfc, !PT ;  /* 0x002000004d4d1812 */ /* 0x000fe400078efcff */
[----:B------:R-:W-:Y:S01]  /*1bc7f0*/  ISETP.LT.AND P1, PT, R118, UR40, !P0 ;  /* 0x0000002876007c0c */ /* 0x000fe2000c721270 */
[----:B------:R-:W2:Y:S01]  /*1bc800*/  LDCU UR40, c[0x0][0x398] ;  /* 0x00007300ff2877ac */ /* 0x000ea20008000800 */
[----:B------:R-:W-:-:S04]  /*1bc810*/  LOP3.LUT R77, R77, 0xffefffff, RZ, 0xc0, !PT ;  /* 0xffefffff4d4d7812 */ /* 0x000fc800078ec0ff */
[----:B------:R-:W-:Y:S02]  /*1bc820*/  @P6 LOP3.LUT R77, R77, 0x100000, RZ, 0xfc, !PT ;  /* 0x001000004d4d6812 */ /* 0x000fe400078efcff */
[----:B------:R-:W-:Y:S01]  /*1bc830*/  ISETP.LT.AND P6, PT, R116, UR73, !P0 ;  /* 0x0000004974007c0c */ /* 0x000fe2000c7c1270 */
[----:B------:R-:W2:Y:S01]  /*1bc840*/  LDCU UR73, c[0x0][0x398] ;  /* 0x00007300ff4977ac */ /* 0x000ea20008000800 */
[----:B------:R-:W-:-:S04]  /*1bc850*/  LOP3.LUT R77, R77, 0xfff7ffff, RZ, 0xc0, !PT ;  /* 0xfff7ffff4d4d7812 */ /* 0x000fc800078ec0ff */
[----:B------:R-:W-:Y:S02]  /*1bc860*/  @P1 LOP3.LUT R77, R77, 0x80000, RZ, 0xfc, !PT ;  /* 0x000800004d4d1812 */ /* 0x000fe400078efcff */
[----:B-1----:R-:W-:Y:S02]  /*1bc870*/  ISETP.LT.AND P1, PT, R115, UR42, !P0 ;  /* 0x0000002a73007c0c */ /* 0x002fe4000c721270 */
[----:B------:R-:W-:Y:S01]  /*1bc880*/  LOP3.LUT R76, R76, 0x7fffffff, RZ, 0xc0, !PT ;  /* 0x7fffffff4c4c7812 */ /* 0x000fe200078ec0ff */
[----:B----4-:R-:W-:Y:S01]  /*1bc890*/  STL.64 [R1+0x1f40], R84 ;  /* 0x001f405401007387 */ /* 0x010fe20000100a00 */
[----:B------:R-:W-:Y:S01]  /*1bc8a0*/  LOP3.LUT R77, R77, 0xfffbffff, RZ, 0xc0, !PT ;  /* 0xfffbffff4d4d7812 */ /* 0x000fe200078ec0ff */
[----:B------:R-:W1:Y:S03]  /*1bc8b0*/  LDCU UR42, c[0x0][0x398] ;  /* 0x00007300ff2a77ac */ /* 0x000e660008000800 */
[----:B------:R-:W-:-:S02]  /*1bc8c0*/  @P6 LOP3.LUT R77, R77, 0x40000, RZ, 0xfc, !PT ;  /* 0x000400004d4d6812 */ /* 0x000fc400078efcff */
[----:B--2---:R-:W-:Y:S02]  /*1bc8d0*/  ISETP.LT.AND P6, PT, R113, UR41, !P0 ;  /* 0x0000002971007c0c */ /* 0x004fe4000c7c1270 */
[----:B------:R-:W-:-:S04]  /*1bc8e0*/  LOP3.LUT R77, R77, 0xfffdffff, RZ, 0xc0, !PT ;  /* 0xfffdffff4d4d7812 */ /* 0x000fc800078ec0ff */
[----:B------:R-:W-:Y:S02]  /*1bc8f0*/  @P1 LOP3.LUT R77, R77, 0x20000, RZ, 0xfc, !PT ;  /* 0x000200004d4d1812 */ /* 0x000fe400078efcff */
[----:B------:R-:W-:Y:S01]  /*1bc900*/  ISETP.LT.AND P1, PT, R114, UR40, !P0 ;  /* 0x0000002872007c0c */ /* 0x000fe2000c721270 */
[----:B------:R-:W2:Y:S01]  /*1bc910*/  LDCU.64 UR40, c[0x0][0x398] ;  /* 0x00007300ff2877ac */ /* 0x000ea20008000a00 */
[----:B------:R-:W-:-:S04]  /*1bc920*/  LOP3.LUT R77, R77, 0xfffeffff, RZ, 0xc0, !PT ;  /* 0xfffeffff4d4d7812 */ /* 0x000fc800078ec0ff */
[----:B------:R-:W-:Y:S02]  /*1bc930*/  @P6 LOP3.LUT R77, R77, 0x10000, RZ, 0xfc, !PT ;  /* 0x000100004d4d6812 */ /* 0x000fe400078efcff */
[----:B------:R-:W-:Y:S01]  /*1bc940*/  ISETP.LT.AND P6, PT, R112, UR73, !P0 ;  /* 0x0000004970007c0c */ /* 0x000fe2000c7c1270 */
[----:B---3--:R3:W-:Y:S01]  /*1bc950*/  STSM.16.M88.4 [R74], R80 ;  /* 0x000000504a007844 */ /* 0x0087e20000000200 */
[----:B------:R-:W-:Y:S01]  /*1bc960*/  LOP3.LUT R77, R77, 0xffff7fff, RZ, 0xc0, !PT ;  /* 0xffff7fff4d4d7812 */ /* 0x000fe200078ec0ff */
[----:B------:R-:W4:Y:S03]  /*1bc970*/  LDCU UR73, c[0x0][0x398] ;  /* 0x00007300ff4977ac */ /* 0x000f260008000800 */
[----:B------:R-:W-:Y:S02]  /*1bc980*/  @P1 LOP3.LUT R77, R77, 0x8000, RZ, 0xfc, !PT ;  /* 0x000080004d4d1812 */ /* 0x000fe400078efcff */
[----:B------:R-:W-:Y:S01]  /*1bc990*/  ISETP.LT.AND P1, PT, R127, UR72, !P0 ;  /* 0x000000487f007c0c */ /* 0x000fe2000c721270 */
[----:B------:R-:W-:Y:S01]  /*1bc9a0*/  STL.64 [R1+0x1f48], R86 ;  /* 0x001f485601007387 */ /* 0x000fe20000100a00 */
[----:B------:R-:W-:Y:S01]  /*1bc9b0*/  LOP3.LUT R77, R77, 0xffffbfff, RZ, 0xc0, !PT ;  /* 0xffffbfff4d4d7812 */ /* 0x000fe200078ec0ff */
[----:B------:R-:W1:Y:S03]  /*1bc9c0*/  LDCU UR72, c[0x0][0x398] ;  /* 0x00007300ff4877ac */ /* 0x000e660008000800 */
[----:B------:R-:W-:-:S02]  /*1bc9d0*/  @P6 LOP3.LUT R77, R77, 0x4000, RZ, 0xfc, !PT ;  /* 0x000040004d4d6812 */ /* 0x000fc400078efcff */
[----:B------:R-:W-:Y:S01]  /*1bc9e0*/  ISETP.LT.AND P6, PT, R125, UR71, !P0 ;  /* 0x000000477d007c0c */ /* 0x000fe2000c7c1270 */
[----:B---3--:R-:W-:Y:S01]  /*1bc9f0*/  VIADD R80, R123, 0xc ;  /* 0x0000000c7b507836 */ /* 0x008fe20000000000 */
[----:B------:R-:W-:Y:S01]  /*1bca00*/  LOP3.LUT R77, R77, 0xffffdfff, RZ, 0xc0, !PT ;  /* 0xffffdfff4d4d7812 */ /* 0x000fe200078ec0ff */
[C---:B------:R-:W-:Y:S01]  /*1bca10*/  VIADD R81, R123.reuse, 0xb ;  /* 0x0000000b7b517836 */ /* 0x040fe20000000000 */
[----:B------:R-:W-:Y:S01]  /*1bca20*/  IADD3 R84, PT, PT, R123, 0xa, RZ ;  /* 0x0000000a7b547810 */ /* 0x000fe20007ffe0ff */
[----:B------:R-:W3:Y:S01]  /*1bca30*/  LDCU UR71, c[0x0][0x398] ;  /* 0x00007300ff4777ac */ /* 0x000ee20008000800 */
        /* <DEDUP_REMOVED lines=13> */
[----:B------:R-:W-:Y:S01]  /*1bcb10*/  LOP3.LUT R77, R77, 0xffffffbf, RZ, 0xc0, !PT ;  /* 0xffffffbf4d4d7812 */ /* 0x000fe200078ec0ff */
[----:B------:R-:W3:Y:S01]  /*1bcb20*/  LDL.LU R80, [R1+0xea0] ;  /* 0x000ea00001507983 */ /* 0x000ee20000300800 */
[----:B--2---:R-:W-:Y:S01]  /*1bcb30*/  ISETP.LT.AND P1, PT, R120, UR40, !P0 ;  /* 0x0000002878007c0c */ /* 0x004fe2000c721270 */
[----:B------:R-:W2:Y:S01]  /*1bcb40*/  LDCU UR40, c[0x0][0x398] ;  /* 0x00007300ff2877ac */ /* 0x000ea20008000800 */
[----:B------:R-:W-:-:S11]  /*1bcb50*/  ISETP.LT.AND P6, PT, R97, UR32, !P0 ;  /* 0x0000002061007c0c */ /* 0x000fd6000c7c1270 */
        /* <DEDUP_REMOVED lines=37> */
[----:B------:R-:W1:Y:S04]  /*1bcdb0*/  LDCU.64 UR32, c[0x0][0x398] ;  /* 0x00007300ff2077ac */ /* 0x000e680008000a00 */
        /* <DEDUP_REMOVED lines=21> */
[----:B------:R-:W3:Y:S04]  /*1bcf10*/  LDL.LU R81, [R1+0xea8] ;  /* 0x000ea80001517983 */ /* 0x000ee80000300800 */
[----:B------:R-:W3:Y:S04]  /*1bcf20*/  LDL.LU R82, [R1+0x1f80] ;  /* 0x001f800001527983 */ /* 0x000ee80000300800 */
[----:B------:R-:W3:Y:S01]  /*1bcf30*/  LDL.LU R83, [R1+0x1f88] ;  /* 0x001f880001537983 */ /* 0x000ee20000300800 */
[----:B-1----:R-:W-:Y:S01]  /*1bcf40*/  ISETP.LT.AND P1, PT, R120, UR24, !P0 ;  /* 0x0000001878007c0c */ /* 0x002fe2000c721270 */
[----:B------:R-:W-:Y:S01]  /*1bcf50*/  NOP ;  /* 0x0000000000007918 */ /* 0x000fe20000000000 */
[----:B------:R-:W-:Y:S01]  /*1bcf60*/  ISETP.LT.AND P6, PT, R97, UR13, !P0 ;  /* 0x0000000d61007c0c */ /* 0x000fe2000c7c1270 */
[----:B------:R-:W1:Y:S01]  /*1bcf70*/  LDCU UR24, c[0x0][0x398] ;  /* 0x00007300ff1877ac */ /* 0x000e620008000800 */
[----:B------:R-:W-:-:S09]  /*1bcf80*/  LOP3.LUT R76, R76, 0xffbfffff, RZ, 0xc0, !PT ;  /* 0xffbfffff4c4c7812 */ /* 0x000fd200078ec0ff */
        /* <DEDUP_REMOVED lines=61> */
[----:B------:R-:W2:Y:S01]  /*1bd360*/  LDS.128 R84, [R74] ;  /* 0x000000004a547984 */ /* 0x000ea20000000c00 */
        /* <DEDUP_REMOVED lines=21> */
[----:B--2---:R-:W-:Y:S01]  /*1bd4c0*/  STL.64 [R1+0x1eb0], R84 ;  /* 0x001eb05401007387 */ /* 0x004fe20000100a00 */
[----:B------:R-:W-:Y:S01]  /*1bd4d0*/  LOP3.LUT R76, R76, 0xffffffdf, RZ, 0xc0, !PT ;  /* 0xffffffdf4c4c7812 */ /* 0x000fe200078ec0ff */
[----:B------:R-:W2:Y:S03]  /*1bd4e0*/  LDCU UR17, c[0x0][0x398] ;  /* 0x00007300ff1177ac */ /* 0x000ea60008000800 */
[----:B------:R-:W-:Y:S02]  /*1bd4f0*/  @P1 LOP3.LUT R76, R76, 0x20, RZ, 0xfc, !PT ;  /* 0x000000204c4c1812 */ /* 0x000fe400078efcff */
[----:B------:R-:W-:Y:S01]  /*1bd500*/  ISETP.LT.AND P1, PT, R118, UR16, !P0 ;  /* 0x0000001076007c0c */ /* 0x000fe2000c721270 */
[----:B---3--:R3:W-:Y:S01]  /*1bd510*/  STSM.16.M88.4 [R74], R80 ;  /* 0x000000504a007844 */ /* 0x0087e20000000200 */
        /* <DEDUP_REMOVED lines=8> */
[----:B------:R-:W-:Y:S01]  /*1bd5a0*/  ISETP.LT.AND P1, PT, R115, UR14, !P0 ;  /* 0x0000000e73007c0c */ /* 0x000fe2000c721270 */
[C---:B---3--:R-:W-:Y:S01]  /*1bd5b0*/  VIADD R80, R123.reuse, 0x9 ;  /* 0x000000097b507836 */ /* 0x048fe20000000000 */
[----:B------:R-:W-:Y:S01]  /*1bd5c0*/  LOP3.LUT R76, R76, 0xfffffffb, RZ, 0xc0, !PT ;  /* 0xfffffffb4c4c7812 */ /* 0x000fe200078ec0ff */
[----:B------:R-:W3:Y:S01]  /*1bd5d0*/  LDL.LU R82, [R1+0x1e90] ;  /* 0x001e900001527983 */ /* 0x000ee20000300800 */
[C---:B------:R-:W-:Y:S01]  /*1bd5e0*/  VIADD R81, R123.reuse, 0x8 ;  /* 0x000000087b517836 */ /* 0x040fe20000000000 */
[----:B------:R-:W-:Y:S01]  /*1bd5f0*/  IADD3 R84, PT, PT, R123, 0x7, RZ ;  /* 0x000000077b547810 */ /* 0x000fe20007ffe0ff */
[----:B------:R-:W1:Y:S01]  /*1bd600*/  LDCU UR14, c[0x0][0x398] ;  /* 0x00007300ff0e77ac */ /* 0x000e620008000800 */
[----:B------:R-:W-:Y:S01]  /*1bd610*/  @P6 LOP3.LUT R76, R76, 0x4, RZ, 0xfc, !PT ;  /* 0x000000044c4c6812 */ /* 0x000fe200078efcff */
[----:B------:R-:W3:Y:S01]  /*1bd620*/  LDL.LU R83, [R1+0x1e98] ;  /* 0x001e980001537983 */ /* 0x000ee20000300800 */
        /* <DEDUP_REMOVED lines=31> */
[----:B------:R-:W-:Y:S01]  /*1bd820*/  IMAD.MOV.U32 R80, RZ, RZ, R100 ;  /* 0x000000ffff507224 */ /* 0x000fe200078e0064 */
[----:B------:R-:W-:Y:S01]  /*1bd830*/  ISETP.LT.AND P1, PT, R120, UR12, !P0 ;  /* 0x0000000c78007c0c */ /* 0x000fe2000c721270 */
[----:B------:R-:W1:Y:S01]  /*1bd840*/  LDCU UR12, c[0x0][0x398] ;  /* 0x00007300ff0c77ac */ /* 0x000e620008000800 */
[----:B------:R-:W-:Y:S02]  /*1bd850*/  ISETP.LT.AND P6, PT, R97, UR62, !P0 ;  /* 0x0000003e61007c0c */ /* 0x000fe4000c7c1270 */
[----:B------:R-:W-:Y:S01]  /*1bd860*/  LOP3.LUT R89, R89, 0x7fffffff, RZ, 0xc0, !PT ;  /* 0x7fffffff59597812 */ /* 0x000fe200078ec0ff */
[----:B------:R-:W1:Y:S01]  /*1bd870*/  LDCU UR5, c[0x0][0x398] ;  /* 0x00007300ff0577ac */ /* 0x000e620008000800 */
[----:B------:R-:W-:-:S02]  /*1bd880*/  LOP3.LUT R90, R90, 0x7fffffff, RZ, 0xc0, !PT ;  /* 0x7fffffff5a5a7812 */ /* 0x000fc400078ec0ff */
[----:B------:R-:W-:Y:S01]  /*1bd890*/  LOP3.LUT R2, R2, 0x7fffffff, RZ, 0xc0, !PT ;  /* 0x7fffffff02027812 */ /* 0x000fe200078ec0ff */
        /* <DEDUP_REMOVED lines=66> */
[----:B------:R-:W1:Y:S08]  /*1bdcc0*/  LDCU UR31, c[0x0][0x398] ;  /* 0x00007300ff1f77ac */ /* 0x000e700008000800 */
[----:B------:R-:W-:-:S02]  /*1bdcd0*/  @P6 LOP3.LUT R75, R75, 0x40, RZ, 0xfc, !PT ;  /* 0x000000404b4b6812 */ /* 0x000fc400078efcff */
[----:B------:R-:W-:Y:S01]  /*1bdce0*/  ISETP.LT.AND P6, PT, R121, UR40, !P0 ;  /* 0x0000002879007c0c */ /* 0x000fe2000c7c1270 */
[----:B------:R-:W1:Y:S01]  /*1bdcf0*/  LDCU UR40, c[0x0][0x398] ;  /* 0x00007300ff2877ac */ /* 0x000e620008000800 */
        /* <DEDUP_REMOVED lines=8> */
[----:B------:R-:W-:Y:S01]  /*1bdd80*/  ISETP.LT.AND P1, PT, R119, UR37, !P0 ;  /* 0x0000002577007c0c */ /* 0x000fe2000c721270 */
[----:B------:R-:W2:Y:S01]  /*1bdd90*/  LDCU UR37, c[0x0][0x398] ;  /* 0x00007300ff2577ac */ /* 0x000ea20008000800 */
[----:B-1----:R-:W-:Y:S02]  /*1bdda0*/  ISETP.LT.AND P6, PT, R117, UR31, !P0 ;  /* 0x0000001f75007c0c */ /* 0x002fe4000c7c1270 */
[----:B------:R-:W-:Y:S01]  /*1bddb0*/  LOP3.LUT R75, R75, 0xffffffdf, RZ, 0xc0, !PT ;  /* 0xffffffdf4b4b7812 */ /* 0x000fe200078ec0ff */
[----:B------:R-:W1:Y:S08]  /*1bddc0*/  LDCU UR31, c[0x0][0x398] ;  /* 0x00007300ff1f77ac */ /* 0x000e700008000800 */
[----:B------:R-:W-:-:S02]  /*1bddd0*/  @P1 LOP3.LUT R75, R75, 0x20, RZ, 0xfc, !PT ;  /* 0x000000204b4b1812 */ /* 0x000fc400078efcff */
[----:B------:R-:W-:Y:S01]  /*1bdde0*/  ISETP.LT.AND P1, PT, R118, UR40, !P0 ;  /* 0x0000002876007c0c */ /* 0x000fe2000c721270 */
[----:B------:R-:W1:Y:S01]  /*1bddf0*/  LDCU UR40, c[0x0][0x398] ;  /* 0x00007300ff2877ac */ /* 0x000e620008000800 */
        /* <DEDUP_REMOVED lines=39> */
[----:B------:R-:W-:-:S03]  /*1be070*/  NOP ;  /* 0x0000000000007918 */ /* 0x000fc60000000000 */
[----:B-1----:R-:W-:Y:S01]  /*1be080*/  ISETP.LT.AND P1, PT, R120, UR42, !P0 ;  /* 0x0000002a78007c0c */ /* 0x002fe2000c721270 */
[----:B------:R-:W1:Y:S01]  /*1be090*/  LDS.128 R84, [R74] ;  /* 0x000000004a547984 */ /* 0x000e620000000c00 */
[----:B------:R-:W-:Y:S01]  /*1be0a0*/  ISETP.LT.AND P6, PT, R97, UR56, !P0 ;  /* 0x0000003861007c0c */ /* 0x000fe2000c7c1270 */
[----:B------:R-:W2:Y:S01]  /*1be0b0*/  LDCU UR56, c[0x0][0x398] ;  /* 0x00007300ff3877ac */ /* 0x000ea20008000800 */
[----:B------:R-:W-:Y:S02]  /*1be0c0*/  LOP3.LUT R88, R88, 0xffbfffff, RZ, 0xc0, !PT ;  /* 0xffbfffff58587812 */ /* 0x000fe400078ec0ff */
[----:B------:R-:W-:Y:S01]  /*1be0d0*/  MOV R81, R102 ;  /* 0x0000006600517202 */ /* 0x000fe20000000f00 */
[----:B------:R-:W-:-:S06]  /*1be0e0*/  NOP ;  /* 0x0000000000007918 */ /* 0x000fcc0000000000 */
[----:B------:R-:W-:Y:S01]  /*1be0f0*/  @P1 LOP3.LUT R88, R88, 0x400000, RZ, 0xfc, !PT ;  /* 0x0040000058581812 */ /* 0x000fe200078efcff */
[----:B------:R-:W1:Y:S01]  /*1be100*/  LDCU UR42, c[0x0][0x398] ;  /* 0x00007300ff2a77ac */ /* 0x000e620008000800 */
[----:B------:R-:W-:Y:S02]  /*1be110*/  ISETP.LT.AND P1, PT, R121, UR57, !P0 ;  /* 0x0000003979007c0c */ /* 0x000fe4000c721270 */
[----:B------:R-:W-:Y:S01]  /*1be120*/  LOP3.LUT R88, R88, 0xfdffffff, RZ, 0xc0, !PT ;  /* 0xfdffffff58587812 */ /* 0x000fe200078ec0ff */
[----:B------:R-:W1:Y:S03]  /*1be130*/  LDCU UR57, c[0x0][0x398] ;  /* 0x00007300ff3977ac */ /* 0x000e660008000800 */
[----:B------:R-:W-:Y:S01]  /*1be140*/  @P6 LOP3.LUT R88, R88, 0x2000000, RZ, 0xfc, !PT ;  /* 0x0200000058586812 */ /* 0x000fe200078efcff */
[----:B------:R-:W1:Y:S01]  /*1be150*/  LDCU UR33, c[0x0][0x398] ;  /* 0x00007300ff2177ac */ /* 0x000e620008000800 */
[----:B------:R-:W-:-:S02]  /*1be160*/  ISETP.LT.AND P6, PT, R122, UR54, !P0 ;  /* 0x000000367a007c0c */ /* 0x000fc4000c7c1270 */
[----:B------:R-:W-:Y:S01]  /*1be170*/  LOP3.LUT R88, R88, 0xfeffffff, RZ, 0xc0, !PT ;  /* 0xfeffffff58587812 */ /* 0x000fe200078ec0ff */
[----:B------:R-:W1:Y:S03]  /*1be180*/  LDCU UR54, c[0x0][0x398] ;  /* 0x00007300ff3677ac */ /* 0x000e660008000800 */
[----:B------:R-:W-:Y:S02]  /*1be190*/  @P1 LOP3.LUT R88, R88, 0x1000000, RZ, 0xfc, !PT ;  /* 0x0100000058581812 */ /* 0x000fe400078efcff */
[----:B------:R-:W-:Y:S01]  /*1be1a0*/  ISETP.LT.AND P1, PT, R119, UR55, !P0 ;  /* 0x0000003777007c0c */ /* 0x000fe2000c721270 */
[----:B------:R-:W3:Y:S01]  /*1be1b0*/  LDCU UR55, c[0x0][0x398] ;  /* 0x00007300ff3777ac */ /* 0x000ee20008000800 */
[----:B------:R-:W-:-:S04]  /*1be1c0*/  LOP3.LUT R88, R88, 0xff7fffff, RZ, 0xc0, !PT ;  /* 0xff7fffff58587812 */ /* 0x000fc800078ec0ff */
[----:B------:R-:W-:Y:S02]  /*1be1d0*/  @P6 LOP3.LUT R88, R88, 0x800000, RZ, 0xfc, !PT ;  /* 0x0080000058586812 */ /* 0x000fe400078efcff */
[----:B--2---:R-:W-:Y:S01]  /*1be1e0*/  ISETP.LT.AND P6, PT, R117, UR56, !P0 ;  /* 0x0000003875007c0c */ /* 0x004fe2000c7c1270 */
        /* <DEDUP_REMOVED lines=8> */
[----:B---3--:R3:W-:Y:S01]  /*1be270*/  STSM.16.M88.4 [R74], R80 ;  /* 0x000000504a007844 */ /* 0x0087e20000000200 */
[----:B------:R-:W-:Y:S01]  /*1be280*/  LOP3.LUT R88, R88, 0xfff7ffff, RZ, 0xc0, !PT ;  /* 0xfff7ffff58587812 */ /* 0x000fe200078ec0ff */
[----:B------:R-:W1:Y:S03]  /*1be290*/  LDCU UR54, c[0x0][0x398] ;  /* 0x00007300ff3677ac */ /* 0x000e660008000800 */
[----:B------:R-:W-:Y:S02]  /*1be2a0*/  @P1 LOP3.LUT R88, R88, 0x80000, RZ, 0xfc, !PT ;  /* 0x0008000058581812 */ /* 0x000fe400078efcff */
[----:B------:R-:W-:Y:S01]  /*1be2b0*/  ISETP.LT.AND P1, PT, R115, UR55, !P0 ;  /* 0x0000003773007c0c */ /* 0x000fe2000c721270 */
[----:B------:R1:W-:Y:S01]  /*1be2c0*/  STL.64 [R1+0x1f30], R84 ;  /* 0x001f305401007387 */ /* 0x0003e20000100a00 */
[----:B------:R-:W-:Y:S01]  /*1be2d0*/  LOP3.LUT R88, R88, 0xfffbffff, RZ, 0xc0, !PT ;  /* 0xfffbffff58587812 */ /* 0x000fe200078ec0ff */
[----:B------:R-:W4:Y:S03]  /*1be2e0*/  LDCU UR55, c[0x0][0x398] ;  /* 0x00007300ff3777ac */ /* 0x000f260008000800 */
[----:B------:R-:W-:-:S02]  /*1be2f0*/  @P6 LOP3.LUT R88, R88, 0x40000, RZ, 0xfc, !PT ;  /* 0x0004000058586812 */ /* 0x000fc400078efcff */
[----:B--2---:R-:W-:Y:S01]  /*1be300*/  ISETP.LT.AND P6, PT, R113, UR56, !P0 ;  /* 0x0000003871007c0c */ /* 0x004fe2000c7c1270 */
[C---:B---3--:R-:W-:Y:S01]  /*1be310*/  VIADD R80, R123.reuse, 0x6 ;  /* 0x000000067b507836 */ /* 0x048fe20000000000 */
[----:B------:R-:W-:Y:S01]  /*1be320*/  LOP3.LUT R88, R88, 0xfffdffff, RZ, 0xc0, !PT ;  /* 0xfffdffff58587812 */ /* 0x000fe200078ec0ff */
[C---:B------:R-:W-:Y:S02]  /*1be330*/  VIADD R83, R123.reuse, 0x5 ;  /* 0x000000057b537836 */ /* 0x040fe40000000000 */
[C---:B-1----:R-:W-:Y:S01]  /*1be340*/  VIADD R85, R123.reuse, 0x4 ;  /* 0x000000047b557836 */ /* 0x042fe20000000000 */
[----:B------:R-:W-:Y:S01]  /*1be350*/  @P1 LOP3.LUT R88, R88, 0x20000, RZ, 0xfc, !PT ;  /* 0x0002000058581812 */ /* 0x000fe200078efcff */
[----:B------:R1:W-:Y:S01]  /*1be360*/  STL.64 [R1+0x1f38], R86 ;  /* 0x001f385601007387 */ /* 0x0003e20000100a00 */
[----:B------:R-:W-:Y:S01]  /*1be370*/  ISETP.LT.AND P1, PT, R114, UR57, !P0 ;  /* 0x0000003972007c0c */ /* 0x000fe2000c721270 */
[----:B------:R-:W-:Y:S01]  /*1be380*/  VIADD R84, R123, 0x1 ;  /* 0x000000017b547836 */ /* 0x000fe20000000000 */
[----:B------:R-:W-:Y:S01]  /*1be390*/  LOP3.LUT R88, R88, 0xfffeffff, RZ, 0xc0, !PT ;  /* 0xfffeffff58587812 */ /* 0x000fe200078ec0ff */
[----:B------:R-:W2:Y:S01]  /*1be3a0*/  LDCU UR57, c[0x0][0x398] ;  /* 0x00007300ff3977ac */ /* 0x000ea20008000800 */
[----:B------:R-:W3:Y:S02]  /*1be3b0*/  LDL.LU R82, [R1+0x1be0] ;  /* 0x001be00001527983 */ /* 0x000ee40000300800 */
[----:B------:R-:W-:Y:S01]  /*1be3c0*/  @P6 LOP3.LUT R88, R88, 0x10000, RZ, 0xfc, !PT ;  /* 0x0001000058586812 */ /* 0x000fe200078efcff */
[----:B------:R-:W2:Y:S01]  /*1be3d0*/  LDCU UR56, c[0x0][0x398] ;  /* 0x00007300ff3877ac */ /* 0x000ea20008000800 */
[----:B------:R-:W-:Y:S01]  /*1be3e0*/  ISETP.LT.AND P6, PT, R112, UR23, !P0 ;  /* 0x0000001770007c0c */ /* 0x000fe2000c7c1270 */
[----:B------:R-:W2:Y:S01]  /*1be3f0*/  LDL.LU R92, [R1+0x23b4] ;  /* 0x0023b400015c7983 */ /* 0x000ea20000300800 */
[----:B------:R-:W-:-:S02]  /*1be400*/  LOP3.LUT R88, R88, 0xffff7fff, RZ, 0xc0, !PT ;  /* 0xffff7fff58587812 */ /* 0x000fc400078ec0ff */
[C---:B-1----:R-:W-:Y:S01]  /*1be410*/  IADD3 R86, PT, PT, R123.reuse, 0x3, RZ ;  /* 0x000000037b567810 */ /* 0x042fe20007ffe0ff */
[----:B------:R-:W-:Y:S01]  /*1be420*/  VIADD R87, R123, 0x2 ;  /* 0x000000027b577836 */ /* 0x000fe20000000000 */
[----:B------:R-:W-:Y:S01]  /*1be430*/  @P1 LOP3.LUT R88, R88, 0x8000, RZ, 0xfc, !PT ;  /* 0x0000800058581812 */ /* 0x000fe200078efcff */
[----:B------:R-:W1:Y:S01]  /*1be440*/  LDCU UR23, c[0x0][0x398] ;  /* 0x00007300ff1777ac */ /* 0x000e620008000800 */
[----:B------:R-:W-:Y:S01]  /*1be450*/  ISETP.LT.AND P1, PT, R127, UR26, !P0 ;  /* 0x0000001a7f007c0c */ /* 0x000fe2000c721270 */
[----:B------:R-:W2:Y:S01]  /*1be460*/  LDL.LU R93, [R1+0x23bc] ;  /* 0x0023bc00015d7983 */ /* 0x000ea20000300800 */
[----:B------:R-:W-:-:S04]  /*1be470*/  LOP3.LUT R88, R88, 0xffffbfff, RZ, 0xc0, !PT ;  /* 0xffffbfff58587812 */ /* 0x000fc800078ec0ff */
[----:B------:R-:W-:Y:S02]  /*1be480*/  @P6 LOP3.LUT R88, R88, 0x4000, RZ, 0xfc, !PT ;  /* 0x0000400058586812 */ /* 0x000fe400078efcff */
[----:B------:R-:W-:Y:S01]  /*1be490*/  ISETP.LT.AND P6, PT, R125, UR27, !P0 ;  /* 0x0000001b7d007c0c */ /* 0x000fe2000c7c1270 */
[----:B------:R-:W1:Y:S01]  /*1be4a0*/  LDCU.64 UR26, c[0x0][0x398] ;  /* 0x00007300ff1a77ac */ /* 0x000e620008000a00 */
        /* <DEDUP_REMOVED lines=8> */
[----:B------:R-:W-:-:S04]  /*1be530*/  @P1 LOP3.LUT R88, R88, 0x800, RZ, 0xfc, !PT ;  /* 0x0000080058581812 */ /* 0x000fc800078efcff */
[----:B------:R-:W-:-:S04]  /*1be540*/  LOP3.LUT R88, R88, 0xfffffbff, RZ, 0xc0, !PT ;  /* 0xfffffbff58587812 */ /* 0x000fc800078ec0ff */
[----:B------:R-:W-:Y:S02]  /*1be550*/  @P0 LOP3.LUT R88, R88, 0x400, RZ, 0xfc, !PT ;  /* 0x0000040058580812 */ /* 0x000fe400078efcff */
[----:B------:R-:W-:-:S04]  /*1be560*/  ISETP.GE.AND P0, PT, R80, UR43, PT ;  /* 0x0000002b50007c0c */ /* 0x000fc8000bf06270 */
[----:B-1----:R-:W-:Y:S02]  /*1be570*/  ISETP.LT.AND P6, PT, R120, UR26, !P0 ;  /* 0x0000001a78007c0c */ /* 0x002fe4000c7c1270 */
[----:B------:R-:W-:Y:S01]  /*1be580*/  ISETP.LT.AND P1, PT, R97, UR50, !P0 ;  /* 0x0000003261007c0c */ /* 0x000fe2000c721270 */
[----:B------:R-:W1:Y:S01]  /*1be590*/  LDCU UR50, c[0x0][0x398] ;  /* 0x00007300ff3277ac */ /* 0x000e620008000800 */
[----:B------:R-:W-:-:S09]  /*1be5a0*/  LOP3.LUT R88, R88, 0xffffffbf, RZ, 0xc0, !PT ;  /* 0xffffffbf58587812 */ /* 0x000fd200078ec0ff */
        /* <DEDUP_REMOVED lines=9> */
[----:B------:R-:W-:Y:S01]  /*1be640*/  ISETP.LT.AND P6, PT, R119, UR51, !P0 ;  /* 0x0000003377007c0c */ /* 0x000fe2000c7c1270 */
[----:B------:R-:W4:Y:S01]  /*1be650*/  LDCU UR51, c[0x0][0x398] ;  /* 0x00007300ff3377ac */ /* 0x000f220008000800 */
[----:B------:R-:W-:-:S04]  /*1be660*/  LOP3.LUT R88, R88, 0xffffff7f, RZ, 0xc0, !PT ;  /* 0xffffff7f58587812 */ /* 0x000fc800078ec0ff */
[----:B------:R-:W-:Y:S02]  /*1be670*/  @P1 LOP3.LUT R88, R88, 0x80, RZ, 0xfc, !PT ;  /* 0x0000008058581812 */ /* 0x000fe400078efcff */
[----:B-1----:R-:W-:Y:S01]  /*1be680*/  ISETP.LT.AND P1, PT, R117, UR50, !P0 ;  /* 0x0000003275007c0c */ /* 0x002fe2000c721270 */
[----:B------:R-:W1:Y:S01]  /*1be690*/  LDCU UR50, c[0x0][0x398] ;  /* 0x00007300ff3277ac */ /* 0x000e620008000800 */
[----:B------:R-:W-:-:S04]  /*1be6a0*/  LOP3.LUT R88, R88, 0xffffffdf, RZ, 0xc0, !PT ;  /* 0xffffffdf58587812 */ /* 0x000fc800078ec0ff */
[----:B------:R-:W-:-:S04]  /*1be6b0*/  @P6 LOP3.LUT R88, R88, 0x20, RZ, 0xfc, !PT ;  /* 0x0000002058586812 */ /* 0x000fc800078efcff */
[----:B------:R-:W-:-:S04]  /*1be6c0*/  LOP3.LUT R88, R88, 0xffffffef, RZ, 0xc0, !PT ;  /* 0xffffffef58587812 */ /* 0x000fc800078ec0ff */
[----:B------:R-:W-:Y:S02]  /*1be6d0*/  @P1 LOP3.LUT R88, R88, 0x10, RZ, 0xfc, !PT ;  /* 0x0000001058581812 */ /* 0x000fe400078efcff */
[----:B------:R-:W-:Y:S01]  /*1be6e0*/  ISETP.LT.AND P1, PT, R118, UR68, !P0 ;  /* 0x0000004476007c0c */ /* 0x000fe2000c721270 */
[----:B------:R-:W1:Y:S01]  /*1be6f0*/  LDCU UR68, c[0x0][0x398] ;  /* 0x00007300ff4477ac */ /* 0x000e620008000800 */
[----:B----4-:R-:W-:Y:S02]  /*1be700*/  ISETP.LT.AND P6, PT, R116, UR52, !P0 ;  /* 0x0000003474007c0c */ /* 0x010fe4000c7c1270 */
[----:B------:R-:W-:Y:S01]  /*1be710*/  LOP3.LUT R88, R88, 0xfffffff7, RZ, 0xc0, !PT ;  /* 0xfffffff758587812 */ /* 0x000fe200078ec0ff */
[----:B------:R-:W4:Y:S08]  /*1be720*/  LDCU UR52, c[0x0][0x398] ;  /* 0x00007300ff3477ac */ /* 0x000f300008000800 */
[----:B------:R-:W-:-:S02]  /*1be730*/  @P1 LOP3.LUT R88, R88, 0x8, RZ, 0xfc, !PT ;  /* 0x0000000858581812 */ /* 0x000fc400078efcff */
[----:B------:R-:W-:Y:S01]  /*1be740*/  ISETP.LT.AND P1, PT, R115, UR51, !P0 ;  /* 0x0000003373007c0c */ /* 0x000fe2000c721270 */
[----:B------:R-:W4:Y:S01]  /*1be750*/  LDCU UR51, c[0x0][0x398] ;  /* 0x00007300ff3377ac */ /* 0x000f220008000800 */
        /* <DEDUP_REMOVED lines=10> */
[----:B------:R-:W-:-:S05]  /*1be800*/  ISETP.LT.AND P6, PT, R112, UR6, !P0 ;  /* 0x0000000670007c0c */ /* 0x000fca000c7c1270 */
        /* <DEDUP_REMOVED lines=24> */
[----:B------:R-:W-:Y:S01]  /*1be990*/  ISETP.LT.AND P6, PT, R97, UR42, !P0 ;  /* 0x0000002a61007c0c */ /* 0x000fe2000c7c1270 */
[----:B------:R-:W1:Y:S10]  /*1be9a0*/  LDCU UR42, c[0x0][0x398] ;  /* 0x00007300ff2a77ac */ /* 0x000e740008000800 */
[----:B------:R-:W-:-:S02]  /*1be9b0*/  @P1 LOP3.LUT R89, R89, 0x400000, RZ, 0xfc, !PT ;  /* 0x0040000059591812 */ /* 0x000fc400078efcff */
[----:B----4-:R-:W-:Y:S01]  /*1be9c0*/  ISETP.LT.AND P1, PT, R121, UR52, !P0 ;  /* 0x0000003479007c0c */ /* 0x010fe2000c721270 */
[----:B------:R-:W4:Y:S01]  /*1be9d0*/  LDCU UR52, c[0x0][0x398] ;  /* 0x00007300ff3477ac */ /* 0x000f220008000800 */
        /* <DEDUP_REMOVED lines=27> */
[----:B------:R-:W1:Y:S01]  /*1beb90*/  LDCU.64 UR42, c[0x0][0x398] ;  /* 0x00007300ff2a77ac */ /* 0x000e620008000a00 */
[----:B------:R-:W-:-:S04]  /*1beba0*/  LOP3.LUT R89, R89, 0xfffdffff, RZ, 0xc0, !PT ;  /* 0xfffdffff59597812 */ /* 0x000fc800078ec0ff */
[----:B------:R-:W-:Y:S02]  /*1bebb0*/  @P1 LOP3.LUT R89, R89, 0x20000, RZ, 0xfc, !PT ;  /* 0x0002000059591812 */ /* 0x000fe400078efcff */
[----:B----4-:R-:W-:Y:S02]  /*1bebc0*/  ISETP.LT.AND P1, PT, R114, UR52, !P0 ;  /* 0x0000003472007c0c */ /* 0x010fe4000c721270 */
[----:B------:R-:W-:-:S04]  /*1bebd0*/  LOP3.LUT R89, R89, 0xfffeffff, RZ, 0xc0, !PT ;  /* 0xfffeffff59597812 */ /* 0x000fc800078ec0ff */
[----:B------:R-:W-:Y:S02]  /*1bebe0*/  @P6 LOP3.LUT R89, R89, 0x10000, RZ, 0xfc, !PT ;  /* 0x0001000059596812 */ /* 0x000fe400078efcff */
[----:B------:R-:W-:Y:S02]  /*1bebf0*/  ISETP.LT.AND P6, PT, R112, UR51, !P0 ;  /* 0x0000003370007c0c */ /* 0x000fe4000c7c1270 */
[----:B------:R-:W-:-:S04]  /*1bec00*/  LOP3.LUT R89, R89, 0xffff7fff, RZ, 0xc0, !PT ;  /* 0xffff7fff59597812 */ /* 0x000fc800078ec0ff */
[----:B------:R-:W-:Y:S02]  /*1bec10*/  @P1 LOP3.LUT R89, R89, 0x8000, RZ, 0xfc, !PT ;  /* 0x0000800059591812 */ /* 0x000fe400078efcff */
[----:B------:R-:W-:Y:S01]  /*1bec20*/  ISETP.LT.AND P1, PT, R127, UR50, !P0 ;  /* 0x000000327f007c0c */ /* 0x000fe2000c721270 */
[----:B------:R-:W4:Y:S01]  /*1bec30*/  LDCU.64 UR50, c[0x0][0x398] ;  /* 0x00007300ff3277ac */ /* 0x000f220008000a00 */
        /* <DEDUP_REMOVED lines=20> */
[----:B------:R-:W-:Y:S02]  /*1bed80*/  LOP3.LUT R89, R89, 0xffffffbf, RZ, 0xc0, !PT ;  /* 0xffffffbf59597812 */ /* 0x000fe400078ec0ff */
[----:B-1----:R-:W-:Y:S01]  /*1bed90*/  ISETP.LT.AND P6, PT, R97, UR7, !P0 ;  /* 0x0000000761007c0c */ /* 0x002fe2000c7c1270 */
[----:B------:R-:W1:Y:S08]  /*1beda0*/  LDCU UR7, c[0x0][0x398] ;  /* 0x00007300ff0777ac */ /* 0x000e700008000800 */
[----:B------:R-:W-:-:S02]  /*1bedb0*/  @P1 LOP3.LUT R89, R89, 0x40, RZ, 0xfc, !PT ;  /* 0x0000004059591812 */ /* 0x000fc400078efcff */
        /* <DEDUP_REMOVED lines=22> */
[----:B------:R-:W-:Y:S01]  /*1bef20*/  ISETP.LT.AND P1, PT, R116, UR30, !P0 ;  /* 0x0000001e74007c0c */ /* 0x000fe2000c721270 */
[----:B------:R-:W4:Y:S01]  /*1bef30*/  LDCU UR30, c[0x0][0x398] ;  /* 0x00007300ff1e77ac */ /* 0x000f220008000800 */
[----:B--2---:R-:W-:Y:S02]  /*1bef40*/  ISETP.LT.AND P6, PT, R115, UR26, !P0 ;  /* 0x0000001a73007c0c */ /* 0x004fe4000c7c1270 */
[----:B------:R-:W-:-:S09]  /*1bef50*/  LOP3.LUT R89, R89, 0xfffffffb, RZ, 0xc0, !PT ;  /* 0xfffffffb59597812 */ /* 0x000fd200078ec0ff */
[----:B------:R-:W-:Y:S02]  /*1bef60*/  @P1 LOP3.LUT R89, R89, 0x4, RZ, 0xfc, !PT ;  /* 0x0000000459591812 */ /* 0x000fe400078efcff */
[----:B-1----:R-:W-:Y:S02]  /*1bef70*/  ISETP.LT.AND P1, PT, R113, UR7, !P0 ;  /* 0x0000000771007c0c */ /* 0x002fe4000c721270 */
[----:B------:R-:W-:-:S04]  /*1bef80*/  LOP3.LUT R89, R89, 0xfffffffd, RZ, 0xc0, !PT ;  /* 0xfffffffd59597812 */ /* 0x000fc800078ec0ff */
[----:B------:R-:W-:Y:S02]  /*1bef90*/  @P6 LOP3.LUT R89, R89, 0x2, RZ, 0xfc, !PT ;  /* 0x0000000259596812 */ /* 0x000fe400078efcff */
[----:B------:R-:W-:Y:S02]  /*1befa0*/  ISETP.LT.AND P6, PT, R114, UR77, !P0 ;  /* 0x0000004d72007c0c */ /* 0x000fe4000c7c1270 */
[----:B------:R-:W-:-:S04]  /*1befb0*/  LOP3.LUT R89, R89, 0xfffffffe, RZ, 0xc0, !PT ;  /* 0xfffffffe59597812 */ /* 0x000fc800078ec0ff */
[----:B------:R-:W-:Y:S02]  /*1befc0*/  @P1 LOP3.LUT R89, R89, 0x1, RZ, 0xfc, !PT ;  /* 0x0000000159591812 */ /* 0x000fe400078efcff */
[----:B----4-:R-:W-:-:S05]  /*1befd0*/  ISETP.LT.AND P1, PT, R112, UR30, !P0 ;  /* 0x0000001e70007c0c */ /* 0x010fca000c721270 */
        /* <DEDUP_REMOVED lines=96> */
[----:B------:R-:W-:-:S05]  /*1bf5e0*/  ISETP.LT.AND P1, PT, R112, UR66, !P0 ;  /* 0x0000004270007c0c */ /* 0x000fca000c721270 */
        /* <DEDUP_REMOVED lines=12> */
[----:B------:R-:W-:Y:S01]  /*1bf6b0*/  ISETP.GE.AND P0, PT, R84, UR51, PT ;  /* 0x0000003354007c0c */ /* 0x000fe2000bf06270 */
[----:B------:R-:W-:Y:S01]  /*1bf6c0*/  NOP ;  /* 0x0000000000007918 */ /* 0x000fe20000000000 */
[----:B------:R-:W-:Y:S01]  /*1bf6d0*/  @P6 LOP3.LUT R2, R2, 0x8000000, RZ, 0xfc, !PT ;  /* 0x0800000002026812 */ /* 0x000fe200078efcff */
[----:B------:R-:W1:Y:S01]  /*1bf6e0*/  LDS.128 R84, [R74] ;  /* 0x000000004a547984 */ /* 0x000e620000000c00 */
        /* <DEDUP_REMOVED lines=49> */
[----:B------:R-:W-:Y:S02]  /*1bfa00*/  LOP3.LUT R2, R2, 0xfffffbff, RZ, 0xc0, !PT ;  /* 0xfffffbff02027812 */ /* 0x000fe400078ec0ff */
[----:B------:R-:W-:Y:S02]  /*1bfa10*/  ISETP.LT.AND P0, PT, R97, UR28, !P6 ;  /* 0x0000001c61007c0c */ /* 0x000fe4000f701270 */
[----:B------:R-:W-:Y:S02]  /*1bfa20*/  @P1 LOP3.LUT R2, R2, 0x400, RZ, 0xfc, !PT ;  /* 0x0000040002021812 */ /* 0x000fe400078efcff */
[----:B------:R-:W-:-:S02]  /*1bfa30*/  ISETP.LT.AND P1, PT, R121, UR8, !P6 ;  /* 0x0000000879007c0c */ /* 0x000fc4000f721270 */
[----:B------:R-:W-:-:S07]  /*1bfa40*/  LOP3.LUT R2, R2, 0xfffffdff, RZ, 0xc0, !PT ;  /* 0xfffffdff02027812 */ /* 0x000fce00078ec0ff */
        /* <DEDUP_REMOVED lines=17> */
[----:B-1----:R1:W-:Y:S01]  /*1bfb60*/  STL.64 [R1+0x1e80], R84 ;  /* 0x001e805401007387 */ /* 0x0023e20000100a00 */
[----:B------:R-:W-:Y:S02]  /*1bfb70*/  LOP3.LUT R2, R2, 0xfffffff7, RZ, 0xc0, !PT ;  /* 0xfffffff702027812 */ /* 0x000fe400078ec0ff */
[C---:B------:R-:W-:Y:S01]  /*1bfb80*/  ISETP.LT.AND P4, PT, R123.reuse, UR29, !P4 ;  /* 0x0000001d7b007c0c */ /* 0x040fe2000e781270 */
[----:B------:R-:W-:Y:S01]  /*1bfb90*/  STL.64 [R1+0x1e88], R86 ;  /* 0x001e885601007387 */ /* 0x000fe20000100a00 */
[----:B------:R-:W-:Y:S01]  /*1bfba0*/  ISETP.LT.AND P5, PT, R123, UR9, !P5 ;  /* 0x000000097b007c0c */ /* 0x000fe2000efa1270 */
[----:B------:R-:W2:Y:S01]  /*1bfbb0*/  LDCU UR29, c[0x0][0x398] ;  /* 0x00007300ff1d77ac */ /* 0x000ea20008000800 */
[----:B------:R-:W-:Y:S01]  /*1bfbc0*/  @P0 LOP3.LUT R2, R2, 0x8, RZ, 0xfc, !PT ;  /* 0x0000000802020812 */ /* 0x000fe200078efcff */
[----:B------:R-:W4:Y:S01]  /*1bfbd0*/  LDCU UR9, c[0x0][0x398] ;  /* 0x00007300ff0977ac */ /* 0x000f220008000800 */
[----:B------:R-:W-:-:S02]  /*1bfbe0*/  ISETP.LT.AND P0, PT, R115, UR4, !P6 ;  /* 0x0000000473007c0c */ /* 0x000fc4000f701270 */
[----:B------:R-:W-:-:S04]  /*1bfbf0*/  LOP3.LUT R2, R2, 0xfffffffb, RZ, 0xc0, !PT ;  /* 0xfffffffb02027812 */ /* 0x000fc800078ec0ff */
[----:B------:R-:W-:-:S04]  /*1bfc00*/  @P1 LOP3.LUT R2, R2, 0x4, RZ, 0xfc, !PT ;  /* 0x0000000402021812 */ /* 0x000fc800078efcff */
[----:B------:R-:W-:Y:S01]  /*1bfc10*/  LOP3.LUT R2, R2, 0xfffffffd, RZ, 0xc0, !PT ;  /* 0xfffffffd02027812 */ /* 0x000fe200078ec0ff */
[----:B------:R-:W-:Y:S01]  /*1bfc20*/  IMAD.MOV.U32 R81, RZ, RZ, R162 ;  /* 0x000000ffff517224 */ /* 0x000fe200078e00a2 */
[----:B------:R-:W-:Y:S02]  /*1bfc30*/  ISETP.LT.AND P1, PT, R113, UR6, !P6 ;  /* 0x0000000671007c0c */ /* 0x000fe4000f721270 */
[----:B------:R-:W-:Y:S02]  /*1bfc40*/  @P0 LOP3.LUT R2, R2, 0x2, RZ, 0xfc, !PT ;  /* 0x0000000202020812 */ /* 0x000fe400078efcff */
[----:B--2---:R-:W-:Y:S02]  /*1bfc50*/  ISETP.LT.AND P0, PT, R114, UR29, !P6 ;  /* 0x0000001d72007c0c */ /* 0x004fe4000f701270 */
[----:B------:R-:W-:Y:S02]  /*1bfc60*/  MOV R80, R160 ;  /* 0x000000a000507202 */ /* 0x000fe40000000f00 */
[----:B----4-:R-:W-:Y:S01]  /*1bfc70*/  ISETP.LT.AND P6, PT, R112, UR9, !P6 ;  /* 0x0000000970007c0c */ /* 0x010fe2000f7c1270 */
[----:B------:R-:W-:Y:S01]  /*1bfc80*/  NOP ;  /* 0x0000000000007918 */ /* 0x000fe20000000000 */
[----:B------:R-:W-:Y:S01]  /*1bfc90*/  STL [R1+0xa0a0], R65 ;  /* 0x00a0a04101007387 */ /* 0x000fe20000100800 */
[----:B------:R-:W2:Y:S01]  /*1bfca0*/  LDCU UR5, c[0x0][0x39c] ;  /* 0x00007380ff0577ac */ /* 0x000ea20008000800 */
[----:B------:R-:W-:-:S02]  /*1bfcb0*/  LOP3.LUT R3, R3, 0xffffffdf, RZ, 0xc0, !PT ;  /* 0xffffffdf03037812 */ /* 0x000fc400078ec0ff */
[----:B------:R-:W-:Y:S01]  /*1bfcc0*/  STL [R1+0xa09c], R66 ;  /* 0x00a09c4201007387 */ /* 0x000fe20000100800 */
[----:B------:R-:W4:Y:S01]  /*1bfcd0*/  LDCU UR4, c[0x0][0x39c] ;  /* 0x00007380ff0477ac */ /* 0x000f220008000800 */
[----:B------:R-:W-:Y:S02]  /*1bfce0*/  @P2 LOP3.LUT R3, R3, 0x20, RZ, 0xfc, !PT ;  /* 0x0000002003032812 */ /* 0x000fe400078efcff */
[----:B------:R-:W-:Y:S01]  /*1bfcf0*/  STL [R1+0xa098], R67 ;  /* 0x00a0984301007387 */ /* 0x000fe20000100800 */
[----:B------:R-:W-:-:S03]  /*1bfd00*/  LOP3.LUT P2, RZ, R2, 0x2, RZ, 0xc0, !PT ;  /* 0x0000000202ff7812 */ /* 0x000fc6000784c0ff */
[----:B------:R-:W-:Y:S04]  /*1bfd10*/  STL [R1+0xa094], R68 ;  /* 0x00a0944401007387 */ /* 0x000fe80000100800 */
        /* <DEDUP_REMOVED lines=8> */
[----:B---3--:R-:W-:Y:S01]  /*1bfda0*/  STSM.16.M88.4 [R74], R80 ;  /* 0x000000504a007844 */ /* 0x008fe20000000200 */
        /* <DEDUP_REMOVED lines=123> */
[----:B------:R-:W2:Y:S04]  /*1c0560*/  LDL.LU R92, [R1+0xea4] ;  /* 0x000ea400015c7983 */ /* 0x000ea80000300800 */
[----:B------:R-:W2:Y:S04]  /*1c0570*/  LDL.LU R93, [R1+0xeac] ;  /* 0x000eac00015d7983 */ /* 0x000ea80000300800 */
[----:B-1----:R-:W-:Y:S04]  /*1c0580*/  STL.64 [R1+0x1720], R68 ;  /* 0x0017204401007387 */ /* 0x002fe80000100a00 */
[----:B------:R-:W-:Y:S04]  /*1c0590*/  STL.64 [R1+0x1728], R70 ;  /* 0x0017284601007387 */ /* 0x000fe80000100a00 */
[----:B------:R-:W2:Y:S04]  /*1c05a0*/  LDL.LU R94, [R1+0x1f84] ;  /* 0x001f8400015e7983 */ /* 0x000ea80000300800 */
[----:B------:R-:W2:Y:S04]  /*1c05b0*/  LDL.LU R95, [R1+0x1f8c] ;  /* 0x001f8c00015f7983 */ /* 0x000ea80000300800 */
        /* <DEDUP_REMOVED lines=8> */
[----:B--2---:R-:W-:Y:S01]  /*1c0640*/  STSM.16.M88.4 [R74], R92 ;  /* 0x0000005c4a007844 */ /* 0x004fe20000000200 */
[----:B------:R-:W-:-:S03]  /*1c0650*/  NOP ;  /* 0x0000000000007918 */ /* 0x000fc60000000000 */
[----:B------:R-:W1:Y:S01]  /*1c0660*/  LDS.128 R68, [R74] ;  /* 0x000000004a447984 */ /* 0x000e620000000c00 */
[----:B------:R-:W-:Y:S01]  /*1c0670*/  MOV R84, R101 ;  /* 0x0000006500547202 */ /* 0x000fe20000000f00 */
        /* <DEDUP_REMOVED lines=13> */
[----:B------:R-:W-:Y:S01]  /*1c0750*/  IMAD.MOV.U32 R80, RZ, RZ, R161 ;  /* 0x000000ffff507224 */ /* 0x000fe200078e00a1 */
[----:B------:R-:W-:Y:S01]  /*1c0760*/  MOV R81, R163 ;  /* 0x000000a300517202 */ /* 0x000fe20000000f00 */
        /* <DEDUP_REMOVED lines=143> */
[----:B------:R-:W3:Y:S01]  /*1c1060*/  LDS.128 R68, [R74] ;  /* 0x000000004a447984 */ /* 0x000ee20000000c00 */
[----:B------:R-:W-:-:S03]  /*1c1070*/  IMAD.MOV.U32 R84, RZ, RZ, R104 ;  /* 0x000000ffff547224 */ /* 0x000fc600078e0068 */
[----:B-1----:R-:W4:Y:S04]  /*1c1080*/  LDL.LU R80, [R1+0xe90] ;  /* 0x000e900001507983 */ /* 0x002f280000300800 */
[----:B------:R-:W4:Y:S01]  /*1c1090*/  LDL.LU R81, [R1+0xe98] ;  /* 0x000e980001517983 */ /* 0x000f220000300800 */
[----:B------:R-:W-:Y:S01]  /*1c10a0*/  IMAD.MOV.U32 R85, RZ, RZ, R106 ;  /* 0x000000ffff557224 */ /* 0x000fe200078e006a */
[----:B------:R-:W-:Y:S02]  /*1c10b0*/  NOP ;  /* 0x0000000000007918 */ /* 0x000fe40000000000 */
        /* <DEDUP_REMOVED lines=152> */
[----:B----4-:R1:W-:Y:S01]  /*1c1a40*/  STSM.16.M88.4 [R74], R80 ;  /* 0x000000504a007844 */ /* 0x0103e20000000200 */
[----:B------:R-:W-:-:S03]  /*1c1a50*/  NOP ;  /* 0x0000000000007918 */ /* 0x000fc60000000000 */
[----:B------:R-:W3:Y:S01]  /*1c1a60*/  LDS.128 R68, [R74] ;  /* 0x000000004a447984 */ /* 0x000ee20000000c00 */
[----:B------:R-:W-:Y:S01]  /*1c1a70*/  MOV R84, R105 ;  /* 0x0000006900547202 */ /* 0x000fe20000000f00 */
[----:B------:R-:W-:Y:S01]  /*1c1a80*/  IMAD.MOV.U32 R85, RZ, RZ, R107 ;  /* 0x000000ffff557224 */ /* 0x000fe200078e006b */
[----:B------:R-:W-:Y:S01]  /*1c1a90*/  NOP ;  /* 0x0000000000007918 */ /* 0x000fe20000000000 */
        /* <DEDUP_REMOVED lines=82> */
[----:B--2---:R-:W-:Y:S04]  /*1c1fc0*/  STL.64 [R1], R68 ;  /* 0x0000004401007387 */ /* 0x004fe80000100a00 */
        /* <DEDUP_REMOVED lines=9> */
[----:B------:R-:W3:Y:S04]  /*1c2060*/  LDL.LU R86, [R1+0x2650] ;  /* 0x0026500001567983 */ /* 0x000ee80000300800 */
[----:B------:R-:W3:Y:S04]  /*1c2070*/  LDL.LU R87, [R1+0x2658] ;  /* 0x0026580001577983 */ /* 0x000ee80000300800 */
[----:B----4-:R1:W-:Y:S01]  /*1c2080*/  STSM.16.M88.4 [R74], R80 ;  /* 0x000000504a007844 */ /* 0x0103e20000000200 */
[----:B------:R-:W-:-:S03]  /*1c2090*/  NOP ;  /* 0x0000000000007918 */ /* 0x000fc60000000000 */
[----:B------:R-:W4:Y:S01]  /*1c20a0*/  LDS.128 R244, [R74] ;  /* 0x000000004af47984 */ /* 0x000f220000000c00 */
[----:B------:R-:W-:-:S03]  /*1c20b0*/  NOP ;  /* 0x0000000000007918 */ /* 0x000fc60000000000 */
[----:B-1----:R-:W2:Y:S04]  /*1c20c0*/  LDL.LU R80, [R1+0x1360] ;  /* 0x0013600001507983 */ /* 0x002ea80000300800 */
[----:B------:R-:W2:Y:S04]  /*1c20d0*/  LDL.LU R81, [R1+0x1368] ;  /* 0x0013680001517983 */ /* 0x000ea80000300800 */
[----:B------:R-:W2:Y:S04]  /*1c20e0*/  LDL.LU R82, [R1+0x2550] ;  /* 0x0025500001527983 */ /* 0x000ea80000300800 */
[----:B------:R-:W2:Y:S04]  /*1c20f0*/  LDL.LU R83, [R1+0x2558] ;  /* 0x0025580001537983 */ /* 0x000ea80000300800 */
[----:B---3--:R1:W-:Y:S01]  /*1c2100*/  STSM.16.M88.4 [R74], R84 ;  /* 0x000000544a007844 */ /* 0x0083e20000000200 */
[----:B------:R-:W-:-:S03]  /*1c2110*/  NOP ;  /* 0x0000000000007918 */ /* 0x000fc60000000000 */
[----:B------:R-:W3:Y:S01]  /*1c2120*/  LDS.128 R240, [R74] ;  /* 0x000000004af07984 */ /* 0x000ee20000000c00 */
        /* <DEDUP_REMOVED lines=65> */
[----:B----4-:R-:W-:Y:S01]  /*1c2540*/  STSM.16.M88.4 [R74], R92 ;  /* 0x0000005c4a007844 */ /* 0x010fe20000000200 */
[----:B------:R-:W-:-:S03]  /*1c2550*/  NOP ;  /* 0x0000000000007918 */ /* 0x000fc60000000000 */
[----:B------:R-:W1:Y:S01]  /*1c2560*/  LDS.128 R148, [R74] ;  /* 0x000000004a947984 */ /* 0x000e620000000c00 */
[----:B------:R-:W-:-:S03]  /*1c2570*/  NOP ;  /* 0x0000000000007918 */ /* 0x000fc60000000000 */
[----:B---3--:R3:W-:Y:S01]  /*1c2580*/  STSM.16.M88.4 [R74], R84 ;  /* 0x000000544a007844 */ /* 0x0087e20000000200 */
[----:B------:R-:W-:-:S03]  /*1c2590*/  NOP ;  /* 0x0000000000007918 */ /* 0x000fc60000000000 */
[----:B------:R-:W4:Y:S01]  /*1c25a0*/  LDS.128 R144, [R74] ;  /* 0x000000004a907984 */ /* 0x000f220000000c00 */
[----:B------:R-:W-:-:S03]  /*1c25b0*/  NOP ;  /* 0x0000000000007918 */ /* 0x000fc60000000000 */
[----:B---3--:R-:W3:Y:S04]  /*1c25c0*/  LDL.LU R84, [R1+0x1e34] ;  /* 0x001e340001547983 */ /* 0x008ee80000300800 */
[----:B------:R-:W3:Y:S04]  /*1c25d0*/  LDL.LU R85, [R1+0x1e3c] ;  /* 0x001e3c0001557983 */ /* 0x000ee80000300800 */
[----:B------:R-:W3:Y:S04]  /*1c25e0*/  LDL.LU R86, [R1+0x2994] ;  /* 0x0029940001567983 */ /* 0x000ee80000300800 */
[----:B------:R-:W3:Y:S04]  /*1c25f0*/  LDL.LU R87, [R1+0x299c] ;  /* 0x00299c0001577983 */ /* 0x000ee80000300800 */
[----:B--2---:R2:W-:Y:S01]  /*1c2600*/  STSM.16.M88.4 [R74], R80 ;  /* 0x000000504a007844 */ /* 0x0045e20000000200 */
[----:B------:R-:W-:-:S03]  /*1c2610*/  NOP ;  /* 0x0000000000007918 */ /* 0x000fc60000000000 */
[----:B------:R-:W1:Y:S01]  /*1c2620*/  LDS.128 R140, [R74] ;  /* 0x000000004a8c7984 */ /* 0x000e620000000c00 */
[----:B------:R-:W-:-:S03]  /*1c2630*/  NOP ;  /* 0x0000000000007918 */ /* 0x000fc60000000000 */
[----:B--2---:R-:W2:Y:S04]  /*1c2640*/  LDL.LU R80, [R1+0x1944] ;  /* 0x0019440001507983 */ /* 0x004ea80000300800 */
[----:B------:R-:W2:Y:S04]  /*1c2650*/  LDL.LU R81, [R1+0x194c] ;  /* 0x00194c0001517983 */ /* 0x000ea80000300800 */
[----:B------:R-:W2:Y:S04]  /*1c2660*/  LDL.LU R82, [R1+0x2964] ;  /* 0x0029640001527983 */ /* 0x000ea80000300800 */
[----:B------:R-:W2:Y:S04]  /*1c2670*/  LDL.LU R83, [R1+0x296c] ;  /* 0x00296c0001537983 */ /* 0x000ea80000300800 */
[----:B---3--:R3:W-:Y:S01]  /*1c2680*/  STSM.16.M88.4 [R74], R84 ;  /* 0x000000544a007844 */ /* 0x0087e20000000200 */
[----:B------:R-:W-:-:S03]  /*1c2690*/  NOP ;  /* 0x0000000000007918 */ /* 0x000fc60000000000 */
[----:B------:R-:W1:Y:S01]  /*1c26a0*/  LDS.128 R136, [R74] ;  /* 0x000000004a887984 */ /* 0x000e620000000c00 */
        /* <DEDUP_REMOVED lines=70> */
[----:B------:R-:W3:Y:S04]  /*1c2b10*/  LDL.LU R87, [R1+0x213c] ;  /* 0x00213c0001577983 */ /* 0x000ee80000300800 */
[----:B------:R-:W4:Y:S04]  /*1c2b20*/  LDL.LU R97, [R1+0x390] ;  /* 0x0003900001617983 */ /* 0x000f280000300800 */
        /* <DEDUP_REMOVED lines=16> */
[----:B------:R-:W-:Y:S01]  /*1c2c30*/  ISETP.LT.AND P3, PT, R73, UR5, !P3 ;  /* 0x0000000549007c0c */ /* 0x000fe2000df61270 */
[----:B------:R-:W-:-:S02]  /*1c2c40*/  NOP ;  /* 0x0000000000007918 */ /* 0x000fc40000000000 */
[----:B------:R-:W1:Y:S01]  /*1c2c50*/  LDS.128 R92, [R74] ;  /* 0x000000004a5c7984 */ /* 0x000e620000000c00 */
[----:B------:R-:W-:-:S03]  /*1c2c60*/  NOP ;  /* 0x0000000000007918 */ /* 0x000fc60000000000 */
[----:B---3--:R-:W3:Y:S04]  /*1c2c70*/  LDL.LU R84, [R1+0x1064] ;  /* 0x0010640001547983 */ /* 0x008ee80000300800 */
[----:B------:R-:W3:Y:S04]  /*1c2c80*/  LDL.LU R85, [R1+0x106c] ;  /* 0x00106c0001557983 */ /* 0x000ee80000300800 */
[----:B------:R-:W3:Y:S04]  /*1c2c90*/  LDL.LU R86, [R1+0x1e64] ;  /* 0x001e640001567983 */ /* 0x000ee80000300800 */
[----:B------:R-:W3:Y:S01]  /*1c2ca0*/  LDL.LU R87, [R1+0x1e6c] ;  /* 0x001e6c0001577983 */ /* 0x000ee20000300800 */
[----:B------:R-:W-:-:S03]  /*1c2cb0*/  IMAD.WIDE R98, R65, 0x4, R52 ;  /* 0x0000000441627825 */ /* 0x000fc600078e0234 */
[----:B--2---:R-:W-:Y:S01]  /*1c2cc0*/  STSM.16.M88.4 [R74], R80 ;  /* 0x000000504a007844 */ /* 0x004fe20000000200 */
[----:B------:R-:W-:-:S03]  /*1c2cd0*/  NOP ;  /* 0x0000000000007918 */ /* 0x000fc60000000000 */
[----:B------:R-:W2:Y:S01]  /*1c2ce0*/  LDS.128 R80, [R74] ;  /* 0x000000004a507984 */ /* 0x000ea20000000c00 */
[----:B------:R-:W-:-:S03]  /*1c2cf0*/  NOP ;  /* 0x0000000000007918 */ /* 0x000fc60000000000 */
[----:B---3--:R3:W-:Y:S01]  /*1c2d00*/  STSM.16.M88.4 [R74], R84 ;  /* 0x000000544a007844 */ /* 0x0087e20000000200 */
[----:B------:R-:W-:-:S03]  /*1c2d10*/  NOP ;  /* 0x0000000000007918 */ /* 0x000fc60000000000 */
[----:B----4-:R-:W-:Y:S01]  /*1c2d20*/  @P3 STG.E desc[UR38][R98.64], R97 ;  /* 0x0000006162003986 */ /* 0x010fe2000c101926 */
[----:B------:R-:W-:-:S04]  /*1c2d30*/  LOP3.LUT P3, RZ, R2, 0x1, RZ, 0xc0, !PT ;  /* 0x0000000102ff7812 */ /* 0x000fc8000786c0ff */
[----:B------:R-:W-:Y:S01]  /*1c2d40*/  ISETP.LT.AND P3, PT, R73, UR4, !P3 ;  /* 0x0000000449007c0c */ /* 0x000fe2000df61270 */
[----:B---3--:R-:W-:-:S12]  /*1c2d50*/  IMAD.WIDE R84, R65, 0x4, R50 ;  /* 0x0000000441547825 */ /* 0x008fd800078e0232 */
[----:B------:R3:W-:Y:S02]  /*1c2d60*/  @P3 STG.E desc[UR38][R84.64], R72 ;  /* 0x0000004854003986 */ /* 0x0007e4000c101926 */
[----:B---3--:R-:W-:-:S05]  /*1c2d70*/  IMAD.WIDE R84, R65, 0x4, R48 ;  /* 0x0000000441547825 */ /* 0x008fca00078e0230 */
        /* <DEDUP_REMOVED lines=10> */
[----:B------:R3:W-:Y:S04]  /*1c2e20*/  @P2 STG.E desc[UR38][R84.64], R66 ;  /* 0x0000004254002986 */ /* 0x0007e8000c101926 */
[----:B---3--:R-:W3:Y:S04]  /*1c2e30*/  LDL.LU R66, [R1+0x3f0] ;  /* 0x0003f00001427983 */ /* 0x008ee80000300800 */
[----:B------:R-:W4:Y:S04]  /*1c2e40*/  LDL.LU R73, [R1+0x3e0] ;  /* 0x0003e00001497983 */ /* 0x000f280000300800 */
[----:B------:R-:W2:Y:S04]  /*1c2e50*/  LDL.LU R72, [R1+0x3d0] ;  /* 0x0003d00001487983 */ /* 0x000ea80000300800 */
[----:B------:R-:W2:Y:S04]  /*1c2e60*/  LDL.LU R70, [R1+0x3c0] ;  /* 0x0003c00001467983 */ /* 0x000ea80000300800 */
[----:B------:R-:W2:Y:S04]  /*1c2e70*/  LDL.LU R69, [R1+0x3b0] ;  /* 0x0003b00001457983 */ /* 0x000ea80000300800 */
[----:B------:R-:W2:Y:S04]  /*1c2e80*/  LDL.LU R68, [R1+0x3a0] ;  /* 0x0003a00001447983 */ /* 0x000ea80000300800 */
[----:B------:R-:W2:Y:S04]  /*1c2e90*/  LDL.LU R71, [R1+0x29f4] ;  /* 0x0029f40001477983 */ /* 0x000ea80000300800 */
[----:B------:R-:W2:Y:S01]  /*1c2ea0*/  LDL.LU R67, [R1+0x270] ;  /* 0x0002700001437983 */ /* 0x000ea20000300800 */
[----:B------:R-:W-:-:S02]  /*1c2eb0*/  LOP3.LUT P1, RZ, R2, 0x4000, RZ, 0xc0, !PT ;  /* 0x0000400002ff7812 */ /* 0x000fc4000782c0ff */
[----:B------:R-:W-:-:S11]  /*1c2ec0*/  LOP3.LUT R96, R96, 0xffffffdf, RZ, 0xc0, !PT ;  /* 0xffffffdf60607812 */ /* 0x000fd600078ec0ff */
[----:B------:R-:W-:Y:S02]  /*1c2ed0*/  @P1 LOP3.LUT R96, R96, 0x20, RZ, 0xfc, !PT ;  /* 0x0000002060601812 */ /* 0x000fe400078efcff */
[----:B------:R-:W-:Y:S02]  /*1c2ee0*/  LOP3.LUT P1, RZ, R2, 0x2000, RZ, 0xc0, !PT ;  /* 0x0000200002ff7812 */ /* 0x000fe4000782c0ff */
[----:B------:R-:W-:Y:S02]  /*1c2ef0*/  LOP3.LUT R96, R96, 0xffffffbf, RZ, 0xc0, !PT ;  /* 0xffffffbf60607812 */ /* 0x000fe400078ec0ff */
[----:B------:R-:W-:-:S09]  /*1c2f00*/  LOP3.LUT P4, RZ, R2, 0x4, RZ, 0xc0, !PT ;  /* 0x0000000402ff7812 */ /* 0x000fd2000788c0ff */
[----:B------:R-:W-:Y:S02]  /*1c2f10*/  @P1 LOP3.LUT R96, R96, 0x40, RZ, 0xfc, !PT ;  /* 0x0000004060601812 */ /* 0x000fe400078efcff */
[----:B------:R-:W-:Y:S02]  /*1c2f20*/  LOP3.LUT P1, RZ, R2, 0x1000, RZ, 0xc0, !PT ;  /* 0x0000100002ff7812 */ /* 0x000fe4000782c0ff */
[----:B------:R-:W-:Y:S01]  /*1c2f30*/  LOP3.LUT R96, R96, 0xffffff7f, RZ, 0xc0, !PT ;  /* 0xffffff7f60607812 */ /* 0x000fe200078ec0ff */
[----:B------:R-:W-:-:S10]  /*1c2f40*/  IMAD.WIDE R84, R65, 0x4, R36 ;  /* 0x0000000441547825 */ /* 0x000fd400078e0224 */
[----:B------:R-:W-:Y:S02]  /*1c2f50*/  @P1 LOP3.LUT R96, R96, 0x80, RZ, 0xfc, !PT ;  /* 0x0000008060601812 */ /* 0x000fe400078efcff */
[----:B------:R-:W-:Y:S02]  /*1c2f60*/  LOP3.LUT P1, RZ, R2, 0x800, RZ, 0xc0, !PT ;  /* 0x0000080002ff7812 */ /* 0x000fe4000782c0ff */
[----:B------:R-:W-:-:S11]  /*1c2f70*/  LOP3.LUT R96, R96, 0xfffffeff, RZ, 0xc0, !PT ;  /* 0xfffffeff60607812 */ /* 0x000fd600078ec0ff */
        /* <DEDUP_REMOVED lines=8> */
[----:B------:R-:W-:Y:S02]  /*1c3000*/  LOP3.LUT R96, R96, 0xfffff7ff, RZ, 0xc0, !PT ;  /* 0xfffff7ff60607812 */ /* 0x000fe400078ec0ff */
[C---:B------:R-:W-:Y:S02]  /*1c3010*/  LOP3.LUT P5, RZ, R2.reuse, 0x8, RZ, 0xc0, !PT ;  /* 0x0000000802ff7812 */ /* 0x040fe400078ac0ff */
[----:B------:R-:W-:-:S07]  /*1c3020*/  LOP3.LUT P3, RZ, R2, 0x10, RZ, 0xc0, !PT ;  /* 0x0000001002ff7812 */ /* 0x000fce000786c0ff */
[----:B------:R-:W-:Y:S02]  /*1c3030*/  @P1 LOP3.LUT R96, R96, 0x800, RZ, 0xfc, !PT ;  /* 0x0000080060601812 */ /* 0x000fe400078efcff */
[C---:B------:R-:W-:Y:S02]  /*1c3040*/  LOP3.LUT P1, RZ, R2.reuse, 0x80, RZ, 0xc0, !PT ;  /* 0x0000008002ff7812 */ /* 0x040fe4000782c0ff */
[----:B------:R-:W-:Y:S02]  /*1c3050*/  LOP3.LUT P2, RZ, R2, 0x20, RZ, 0xc0, !PT ;  /* 0x0000002002ff7812 */ /* 0x000fe4000784c0ff */
[----:B------:R-:W-:-:S09]  /*1c3060*/  LOP3.LUT R96, R96, 0xffffefff, RZ, 0xc0, !PT ;  /* 0xffffefff60607812 */ /* 0x000fd200078ec0ff */
[----:B------:R-:W-:Y:S02]  /*1c3070*/  @P1 LOP3.LUT R96, R96, 0x1000, RZ, 0xfc, !PT ;  /* 0x0000100060601812 */ /* 0x000fe400078efcff */
[----:B------:R-:W-:Y:S01]  /*1c3080*/  LOP3.LUT P1, RZ, R2, 0x40, RZ, 0xc0, !PT ;  /* 0x0000004002ff7812 */ /* 0x000fe2000782c0ff */
[----:B---3--:R3:W-:Y:S04]  /*1c3090*/  @P4 STG.E desc[UR38][R84.64], R66 ;  /* 0x0000004254004986 */ /* 0x0087e8000c101926 */
[----:B---3--:R-:W3:Y:S04]  /*1c30a0*/  LDL.LU R66, [R1+0x260] ;  /* 0x0002600001427983 */ /* 0x008ee80000300800 */
[----:B------:R-:W3:Y:S04]  /*1c30b0*/  LDL.LU R98, [R1+0x240] ;  /* 0x0002400001627983 */ /* 0x000ee80000300800 */
[----:B------:R-:W3:Y:S04]  /*1c30c0*/  LDL.LU R99, [R1+0x230] ;  /* 0x0002300001637983 */ /* 0x000ee80000300800 */
[----:B------:R-:W3:Y:S01]  /*1c30d0*/  LDL.LU R86, [R1+0x220] ;  /* 0x0002200001567983 */ /* 0x000ee20000300800 */
[----:B------:R-:W-:-:S03]  /*1c30e0*/  IMAD.WIDE R84, R65, 0x4, R34 ;  /* 0x0000000441547825 */ /* 0x000fc600078e0222 */
[----:B------:R-:W3:Y:S04]  /*1c30f0*/  LDL.LU R87, [R1+0x210] ;  /* 0x0002100001577983 */ /* 0x000ee80000300800 */
[----:B----4-:R4:W-:Y:S04]  /*1c3100*/  @P5 STG.E desc[UR38][R84.64], R73 ;  /* 0x0000004954005986 */ /* 0x0109e8000c101926 */
[----:B------:R-:W3:Y:S01]  /*1c3110*/  LDL.LU R97, [R1+0x200] ;  /* 0x0002000001617983 */ /* 0x000ee20000300800 */
[----:B----4-:R-:W-:-:S03]  /*1c3120*/  IMAD.WIDE R84, R65, 0x4, R32 ;  /* 0x0000000441547825 */ /* 0x010fc600078e0220 */
[----:B------:R-:W4:Y:S04]  /*1c3130*/  LDL.LU R73, [R1+0x190] ;  /* 0x0001900001497983 */ /* 0x000f280000300800 */
[----:B--2---:R2:W-:Y:S02]  /*1c3140*/  @P3 STG.E desc[UR38][R84.64], R72 ;  /* 0x0000004854003986 */ /* 0x0045e4000c101926 */
[C---:B--2---:R-:W-:Y:S02]  /*1c3150*/  IMAD.WIDE R84, R65.reuse, 0x4, R30 ;  /* 0x0000000441547825 */ /* 0x044fe400078e021e */
[----:B------:R-:W2:Y:S04]  /*1c3160*/  LDL.LU R72, [R1+0x150] ;  /* 0x0001500001487983 */ /* 0x000ea80000300800 */
[----:B------:R1:W-:Y:S02]  /*1c3170*/  @P2 STG.E desc[UR38][R84.64], R70 ;  /* 0x0000004654002986 */ /* 0x0003e4000c101926 */
[----:B-1----:R-:W-:-:S02]  /*1c3180*/  IMAD.WIDE R84, R65, 0x4, R28 ;  /* 0x0000000441547825 */ /* 0x002fc400078e021c */
[----:B------:R-:W2:Y:S04]  /*1c3190*/  LDL.LU R70, [R1+0x140] ;  /* 0x0001400001467983 */ /* 0x000ea80000300800 */
[----:B------:R1:W-:Y:S01]  /*1c31a0*/  @P1 STG.E desc[UR38][R84.64], R69 ;  /* 0x0000004554001986 */ /* 0x0003e2000c101926 */
[C---:B------:R-:W-:Y:S01]  /*1c31b0*/  LOP3.LUT P1, RZ, R96.reuse, 0x1000, RZ, 0xc0, !PT ;  /* 0x0000100060ff7812 */ /* 0x040fe2000782c0ff */
[----:B-1----:R-:W-:Y:S02]  /*1c31c0*/  IMAD.WIDE R84, R65, 0x4, R26 ;  /* 0x0000000441547825 */ /* 0x002fe400078e021a */
[----:B------:R-:W2:Y:S10]  /*1c31d0*/  LDL.LU R69, [R1+0x130] ;  /* 0x0001300001457983 */ /* 0x000eb40000300800 */
[----:B------:R1:W-:Y:S01]  /*1c31e0*/  @P1 STG.E desc[UR38][R84.64], R68 ;  /* 0x0000004454001986 */ /* 0x0003e2000c101926 */
[----:B------:R-:W-:-:S03]  /*1c31f0*/  LOP3.LUT P1, RZ, R96, 0x800, RZ, 0xc0, !PT ;  /* 0x0000080060ff7812 */ /* 0x000fc6000782c0ff */
[----:B-1----:R-:W2:Y:S01]  /*1c3200*/  LDL.LU R68, [R1+0x110] ;  /* 0x0001100001447983 */ /* 0x002ea20000300800 */
[----:B------:R-:W-:-:S09]  /*1c3210*/  IMAD.WIDE R84, R65, 0x4, R24 ;  /* 0x0000000441547825 */ /* 0x000fd200078e0218 */
[----:B------:R1:W-:Y:S04]  /*1c3220*/  @P1 STG.E desc[UR38][R84.64], R67 ;  /* 0x0000004354001986 */ /* 0x0003e8000c101926 */
[----:B-1----:R-:W2:Y:S01]  /*1c3230*/  LDL.LU R67, [R1+0x100] ;  /* 0x0001000001437983 */ /* 0x002ea20000300800 */
[----:B------:R-:W-:Y:S01]  /*1c3240*/  LOP3.LUT P1, RZ, R96, 0x400, RZ, 0xc0, !PT ;  /* 0x0000040060ff7812 */ /* 0x000fe2000782c0ff */
[----:B------:R-:W-:Y:S01]  /*1c3250*/  IMAD.WIDE R84, R65, 0x4, R22 ;  /* 0x0000000441547825 */ /* 0x000fe200078e0216 */
[C---:B------:R-:W-:Y:S01]  /*1c3260*/  LOP3.LUT P0, RZ, R2.reuse, 0x8000, RZ, 0xc0, !PT ;  /* 0x0000800002ff7812 */ /* 0x040fe2000780c0ff */
[----:B------:R-:W2:Y:S01]  /*1c3270*/  LDL.LU R65, [R1+0xa0a0] ;  /* 0x00a0a00001417983 */ /* 0x000ea20000300800 */
[C---:B------:R-:W-:Y:S02]  /*1c3280*/  LOP3.LUT P6, RZ, R2.reuse, 0x10000, RZ, 0xc0, !PT ;  /* 0x0001000002ff7812 */ /* 0x040fe400078cc0ff */
[----:B------:R-:W-:-:S02]  /*1c3290*/  LOP3.LUT P4, RZ, R2, 0x20000, RZ, 0xc0, !PT ;  /* 0x0002000002ff7812 */ /* 0x000fc4000788c0ff */
[C---:B------:R-:W-:Y:S02]  /*1c32a0*/  LOP3.LUT P5, RZ, R2.reuse, 0x40000, RZ, 0xc0, !PT ;  /* 0x0004000002ff7812 */ /* 0x040fe400078ac0ff */
[C---:B------:R-:W-:Y:S02]  /*1c32b0*/  LOP3.LUT P3, RZ, R2.reuse, 0x80000, RZ, 0xc0, !PT ;  /* 0x0008000002ff7812 */ /* 0x040fe4000786c0ff */
[----:B------:R-:W-:Y:S01]  /*1c32c0*/  LOP3.LUT P2, RZ, R2, 0x100000, RZ, 0xc0, !PT ;  /* 0x0010000002ff7812 */ /* 0x000fe2000784c0ff */
[----:B---3--:R1:W-:Y:S01]  /*1c32d0*/  @P1 STG.E desc[UR38][R84.64], R66 ;  /* 0x0000004254001986 */ /* 0x0083e2000c101926 */
[C---:B------:R-:W-:Y:S01]  /*1c32e0*/  LOP3.LUT P1, RZ, R96.reuse, 0x200, RZ, 0xc0, !PT ;  /* 0x0000020060ff7812 */ /* 0x040fe2000782c0ff */
[C---:B-1----:R-:W-:Y:S02]  /*1c32f0*/  IMAD.WIDE R84, R71.reuse, 0x4, R52 ;  /* 0x0000000447547825 */ /* 0x042fe400078e0234 */
[----:B------:R-:W3:Y:S10]  /*1c3300*/  LDL.LU R66, [R1+0xa09c] ;  /* 0x00a09c0001427983 */ /* 0x000ef40000300800 */
[----:B------:R1:W-:Y:S01]  /*1c3310*/  @P1 STG.E desc[UR38][R84.64], R98 ;  /* 0x0000006254001986 */ /* 0x0003e2000c101926 */
[----:B------:R-:W-:Y:S01]  /*1c3320*/  LOP3.LUT P1, RZ, R96, 0x100, RZ, 0xc0, !PT ;  /* 0x0000010060ff7812 */ /* 0x000fe2000782c0ff */
[----:B-1----:R-:W-:-:S12]  /*1c3330*/  IMAD.WIDE R84, R71, 0x4, R50 ;  /* 0x0000000447547825 */ /* 0x002fd800078e0232 */
        /* <DEDUP_REMOVED lines=9> */
[----:B------:R1:W-:Y:S02]  /*1c33d0*/  @P1 STG.E desc[UR38][R84.64], R97 ;  /* 0x0000006154001986 */ /* 0x0003e4000c101926 */
[----:B-1----:R-:W-:-:S05]  /*1c33e0*/  IMAD.WIDE R84, R71, 0x4, R42 ;  /* 0x0000000447547825 */ /* 0x002fca00078e022a */
[----:B----4-:R1:W-:Y:S02]  /*1c33f0*/  @P0 STG.E desc[UR38][R84.64], R73 ;  /* 0x0000004954000986 */ /* 0x0103e4000c101926 */
[----:B-1----:R-:W-:-:S05]  /*1c3400*/  IMAD.WIDE R84, R71, 0x4, R40 ;  /* 0x0000000447547825 */ /* 0x002fca00078e0228 */
[----:B--2---:R1:W-:Y:S02]  /*1c3410*/  @P6 STG.E desc[UR38][R84.64], R72 ;  /* 0x0000004854006986 */ /* 0x0043e4000c101926 */
[----:B-1----:R-:W-:-:S05]  /*1c3420*/  IMAD.WIDE R84, R71, 0x4, R38 ;  /* 0x0000000447547825 */ /* 0x002fca00078e0226 */
[----:B------:R1:W-:Y:S02]  /*1c3430*/  @P4 STG.E desc[UR38][R84.64], R70 ;  /* 0x0000004654004986 */ /* 0x0003e4000c101926 */
[----:B-1----:R-:W-:-:S05]  /*1c3440*/  IMAD.WIDE R84, R71, 0x4, R36 ;  /* 0x0000000447547825 */ /* 0x002fca00078e0224 */
[----:B------:R1:W-:Y:S02]  /*1c3450*/  @P5 STG.E desc[UR38][R84.64], R69 ;  /* 0x0000004554005986 */ /* 0x0003e4000c101926 */
[----:B-1----:R-:W-:-:S05]  /*1c3460*/  IMAD.WIDE R84, R71, 0x4, R34 ;  /* 0x0000000447547825 */ /* 0x002fca00078e0222 */
[----:B------:R1:W-:Y:S02]  /*1c3470*/  @P3 STG.E desc[UR38][R84.64], R68 ;  /* 0x0000004454003986 */ /* 0x0003e4000c101926 */
[----:B-1----:R-:W-:-:S05]  /*1c3480*/  IMAD.WIDE R84, R71, 0x4, R32 ;  /* 0x0000000447547825 */ /* 0x002fca00078e0220 */
[----:B------:R1:W-:Y:S04]  /*1c3490*/  @P2 STG.E desc[UR38][R84.64], R67 ;  /* 0x0000004354002986 */ /* 0x0003e8000c101926 */
[----:B-1----:R-:W2:Y:S04]  /*1c34a0*/  LDL.LU R67, [R1+0xf0] ;  /* 0x0000f00001437983 */ /* 0x002ea80000300800 */
[----:B------:R-:W4:Y:S04]  /*1c34b0*/  LDL.LU R97, [R1+0xe0] ;  /* 0x0000e00001617983 */ /* 0x000f280000300800 */
[----:B------:R-:W3:Y:S04]  /*1c34c0*/  LDL.LU R73, [R1+0xd0] ;  /* 0x0000d00001497983 */ /* 0x000ee80000300800 */
[----:B------:R-:W3:Y:S04]  /*1c34d0*/  LDL.LU R72, [R1+0xb0] ;  /* 0x0000b00001487983 */ /* 0x000ee80000300800 */
[----:B------:R-:W3:Y:S04]  /*1c34e0*/  LDL.LU R70, [R1+0x394] ;  /* 0x0003940001467983 */ /* 0x000ee80000300800 */
[----:B------:R-:W3:Y:S04]  /*1c34f0*/  LDL.LU R68, [R1+0x29f0] ;  /* 0x0029f00001447983 */ /* 0x000ee80000300800 */
[----:B------:R-:W3:Y:S01]  /*1c3500*/  LDL.LU R69, [R1+0x384] ;  /* 0x0003840001457983 */ /* 0x000ee20000300800 */
[----:B------:R-:W-:-:S02]  /*1c3510*/  LOP3.LUT P1, RZ, R90, 0x2, RZ, 0xc0, !PT ;  /* 0x000000025aff7812 */ /* 0x000fc4000782c0ff */
        /* <DEDUP_REMOVED lines=16> */
[----:B------:R-:W-:-:S09]  /*1c3620*/  LOP3.LUT P4, RZ, R2, 0x200000, RZ, 0xc0, !PT ;  /* 0x0020000002ff7812 */ /* 0x000fd2000788c0ff */
[----:B------:R-:W-:Y:S02]  /*1c3630*/  @P1 LOP3.LUT R96, R96, 0x4, RZ, 0xfc, !PT ;  /* 0x0000000460601812 */ /* 0x000fe400078efcff */
[----:B------:R-:W-:Y:S02]  /*1c3640*/  LOP3.LUT P1, RZ, R2, 0x8000000, RZ, 0xc0, !PT ;  /* 0x0800000002ff7812 */ /* 0x000fe4000782c0ff */
[----:B------:R-:W-:Y:S02]  /*1c3650*/  LOP3.LUT R96, R96, 0xfffffff7, RZ, 0xc0, !PT ;  /* 0xfffffff760607812 */ /* 0x000fe400078ec0ff */
[C---:B------:R-:W-:Y:S01]  /*1c3660*/  LOP3.LUT P5, RZ, R2.reuse, 0x400000, RZ, 0xc0, !PT ;  /* 0x0040000002ff7812 */ /* 0x040fe200078ac0ff */
[----:B------:R-:W-:Y:S01]  /*1c3670*/  IMAD.WIDE R84, R71, 0x4, R30 ;  /* 0x0000000447547825 */ /* 0x000fe200078e021e */
[----:B------:R-:W-:-:S07]  /*1c3680*/  LOP3.LUT P3, RZ, R2, 0x800000, RZ, 0xc0, !PT ;  /* 0x0080000002ff7812 */ /* 0x000fce000786c0ff */
[----:B------:R-:W-:Y:S02]  /*1c3690*/  @P1 LOP3.LUT R96, R96, 0x8, RZ, 0xfc, !PT ;  /* 0x0000000860601812 */ /* 0x000fe400078efcff */
[C---:B------:R-:W-:Y:S02]  /*1c36a0*/  LOP3.LUT P1, RZ, R2.reuse, 0x4000000, RZ, 0xc0, !PT ;  /* 0x0400000002ff7812 */ /* 0x040fe4000782c0ff */
[----:B------:R-:W-:Y:S02]  /*1c36b0*/  LOP3.LUT P2, RZ, R2, 0x1000000, RZ, 0xc0, !PT ;  /* 0x0100000002ff7812 */ /* 0x000fe4000784c0ff */
[----:B------:R-:W-:-:S09]  /*1c36c0*/  LOP3.LUT R96, R96, 0xffffffef, RZ, 0xc0, !PT ;  /* 0xffffffef60607812 */ /* 0x000fd200078ec0ff */
[----:B------:R-:W-:Y:S02]  /*1c36d0*/  @P1 LOP3.LUT R96, R96, 0x10, RZ, 0xfc, !PT ;  /* 0x0000001060601812 */ /* 0x000fe400078efcff */
[----:B------:R-:W-:Y:S01]  /*1c36e0*/  LOP3.LUT P1, RZ, R2, 0x2000000, RZ, 0xc0, !PT ;  /* 0x0200000002ff7812 */ /* 0x000fe2000782c0ff */
[----:B--2---:R1:W-:Y:S02]  /*1c36f0*/  @P4 STG.E desc[UR38][R84.64], R67 ;  /* 0x0000004354004986 */ /* 0x0043e4000c101926 */
[C---:B-1----:R-:W-:Y:S02]  /*1c3700*/  IMAD.WIDE R84, R71.reuse, 0x4, R28 ;  /* 0x0000000447547825 */ /* 0x042fe400078e021c */
[----:B------:R-:W2:Y:S04]  /*1c3710*/  LDL.LU R67, [R1+0x374] ;  /* 0x0003740001437983 */ /* 0x000ea80000300800 */
[----:B----4-:R1:W-:Y:S04]  /*1c3720*/  @P5 STG.E desc[UR38][R84.64], R97 ;  /* 0x0000006154005986 */ /* 0x0103e8000c101926 */
[----:B------:R-:W4:Y:S04]  /*1c3730*/  LDL.LU R98, [R1+0x2a4] ;  /* 0x0002a40001627983 */ /* 0x000f280000300800 */
[----:B------:R-:W4:Y:S01]  /*1c3740*/  LDL.LU R99, [R1+0x294] ;  /* 0x0002940001637983 */ /* 0x000f220000300800 */
[----:B-1----:R-:W-:-:S03]  /*1c3750*/  IMAD.WIDE R84, R71, 0x4, R26 ;  /* 0x0000000447547825 */ /* 0x002fc600078e021a */
[----:B------:R-:W4:Y:S04]  /*1c3760*/  LDL.LU R86, [R1+0x284] ;  /* 0x0002840001567983 */ /* 0x000f280000300800 */
[----:B---3--:R1:W-:Y:S04]  /*1c3770*/  @P3 STG.E desc[UR38][R84.64], R73 ;  /* 0x0000004954003986 */ /* 0x0083e8000c101926 */
[----:B------:R-:W3:Y:S04]  /*1c3780*/  LDL.LU R87, [R1+0x404] ;  /* 0x0004040001577983 */ /* 0x000ee80000300800 */
[----:B------:R-:W3:Y:S01]  /*1c3790*/  LDL.LU R97, [R1+0x3f4] ;  /* 0x0003f40001617983 */ /* 0x000ee20000300800 */
[----:B-1----:R-:W-:-:S03]  /*1c37a0*/  IMAD.WIDE R84, R71, 0x4, R24 ;  /* 0x0000000447547825 */ /* 0x002fc600078e0218 */
[----:B------:R-:W3:Y:S04]  /*1c37b0*/  LDL.LU R73, [R1+0x3e4] ;  /* 0x0003e40001497983 */ /* 0x000ee80000300800 */
[----:B------:R1:W-:Y:S02]  /*1c37c0*/  @P2 STG.E desc[UR38][R84.64], R72 ;  /* 0x0000004854002986 */ /* 0x0003e4000c101926 */
[----:B-1----:R-:W-:Y:S02]  /*1c37d0*/  IMAD.WIDE R84, R71, 0x4, R22 ;  /* 0x0000000447547825 */ /* 0x002fe400078e0216 */
[----:B------:R-:W3:Y:S04]  /*1c37e0*/  LDL.LU R72, [R1+0x3d4] ;  /* 0x0003d40001487983 */ /* 0x000ee80000300800 */
[----:B------:R1:W-:Y:S04]  /*1c37f0*/  @P1 STG.E desc[UR38][R84.64], R232 ;  /* 0x000000e854001986 */ /* 0x0003e8000c101926 */
[----:B-1----:R-:W3:Y:S01]  /*1c3800*/  LDL.LU R232, [R1+0x364] ;  /* 0x0003640001e87983 */ /* 0x002ee20000300800 */
[----:B------:R-:W-:Y:S01]  /*1c3810*/  LOP3.LUT P1, RZ, R96, 0x10, RZ, 0xc0, !PT ;  /* 0x0000001060ff7812 */ /* 0x000fe2000782c0ff */
[----:B------:R-:W-:-:S02]  /*1c3820*/  IMAD.WIDE R84, R68, 0x4, R52 ;  /* 0x0000000444547825 */ /* 0x000fc400078e0234 */
[----:B------:R-:W4:Y:S10]  /*1c3830*/  LDL.LU R71, [R1+0x3c4] ;  /* 0x0003c40001477983 */ /* 0x000f340000300800 */
[----:B------:R1:W-:Y:S01]  /*1c3840*/  @P1 STG.E desc[UR38][R84.64], R70 ;  /* 0x0000004654001986 */ /* 0x0003e2000c101926 */
[----:B------:R-:W-:-:S03]  /*1c3850*/  LOP3.LUT P1, RZ, R96, 0x8, RZ, 0xc0, !PT ;  /* 0x0000000860ff7812 */ /* 0x000fc6000782c0ff */
[----:B-1----:R-:W4:Y:S01]  /*1c3860*/  LDL.LU R70, [R1+0x3b4] ;  /* 0x0003b40001467983 */ /* 0x002f220000300800 */
[----:B------:R-:W-:-:S09]  /*1c3870*/  IMAD.WIDE R84, R68, 0x4, R50 ;  /* 0x0000000444547825 */ /* 0x000fd200078e0232 */
[----:B------:R1:W-:Y:S04]  /*1c3880*/  @P1 STG.E desc[UR38][R84.64], R69 ;  /* 0x0000004554001986 */ /* 0x0003e8000c101926 */
[----:B-1----:R-:W4:Y:S01]  /*1c3890*/  LDL.LU R69, [R1+0x3a4] ;  /* 0x0003a40001457983 */ /* 0x002f220000300800 */
[----:B------:R-:W-:Y:S01]  /*1c38a0*/  LOP3.LUT P1, RZ, R96, 0x4, RZ, 0xc0, !PT ;  /* 0x0000000460ff7812 */ /* 0x000fe2000782c0ff */
[----:B------:R-:W-:Y:S01]  /*1c38b0*/  IMAD.WIDE R84, R68, 0x4, R48 ;  /* 0x0000000444547825 */ /* 0x000fe200078e0230 */
[C---:B------:R-:W-:Y:S02]  /*1c38c0*/  LOP3.LUT P0, RZ, R90.reuse, 0x4, RZ, 0xc0, !PT ;  /* 0x000000045aff7812 */ /* 0x040fe4000780c0ff */
[C---:B------:R-:W-:Y:S02]  /*1c38d0*/  LOP3.LUT P6, RZ, R90.reuse, 0x8, RZ, 0xc0, !PT ;  /* 0x000000085aff7812 */ /* 0x040fe400078cc0ff */
[----:B------:R-:W-:-:S02]  /*1c38e0*/  LOP3.LUT P4, RZ, R90, 0x10, RZ, 0xc0, !PT ;  /* 0x000000105aff7812 */ /* 0x000fc4000788c0ff */
[C---:B------:R-:W-:Y:S02]  /*1c38f0*/  LOP3.LUT P5, RZ, R90.reuse, 0x20, RZ, 0xc0, !PT ;  /* 0x000000205aff7812 */ /* 0x040fe400078ac0ff */
[C---:B------:R-:W-:Y:S02]  /*1c3900*/  LOP3.LUT P3, RZ, R90.reuse, 0x40, RZ, 0xc0, !PT ;  /* 0x000000405aff7812 */ /* 0x040fe4000786c0ff */
[----:B------:R-:W-:Y:S01]  /*1c3910*/  LOP3.LUT P2, RZ, R90, 0x80, RZ, 0xc0, !PT ;  /* 0x000000805aff7812 */ /* 0x000fe2000784c0ff */
[----:B--2---:R1:W-:Y:S01]  /*1c3920*/  @P1 STG.E desc[UR38][R84.64], R67 ;  /* 0x0000004354001986 */ /* 0x0043e2000c101926 */
[----:B------:R-:W-:Y:S01]  /*1c3930*/  LOP3.LUT P1, RZ, R96, 0x2, RZ, 0xc0, !PT ;  /* 0x0000000260ff7812 */ /* 0x000fe2000782c0ff */
[----:B-1----:R-:W-:Y:S02]  /*1c3940*/  IMAD.WIDE R84, R68, 0x4, R46 ;  /* 0x0000000444547825 */ /* 0x002fe400078e022e */
[----:B------:R-:W2:Y:S10]  /*1c3950*/  LDL.LU R67, [R1+0xa098] ;  /* 0x00a0980001437983 */ /* 0x000eb40000300800 */
[----:B---3--:R1:W-:Y:S01]  /*1c3960*/  @P1 STG.E desc[UR38][R84.64], R232 ;  /* 0x000000e854001986 */ /* 0x0083e2000c101926 */
[----:B------:R-:W-:Y:S01]  /*1c3970*/  LOP3.LUT P1, RZ, R96, 0x1, RZ, 0xc0, !PT ;  /* 0x0000000160ff7812 */ /* 0x000fe2000782c0ff */
[----:B-1----:R-:W-:-:S12]  /*1c3980*/  IMAD.WIDE R84, R68, 0x4, R44 ;  /* 0x0000000444547825 */ /* 0x002fd800078e022c */
[----:B----4-:R1:W-:Y:S01]  /*1c3990*/  @P1 STG.E desc[UR38][R84.64], R98 ;  /* 0x0000006254001986 */ /* 0x0103e2000c101926 */
        /* <DEDUP_REMOVED lines=21> */
[----:B-1----:R-:W3:Y:S04]  /*1c3af0*/  LDL.LU R69, [R1+0x274] ;  /* 0x0002740001457983 */ /* 0x002ee80000300800 */
[----:B------:R-:W4:Y:S04]  /*1c3b00*/  LDL.LU R87, [R1+0x264] ;  /* 0x0002640001577983 */ /* 0x000f280000300800 */
[----:B------:R-:W2:Y:S04]  /*1c3b10*/  LDL.LU R97, [R1+0x244] ;  /* 0x0002440001617983 */ /* 0x000ea80000300800 */
[----:B------:R-:W2:Y:S04]  /*1c3b20*/  LDL.LU R73, [R1+0x234] ;  /* 0x0002340001497983 */ /* 0x000ea80000300800 */
[----:B------:R-:W2:Y:S04]  /*1c3b30*/  LDL.LU R72, [R1+0x224] ;  /* 0x0002240001487983 */ /* 0x000ea80000300800 */
[----:B------:R-:W2:Y:S04]  /*1c3b40*/  LDL.LU R71, [R1+0x214] ;  /* 0x0002140001477983 */ /* 0x000ea80000300800 */
[----:B------:R-:W2:Y:S01]  /*1c3b50*/  LDL.LU R70, [R1+0x80c] ;  /* 0x00080c0001467983 */ /* 0x000ea20000300800 */
[----:B------:R-:W-:Y:S01]  /*1c3b60*/  LOP3.LUT P4, RZ, R90, 0x100, RZ, 0xc0, !PT ;  /* 0x000001005aff7812 */ /* 0x000fe2000788c0ff */
[----:B------:R-:W-:Y:S01]  /*1c3b70*/  IMAD.WIDE R84, R68, 0x4, R24 ;  /* 0x0000000444547825 */ /* 0x000fe200078e0218 */
        /* <DEDUP_REMOVED lines=12> */
[----:B------:R-:W-:Y:S01]  /*1c3c40*/  LOP3.LUT P1, RZ, R90, 0x10000, RZ, 0xc0, !PT ;  /* 0x000100005aff7812 */ /* 0x000fe2000782c0ff */
[----:B---3--:R1:W-:Y:S04]  /*1c3c50*/  @P4 STG.E desc[UR38][R84.64], R69 ;  /* 0x0000004554004986 */ /* 0x0083e8000c101926 */
[----:B-1----:R-:W3:Y:S01]  /*1c3c60*/  LDL.LU R69, [R1+0x204] ;  /* 0x0002040001457983 */ /* 0x002ee20000300800 */
[----:B------:R-:W-:-:S03]  /*1c3c70*/  IMAD.WIDE R84, R68, 0x4, R22 ;  /* 0x0000000444547825 */ /* 0x000fc600078e0216 */
[----:B------:R-:W3:Y:S01]  /*1c3c80*/  LDL.LU R68, [R1+0x194] ;  /* 0x0001940001447983 */ /* 0x000ee20000300800 */
[----:B------:R-:W-:-:S03]  /*1c3c90*/  LOP3.LUT R91, R91, 0xfdffffff, RZ, 0xc0, !PT ;  /* 0xfdffffff5b5b7812 */ /* 0x000fc600078ec0ff */
[----:B------:R-:W3:Y:S01]  /*1c3ca0*/  LDL.LU R96, [R1+0x154] ;  /* 0x0001540001607983 */ /* 0x000ee20000300800 */
[----:B------:R-:W-:Y:S02]  /*1c3cb0*/  @P1 LOP3.LUT R91, R91, 0x2000000, RZ, 0xfc, !PT ;  /* 0x020000005b5b1812 */ /* 0x000fe400078efcff */
[----:B------:R-:W-:Y:S01]  /*1c3cc0*/  LOP3.LUT P1, RZ, R90, 0x8000, RZ, 0xc0, !PT ;  /* 0x000080005aff7812 */ /* 0x000fe2000782c0ff */
[----:B------:R-:W3:Y:S01]  /*1c3cd0*/  LDL.LU R232, [R1+0x144] ;  /* 0x0001440001e87983 */ /* 0x000ee20000300800 */
[----:B------:R-:W-:-:S03]  /*1c3ce0*/  LOP3.LUT R91, R91, 0xfbffffff, RZ, 0xc0, !PT ;  /* 0xfbffffff5b5b7812 */ /* 0x000fc600078ec0ff */
[----:B------:R-:W3:Y:S01]  /*1c3cf0*/  LDL.LU R98, [R1+0x134] ;  /* 0x0001340001627983 */ /* 0x000ee20000300800 */
[C---:B------:R-:W-:Y:S02]  /*1c3d00*/  LOP3.LUT P5, RZ, R90.reuse, 0x200, RZ, 0xc0, !PT ;  /* 0x000002005aff7812 */ /* 0x040fe400078ac0ff */
[C---:B------:R-:W-:Y:S01]  /*1c3d10*/  LOP3.LUT P3, RZ, R90.reuse, 0x400, RZ, 0xc0, !PT ;  /* 0x000004005aff7812 */ /* 0x040fe2000786c0ff */
[----:B------:R-:W3:Y:S04]  /*1c3d20*/  LDL.LU R86, [R1+0x114] ;  /* 0x0001140001567983 */ /* 0x000ee80000300800 */
[----:B------:R-:W-:Y:S02]  /*1c3d30*/  @P1 LOP3.LUT R91, R91, 0x4000000, RZ, 0xfc, !PT ;  /* 0x040000005b5b1812 */ /* 0x000fe400078efcff */
[----:B------:R-:W-:-:S02]  /*1c3d40*/  LOP3.LUT P1, RZ, R90, 0x4000, RZ, 0xc0, !PT ;  /* 0x000040005aff7812 */ /* 0x000fc4000782c0ff */
[----:B------:R-:W-:Y:S02]  /*1c3d50*/  LOP3.LUT R91, R91, 0xf7ffffff, RZ, 0xc0, !PT ;  /* 0xf7ffffff5b5b7812 */ /* 0x000fe400078ec0ff */
[----:B------:R-:W-:-:S09]  /*1c3d60*/  LOP3.LUT P2, RZ, R90, 0x800, RZ, 0xc0, !PT ;  /* 0x000008005aff7812 */ /* 0x000fd2000784c0ff */
[----:B------:R-:W-:Y:S02]  /*1c3d70*/  @P1 LOP3.LUT R91, R91, 0x8000000, RZ, 0xfc, !PT ;  /* 0x080000005b5b1812 */ /* 0x000fe400078efcff */
[----:B------:R-:W-:Y:S01]  /*1c3d80*/  LOP3.LUT P1, RZ, R90, 0x2000, RZ, 0xc0, !PT ;  /* 0x000020005aff7812 */ /* 0x000fe2000782c0ff */
[----:B----4-:R2:W-:Y:S01]  /*1c3d90*/  @P5 STG.E desc[UR38][R84.64], R87 ;  /* 0x0000005754005986 */ /* 0x0105e2000c101926 */
[----:B------:R-:W-:Y:S01]  /*1c3da0*/  LOP3.LUT R91, R91, 0xefffffff, RZ, 0xc0, !PT ;  /* 0xefffffff5b5b7812 */ /* 0x000fe200078ec0ff */
[----:B--2---:R-:W-:-:S10]  /*1c3db0*/  IMAD.WIDE R84, R70, 0x4, R52 ;  /* 0x0000000446547825 */ /* 0x004fd400078e0234 */
[----:B------:R-:W-:Y:S01]  /*1c3dc0*/  @P1 LOP3.LUT R91, R91, 0x10000000, RZ, 0xfc, !PT ;  /* 0x100000005b5b1812 */ /* 0x000fe200078efcff */
[----:B------:R-:W2:Y:S01]  /*1c3dd0*/  LDL.LU R87, [R1+0x104] ;  /* 0x0001040001577983 */ /* 0x000ea20000300800 */
[----:B------:R-:W-:-:S03]  /*1c3de0*/  LOP3.LUT P1, RZ, R90, 0x1000, RZ, 0xc0, !PT ;  /* 0x000010005aff7812 */ /* 0x000fc6000782c0ff */
[----:B------:R1:W-:Y:S02]  /*1c3df0*/  @P3 STG.E desc[UR38][R84.64], R97 ;  /* 0x0000006154003986 */ /* 0x0003e4000c101926 */
[C---:B-1----:R-:W-:Y:S02]  /*1c3e00*/  IMAD.WIDE R84, R70.reuse, 0x4, R50 ;  /* 0x0000000446547825 */ /* 0x042fe400078e0232 */
[----:B------:R-:W4:Y:S04]  /*1c3e10*/  LDL.LU R97, [R1+0xf4] ;  /* 0x0000f40001617983 */ /* 0x000f280000300800 */
        /* <DEDUP_REMOVED lines=9> */
[----:B-1----:R-:W4:Y:S01]  /*1c3eb0*/  LDL.LU R71, [R1+0xb4] ;  /* 0x0000b40001477983 */ /* 0x002f220000300800 */
[----:B------:R-:W-:-:S03]  /*1c3ec0*/  IMAD.WIDE R84, R70, 0x4, R44 ;  /* 0x0000000446547825 */ /* 0x000fc600078e022c */
[----:B------:R-:W4:Y:S06]  /*1c3ed0*/  LDL.LU R99, [R1+0x43c] ;  /* 0x00043c0001637983 */ /* 0x000f2c0000300800 */
[----:B---3--:R1:W-:Y:S04]  /*1c3ee0*/  @P1 STG.E desc[UR38][R84.64], R69 ;  /* 0x0000004554001986 */ /* 0x0083e8000c101926 */
[----:B-1----:R-:W3:Y:S01]  /*1c3ef0*/  LDL.LU R69, [R1+0x398] ;  /* 0x0003980001457983 */ /* 0x002ee20000300800 */
[----:B------:R-:W-:Y:S01]  /*1c3f00*/  LOP3.LUT P1, RZ, R91, 0x4000000, RZ, 0xc0, !PT ;  /* 0x040000005bff7812 */ /* 0x000fe2000782c0ff */
[----:B------:R-:W-:-:S12]  /*1c3f10*/  IMAD.WIDE R84, R70, 0x4, R42 ;  /* 0x0000000446547825 */ /* 0x000fd800078e022a */
[----:B------:R1:W-:Y:S01]  /*1c3f20*/  @P1 STG.E desc[UR38][R84.64], R68 ;  /* 0x0000004454001986 */ /* 0x0003e2000c101926 */
[C---:B------:R-:W-:Y:S01]  /*1c3f30*/  LOP3.LUT P1, RZ, R91.reuse, 0x2000000, RZ, 0xc0, !PT ;  /* 0x020000005bff7812 */ /* 0x040fe2000782c0ff */
[----:B-1----:R-:W-:Y:S01]  /*1c3f40*/  IMAD.WIDE R84, R70, 0x4, R40 ;  /* 0x0000000446547825 */ /* 0x002fe200078e0228 */
[----:B------:R-:W-:Y:S01]  /*1c3f50*/  LOP3.LUT P0, RZ, R90, 0x200000, RZ, 0xc0, !PT ;  /* 0x002000005aff7812 */ /* 0x000fe2000780c0ff */
        /* <DEDUP_REMOVED lines=11> */
[----:B------:R-:W-:Y:S02]  /*1c4010*/  LOP3.LUT P1, RZ, R91, 0x200000, RZ, 0xc0, !PT ;  /* 0x002000005bff7812 */ /* 0x000fe4000782c0ff */
[----:B------:R-:W-:Y:S01]  /*1c4020*/  LOP3.LUT P6, RZ, R90, 0x400000, RZ, 0xc0, !PT ;  /* 0x004000005aff7812 */ /* 0x000fe200078cc0ff */
[----:B-1----:R-:W-:-:S10]  /*1c4030*/  IMAD.WIDE R84, R70, 0x4, R32 ;  /* 0x0000000446547825 */ /* 0x002fd400078e0220 */
[----:B--2---:R1:W-:Y:S01]  /*1c4040*/  @P1 STG.E desc[UR38][R84.64], R87 ;  /* 0x0000005754001986 */ /* 0x0043e2000c101926 */
[----:B------:R-:W-:Y:S01]  /*1c4050*/  LOP3.LUT P4, RZ, R90, 0x800000, RZ, 0xc0, !PT ;  /* 0x008000005aff7812 */ /* 0x000fe2000788c0ff */
[----:B-1----:R-:W-:-:S05]  /*1c4060*/  IMAD.WIDE R84, R70, 0x4, R30 ;  /* 0x0000000446547825 */ /* 0x002fca00078e021e */
[----:B----4-:R1:W-:Y:S01]  /*1c4070*/  @P0 STG.E desc[UR38][R84.64], R97 ;  /* 0x0000006154000986 */ /* 0x0103e2000c101926 */
[----:B------:R-:W-:Y:S01]  /*1c4080*/  LOP3.LUT P5, RZ, R90, 0x1000000, RZ, 0xc0, !PT ;  /* 0x010000005aff7812 */ /* 0x000fe200078ac0ff */
[----:B-1----:R-:W-:-:S05]  /*1c4090*/  IMAD.WIDE R84, R70, 0x4, R28 ;  /* 0x0000000446547825 */ /* 0x002fca00078e021c */
[----:B------:R1:W-:Y:S01]  /*1c40a0*/  @P6 STG.E desc[UR38][R84.64], R73 ;  /* 0x0000004954006986 */ /* 0x0003e2000c101926 */
[----:B------:R-:W-:Y:S01]  /*1c40b0*/  LOP3.LUT P3, RZ, R90, 0x2000000, RZ, 0xc0, !PT ;  /* 0x020000005aff7812 */ /* 0x000fe2000786c0ff */
[----:B-1----:R-:W-:-:S05]  /*1c40c0*/  IMAD.WIDE R84, R70, 0x4, R26 ;  /* 0x0000000446547825 */ /* 0x002fca00078e021a */
[----:B------:R1:W-:Y:S01]  /*1c40d0*/  @P4 STG.E desc[UR38][R84.64], R72 ;  /* 0x0000004854004986 */ /* 0x0003e2000c101926 */
[----:B------:R-:W-:Y:S01]  /*1c40e0*/  LOP3.LUT P2, RZ, R90, 0x4000000, RZ, 0xc0, !PT ;  /* 0x040000005aff7812 */ /* 0x000fe2000784c0ff */
[----:B-1----:R-:W-:-:S05]  /*1c40f0*/  IMAD.WIDE R84, R70, 0x4, R24 ;  /* 0x0000000446547825 */ /* 0x002fca00078e0218 */
[----:B------:R1:W-:Y:S02]  /*1c4100*/  @P5 STG.E desc[UR38][R84.64], R71 ;  /* 0x0000004754005986 */ /* 0x0003e4000c101926 */
[----:B-1----:R-:W-:Y:S02]  /*1c4110*/  IMAD.WIDE R84, R70, 0x4, R22 ;  /* 0x0000000446547825 */ /* 0x002fe400078e0216 */
[----:B------:R-:W2:Y:S04]  /*1c4120*/  LDL.LU R70, [R1+0x388] ;  /* 0x0003880001467983 */ /* 0x000ea80000300800 */
[----:B------:R1:W-:Y:S02]  /*1c4130*/  @P3 STG.E desc[UR38][R84.64], R233 ;  /* 0x000000e954003986 */ /* 0x0003e4000c101926 */
[----:B-1----:R-:W-:-:S05]  /*1c4140*/  IMAD.WIDE R84, R99, 0x4, R52 ;  /* 0x0000000463547825 */ /* 0x002fca00078e0234 */
[----:B---3--:R1:W-:Y:S04]  /*1c4150*/  @P2 STG.E desc[UR38][R84.64], R69 ;  /* 0x0000004554002986 */ /* 0x0083e8000c101926 */
[----:B-1----:R-:W3:Y:S04]  /*1c4160*/  LDL.LU R69, [R1+0x378] ;  /* 0x0003780001457983 */ /* 0x002ee80000300800 */
[----:B------:R-:W4:Y:S04]  /*1c4170*/  LDL.LU R71, [R1+0x368] ;  /* 0x0003680001477983 */ /* 0x000f280000300800 */
[----:B------:R-:W4:Y:S04]  /*1c4180*/  LDL.LU R87, [R1+0x2a8] ;  /* 0x0002a80001577983 */ /* 0x000f280000300800 */
[----:B------:R-:W4:Y:S04]  /*1c4190*/  LDL.LU R97, [R1+0x298] ;  /* 0x0002980001617983 */ /* 0x000f280000300800 */
[----:B------:R-:W4:Y:S04]  /*1c41a0*/  LDL.LU R73, [R1+0x288] ;  /* 0x0002880001497983 */ /* 0x000f280000300800 */
[----:B------:R-:W4:Y:S01]  /*1c41b0*/  LDL.LU R72, [R1+0x408] ;  /* 0x0004080001487983 */ /* 0x000f220000300800 */
        /* <DEDUP_REMOVED lines=10> */
[C---:B------:R-:W-:Y:S02]  /*1c4260*/  LOP3.LUT P4, RZ, R90.reuse, 0x8000000, RZ, 0xc0, !PT ;  /* 0x080000005aff7812 */ /* 0x040fe4000788c0ff */
[----:B------:R-:W-:Y:S02]  /*1c4270*/  LOP3.LUT R91, R91, 0xfffeffff, RZ, 0xc0, !PT ;  /* 0xfffeffff5b5b7812 */ /* 0x000fe400078ec0ff */
[----:B------:R-:W-:Y:S01]  /*1c4280*/  LOP3.LUT P5, RZ, R90, 0x10000000, RZ, 0xc0, !PT ;  /* 0x100000005aff7812 */ /* 0x000fe200078ac0ff */
[----:B------:R-:W-:-:S06]  /*1c4290*/  IMAD.WIDE R84, R99, 0x4, R50 ;  /* 0x0000000463547825 */ /* 0x000fcc00078e0232 */
        /* <DEDUP_REMOVED lines=9> */
[----:B------:R-:W-:-:S11]  /*1c4330*/  LOP3.LUT R91, R91, 0xfff7ffff, RZ, 0xc0, !PT ;  /* 0xfff7ffff5b5b7812 */ /* 0x000fd600078ec0ff */
[----:B------:R-:W-:Y:S02]  /*1c4340*/  @P1 LOP3.LUT R91, R91, 0x80000, RZ, 0xfc, !PT ;  /* 0x000800005b5b1812 */ /* 0x000fe400078efcff */
[----:B------:R-:W-:Y:S01]  /*1c4350*/  LOP3.LUT P1, RZ, R89, 0x1, RZ, 0xc0, !PT ;  /* 0x0000000159ff7812 */ /* 0x000fe2000782c0ff */
[----:B--2---:R1:W-:Y:S02]  /*1c4360*/  @P4 STG.E desc[UR38][R84.64], R70 ;  /* 0x0000004654004986 */ /* 0x0043e4000c101926 */
[----:B-1----:R-:W-:Y:S01]  /*1c4370*/  IMAD.WIDE R84, R99, 0x4, R48 ;  /* 0x0000000463547825 */ /* 0x002fe200078e0230 */
[----:B------:R-:W-:Y:S02]  /*1c4380*/  LOP3.LUT R91, R91, 0xffefffff, RZ, 0xc0, !PT ;  /* 0xffefffff5b5b7812 */ /* 0x000fe400078ec0ff */
[----:B------:R-:W-:-:S07]  /*1c4390*/  LOP3.LUT P2, RZ, R90, 0x40000000, RZ, 0xc0, !PT ;  /* 0x400000005aff7812 */ /* 0x000fce000784c0ff */
[----:B------:R-:W-:Y:S02]  /*1c43a0*/  @P1 LOP3.LUT R91, R91, 0x100000, RZ, 0xfc, !PT ;  /* 0x001000005b5b1812 */ /* 0x000fe400078efcff */
[----:B------:R-:W-:Y:S01]  /*1c43b0*/  LOP3.LUT P1, RZ, R90, 0x80000000, RZ, 0xc0, !PT ;  /* 0x800000005aff7812 */ /* 0x000fe2000782c0ff */
[----:B---3--:R1:W-:Y:S04]  /*1c43c0*/  @P5 STG.E desc[UR38][R84.64], R69 ;  /* 0x0000004554005986 */ /* 0x0083e8000c101926 */
[----:B-1----:R-:W2:Y:S04]  /*1c43d0*/  LDL.LU R69, [R1+0x3f8] ;  /* 0x0003f80001457983 */ /* 0x002ea80000300800 */
[----:B------:R-:W3:Y:S01]  /*1c43e0*/  LDL.LU R70, [R1+0x3e8] ;  /* 0x0003e80001467983 */ /* 0x000ee20000300800 */
[----:B------:R-:W-:-:S05]  /*1c43f0*/  IMAD.WIDE R84, R99, 0x4, R46 ;  /* 0x0000000463547825 */ /* 0x000fca00078e022e */
[----:B----4-:R1:W-:Y:S04]  /*1c4400*/  @P3 STG.E desc[UR38][R84.64], R71 ;  /* 0x0000004754003986 */ /* 0x0103e8000c101926 */
[----:B-1----:R-:W4:Y:S04]  /*1c4410*/  LDL.LU R71, [R1+0x3d8] ;  /* 0x0003d80001477983 */ /* 0x002f280000300800 */
[----:B------:R-:W4:Y:S04]  /*1c4420*/  LDL.LU R90, [R1+0x3c8] ;  /* 0x0003c800015a7983 */ /* 0x000f280000300800 */
[----:B------:R-:W4:Y:S01]  /*1c4430*/  LDL.LU R96, [R1+0x3b8] ;  /* 0x0003b80001607983 */ /* 0x000f220000300800 */
[----:B------:R-:W-:-:S03]  /*1c4440*/  IMAD.WIDE R84, R99, 0x4, R44 ;  /* 0x0000000463547825 */ /* 0x000fc600078e022c */
[----:B------:R-:W4:Y:S04]  /*1c4450*/  LDL.LU R232, [R1+0x3a8] ;  /* 0x0003a80001e87983 */ /* 0x000f280000300800 */
[----:B------:R1:W-:Y:S04]  /*1c4460*/  @P2 STG.E desc[UR38][R84.64], R87 ;  /* 0x0000005754002986 */ /* 0x0003e8000c101926 */
[----:B------:R-:W4:Y:S04]  /*1c4470*/  LDL.LU R233, [R1+0x4c] ;  /* 0x00004c0001e97983 */ /* 0x000f280000300800 */
[----:B------:R-:W4:Y:S01]  /*1c4480*/  LDL.LU R98, [R1+0x278] ;  /* 0x0002780001627983 */ /* 0x000f220000300800 */
[----:B-1----:R-:W-:-:S03]  /*1c4490*/  IMAD.WIDE R84, R99, 0x4, R42 ;  /* 0x0000000463547825 */ /* 0x002fc600078e022a */
[----:B------:R-:W4:Y:S04]  /*1c44a0*/  LDL.LU R86, [R1+0x268] ;  /* 0x0002680001567983 */ /* 0x000f280000300800 */
[----:B------:R1:W-:Y:S01]  /*1c44b0*/  @P1 STG.E desc[UR38][R84.64], R97 ;  /* 0x0000006154001986 */ /* 0x0003e2000c101926 */
[----:B------:R-:W-:-:S03]  /*1c44c0*/  LOP3.LUT P1, RZ, R91, 0x100000, RZ, 0xc0, !PT ;  /* 0x001000005bff7812 */ /* 0x000fc6000782c0ff */
[----:B------:R-:W4:Y:S01]  /*1c44d0*/  LDL.LU R87, [R1+0x248] ;  /* 0x0002480001577983 */ /* 0x000f220000300800 */
[----:B-1----:R-:W-:-:S03]  /*1c44e0*/  IMAD.WIDE R84, R99, 0x4, R40 ;  /* 0x0000000463547825 */ /* 0x002fc600078e0228 */
[----:B------:R-:W4:Y:S06]  /*1c44f0*/  LDL.LU R97, [R1+0x238] ;  /* 0x0002380001617983 */ /* 0x000f2c0000300800 */
        /* <DEDUP_REMOVED lines=20> */
[----:B-1----:R-:W-:-:S02]  /*1c4640*/  IMAD.WIDE R84, R99, 0x4, R32 ;  /* 0x0000000463547825 */ /* 0x002fc400078e0220 */
[----:B------:R-:W3:Y:S10]  /*1c4650*/  LDL.LU R70, [R1+0xa08c] ;  /* 0x00a08c0001467983 */ /* 0x000ef40000300800 */
[----:B----4-:R1:W-:Y:S01]  /*1c4660*/  @P1 STG.E desc[UR38][R84.64], R71 ;  /* 0x0000004754001986 */ /* 0x0103e2000c101926 */
[----:B------:R-:W-:Y:S01]  /*1c4670*/  LOP3.LUT P1, RZ, R91, 0x8000, RZ, 0xc0, !PT ;  /* 0x000080005bff7812 */ /* 0x000fe2000782c0ff */
[----:B-1----:R-:W-:-:S02]  /*1c4680*/  IMAD.WIDE R84, R99, 0x4, R30 ;  /* 0x0000000463547825 */ /* 0x002fc400078e021e */
[----:B------:R-:W4:Y:S10]  /*1c4690*/  LDL.LU R71, [R1+0xa088] ;  /* 0x00a0880001477983 */ /* 0x000f340000300800 */
        /* <DEDUP_REMOVED lines=20> */
[----:B------:R-:W3:Y:S04]  /*1c47e0*/  LDL.LU R73, [R1+0x198] ;  /* 0x0001980001497983 */ /* 0x000ee80000300800 */
[----:B------:R-:W3:Y:S04]  /*1c47f0*/  LDL.LU R98, [R1+0x158] ;  /* 0x0001580001627983 */ /* 0x000ee80000300800 */
[----:B------:R-:W3:Y:S04]  /*1c4800*/  LDL.LU R99, [R1+0x148] ;  /* 0x0001480001637983 */ /* 0x000ee80000300800 */
[----:B------:R-:W3:Y:S04]  /*1c4810*/  LDL.LU R86, [R1+0x138] ;  /* 0x0001380001567983 */ /* 0x000ee80000300800 */
        /* <DEDUP_REMOVED lines=18> */
[----:B------:R-:W-:Y:S01]  /*1c4940*/  LOP3.LUT P1, RZ, R89, 0x200000, RZ, 0xc0, !PT ;  /* 0x0020000059ff7812 */ /* 0x000fe2000782c0ff */
[----:B------:R-:W-:Y:S01]  /*1c4950*/  IMAD.WIDE R84, R233, 0x4, R44 ;  /* 0x00000004e9547825 */ /* 0x000fe200078e022c */
[----:B------:R-:W-:Y:S02]  /*1c4960*/  LOP3.LUT R91, R91, 0xfffffbff, RZ, 0xc0, !PT ;  /* 0xfffffbff5b5b7812 */ /* 0x000fe400078ec0ff */
[----:B------:R-:W-:-:S09]  /*1c4970*/  LOP3.LUT P5, RZ, R89, 0x8000, RZ, 0xc0, !PT ;  /* 0x0000800059ff7812 */ /* 0x000fd200078ac0ff */
[----:B------:R-:W-:Y:S02]  /*1c4980*/  @P1 LOP3.LUT R91, R91, 0x400, RZ, 0xfc, !PT ;  /* 0x000004005b5b1812 */ /* 0x000fe400078efcff */
[----:B------:R-:W-:Y:S02]  /*1c4990*/  LOP3.LUT P1, RZ, R89, 0x100000, RZ, 0xc0, !PT ;  /* 0x0010000059ff7812 */ /* 0x000fe4000782c0ff */
[----:B------:R-:W-:Y:S02]  /*1c49a0*/  LOP3.LUT R91, R91, 0xfffff7ff, RZ, 0xc0, !PT ;  /* 0xfffff7ff5b5b7812 */ /* 0x000fe400078ec0ff */
[----:B------:R-:W-:-:S09]  /*1c49b0*/  LOP3.LUT P3, RZ, R89, 0x10000, RZ, 0xc0, !PT ;  /* 0x0001000059ff7812 */ /* 0x000fd2000786c0ff */
[----:B------:R-:W-:Y:S02]  /*1c49c0*/  @P1 LOP3.LUT R91, R91, 0x800, RZ, 0xfc, !PT ;  /* 0x000008005b5b1812 */ /* 0x000fe400078efcff */
[----:B------:R-:W-:Y:S02]  /*1c49d0*/  LOP3.LUT P1, RZ, R89, 0x80000, RZ, 0xc0, !PT ;  /* 0x0008000059ff7812 */ /* 0x000fe4000782c0ff */
[----:B------:R-:W-:Y:S02]  /*1c49e0*/  LOP3.LUT R91, R91, 0xffffefff, RZ, 0xc0, !PT ;  /* 0xffffefff5b5b7812 */ /* 0x000fe400078ec0ff */
[C---:B------:R-:W-:Y:S02]  /*1c49f0*/  LOP3.LUT P2, RZ, R89.reuse, 0x20000, RZ, 0xc0, !PT ;  /* 0x0002000059ff7812 */ /* 0x040fe4000784c0ff */
[C---:B------:R-:W-:Y:S02]  /*1c4a00*/  LOP3.LUT P0, RZ, R89.reuse, 0x8000000, RZ, 0xc0, !PT ;  /* 0x0800000059ff7812 */ /* 0x040fe4000780c0ff */
[----:B------:R-:W-:-:S05]  /*1c4a10*/  LOP3.LUT P6, RZ, R89, 0x10000000, RZ, 0xc0, !PT ;  /* 0x1000000059ff7812 */ /* 0x000fca00078cc0ff */
[----:B------:R-:W-:Y:S02]  /*1c4a20*/  @P1 LOP3.LUT R91, R91, 0x1000, RZ, 0xfc, !PT ;  /* 0x000010005b5b1812 */ /* 0x000fe400078efcff */
[----:B------:R-:W-:Y:S01]  /*1c4a30*/  LOP3.LUT P1, RZ, R89, 0x40000, RZ, 0xc0, !PT ;  /* 0x0004000059ff7812 */ /* 0x000fe2000782c0ff */
[----:B--2---:R1:W-:Y:S04]  /*1c4a40*/  @P4 STG.E desc[UR38][R84.64], R72 ;  /* 0x0000004854004986 */ /* 0x0043e8000c101926 */
[----:B-1----:R-:W2:Y:S01]  /*1c4a50*/  LDL.LU R72, [R1+0xf8] ;  /* 0x0000f80001487983 */ /* 0x002ea20000300800 */
[----:B------:R-:W-:-:S05]  /*1c4a60*/  IMAD.WIDE R84, R233, 0x4, R42 ;  /* 0x00000004e9547825 */ /* 0x000fca00078e022a */
[----:B---3--:R1:W-:Y:S04]  /*1c4a70*/  @P5 STG.E desc[UR38][R84.64], R73 ;  /* 0x0000004954005986 */ /* 0x0083e8000c101926 */
[----:B-1----:R-:W3:Y:S01]  /*1c4a80*/  LDL.LU R73, [R1+0xe8] ;  /* 0x0000e80001497983 */ /* 0x002ee20000300800 */
[----:B------:R-:W-:Y:S01]  /*1c4a90*/  IMAD.WIDE R84, R233, 0x4, R40 ;  /* 0x00000004e9547825 */ /* 0x000fe200078e0228 */
[C---:B------:R-:W-:Y:S02]  /*1c4aa0*/  LOP3.LUT P4, RZ, R89.reuse, 0x20000000, RZ, 0xc0, !PT ;  /* 0x2000000059ff7812 */ /* 0x040fe4000788c0ff */
[C---:B------:R-:W-:Y:S01]  /*1c4ab0*/  LOP3.LUT P5, RZ, R89.reuse, 0x40000000, RZ, 0xc0, !PT ;  /* 0x4000000059ff7812 */ /* 0x040fe200078ac0ff */
[----:B------:R-:W3:Y:S04]  /*1c4ac0*/  LDL.LU R90, [R1+0xb8] ;  /* 0x0000b800015a7983 */ /* 0x000ee80000300800 */
[----:B------:R1:W-:Y:S01]  /*1c4ad0*/  @P3 STG.E desc[UR38][R84.64], R98 ;  /* 0x0000006254003986 */ /* 0x0003e2000c101926 */
[----:B------:R-:W-:-:S03]  /*1c4ae0*/  LOP3.LUT P3, RZ, R89, 0x80000000, RZ, 0xc0, !PT ;  /* 0x8000000059ff7812 */ /* 0x000fc6000786c0ff */
[----:B------:R-:W3:Y:S04]  /*1c4af0*/  LDL.LU R89, [R1+0xd8] ;  /* 0x0000d80001597983 */ /* 0x000ee80000300800 */
[----:B------:R-:W3:Y:S01]  /*1c4b00*/  LDL.LU R96, [R1+0x39c] ;  /* 0x00039c0001607983 */ /* 0x000ee20000300800 */
[----:B-1----:R-:W-:-:S03]  /*1c4b10*/  IMAD.WIDE R84, R233, 0x4, R38 ;  /* 0x00000004e9547825 */ /* 0x002fc600078e0226 */
[----:B------:R-:W3:Y:S04]  /*1c4b20*/  LDL.LU R232, [R1+0x38c] ;  /* 0x00038c0001e87983 */ /* 0x000ee80000300800 */
[----:B------:R1:W-:Y:S04]  /*1c4b30*/  @P2 STG.E desc[UR38][R84.64], R99 ;  /* 0x0000006354002986 */ /* 0x0003e8000c101926 */
[----:B------:R-:W3:Y:S01]  /*1c4b40*/  LDL.LU R98, [R1+0x37c] ;  /* 0x00037c0001627983 */ /* 0x000ee20000300800 */
[----:B-1----:R-:W-:-:S03]  /*1c4b50*/  IMAD.WIDE R84, R233, 0x4, R36 ;  /* 0x00000004e9547825 */ /* 0x002fc600078e0224 */
[----:B------:R-:W3:Y:S04]  /*1c4b60*/  LDL.LU R99, [R1+0x36c] ;  /* 0x00036c0001637983 */ /* 0x000ee80000300800 */
[----:B------:R1:W-:Y:S01]  /*1c4b70*/  @P1 STG.E desc[UR38][R84.64], R86 ;  /* 0x0000005654001986 */ /* 0x0003e2000c101926 */
[----:B------:R-:W-:Y:S01]  /*1c4b80*/  LOP3.LUT P1, RZ, R91, 0x1000, RZ, 0xc0, !PT ;  /* 0x000010005bff7812 */ /* 0x000fe2000782c0ff */
[----:B-1----:R-:W-:Y:S02]  /*1c4b90*/  IMAD.WIDE R84, R233, 0x4, R34 ;  /* 0x00000004e9547825 */ /* 0x002fe400078e0222 */
[----:B------:R-:W3:Y:S10]  /*1c4ba0*/  LDL.LU R86, [R1+0x2ac] ;  /* 0x0002ac0001567983 */ /* 0x000ef40000300800 */
[----:B----4-:R1:W-:Y:S01]  /*1c4bb0*/  @P1 STG.E desc[UR38][R84.64], R87 ;  /* 0x0000005754001986 */ /* 0x0103e2000c101926 */
[----:B------:R-:W-:-:S03]  /*1c4bc0*/  LOP3.LUT P1, RZ, R91, 0x800, RZ, 0xc0, !PT ;  /* 0x000008005bff7812 */ /* 0x000fc6000782c0ff */
[----:B-1----:R-:W4:Y:S01]  /*1c4bd0*/  LDL.LU R87, [R1+0x29c] ;  /* 0x00029c0001577983 */ /* 0x002f220000300800 */
[----:B------:R-:W-:-:S09]  /*1c4be0*/  IMAD.WIDE R84, R233, 0x4, R32 ;  /* 0x00000004e9547825 */ /* 0x000fd200078e0220 */
[----:B------:R1:W-:Y:S04]  /*1c4bf0*/  @P1 STG.E desc[UR38][R84.64], R97 ;  /* 0x0000006154001986 */ /* 0x0003e8000c101926 */
[----:B-1----:R-:W4:Y:S01]  /*1c4c00*/  LDL.LU R97, [R1+0x28c] ;  /* 0x00028c0001617983 */ /* 0x002f220000300800 */
[----:B------:R-:W-:Y:S01]  /*1c4c10*/  LOP3.LUT P1, RZ, R91, 0x400, RZ, 0xc0, !PT ;  /* 0x000004005bff7812 */ /* 0x000fe2000782c0ff */
[----:B------:R-:W-:Y:S01]  /*1c4c20*/  IMAD.WIDE R84, R233, 0x4, R30 ;  /* 0x00000004e9547825 */ /* 0x000fe200078e021e */
[----:B------:R-:W-:-:S11]  /*1c4c30*/  LOP3.LUT P2, RZ, R88, 0x1, RZ, 0xc0, !PT ;  /* 0x0000000158ff7812 */ /* 0x000fd6000784c0ff */
        /* <DEDUP_REMOVED lines=27> */
[----:B----4-:R1:W-:Y:S02]  /*1c4df0*/  @P3 STG.E desc[UR38][R84.64], R87 ;  /* 0x0000005754003986 */ /* 0x0103e4000c101926 */
[----:B-1----:R-:W-:-:S05]  /*1c4e00*/  IMAD.WIDE R84, R176, 0x4, R40 ;  /* 0x00000004b0547825 */ /* 0x002fca00078e0228 */
[----:B------:R1:W-:Y:S04]  /*1c4e10*/  @P2 STG.E desc[UR38][R84.64], R97 ;  /* 0x0000006154002986 */ /* 0x0003e8000c101926 */
[----:B-1----:R-:W4:Y:S04]  /*1c4e20*/  LDL.LU R97, [R1+0x40c] ;  /* 0x00040c0001617983 */ /* 0x002f280000300800 */
[----:B------:R-:W2:Y:S04]  /*1c4e30*/  LDL.LU R96, [R1+0x3fc] ;  /* 0x0003fc0001607983 */ /* 0x000ea80000300800 */
[----:B------:R-:W2:Y:S04]  /*1c4e40*/  LDL.LU R232, [R1+0x3ec] ;  /* 0x0003ec0001e87983 */ /* 0x000ea80000300800 */
[----:B------:R-:W2:Y:S04]  /*1c4e50*/  LDL.LU R98, [R1+0x3dc] ;  /* 0x0003dc0001627983 */ /* 0x000ea80000300800 */
[----:B------:R-:W2:Y:S04]  /*1c4e60*/  LDL.LU R99, [R1+0x3cc] ;  /* 0x0003cc0001637983 */ /* 0x000ea80000300800 */
[----:B------:R-:W2:Y:S01]  /*1c4e70*/  LDL.LU R86, [R1+0x3bc] ;  /* 0x0003bc0001567983 */ /* 0x000ea20000300800 */
[----:B------:R-:W-:-:S03]  /*1c4e80*/  LOP3.LUT P4, RZ, R88, 0x2, RZ, 0xc0, !PT ;  /* 0x0000000258ff7812 */ /* 0x000fc6000788c0ff */
[----:B------:R-:W2:Y:S01]  /*1c4e90*/  LDL.LU R87, [R1+0x3ac] ;  /* 0x0003ac0001577983 */ /* 0x000ea20000300800 */
[----:B------:R-:W-:Y:S01]  /*1c4ea0*/  IMAD.WIDE R84, R176, 0x4, R38 ;  /* 0x00000004b0547825 */ /* 0x000fe200078e0226 */
        /* <DEDUP_REMOVED lines=13> */
[----:B------:R-:W-:Y:S01]  /*1c4f80*/  LOP3.LUT R91, R91, 0xfffffffd, RZ, 0xc0, !PT ;  /* 0xfffffffd5b5b7812 */ /* 0x000fe200078ec0ff */
[----:B----4-:R1:W-:Y:S04]  /*1c4f90*/  @P4 STG.E desc[UR38][R84.64], R97 ;  /* 0x0000006154004986 */ /* 0x0103e8000c101926 */
[----:B-1----:R-:W4:Y:S06]  /*1c4fa0*/  LDL.LU R97, [R1+0x27c] ;  /* 0x00027c0001617983 */ /* 0x002f2c0000300800 */
[----:B------:R-:W-:-:S02]  /*1c4fb0*/  @P1 LOP3.LUT R91, R91, 0x2, RZ, 0xfc, !PT ;  /* 0x000000025b5b1812 */ /* 0x000fc400078efcff */
[C---:B------:R-:W-:Y:S02]  /*1c4fc0*/  LOP3.LUT P1, RZ, R88.reuse, 0x100, RZ, 0xc0, !PT ;  /* 0x0000010058ff7812 */ /* 0x040fe4000782c0ff */
[C---:B------:R-:W-:Y:S02]  /*1c4fd0*/  LOP3.LUT P5, RZ, R88.reuse, 0x4, RZ, 0xc0, !PT ;  /* 0x0000000458ff7812 */ /* 0x040fe400078ac0ff */
[----:B------:R-:W-:Y:S01]  /*1c4fe0*/  LOP3.LUT P3, RZ, R88, 0x8, RZ, 0xc0, !PT ;  /* 0x0000000858ff7812 */ /* 0x000fe2000786c0ff */
[----:B------:R-:W-:Y:S01]  /*1c4ff0*/  IMAD.WIDE R84, R176, 0x4, R36 ;  /* 0x00000004b0547825 */ /* 0x000fe200078e0224 */
[----:B------:R-:W-:Y:S01]  /*1c5000*/  LOP3.LUT R91, R91, 0xfffffffb, RZ, 0xc0, !PT ;  /* 0xfffffffb5b5b7812 */ /* 0x000fe200078ec0ff */
[----:B------:R-:W3:Y:S01]  /*1c5010*/  LDL.LU R234, [R1+0x24c] ;  /* 0x00024c0001ea7983 */ /* 0x000ee20000300800 */
[----:B------:R-:W-:-:S03]  /*1c5020*/  LOP3.LUT P2, RZ, R88, 0x10, RZ, 0xc0, !PT ;  /* 0x0000001058ff7812 */ /* 0x000fc6000784c0ff */
[----:B------:R-:W3:Y:S02]  /*1c5030*/  LDL.LU R89, [R1+0x23c] ;  /* 0x00023c0001597983 */ /* 0x000ee40000300800 */
[----:B------:R-:W-:Y:S02]  /*1c5040*/  @P1 LOP3.LUT R91, R91, 0x4, RZ, 0xfc, !PT ;  /* 0x000000045b5b1812 */ /* 0x000fe400078efcff */
[----:B------:R-:W-:Y:S01]  /*1c5050*/  LOP3.LUT P1, RZ, R88, 0x80, RZ, 0xc0, !PT ;  /* 0x0000008058ff7812 */ /* 0x000fe2000782c0ff */
[----:B--2---:R1:W-:Y:S01]  /*1c5060*/  @P5 STG.E desc[UR38][R84.64], R96 ;  /* 0x0000006054005986 */ /* 0x0043e2000c101926 */
[----:B------:R-:W-:-:S03]  /*1c5070*/  LOP3.LUT R91, R91, 0xfffffff7, RZ, 0xc0, !PT ;  /* 0xfffffff75b5b7812 */ /* 0x000fc600078ec0ff */
[----:B------:R-:W2:Y:S04]  /*1c5080*/  LDL.LU R90, [R1+0x22c] ;  /* 0x00022c00015a7983 */ /* 0x000ea80000300800 */
[----:B------:R-:W2:Y:S04]  /*1c5090*/  LDL.LU R233, [R1+0x21c] ;  /* 0x00021c0001e97983 */ /* 0x000ea80000300800 */
[----:B------:R-:W-:Y:S01]  /*1c50a0*/  @P1 LOP3.LUT R91, R91, 0x8, RZ, 0xfc, !PT ;  /* 0x000000085b5b1812 */ /* 0x000fe200078efcff */
[----:B-1----:R-:W-:Y:S01]  /*1c50b0*/  IMAD.WIDE R84, R176, 0x4, R34 ;  /* 0x00000004b0547825 */ /* 0x002fe200078e0222 */
[----:B------:R-:W-:Y:S01]  /*1c50c0*/  LOP3.LUT P1, RZ, R88, 0x40, RZ, 0xc0, !PT ;  /* 0x0000004058ff7812 */ /* 0x000fe2000782c0ff */
[----:B------:R-:W2:Y:S01]  /*1c50d0*/  LDL.LU R96, [R1+0x20c] ;  /* 0x00020c0001607983 */ /* 0x000ea20000300800 */
[----:B------:R-:W-:-:S03]  /*1c50e0*/  LOP3.LUT R91, R91, 0xffffffef, RZ, 0xc0, !PT ;  /* 0xffffffef5b5b7812 */ /* 0x000fc600078ec0ff */
[----:B------:R1:W-:Y:S08]  /*1c50f0*/  @P3 STG.E desc[UR38][R84.64], R232 ;  /* 0x000000e854003986 */ /* 0x0003f0000c101926 */
[----:B------:R-:W-:Y:S02]  /*1c5100*/  @P1 LOP3.LUT R91, R91, 0x10, RZ, 0xfc, !PT ;  /* 0x000000105b5b1812 */ /* 0x000fe400078efcff */
[----:B------:R-:W-:Y:S01]  /*1c5110*/  LOP3.LUT P1, RZ, R88, 0x20, RZ, 0xc0, !PT ;  /* 0x0000002058ff7812 */ /* 0x000fe2000782c0ff */
[C---:B-1----:R-:W-:Y:S01]  /*1c5120*/  IMAD.WIDE R84, R176.reuse, 0x4, R32 ;  /* 0x00000004b0547825 */ /* 0x042fe200078e0220 */
[----:B------:R-:W2:Y:S04]  /*1c5130*/  LDL.LU R232, [R1+0x19c] ;  /* 0x00019c0001e87983 */ /* 0x000ea80000300800 */
[----:B------:R1:W-:Y:S02]  /*1c5140*/  @P2 STG.E desc[UR38][R84.64], R98 ;  /* 0x0000006254002986 */ /* 0x0003e4000c101926 */
[----:B-1----:R-:W-:-:S02]  /*1c5150*/  IMAD.WIDE R84, R176, 0x4, R30 ;  /* 0x00000004b0547825 */ /* 0x002fc400078e021e */
[----:B------:R-:W2:Y:S04]  /*1c5160*/  LDL.LU R98, [R1+0x15c] ;  /* 0x00015c0001627983 */ /* 0x000ea80000300800 */
[----:B------:R1:W-:Y:S01]  /*1c5170*/  @P1 STG.E desc[UR38][R84.64], R99 ;  /* 0x0000006354001986 */ /* 0x0003e2000c101926 */
[C---:B------:R-:W-:Y:S01]  /*1c5180*/  LOP3.LUT P1, RZ, R91.reuse, 0x10, RZ, 0xc0, !PT ;  /* 0x000000105bff7812 */ /* 0x040fe2000782c0ff */
[C---:B-1----:R-:W-:Y:S02]  /*1c5190*/  IMAD.WIDE R84, R176.reuse, 0x4, R28 ;  /* 0x00000004b0547825 */ /* 0x042fe400078e021c */
[----:B------:R-:W2:Y:S10]  /*1c51a0*/  LDL.LU R99, [R1+0x14c] ;  /* 0x00014c0001637983 */ /* 0x000eb40000300800 */
[----:B------:R1:W-:Y:S01]  /*1c51b0*/  @P1 STG.E desc[UR38][R84.64], R86 ;  /* 0x0000005654001986 */ /* 0x0003e2000c101926 */
[----:B------:R-:W-:Y:S01]  /*1c51c0*/  LOP3.LUT P1, RZ, R91, 0x8, RZ, 0xc0, !PT ;  /* 0x000000085bff7812 */ /* 0x000fe2000782c0ff */
[----:B-1----:R-:W-:-:S02]  /*1c51d0*/  IMAD.WIDE R84, R176, 0x4, R26 ;  /* 0x00000004b0547825 */ /* 0x002fc400078e021a */
[----:B------:R-:W2:Y:S10]  /*1c51e0*/  LDL.LU R86, [R1+0x13c] ;  /* 0x00013c0001567983 */ /* 0x000eb40000300800 */
[----:B------:R1:W-:Y:S01]  /*1c51f0*/  @P1 STG.E desc[UR38][R84.64], R87 ;  /* 0x0000005754001986 */ /* 0x0003e2000c101926 */
[----:B------:R-:W-:Y:S01]  /*1c5200*/  LOP3.LUT P1, RZ, R91, 0x4, RZ, 0xc0, !PT ;  /* 0x000000045bff7812 */ /* 0x000fe2000782c0ff */
[----:B-1----:R-:W-:-:S02]  /*1c5210*/  IMAD.WIDE R84, R176, 0x4, R24 ;  /* 0x00000004b0547825 */ /* 0x002fc400078e0218 */
[----:B------:R-:W2:Y:S10]  /*1c5220*/  LDL.LU R87, [R1+0x11c] ;  /* 0x00011c0001577983 */ /* 0x000eb40000300800 */
[----:B----4-:R1:W-:Y:S04]  /*1c5230*/  @P1 STG.E desc[UR38][R84.64], R97 ;  /* 0x0000006154001986 */ /* 0x0103e8000c101926 */
[----:B-1----:R-:W4:Y:S01]  /*1c5240*/  LDL.LU R97, [R1+0xa07c] ;  /* 0x00a07c0001617983 */ /* 0x002f220000300800 */
[----:B------:R-:W-:-:S03]  /*1c5250*/  IMAD.WIDE R84, R176, 0x4, R22 ;  /* 0x00000004b0547825 */ /* 0x000fc600078e0216 */
[----:B------:R-:W2:Y:S01]  /*1c5260*/  LDL.LU R176, [R1+0x26c] ;  /* 0x00026c0001b07983 */ /* 0x000ea20000300800 */
[----:B------:R-:W-:Y:S02]  /*1c5270*/  LOP3.LUT P1, RZ, R91, 0x2, RZ, 0xc0, !PT ;  /* 0x000000025bff7812 */ /* 0x000fe4000782c0ff */
[C---:B------:R-:W-:Y:S02]  /*1c5280*/  LOP3.LUT P0, RZ, R88.reuse, 0x4000, RZ, 0xc0, !PT ;  /* 0x0000400058ff7812 */ /* 0x040fe4000780c0ff */
[C---:B------:R-:W-:Y:S02]  /*1c5290*/  LOP3.LUT P6, RZ, R88.reuse, 0x8000, RZ, 0xc0, !PT ;  /* 0x0000800058ff7812 */ /* 0x040fe400078cc0ff */
[C---:B------:R-:W-:Y:S02]  /*1c52a0*/  LOP3.LUT P4, RZ, R88.reuse, 0x10000, RZ, 0xc0, !PT ;  /* 0x0001000058ff7812 */ /* 0x040fe4000788c0ff */
[C---:B------:R-:W-:Y:S02]  /*1c52b0*/  LOP3.LUT P5, RZ, R88.reuse, 0x20000, RZ, 0xc0, !PT ;  /* 0x0002000058ff7812 */ /* 0x040fe400078ac0ff */
[----:B------:R-:W-:-:S02]  /*1c52c0*/  LOP3.LUT P3, RZ, R88, 0x40000, RZ, 0xc0, !PT ;  /* 0x0004000058ff7812 */ /* 0x000fc4000786c0ff */
[----:B------:R-:W-:Y:S01]  /*1c52d0*/  LOP3.LUT P2, RZ, R88, 0x80000, RZ, 0xc0, !PT ;  /* 0x0008000058ff7812 */ /* 0x000fe2000784c0ff */
[----:B--2---:R1:W-:Y:S01]  /*1c52e0*/  @P1 STG.E desc[UR38][R84.64], R176 ;  /* 0x000000b054001986 */ /* 0x0043e2000c101926 */
[----:B------:R-:W-:Y:S01]  /*1c52f0*/  LOP3.LUT P1, RZ, R91, 0x1, RZ, 0xc0, !PT ;  /* 0x000000015bff7812 */ /* 0x000fe2000782c0ff */
[----:B-1----:R-:W-:-:S12]  /*1c5300*/  IMAD.WIDE R84, R171, 0x4, R52 ;  /* 0x00000004ab547825 */ /* 0x002fd800078e0234 */
[----:B---3--:R1:W-:Y:S01]  /*1c5310*/  @P1 STG.E desc[UR38][R84.64], R234 ;  /* 0x000000ea54001986 */ /* 0x0083e2000c101926 */
        /* <DEDUP_REMOVED lines=25> */
[----:B------:R-:W3:Y:S01]  /*1c54b0*/  LDL.LU R86, [R1+0xbc] ;  /* 0x0000bc0001567983 */ /* 0x000ee20000300800 */
        /* <DEDUP_REMOVED lines=16> */
[----:B--2---:R1:W-:Y:S04]  /*1c55c0*/  @P4 STG.E desc[UR38][R84.64], R87 ;  /* 0x0000005754004986 */ /* 0x0043e8000c101926 */
[----:B-1----:R-:W2:Y:S04]  /*1c55d0*/  LDL.LU R87, [R1+0x5e0] ;  /* 0x0005e00001577983 */ /* 0x002ea80000300800 */
[----:B------:R-:W4:Y:S04]  /*1c55e0*/  LDL.LU R91, [R1+0x5d0] ;  /* 0x0005d000015b7983 */ /* 0x000f280000300800 */
[----:B------:R-:W4:Y:S01]  /*1c55f0*/  LDL.LU R176, [R1+0x5c0] ;  /* 0x0005c00001b07983 */ /* 0x000f220000300800 */
[----:B------:R-:W-:-:S02]  /*1c5600*/  @P1 LOP3.LUT R2, R2, 0x2000000, RZ, 0xfc, !PT ;  /* 0x0200000002021812 */ /* 0x000fc400078efcff */
[----:B------:R-:W-:Y:S01]  /*1c5610*/  LOP3.LUT P1, RZ, R88, 0x8000000, RZ, 0xc0, !PT ;  /* 0x0800000058ff7812 */ /* 0x000fe2000782c0ff */
[----:B------:R-:W4:Y:S01]  /*1c5620*/  LDL.LU R234, [R1+0x5b0] ;  /* 0x0005b00001ea7983 */ /* 0x000f220000300800 */
[----:B------:R-:W-:-:S03]  /*1c5630*/  LOP3.LUT R2, R2, 0xfbffffff, RZ, 0xc0, !PT ;  /* 0xfbffffff02027812 */ /* 0x000fc600078ec0ff */
[----:B------:R-:W4:Y:S01]  /*1c5640*/  LDL.LU R89, [R1+0x5a0] ;  /* 0x0005a00001597983 */ /* 0x000f220000300800 */
[C---:B------:R-:W-:Y:S02]  /*1c5650*/  LOP3.LUT P5, RZ, R88.reuse, 0x200000, RZ, 0xc0, !PT ;  /* 0x0020000058ff7812 */ /* 0x040fe400078ac0ff */
[----:B------:R-:W-:Y:S01]  /*1c5660*/  LOP3.LUT P3, RZ, R88, 0x400000, RZ, 0xc0, !PT ;  /* 0x0040000058ff7812 */ /* 0x000fe2000786c0ff */
[----:B------:R-:W-:Y:S01]  /*1c5670*/  IMAD.WIDE R84, R171, 0x4, R30 ;  /* 0x00000004ab547825 */ /* 0x000fe200078e021e */
[----:B------:R-:W4:Y:S03]  /*1c5680*/  LDL.LU R90, [R1+0x590] ;  /* 0x00059000015a7983 */ /* 0x000f260000300800 */
[----:B------:R-:W-:Y:S01]  /*1c5690*/  @P1 LOP3.LUT R2, R2, 0x4000000, RZ, 0xfc, !PT ;  /* 0x0400000002021812 */ /* 0x000fe200078efcff */
[----:B------:R-:W4:Y:S01]  /*1c56a0*/  LDL.LU R233, [R1+0x580] ;  /* 0x0005800001e97983 */ /* 0x000f220000300800 */
[----:B------:R-:W-:-:S02]  /*1c56b0*/  LOP3.LUT P1, RZ, R88, 0x4000000, RZ, 0xc0, !PT ;  /* 0x0400000058ff7812 */ /* 0x000fc4000782c0ff */
[----:B------:R-:W-:Y:S01]  /*1c56c0*/  LOP3.LUT R2, R2, 0xf7ffffff, RZ, 0xc0, !PT ;  /* 0xf7ffffff02027812 */ /* 0x000fe200078ec0ff */
[----:B------:R-:W4:Y:S01]  /*1c56d0*/  LDL.LU R96, [R1+0x570] ;  /* 0x0005700001607983 */ /* 0x000f220000300800 */
[----:B------:R-:W-:-:S09]  /*1c56e0*/  LOP3.LUT P2, RZ, R88, 0x800000, RZ, 0xc0, !PT ;  /* 0x0080000058ff7812 */ /* 0x000fd2000784c0ff */
[----:B------:R-:W-:Y:S02]  /*1c56f0*/  @P1 LOP3.LUT R2, R2, 0x8000000, RZ, 0xfc, !PT ;  /* 0x0800000002021812 */ /* 0x000fe400078efcff */
[----:B------:R-:W-:Y:S01]  /*1c5700*/  LOP3.LUT P1, RZ, R88, 0x2000000, RZ, 0xc0, !PT ;  /* 0x0200000058ff7812 */ /* 0x000fe2000782c0ff */
[----:B---3--:R1:W-:Y:S01]  /*1c5710*/  @P5 STG.E desc[UR38][R84.64], R232 ;  /* 0x000000e854005986 */ /* 0x0083e2000c101926 */
[----:B------:R-:W-:Y:S01]  /*1c5720*/  LOP3.LUT R2, R2, 0xefffffff, RZ, 0xc0, !PT ;  /* 0xefffffff02027812 */ /* 0x000fe200078ec0ff */
[----:B-1----:R-:W-:-:S10]  /*1c5730*/  IMAD.WIDE R84, R171, 0x4, R28 ;  /* 0x00000004ab547825 */ /* 0x002fd400078e021c */
[----:B------:R-:W-:Y:S01]  /*1c5740*/  @P1 LOP3.LUT R2, R2, 0x10000000, RZ, 0xfc, !PT ;  /* 0x1000000002021812 */ /* 0x000fe200078efcff */
[----:B------:R-:W3:Y:S01]  /*1c5750*/  LDL.LU R232, [R1+0x560] ;  /* 0x0005600001e87983 */ /* 0x000ee20000300800 */
[----:B------:R-:W-:-:S03]  /*1c5760*/  LOP3.LUT P1, RZ, R88, 0x1000000, RZ, 0xc0, !PT ;  /* 0x0100000058ff7812 */ /* 0x000fc6000782c0ff */
[----:B------:R1:W-:Y:S02]  /*1c5770*/  @P3 STG.E desc[UR38][R84.64], R98 ;  /* 0x0000006254003986 */ /* 0x0003e4000c101926 */
[C---:B-1----:R-:W-:Y:S02]  /*1c5780*/  IMAD.WIDE R84, R171.reuse, 0x4, R26 ;  /* 0x00000004ab547825 */ /* 0x042fe400078e021a */
[----:B------:R-:W3:Y:S04]  /*1c5790*/  LDL.LU R98, [R1+0x550] ;  /* 0x0005500001627983 */ /* 0x000ee80000300800 */
[----:B------:R1:W-:Y:S02]  /*1c57a0*/  @P2 STG.E desc[UR38][R84.64], R99 ;  /* 0x0000006354002986 */ /* 0x0003e4000c101926 */
[----:B-1----:R-:W-:-:S02]  /*1c57b0*/  IMAD.WIDE R84, R171, 0x4, R24 ;  /* 0x00000004ab547825 */ /* 0x002fc400078e0218 */
[----:B------:R-:W3:Y:S04]  /*1c57c0*/  LDL.LU R99, [R1+0x540] ;  /* 0x0005400001637983 */ /* 0x000ee80000300800 */
[----:B------:R1:W-:Y:S01]  /*1c57d0*/  @P1 STG.E desc[UR38][R84.64], R86 ;  /* 0x0000005654001986 */ /* 0x0003e2000c101926 */
[C---:B------:R-:W-:Y:S01]  /*1c57e0*/  LOP3.LUT P1, RZ, R2.reuse, 0x10000000, RZ, 0xc0, !PT ;  /* 0x1000000002ff7812 */ /* 0x040fe2000782c0ff */
[----:B-1----:R-:W-:Y:S02]  /*1c57f0*/  IMAD.WIDE R84, R171, 0x4, R22 ;  /* 0x00000004ab547825 */ /* 0x002fe400078e0216 */
[----:B------:R-:W3:Y:S10]  /*1c5800*/  LDL.LU R86, [R1+0x530] ;  /* 0x0005300001567983 */ /* 0x000ef40000300800 */
[----:B------:R1:W-:Y:S01]  /*1c5810*/  @P1 STG.E desc[UR38][R84.64], R235 ;  /* 0x000000eb54001986 */ /* 0x0003e2000c101926 */
[----:B------:R-:W-:Y:S01]  /*1c5820*/  LOP3.LUT P1, RZ, R2, 0x8000000, RZ, 0xc0, !PT ;  /* 0x0800000002ff7812 */ /* 0x000fe2000782c0ff */
[----:B-1----:R-:W-:-:S12]  /*1c5830*/  IMAD.WIDE R84, R170, 0x4, R52 ;  /* 0x00000004aa547825 */ /* 0x002fd800078e0234 */
[----:B--2---:R1:W-:Y:S04]  /*1c5840*/  @P1 STG.E desc[UR38][R84.64], R87 ;  /* 0x0000005754001986 */ /* 0x0043e8000c101926 */
[----:B-1----:R-:W2:Y:S01]  /*1c5850*/  LDL.LU R87, [R1+0x520] ;  /* 0x0005200001577983 */ /* 0x002ea20000300800 */
[----:B------:R-:W-:Y:S01]  /*1c5860*/  LOP3.LUT P1, RZ, R2, 0x4000000, RZ, 0xc0, !PT ;  /* 0x0400000002ff7812 */ /* 0x000fe2000782c0ff */
[----:B------:R-:W-:-:S12]  /*1c5870*/  IMAD.WIDE R84, R170, 0x4, R50 ;  /* 0x00000004aa547825 */ /* 0x000fd800078e0232 */
        /* <DEDUP_REMOVED lines=14> */
[C---:B------:R-:W-:Y:S02]  /*1c5960*/  LOP3.LUT P0, RZ, R75.reuse, 0x2, RZ, 0xc0, !PT ;  /* 0x000000024bff7812 */ /* 0x040fe4000780c0ff */
[----:B------:R-:W-:Y:S01]  /*1c5970*/  LOP3.LUT P6, RZ, R75, 0x4, RZ, 0xc0, !PT ;  /* 0x000000044bff7812 */ /* 0x000fe200078cc0ff */
[----:B-1----:R-:W-:-:S08]  /*1c5980*/  IMAD.WIDE R84, R170, 0x4, R40 ;  /* 0x00000004aa547825 */ /* 0x002fd000078e0228 */
[----:B------:R1:W-:Y:S01]  /*1c5990*/  @P1 STG.E desc[UR38][R84.64], R233 ;  /* 0x000000e954001986 */ /* 0x0003e2000c101926 */
[----:B------:R-:W-:Y:S01]  /*1c59a0*/  LOP3.LUT P4, RZ, R75, 0x8, RZ, 0xc0, !PT ;  /* 0x000000084bff7812 */ /* 0x000fe2000788c0ff */
[----:B-1----:R-:W-:-:S05]  /*1c59b0*/  IMAD.WIDE R84, R170, 0x4, R38 ;  /* 0x00000004aa547825 */ /* 0x002fca00078e0226 */
[----:B------:R1:W-:Y:S01]  /*1c59c0*/  @P0 STG.E desc[UR38][R84.64], R96 ;  /* 0x0000006054000986 */ /* 0x0003e2000c101926 */
[----:B------:R-:W-:Y:S01]  /*1c59d0*/  LOP3.LUT P5, RZ, R75, 0x10, RZ, 0xc0, !PT ;  /* 0x000000104bff7812 */ /* 0x000fe200078ac0ff */
[----:B-1----:R-:W-:-:S05]  /*1c59e0*/  IMAD.WIDE R84, R170, 0x4, R36 ;  /* 0x00000004aa547825 */ /* 0x002fca00078e0224 */
[----:B---3--:R1:W-:Y:S01]  /*1c59f0*/  @P6 STG.E desc[UR38][R84.64], R232 ;  /* 0x000000e854006986 */ /* 0x0083e2000c101926 */
[C---:B------:R-:W-:Y:S01]  /*1c5a00*/  LOP3.LUT P3, RZ, R75.reuse, 0x20, RZ, 0xc0, !PT ;  /* 0x000000204bff7812 */ /* 0x040fe2000786c0ff */
[C---:B-1----:R-:W-:Y:S02]  /*1c5a10*/  IMAD.WIDE R84, R170.reuse, 0x4, R34 ;  /* 0x00000004aa547825 */ /* 0x042fe400078e0222 */
[----:B------:R-:W3:Y:S04]  /*1c5a20*/  LDL.LU R232, [R1+0x510] ;  /* 0x0005100001e87983 */ /* 0x000ee80000300800 */
[----:B------:R1:W-:Y:S01]  /*1c5a30*/  @P4 STG.E desc[UR38][R84.64], R98 ;  /* 0x0000006254004986 */ /* 0x0003e2000c101926 */
[----:B------:R-:W-:Y:S01]  /*1c5a40*/  LOP3.LUT P2, RZ, R75, 0x40, RZ, 0xc0, !PT ;  /* 0x000000404bff7812 */ /* 0x000fe2000784c0ff */
[----:B-1----:R-:W-:-:S02]  /*1c5a50*/  IMAD.WIDE R84, R170, 0x4, R32 ;  /* 0x00000004aa547825 */ /* 0x002fc400078e0220 */
[----:B------:R-:W4:Y:S04]  /*1c5a60*/  LDL.LU R98, [R1+0x500] ;  /* 0x0005000001627983 */ /* 0x000f280000300800 */
[----:B------:R1:W-:Y:S02]  /*1c5a70*/  @P5 STG.E desc[UR38][R84.64], R99 ;  /* 0x0000006354005986 */ /* 0x0003e4000c101926 */
[C---:B-1----:R-:W-:Y:S02]  /*1c5a80*/  IMAD.WIDE R84, R170.reuse, 0x4, R30 ;  /* 0x00000004aa547825 */ /* 0x042fe400078e021e */
[----:B------:R-:W4:Y:S04]  /*1c5a90*/  LDL.LU R99, [R1+0x4f0] ;  /* 0x0004f00001637983 */ /* 0x000f280000300800 */
[----:B------:R1:W-:Y:S02]  /*1c5aa0*/  @P3 STG.E desc[UR38][R84.64], R86 ;  /* 0x0000005654003986 */ /* 0x0003e4000c101926 */
[----:B-1----:R-:W-:-:S02]  /*1c5ab0*/  IMAD.WIDE R84, R170, 0x4, R28 ;  /* 0x00000004aa547825 */ /* 0x002fc400078e021c */
[----:B------:R-:W4:Y:S04]  /*1c5ac0*/  LDL.LU R86, [R1+0x4e0] ;  /* 0x0004e00001567983 */ /* 0x000f280000300800 */
[----:B--2---:R1:W-:Y:S04]  /*1c5ad0*/  @P2 STG.E desc[UR38][R84.64], R87 ;  /* 0x0000005754002986 */ /* 0x0043e8000c101926 */
[----:B-1----:R-:W2:Y:S01]  /*1c5ae0*/  LDL.LU R87, [R1+0x4d0] ;  /* 0x0004d00001577983 */ /* 0x002ea20000300800 */
[----:B------:R-:W-:-:S03]  /*1c5af0*/  LOP3.LUT P1, RZ, R75, 0x80000, RZ, 0xc0, !PT ;  /* 0x000800004bff7812 */ /* 0x000fc6000782c0ff */
[----:B------:R-:W2:Y:S01]  /*1c5b00*/  LDL.LU R91, [R1+0x4c0] ;  /* 0x0004c000015b7983 */ /* 0x000ea20000300800 */
[----:B------:R-:W-:-:S03]  /*1c5b10*/  LOP3.LUT R2, R2, 0xffffdfff, RZ, 0xc0, !PT ;  /* 0xffffdfff02027812 */ /* 0x000fc600078ec0ff */
[----:B------:R-:W2:Y:S04]  /*1c5b20*/  LDL.LU R176, [R1+0x4a0] ;  /* 0x0004a00001b07983 */ /* 0x000ea80000300800 */
[----:B------:R-:W2:Y:S02]  /*1c5b30*/  LDL.LU R234, [R1+0x490] ;  /* 0x0004900001ea7983 */ /* 0x000ea40000300800 */
[----:B------:R-:W-:Y:S02]  /*1c5b40*/  @P1 LOP3.LUT R2, R2, 0x2000, RZ, 0xfc, !PT ;  /* 0x0000200002021812 */ /* 0x000fe400078efcff */
[----:B------:R-:W-:Y:S01]  /*1c5b50*/  LOP3.LUT P1, RZ, R75, 0x40000, RZ, 0xc0, !PT ;  /* 0x000400004bff7812 */ /* 0x000fe2000782c0ff */
[----:B------:R-:W2:Y:S01]  /*1c5b60*/  LDL.LU R89, [R1+0x480] ;  /* 0x0004800001597983 */ /* 0x000ea20000300800 */
[----:B------:R-:W-:-:S03]  /*1c5b70*/  LOP3.LUT R2, R2, 0xffffbfff, RZ, 0xc0, !PT ;  /* 0xffffbfff02027812 */ /* 0x000fc600078ec0ff */
[----:B------:R-:W2:Y:S04]  /*1c5b80*/  LDL.LU R90, [R1+0x470] ;  /* 0x00047000015a7983 */ /* 0x000ea80000300800 */
[----:B------:R-:W2:Y:S04]  /*1c5b90*/  LDL.LU R233, [R1+0x460] ;  /* 0x0004600001e97983 */ /* 0x000ea80000300800 */
[----:B------:R-:W-:Y:S01]  /*1c5ba0*/  @P1 LOP3.LUT R2, R2, 0x4000, RZ, 0xfc, !PT ;  /* 0x0000400002021812 */ /* 0x000fe200078efcff */
[----:B------:R-:W2:Y:S01]  /*1c5bb0*/  LDL.LU R96, [R1+0x450] ;  /* 0x0004500001607983 */ /* 0x000ea20000300800 */
        /* <DEDUP_REMOVED lines=9> */
[C---:B------:R-:W-:Y:S02]  /*1c5c50*/  LOP3.LUT P1, RZ, R75.reuse, 0x4000, RZ, 0xc0, !PT ;  /* 0x000040004bff7812 */ /* 0x040fe4000782c0ff */
[----:B------:R-:W-:Y:S02]  /*1c5c60*/  LOP3.LUT R2, R2, 0xfffbffff, RZ, 0xc0, !PT ;  /* 0xfffbffff02027812 */ /* 0x000fe400078ec0ff */
[----:B------:R-:W-:-:S09]  /*1c5c70*/  LOP3.LUT P4, RZ, R75, 0x80, RZ, 0xc0, !PT ;  /* 0x000000804bff7812 */ /* 0x000fd2000788c0ff */
[----:B------:R-:W-:Y:S02]  /*1c5c80*/  @P1 LOP3.LUT R2, R2, 0x40000, RZ, 0xfc, !PT ;  /* 0x0004000002021812 */ /* 0x000fe400078efcff */
[C---:B------:R-:W-:Y:S02]  /*1c5c90*/  LOP3.LUT P1, RZ, R75.reuse, 0x2000, RZ, 0xc0, !PT ;  /* 0x000020004bff7812 */ /* 0x040fe4000782c0ff */
        /* <DEDUP_REMOVED lines=10> */
[----:B---3--:R1:W-:Y:S02]  /*1c5d40*/  @P4 STG.E desc[UR38][R84.64], R232 ;  /* 0x000000e854004986 */ /* 0x0083e4000c101926 */
[C---:B-1----:R-:W-:Y:S02]  /*1c5d50*/  IMAD.WIDE R84, R170.reuse, 0x4, R24 ;  /* 0x00000004aa547825 */ /* 0x042fe400078e0218 */
[----:B------:R-:W3:Y:S04]  /*1c5d60*/  LDL.LU R232, [R1+0x2e0] ;  /* 0x0002e00001e87983 */ /* 0x000ee80000300800 */
[----:B----4-:R1:W-:Y:S02]  /*1c5d70*/  @P5 STG.E desc[UR38][R84.64], R98 ;  /* 0x0000006254005986 */ /* 0x0103e4000c101926 */
        /* <DEDUP_REMOVED lines=10> */
[----:B------:R-:W-:Y:S01]  /*1c5e20*/  LOP3.LUT P1, RZ, R2, 0x100000, RZ, 0xc0, !PT ;  /* 0x0010000002ff7812 */ /* 0x000fe2000782c0ff */
[----:B------:R-:W-:-:S12]  /*1c5e30*/  IMAD.WIDE R84, R169, 0x4, R48 ;  /* 0x00000004a9547825 */ /* 0x000fd800078e0230 */
        /* <DEDUP_REMOVED lines=22> */
[----:B-1----:R-:W-:Y:S01]  /*1c5fa0*/  IMAD.WIDE R84, R169, 0x4, R34 ;  /* 0x00000004a9547825 */ /* 0x002fe200078e0222 */
[----:B------:R-:W-:-:S07]  /*1c5fb0*/  LOP3.LUT P4, RZ, R75, 0x400000, RZ, 0xc0, !PT ;  /* 0x004000004bff7812 */ /* 0x000fce000788c0ff */
[----:B---3--:R1:W-:Y:S01]  /*1c5fc0*/  @P1 STG.E desc[UR38][R84.64], R232 ;  /* 0x000000e854001986 */ /* 0x0083e2000c101926 */
[----:B------:R-:W-:Y:S01]  /*1c5fd0*/  LOP3.LUT P5, RZ, R75, 0x800000, RZ, 0xc0, !PT ;  /* 0x008000004bff7812 */ /* 0x000fe200078ac0ff */
[----:B-1----:R-:W-:-:S05]  /*1c5fe0*/  IMAD.WIDE R84, R169, 0x4, R32 ;  /* 0x00000004a9547825 */ /* 0x002fca00078e0220 */
[----:B----4-:R1:W-:Y:S02]  /*1c5ff0*/  @P0 STG.E desc[UR38][R84.64], R98 ;  /* 0x0000006254000986 */ /* 0x0103e4000c101926 */
[----:B-1----:R-:W-:-:S05]  /*1c6000*/  IMAD.WIDE R84, R169, 0x4, R30 ;  /* 0x00000004a9547825 */ /* 0x002fca00078e021e */
[----:B------:R1:W-:Y:S02]  /*1c6010*/  @P6 STG.E desc[UR38][R84.64], R99 ;  /* 0x0000006354006986 */ /* 0x0003e4000c101926 */
[----:B-1----:R-:W-:-:S05]  /*1c6020*/  IMAD.WIDE R84, R169, 0x4, R28 ;  /* 0x00000004a9547825 */ /* 0x002fca00078e021c */
[----:B------:R1:W-:Y:S02]  /*1c6030*/  @P4 STG.E desc[UR38][R84.64], R86 ;  /* 0x0000005654004986 */ /* 0x0003e4000c101926 */
[----:B-1----:R-:W-:-:S05]  /*1c6040*/  IMAD.WIDE R84, R169, 0x4, R26 ;  /* 0x00000004a9547825 */ /* 0x002fca00078e021a */
[----:B--2---:R1:W-:Y:S04]  /*1c6050*/  @P5 STG.E desc[UR38][R84.64], R87 ;  /* 0x0000005754005986 */ /* 0x0043e8000c101926 */
[----:B-1----:R-:W2:Y:S04]  /*1c6060*/  LDL.LU R87, [R1+0x5e4] ;  /* 0x0005e40001577983 */ /* 0x002ea80000300800 */
[----:B------:R-:W3:Y:S04]  /*1c6070*/  LDL.LU R96, [R1+0x5d4] ;  /* 0x0005d40001607983 */ /* 0x000ee80000300800 */
[----:B------:R-:W4:Y:S04]  /*1c6080*/  LDL.LU R232, [R1+0x5c4] ;  /* 0x0005c40001e87983 */ /* 0x000f280000300800 */
[----:B------:R-:W3:Y:S01]  /*1c6090*/  LDL.LU R98, [R1+0x5b4] ;  /* 0x0005b40001627983 */ /* 0x000ee20000300800 */
[----:B------:R-:W-:-:S03]  /*1c60a0*/  LOP3.LUT P3, RZ, R75, 0x1000000, RZ, 0xc0, !PT ;  /* 0x010000004bff7812 */ /* 0x000fc6000786c0ff */
[----:B------:R-:W3:Y:S01]  /*1c60b0*/  LDL.LU R99, [R1+0x5a4] ;  /* 0x0005a40001637983 */ /* 0x000ee20000300800 */
[----:B------:R-:W-:Y:S01]  /*1c60c0*/  LOP3.LUT P2, RZ, R75, 0x2000000, RZ, 0xc0, !PT ;  /* 0x020000004bff7812 */ /* 0x000fe2000784c0ff */
[----:B------:R-:W-:Y:S01]  /*1c60d0*/  IMAD.WIDE R84, R169, 0x4, R24 ;  /* 0x00000004a9547825 */ /* 0x000fe200078e0218 */
[----:B------:R-:W-:Y:S01]  /*1c60e0*/  LOP3.LUT P4, RZ, R75, 0x4000000, RZ, 0xc0, !PT ;  /* 0x040000004bff7812 */ /* 0x000fe2000788c0ff */
[----:B------:R-:W3:Y:S06]  /*1c60f0*/  LDL.LU R86, [R1+0x594] ;  /* 0x0005940001567983 */ /* 0x000eec0000300800 */
[----:B------:R1:W-:Y:S02]  /*1c6100*/  @P3 STG.E desc[UR38][R84.64], R172 ;  /* 0x000000ac54003986 */ /* 0x0003e4000c101926 */
[----:B-1----:R-:W-:-:S05]  /*1c6110*/  IMAD.WIDE R84, R169, 0x4, R22 ;  /* 0x00000004a9547825 */ /* 0x002fca00078e0216 */
[----:B------:R1:W-:Y:S02]  /*1c6120*/  @P2 STG.E desc[UR38][R84.64], R228 ;  /* 0x000000e454002986 */ /* 0x0003e4000c101926 */
[----:B-1----:R-:W-:Y:S01]  /*1c6130*/  IMAD.WIDE R84, R168, 0x4, R52 ;  /* 0x00000004a8547825 */ /* 0x002fe200078e0234 */
        /* <DEDUP_REMOVED lines=10> */
[----:B--2---:R1:W-:Y:S04]  /*1c61e0*/  @P4 STG.E desc[UR38][R84.64], R87 ;  /* 0x0000005754004986 */ /* 0x0043e8000c101926 */
[----:B-1----:R-:W2:Y:S04]  /*1c61f0*/  LDL.LU R87, [R1+0x584] ;  /* 0x0005840001577983 */ /* 0x002ea80000300800 */
[----:B------:R-:W2:Y:S04]  /*1c6200*/  LDL.LU R91, [R1+0x574] ;  /* 0x00057400015b7983 */ /* 0x000ea80000300800 */
[----:B------:R-:W2:Y:S01]  /*1c6210*/  LDL.LU R176, [R1+0x564] ;  /* 0x0005640001b07983 */ /* 0x000ea20000300800 */
[----:B------:R-:W-:-:S03]  /*1c6220*/  LOP3.LUT R2, R2, 0xfffffeff, RZ, 0xc0, !PT ;  /* 0xfffffeff02027812 */ /* 0x000fc600078ec0ff */
[----:B------:R-:W2:Y:S01]  /*1c6230*/  LDL.LU R234, [R1+0x554] ;  /* 0x0005540001ea7983 */ /* 0x000ea20000300800 */
[----:B------:R-:W-:Y:S02]  /*1c6240*/  @P1 LOP3.LUT R2, R2, 0x100, RZ, 0xfc, !PT ;  /* 0x0000010002021812 */ /* 0x000fe400078efcff */
[----:B------:R-:W-:Y:S01]  /*1c6250*/  LOP3.LUT P1, RZ, R76, 0x4, RZ, 0xc0, !PT ;  /* 0x000000044cff7812 */ /* 0x000fe2000782c0ff */
[----:B------:R-:W2:Y:S01]  /*1c6260*/  LDL.LU R89, [R1+0x544] ;  /* 0x0005440001597983 */ /* 0x000ea20000300800 */
[----:B------:R-:W-:-:S03]  /*1c6270*/  LOP3.LUT R2, R2, 0xfffffdff, RZ, 0xc0, !PT ;  /* 0xfffffdff02027812 */ /* 0x000fc600078ec0ff */
[----:B------:R-:W2:Y:S04]  /*1c6280*/  LDL.LU R90, [R1+0x534] ;  /* 0x00053400015a7983 */ /* 0x000ea80000300800 */
[----:B------:R-:W2:Y:S04]  /*1c6290*/  LDL.LU R233, [R1+0x524] ;  /* 0x0005240001e97983 */ /* 0x000ea80000300800 */
[----:B------:R-:W-:Y:S02]  /*1c62a0*/  @P1 LOP3.LUT R2, R2, 0x200, RZ, 0xfc, !PT ;  /* 0x0000020002021812 */ /* 0x000fe400078efcff */
[----:B------:R-:W-:-:S02]  /*1c62b0*/  LOP3.LUT P1, RZ, R76, 0x2, RZ, 0xc0, !PT ;  /* 0x000000024cff7812 */ /* 0x000fc4000782c0ff */
[----:B------:R-:W-:-:S11]  /*1c62c0*/  LOP3.LUT R2, R2, 0xfffffbff, RZ, 0xc0, !PT ;  /* 0xfffffbff02027812 */ /* 0x000fd600078ec0ff */
[----:B------:R-:W-:Y:S02]  /*1c62d0*/  @P1 LOP3.LUT R2, R2, 0x400, RZ, 0xfc, !PT ;  /* 0x0000040002021812 */ /* 0x000fe400078efcff */
[----:B------:R-:W-:Y:S02]  /*1c62e0*/  LOP3.LUT P1, RZ, R76, 0x1, RZ, 0xc0, !PT ;  /* 0x000000014cff7812 */ /* 0x000fe4000782c0ff */
[----:B------:R-:W-:Y:S02]  /*1c62f0*/  LOP3.LUT R2, R2, 0xfffff7ff, RZ, 0xc0, !PT ;  /* 0xfffff7ff02027812 */ /* 0x000fe400078ec0ff */
[C---:B------:R-:W-:Y:S02]  /*1c6300*/  LOP3.LUT P5, RZ, R75.reuse, 0x8000000, RZ, 0xc0, !PT ;  /* 0x080000004bff7812 */ /* 0x040fe400078ac0ff */
[----:B------:R-:W-:Y:S01]  /*1c6310*/  LOP3.LUT P3, RZ, R75, 0x10000000, RZ, 0xc0, !PT ;  /* 0x100000004bff7812 */ /* 0x000fe2000786c0ff */
[----:B------:R-:W-:-:S06]  /*1c6320*/  IMAD.WIDE R84, R168, 0x4, R50 ;  /* 0x00000004a8547825 */ /* 0x000fcc00078e0232 */
[----:B------:R-:W-:Y:S02]  /*1c6330*/  @P1 LOP3.LUT R2, R2, 0x800, RZ, 0xfc, !PT ;  /* 0x0000080002021812 */ /* 0x000fe400078efcff */
[C---:B------:R-:W-:Y:S02]  /*1c6340*/  LOP3.LUT P1, RZ, R75.reuse, 0x80000000, RZ, 0xc0, !PT ;  /* 0x800000004bff7812 */ /* 0x040fe4000782c0ff */
[----:B------:R-:W-:Y:S01]  /*1c6350*/  LOP3.LUT P2, RZ, R75, 0x20000000, RZ, 0xc0, !PT ;  /* 0x200000004bff7812 */ /* 0x000fe2000784c0ff */
[----:B---3--:R1:W-:Y:S01]  /*1c6360*/  @P5 STG.E desc[UR38][R84.64], R96 ;  /* 0x0000006054005986 */ /* 0x0083e2000c101926 */
[----:B------:R-:W-:Y:S01]  /*1c6370*/  LOP3.LUT R2, R2, 0xffffefff, RZ, 0xc0, !PT ;  /* 0xffffefff02027812 */ /* 0x000fe200078ec0ff */
[----:B-1----:R-:W-:Y:S02]  /*1c6380*/  IMAD.WIDE R84, R168, 0x4, R48 ;  /* 0x00000004a8547825 */ /* 0x002fe400078e0230 */
[----:B------:R-:W3:Y:S06]  /*1c6390*/  LDL.LU R96, [R1+0x514] ;  /* 0x0005140001607983 */ /* 0x000eec0000300800 */
[----:B------:R-:W-:-:S02]  /*1c63a0*/  @P1 LOP3.LUT R2, R2, 0x1000, RZ, 0xfc, !PT ;  /* 0x0000100002021812 */ /* 0x000fc400078efcff */
[----:B------:R-:W-:Y:S01]  /*1c63b0*/  LOP3.LUT P1, RZ, R75, 0x40000000, RZ, 0xc0, !PT ;  /* 0x400000004bff7812 */ /* 0x000fe2000782c0ff */
[----:B----4-:R1:W-:Y:S02]  /*1c63c0*/  @P3 STG.E desc[UR38][R84.64], R232 ;  /* 0x000000e854003986 */ /* 0x0103e4000c101926 */
[C---:B-1----:R-:W-:Y:S02]  /*1c63d0*/  IMAD.WIDE R84, R168.reuse, 0x4, R46 ;  /* 0x00000004a8547825 */ /* 0x042fe400078e022e */
[----:B------:R-:W4:Y:S04]  /*1c63e0*/  LDL.LU R232, [R1+0x504] ;  /* 0x0005040001e87983 */ /* 0x000f280000300800 */
[----:B------:R1:W-:Y:S02]  /*1c63f0*/  @P2 STG.E desc[UR38][R84.64], R98 ;  /* 0x0000006254002986 */ /* 0x0003e4000c101926 */
[----:B-1----:R-:W-:-:S02]  /*1c6400*/  IMAD.WIDE R84, R168, 0x4, R44 ;  /* 0x00000004a8547825 */ /* 0x002fc400078e022c */
[----:B------:R-:W3:Y:S04]  /*1c6410*/  LDL.LU R98, [R1+0x4f4] ;  /* 0x0004f40001627983 */ /* 0x000ee80000300800 */
[----:B------:R1:W-:Y:S01]  /*1c6420*/  @P1 STG.E desc[UR38][R84.64], R99 ;  /* 0x0000006354001986 */ /* 0x0003e2000c101926 */
[----:B------:R-:W-:-:S03]  /*1c6430*/  LOP3.LUT P1, RZ, R2, 0x1000, RZ, 0xc0, !PT ;  /* 0x0000100002ff7812 */ /* 0x000fc6000782c0ff */
[----:B-1----:R-:W3:Y:S01]  /*1c6440*/  LDL.LU R99, [R1+0x4e4] ;  /* 0x0004e40001637983 */ /* 0x002ee20000300800 */
[----:B------:R-:W-:-:S09]  /*1c6450*/  IMAD.WIDE R84, R168, 0x4, R42 ;  /* 0x00000004a8547825 */ /* 0x000fd200078e022a */
[----:B------:R1:W-:Y:S01]  /*1c6460*/  @P1 STG.E desc[UR38][R84.64], R86 ;  /* 0x0000005654001986 */ /* 0x0003e2000c101926 */
[----:B------:R-:W-:-:S03]  /*1c6470*/  LOP3.LUT P1, RZ, R2, 0x800, RZ, 0xc0, !PT ;  /* 0x0000080002ff7812 */ /* 0x000fc6000782c0ff */
[----:B-1----:R-:W4:Y:S01]  /*1c6480*/  LDL.LU R86, [R1+0x4d4] ;  /* 0x0004d40001567983 */ /* 0x002f220000300800 */
[----:B------:R-:W-:-:S09]  /*1c6490*/  IMAD.WIDE R84, R168, 0x4, R40 ;  /* 0x00000004a8547825 */ /* 0x000fd200078e0228 */
        /* <DEDUP_REMOVED lines=20> */
[----:B------:R-:W-:-:S03]  /*1c65e0*/  LOP3.LUT P0, RZ, R76, 0x80, RZ, 0xc0, !PT ;  /* 0x000000804cff7812 */ /* 0x000fc6000780c0ff */
[----:B-1----:R-:W2:Y:S01]  /*1c65f0*/  LDL.LU R233, [R1+0x4a4] ;  /* 0x0004a40001e97983 */ /* 0x002ea20000300800 */
[----:B------:R-:W-:Y:S01]  /*1c6600*/  LOP3.LUT P6, RZ, R76, 0x100, RZ, 0xc0, !PT ;  /* 0x000001004cff7812 */ /* 0x000fe200078cc0ff */
[----:B------:R-:W-:Y:S01]  /*1c6610*/  IMAD.WIDE R84, R168, 0x4, R26 ;  /* 0x00000004a8547825 */ /* 0x000fe200078e021a */
[----:B------:R-:W-:-:S07]  /*1c6620*/  LOP3.LUT P4, RZ, R76, 0x200, RZ, 0xc0, !PT ;  /* 0x000002004cff7812 */ /* 0x000fce000788c0ff */
[----:B---3--:R1:W-:Y:S01]  /*1c6630*/  @P0 STG.E desc[UR38][R84.64], R96 ;  /* 0x0000006054000986 */ /* 0x0083e2000c101926 */
[----:B------:R-:W-:Y:S01]  /*1c6640*/  LOP3.LUT P5, RZ, R76, 0x400, RZ, 0xc0, !PT ;  /* 0x000004004cff7812 */ /* 0x000fe200078ac0ff */
[C---:B-1----:R-:W-:Y:S02]  /*1c6650*/  IMAD.WIDE R84, R168.reuse, 0x4, R24 ;  /* 0x00000004a8547825 */ /* 0x042fe400078e0218 */
[----:B------:R-:W3:Y:S04]  /*1c6660*/  LDL.LU R96, [R1+0x494] ;  /* 0x0004940001607983 */ /* 0x000ee80000300800 */
[----:B----4-:R1:W-:Y:S02]  /*1c6670*/  @P6 STG.E desc[UR38][R84.64], R232 ;  /* 0x000000e854006986 */ /* 0x0103e4000c101926 */
[----:B-1----:R-:W-:-:S02]  /*1c6680*/  IMAD.WIDE R84, R168, 0x4, R22 ;  /* 0x00000004a8547825 */ /* 0x002fc400078e0216 */
[----:B------:R-:W4:Y:S04]  /*1c6690*/  LDL.LU R232, [R1+0x484] ;  /* 0x0004840001e87983 */ /* 0x000f280000300800 */
[----:B------:R1:W-:Y:S01]  /*1c66a0*/  @P4 STG.E desc[UR38][R84.64], R98 ;  /* 0x0000006254004986 */ /* 0x0003e2000c101926 */
[----:B------:R-:W-:Y:S01]  /*1c66b0*/  LOP3.LUT P3, RZ, R76, 0x800, RZ, 0xc0, !PT ;  /* 0x000008004cff7812 */ /* 0x000fe2000786c0ff */
[C---:B-1----:R-:W-:Y:S02]  /*1c66c0*/  IMAD.WIDE R84, R204.reuse, 0x4, R52 ;  /* 0x00000004cc547825 */ /* 0x042fe400078e0234 */
[----:B------:R-:W4:Y:S04]  /*1c66d0*/  LDL.LU R98, [R1+0x474] ;  /* 0x0004740001627983 */ /* 0x000f280000300800 */
[----:B------:R1:W-:Y:S04]  /*1c66e0*/  @P5 STG.E desc[UR38][R84.64], R99 ;  /* 0x0000006354005986 */ /* 0x0003e8000c101926 */
[----:B-1----:R-:W4:Y:S01]  /*1c66f0*/  LDL.LU R99, [R1+0x464] ;  /* 0x0004640001637983 */ /* 0x002f220000300800 */
[----:B------:R-:W-:Y:S01]  /*1c6700*/  IMAD.WIDE R84, R204, 0x4, R50 ;  /* 0x00000004cc547825 */ /* 0x000fe200078e0232 */
[----:B------:R-:W-:-:S04]  /*1c6710*/  LOP3.LUT P2, RZ, R76, 0x1000, RZ, 0xc0, !PT ;  /* 0x000010004cff7812 */ /* 0x000fc8000784c0ff */
[----:B------:R1:W-:Y:S04]  /*1c6720*/  @P3 STG.E desc[UR38][R84.64], R86 ;  /* 0x0000005654003986 */ /* 0x0003e8000c101926 */
[----:B-1----:R-:W4:Y:S01]  /*1c6730*/  LDL.LU R86, [R1+0x454] ;  /* 0x0004540001567983 */ /* 0x002f220000300800 */
[----:B------:R-:W-:-:S05]  /*1c6740*/  IMAD.WIDE R84, R204, 0x4, R48 ;  /* 0x00000004cc547825 */ /* 0x000fca00078e0230 */
[----:B--2---:R1:W-:Y:S04]  /*1c6750*/  @P2 STG.E desc[UR38][R84.64], R87 ;  /* 0x0000005754002986 */ /* 0x0043e8000c101926 */
[----:B-1----:R-:W2:Y:S01]  /*1c6760*/  LDL.LU R87, [R1+0x2e4] ;  /* 0x0002e40001577983 */ /* 0x002ea20000300800 */
[----:B------:R-:W-:Y:S02]  /*1c6770*/  LOP3.LUT P1, RZ, R76, 0x2000000, RZ, 0xc0, !PT ;  /* 0x020000004cff7812 */ /* 0x000fe4000782c0ff */
[----:B------:R-:W-:Y:S01]  /*1c6780*/  LOP3.LUT R75, R75, 0xdfffffff, RZ, 0xc0, !PT ;  /* 0xdfffffff4b4b7812 */ /* 0x000fe200078ec0ff */
[----:B------:R-:W2:Y:S01]  /*1c6790*/  LDL.LU R234, [R1+0x2d4] ;  /* 0x0002d40001ea7983 */ /* 0x000ea20000300800 */
[----:B------:R-:W-:-:S03]  /*1c67a0*/  LOP3.LUT R2, R2, 0xfffffffe, RZ, 0xc0, !PT ;  /* 0xfffffffe02027812 */ /* 0x000fc600078ec0ff */
[----:B------:R-:W2:Y:S01]  /*1c67b0*/  LDL.LU R89, [R1+0x1f4] ;  /* 0x0001f40001597983 */ /* 0x000ea20000300800 */
[----:B------:R-:W-:-:S03]  /*1c67c0*/  LOP3.LUT P4, RZ, R76, 0x2000, RZ, 0xc0, !PT ;  /* 0x000020004cff7812 */ /* 0x000fc6000788c0ff */
[----:B------:R-:W2:Y:S02]  /*1c67d0*/  LDL.LU R90, [R1+0x1c4] ;  /* 0x0001c400015a7983 */ /* 0x000ea40000300800 */
[----:B------:R-:W-:Y:S02]  /*1c67e0*/  @P1 LOP3.LUT R75, R75, 0x20000000, RZ, 0xfc, !PT ;  /* 0x200000004b4b1812 */ /* 0x000fe400078efcff */
[----:B------:R-:W-:Y:S02]  /*1c67f0*/  LOP3.LUT P1, RZ, R76, 0x1000000, RZ, 0xc0, !PT ;  /* 0x010000004cff7812 */ /* 0x000fe4000782c0ff */
[----:B------:R-:W-:-:S11]  /*1c6800*/  LOP3.LUT R75, R75, 0xbfffffff, RZ, 0xc0, !PT ;  /* 0xbfffffff4b4b7812 */ /* 0x000fd600078ec0ff */
[----:B------:R-:W-:Y:S02]  /*1c6810*/  @P1 LOP3.LUT R75, R75, 0x40000000, RZ, 0xfc, !PT ;  /* 0x400000004b4b1812 */ /* 0x000fe400078efcff */
[----:B------:R-:W-:Y:S02]  /*1c6820*/  LOP3.LUT P1, RZ, R76, 0x800000, RZ, 0xc0, !PT ;  /* 0x008000004cff7812 */ /* 0x000fe4000782c0ff */
[----:B------:R-:W-:-:S11]  /*1c6830*/  LOP3.LUT R75, R75, 0x7fffffff, RZ, 0xc0, !PT ;  /* 0x7fffffff4b4b7812 */ /* 0x000fd600078ec0ff */
[----:B------:R-:W-:Y:S02]  /*1c6840*/  @P1 LOP3.LUT R75, R75, 0x80000000, RZ, 0xfc, !PT ;  /* 0x800000004b4b1812 */ /* 0x000fe400078efcff */
[----:B------:R-:W-:-:S13]  /*1c6850*/  LOP3.LUT P1, RZ, R76, 0x400000, RZ, 0xc0, !PT ;  /* 0x004000004cff7812 */ /* 0x000fda000782c0ff */
[----:B------:R-:W-:Y:S02]  /*1c6860*/  @P1 LOP3.LUT R2, R2, 0x1, RZ, 0xfc, !PT ;  /* 0x0000000102021812 */ /* 0x000fe400078efcff */
[----:B------:R-:W-:Y:S02]  /*1c6870*/  LOP3.LUT P1, RZ, R76, 0x200000, RZ, 0xc0, !PT ;  /* 0x002000004cff7812 */ /* 0x000fe4000782c0ff */
[----:B------:R-:W-:-:S11]  /*1c6880*/  LOP3.LUT R2, R2, 0xfffffffd, RZ, 0xc0, !PT ;  /* 0xfffffffd02027812 */ /* 0x000fd600078ec0ff */
[----:B------:R-:W-:Y:S02]  /*1c6890*/  @P1 LOP3.LUT R2, R2, 0x2, RZ, 0xfc, !PT ;  /* 0x0000000202021812 */ /* 0x000fe400078efcff */
[----:B------:R-:W-:Y:S02]  /*1c68a0*/  LOP3.LUT P1, RZ, R76, 0x100000, RZ, 0xc0, !PT ;  /* 0x001000004cff7812 */ /* 0x000fe4000782c0ff */
[----:B------:R-:W-:Y:S01]  /*1c68b0*/  LOP3.LUT R2, R2, 0xfffffffb, RZ, 0xc0, !PT ;  /* 0xfffffffb02027812 */ /* 0x000fe200078ec0ff */
[----:B------:R-:W-:-:S10]  /*1c68c0*/  IMAD.WIDE R84, R204, 0x4, R46 ;  /* 0x00000004cc547825 */ /* 0x000fd400078e022e */
[----:B------:R-:W-:Y:S02]  /*1c68d0*/  @P1 LOP3.LUT R2, R2, 0x4, RZ, 0xfc, !PT ;  /* 0x0000000402021812 */ /* 0x000fe400078efcff */
[----:B------:R-:W-:Y:S02]  /*1c68e0*/  LOP3.LUT P1, RZ, R76, 0x80000, RZ, 0xc0, !PT ;  /* 0x000800004cff7812 */ /* 0x000fe4000782c0ff */
[----:B------:R-:W-:Y:S01]  /*1c68f0*/  LOP3.LUT R2, R2, 0xfffffff7, RZ, 0xc0, !PT ;  /* 0xfffffff702027812 */ /* 0x000fe200078ec0ff */
[----:B------:R1:W-:Y:S01]  /*1c6900*/  @P4 STG.E desc[UR38][R84.64], R233 ;  /* 0x000000e954004986 */ /* 0x0003e2000c101926 */
[----:B------:R-:W-:-:S09]  /*1c6910*/  LOP3.LUT P5, RZ, R76, 0x4000, RZ, 0xc0, !PT ;  /* 0x000040004cff7812 */ /* 0x000fd200078ac0ff */
[----:B------:R-:W-:Y:S01]  /*1c6920*/  @P1 LOP3.LUT R2, R2, 0x8, RZ, 0xfc, !PT ;  /* 0x0000000802021812 */ /* 0x000fe200078efcff */
[----:B-1----:R-:W2:Y:S01]  /*1c6930*/  LDL.LU R233, [R1+0x1b4] ;  /* 0x0001b40001e97983 */ /* 0x002ea20000300800 */
[C---:B------:R-:W-:Y:S02]  /*1c6940*/  LOP3.LUT P1, RZ, R76.reuse, 0x40000, RZ, 0xc0, !PT ;  /* 0x000400004cff7812 */ /* 0x040fe4000782c0ff */
[----:B------:R-:W-:Y:S01]  /*1c6950*/  LOP3.LUT P3, RZ, R76, 0x8000, RZ, 0xc0, !PT ;  /* 0x000080004cff7812 */ /* 0x000fe2000786c0ff */
[----:B------:R-:W-:Y:S01]  /*1c6960*/  IMAD.WIDE R84, R204, 0x4, R44 ;  /* 0x00000004cc547825 */ /* 0x000fe200078e022c */
[----:B------:R-:W-:Y:S02]  /*1c6970*/  LOP3.LUT P2, RZ, R76, 0x10000, RZ, 0xc0, !PT ;  /* 0x000100004cff7812 */ /* 0x000fe4000784c0ff */
[----:B------:R-:W-:Y:S02]  /*1c6980*/  LOP3.LUT R2, R2, 0xffffffef, RZ, 0xc0, !PT ;  /* 0xffffffef02027812 */ /* 0x000fe400078ec0ff */
[----:B---3--:R1:W-:Y:S05]  /*1c6990*/  @P5 STG.E desc[UR38][R84.64], R96 ;  /* 0x0000006054005986 */ /* 0x0083ea000c101926 */
[----:B------:R-:W-:-:S02]  /*1c69a0*/  @P1 LOP3.LUT R2, R2, 0x10, RZ, 0xfc, !PT ;  /* 0x0000001002021812 */ /* 0x000fc400078efcff */
[----:B------:R-:W-:Y:S01]  /*1c69b0*/  LOP3.LUT P1, RZ, R76, 0x20000, RZ, 0xc0, !PT ;  /* 0x000200004cff7812 */ /* 0x000fe2000782c0ff */
[C---:B-1----:R-:W-:Y:S01]  /*1c69c0*/  IMAD.WIDE R84, R204.reuse, 0x4, R42 ;  /* 0x00000004cc547825 */ /* 0x042fe200078e022a */
[----:B------:R-:W3:Y:S04]  /*1c69d0*/  LDL.LU R96, [R1+0x5e8] ;  /* 0x0005e80001607983 */ /* 0x000ee80000300800 */
[----:B----4-:R1:W-:Y:S02]  /*1c69e0*/  @P3 STG.E desc[UR38][R84.64], R232 ;  /* 0x000000e854003986 */ /* 0x0103e4000c101926 */
[C---:B-1----:R-:W-:Y:S02]  /*1c69f0*/  IMAD.WIDE R84, R204.reuse, 0x4, R40 ;  /* 0x00000004cc547825 */ /* 0x042fe400078e0228 */
[----:B------:R-:W4:Y:S04]  /*1c6a00*/  LDL.LU R232, [R1+0x5d8] ;  /* 0x0005d80001e87983 */ /* 0x000f280000300800 */
[----:B------:R1:W-:Y:S02]  /*1c6a10*/  @P2 STG.E desc[UR38][R84.64], R98 ;  /* 0x0000006254002986 */ /* 0x0003e4000c101926 */
[----:B-1----:R-:W-:-:S02]  /*1c6a20*/  IMAD.WIDE R84, R204, 0x4, R38 ;  /* 0x00000004cc547825 */ /* 0x002fc400078e0226 */
[----:B------:R-:W4:Y:S04]  /*1c6a30*/  LDL.LU R98, [R1+0x5c8] ;  /* 0x0005c80001627983 */ /* 0x000f280000300800 */
[----:B------:R1:W-:Y:S01]  /*1c6a40*/  @P1 STG.E desc[UR38][R84.64], R99 ;  /* 0x0000006354001986 */ /* 0x0003e2000c101926 */
[----:B------:R-:W-:Y:S01]  /*1c6a50*/  LOP3.LUT P1, RZ, R2, 0x10, RZ, 0xc0, !PT ;  /* 0x0000001002ff7812 */ /* 0x000fe2000782c0ff */
[----:B-1----:R-:W-:Y:S02]  /*1c6a60*/  IMAD.WIDE R84, R204, 0x4, R36 ;  /* 0x00000004cc547825 */ /* 0x002fe400078e0224 */
[----:B------:R-:W4:Y:S10]  /*1c6a70*/  LDL.LU R99, [R1+0x5b8] ;  /* 0x0005b80001637983 */ /* 0x000f340000300800 */
        /* <DEDUP_REMOVED lines=16> */
[----:B-1----:R-:W-:Y:S01]  /*1c6b80*/  IMAD.WIDE R84, R204, 0x4, R26 ;  /* 0x00000004cc547825 */ /* 0x002fe200078e021a */
[C---:B------:R-:W-:Y:S02]  /*1c6b90*/  LOP3.LUT P0, RZ, R76.reuse, 0x4000000, RZ, 0xc0, !PT ;  /* 0x040000004cff7812 */ /* 0x040fe4000780c0ff */
[C---:B------:R-:W-:Y:S02]  /*1c6ba0*/  LOP3.LUT P6, RZ, R76.reuse, 0x8000000, RZ, 0xc0, !PT ;  /* 0x080000004cff7812 */ /* 0x040fe400078cc0ff */
[----:B------:R-:W-:-:S07]  /*1c6bb0*/  LOP3.LUT P4, RZ, R76, 0x10000000, RZ, 0xc0, !PT ;  /* 0x100000004cff7812 */ /* 0x000fce000788c0ff */
        /* <DEDUP_REMOVED lines=8> */
[----:B-1----:R-:W-:-:S05]  /*1c6c40*/  IMAD.WIDE R84, R179, 0x4, R52 ;  /* 0x00000004b3547825 */ /* 0x002fca00078e0234 */
[----:B---3--:R1:W-:Y:S01]  /*1c6c50*/  @P0 STG.E desc[UR38][R84.64], R96 ;  /* 0x0000006054000986 */ /* 0x0083e2000c101926 */
[----:B------:R-:W-:Y:S01]  /*1c6c60*/  LOP3.LUT P3, RZ, R76, 0x40000000, RZ, 0xc0, !PT ;  /* 0x400000004cff7812 */ /* 0x000fe2000786c0ff */
[----:B-1----:R-:W-:-:S05]  /*1c6c70*/  IMAD.WIDE R84, R179, 0x4, R50 ;  /* 0x00000004b3547825 */ /* 0x002fca00078e0232 */
[----:B----4-:R1:W-:Y:S01]  /*1c6c80*/  @P6 STG.E desc[UR38][R84.64], R232 ;  /* 0x000000e854006986 */ /* 0x0103e2000c101926 */
[----:B------:R-:W-:Y:S01]  /*1c6c90*/  LOP3.LUT P2, RZ, R76, 0x80000000, RZ, 0xc0, !PT ;  /* 0x800000004cff7812 */ /* 0x000fe2000784c0ff */
[----:B-1----:R-:W-:-:S05]  /*1c6ca0*/  IMAD.WIDE R84, R179, 0x4, R48 ;  /* 0x00000004b3547825 */ /* 0x002fca00078e0230 */
[----:B------:R1:W-:Y:S02]  /*1c6cb0*/  @P4 STG.E desc[UR38][R84.64], R98 ;  /* 0x0000006254004986 */ /* 0x0003e4000c101926 */
        /* <DEDUP_REMOVED lines=9> */
[----:B------:R-:W3:Y:S04]  /*1c6d50*/  LDL.LU R98, [R1+0x558] ;  /* 0x0005580001627983 */ /* 0x000ee80000300800 */
[----:B------:R-:W3:Y:S01]  /*1c6d60*/  LDL.LU R99, [R1+0x548] ;  /* 0x0005480001637983 */ /* 0x000ee20000300800 */
[----:B------:R-:W-:-:S03]  /*1c6d70*/  LOP3.LUT P4, RZ, R77, 0x1, RZ, 0xc0, !PT ;  /* 0x000000014dff7812 */ /* 0x000fc6000788c0ff */
[----:B------:R-:W3:Y:S01]  /*1c6d80*/  LDL.LU R86, [R1+0x538] ;  /* 0x0005380001567983 */ /* 0x000ee20000300800 */
        /* <DEDUP_REMOVED lines=17> */
[----:B------:R-:W2:Y:S04]  /*1c6ea0*/  LDL.LU R91, [R1+0x518] ;  /* 0x00051800015b7983 */ /* 0x000ea80000300800 */
[----:B------:R-:W2:Y:S04]  /*1c6eb0*/  LDL.LU R176, [R1+0x508] ;  /* 0x0005080001b07983 */ /* 0x000ea80000300800 */
[----:B------:R-:W2:Y:S01]  /*1c6ec0*/  LDL.LU R234, [R1+0x4f8] ;  /* 0x0004f80001ea7983 */ /* 0x000ea20000300800 */
[----:B------:R-:W-:-:S02]  /*1c6ed0*/  @P1 LOP3.LUT R75, R75, 0x2000000, RZ, 0xfc, !PT ;  /* 0x020000004b4b1812 */ /* 0x000fc400078efcff */
[----:B------:R-:W-:Y:S01]  /*1c6ee0*/  LOP3.LUT P1, RZ, R77, 0x80, RZ, 0xc0, !PT ;  /* 0x000000804dff7812 */ /* 0x000fe2000782c0ff */
[----:B------:R-:W2:Y:S01]  /*1c6ef0*/  LDL.LU R89, [R1+0x4e8] ;  /* 0x0004e80001597983 */ /* 0x000ea20000300800 */
[----:B------:R-:W-:-:S03]  /*1c6f00*/  LOP3.LUT R75, R75, 0xfbffffff, RZ, 0xc0, !PT ;  /* 0xfbffffff4b4b7812 */ /* 0x000fc600078ec0ff */
[----:B------:R-:W2:Y:S01]  /*1c6f10*/  LDL.LU R90, [R1+0x4d8] ;  /* 0x0004d800015a7983 */ /* 0x000ea20000300800 */
[C---:B------:R-:W-:Y:S02]  /*1c6f20*/  LOP3.LUT P5, RZ, R77.reuse, 0x2, RZ, 0xc0, !PT ;  /* 0x000000024dff7812 */ /* 0x040fe400078ac0ff */
[----:B------:R-:W-:Y:S01]  /*1c6f30*/  LOP3.LUT P3, RZ, R77, 0x4, RZ, 0xc0, !PT ;  /* 0x000000044dff7812 */ /* 0x000fe2000786c0ff */
[----:B------:R-:W-:Y:S01]  /*1c6f40*/  IMAD.WIDE R84, R179, 0x4, R38 ;  /* 0x00000004b3547825 */ /* 0x000fe200078e0226 */
[----:B------:R-:W2:Y:S03]  /*1c6f50*/  LDL.LU R233, [R1+0x4c8] ;  /* 0x0004c80001e97983 */ /* 0x000ea60000300800 */
[----:B------:R-:W-:Y:S02]  /*1c6f60*/  @P1 LOP3.LUT R75, R75, 0x4000000, RZ, 0xfc, !PT ;  /* 0x040000004b4b1812 */ /* 0x000fe400078efcff */
[----:B------:R-:W-:-:S02]  /*1c6f70*/  LOP3.LUT P1, RZ, R77, 0x40, RZ, 0xc0, !PT ;  /* 0x000000404dff7812 */ /* 0x000fc4000782c0ff */
[----:B------:R-:W-:Y:S02]  /*1c6f80*/  LOP3.LUT R75, R75, 0xf7ffffff, RZ, 0xc0, !PT ;  /* 0xf7ffffff4b4b7812 */ /* 0x000fe400078ec0ff */
[----:B------:R-:W-:-:S09]  /*1c6f90*/  LOP3.LUT P2, RZ, R77, 0x8, RZ, 0xc0, !PT ;  /* 0x000000084dff7812 */ /* 0x000fd2000784c0ff */
[----:B------:R-:W-:Y:S02]  /*1c6fa0*/  @P1 LOP3.LUT R75, R75, 0x8000000, RZ, 0xfc, !PT ;  /* 0x080000004b4b1812 */ /* 0x000fe400078efcff */
[----:B------:R-:W-:Y:S01]  /*1c6fb0*/  LOP3.LUT P1, RZ, R77, 0x20, RZ, 0xc0, !PT ;  /* 0x000000204dff7812 */ /* 0x000fe2000782c0ff */
[----:B---3--:R1:W-:Y:S01]  /*1c6fc0*/  @P5 STG.E desc[UR38][R84.64], R96 ;  /* 0x0000006054005986 */ /* 0x0083e2000c101926 */
[----:B------:R-:W-:Y:S01]  /*1c6fd0*/  LOP3.LUT R75, R75, 0xefffffff, RZ, 0xc0, !PT ;  /* 0xefffffff4b4b7812 */ /* 0x000fe200078ec0ff */
[----:B-1----:R-:W-:Y:S02]  /*1c6fe0*/  IMAD.WIDE R84, R179, 0x4, R36 ;  /* 0x00000004b3547825 */ /* 0x002fe400078e0224 */
[----:B------:R-:W3:Y:S08]  /*1c6ff0*/  LDL.LU R96, [R1+0x4a8] ;  /* 0x0004a80001607983 */ /* 0x000ef00000300800 */
        /* <DEDUP_REMOVED lines=40> */
[----:B---3--:R1:W-:Y:S01]  /*1c7280*/  @P0 STG.E desc[UR38][R84.64], R96 ;  /* 0x0000006054000986 */ /* 0x0083e2000c101926 */
[----:B------:R-:W-:Y:S01]  /*1c7290*/  LOP3.LUT P5, RZ, R77, 0x10000, RZ, 0xc0, !PT ;  /* 0x000100004dff7812 */ /* 0x000fe200078ac0ff */
[----:B-1----:R-:W-:-:S05]  /*1c72a0*/  IMAD.WIDE R84, R178, 0x4, R44 ;  /* 0x00000004b2547825 */ /* 0x002fca00078e022c */
[----:B----4-:R1:W-:Y:S02]  /*1c72b0*/  @P6 STG.E desc[UR38][R84.64], R232 ;  /* 0x000000e854006986 */ /* 0x0103e4000c101926 */
[C---:B-1----:R-:W-:Y:S02]  /*1c72c0*/  IMAD.WIDE R84, R178.reuse, 0x4, R42 ;  /* 0x00000004b2547825 */ /* 0x042fe400078e022a */
[----:B------:R-:W3:Y:S04]  /*1c72d0*/  LDL.LU R232, [R1+0x2e8] ;  /* 0x0002e80001e87983 */ /* 0x000ee80000300800 */
[----:B------:R1:W-:Y:S01]  /*1c72e0*/  @P4 STG.E desc[UR38][R84.64], R98 ;  /* 0x0000006254004986 */ /* 0x0003e2000c101926 */
[----:B------:R-:W-:Y:S01]  /*1c72f0*/  LOP3.LUT P3, RZ, R77, 0x20000, RZ, 0xc0, !PT ;  /* 0x000200004dff7812 */ /* 0x000fe2000786c0ff */
[----:B-1----:R-:W-:-:S02]  /*1c7300*/  IMAD.WIDE R84, R178, 0x4, R40 ;  /* 0x00000004b2547825 */ /* 0x002fc400078e0228 */
        /* <DEDUP_REMOVED lines=19> */
[----:B------:R-:W2:Y:S01]  /*1c7440*/  LDL.LU R90, [R1+0x5ac] ;  /* 0x0005ac00015a7983 */ /* 0x000ea20000300800 */
[----:B------:R-:W-:-:S03]  /*1c7450*/  LOP3.LUT P4, RZ, R77, 0x80000, RZ, 0xc0, !PT ;  /* 0x000800004dff7812 */ /* 0x000fc6000788c0ff */
[----:B------:R-:W2:Y:S04]  /*1c7460*/  LDL.LU R233, [R1+0x59c] ;  /* 0x00059c0001e97983 */ /* 0x000ea80000300800 */
[----:B------:R-:W-:Y:S02]  /*1c7470*/  @P1 LOP3.LUT R75, R75, 0x4000, RZ, 0xfc, !PT ;  /* 0x000040004b4b1812 */ /* 0x000fe400078efcff */
[C---:B------:R-:W-:Y:S01]  /*1c7480*/  LOP3.LUT P5, RZ, R77.reuse, 0x100000, RZ, 0xc0, !PT ;  /* 0x001000004dff7812 */ /* 0x040fe200078ac0ff */
[----:B------:R-:W-:Y:S01]  /*1c7490*/  IMAD.WIDE R84, R178, 0x4, R34 ;  /* 0x00000004b2547825 */ /* 0x000fe200078e0222 */
[----:B------:R-:W-:Y:S01]  /*1c74a0*/  LOP3.LUT P1, RZ, R77, 0x20000000, RZ, 0xc0, !PT ;  /* 0x200000004dff7812 */ /* 0x000fe2000782c0ff */
[----:B------:R-:W2:Y:S01]  /*1c74b0*/  LDL.LU R96, [R1+0x58c] ;  /* 0x00058c0001607983 */ /* 0x000ea20000300800 */
        /* <DEDUP_REMOVED lines=17> */
[----:B------:R-:W-:Y:S01]  /*1c75d0*/  LOP3.LUT R75, R75, 0xffefffff, RZ, 0xc0, !PT ;  /* 0xffefffff4b4b7812 */ /* 0x000fe200078ec0ff */
[----:B---3--:R1:W-:Y:S02]  /*1c75e0*/  @P4 STG.E desc[UR38][R84.64], R232 ;  /* 0x000000e854004986 */ /* 0x0083e4000c101926 */
[C---:B-1----:R-:W-:Y:S02]  /*1c75f0*/  IMAD.WIDE R84, R178.reuse, 0x4, R32 ;  /* 0x00000004b2547825 */ /* 0x042fe400078e0220 */
[----:B------:R-:W3:Y:S04]  /*1c7600*/  LDL.LU R232, [R1+0x57c] ;  /* 0x00057c0001e87983 */ /* 0x000ee80000300800 */
[----:B----4-:R1:W-:Y:S02]  /*1c7610*/  @P5 STG.E desc[UR38][R84.64], R98 ;  /* 0x0000006254005986 */ /* 0x0103e4000c101926 */
[----:B-1----:R-:W-:-:S02]  /*1c7620*/  IMAD.WIDE R84, R178, 0x4, R30 ;  /* 0x00000004b2547825 */ /* 0x002fc400078e021e */
[----:B------:R-:W4:Y:S04]  /*1c7630*/  LDL.LU R98, [R1+0x56c] ;  /* 0x00056c0001627983 */ /* 0x000f280000300800 */
[----:B------:R1:W-:Y:S04]  /*1c7640*/  @P3 STG.E desc[UR38][R84.64], R99 ;  /* 0x0000006354003986 */ /* 0x0003e8000c101926 */
[----:B-1----:R-:W4:Y:S01]  /*1c7650*/  LDL.LU R99, [R1+0x55c] ;  /* 0x00055c0001637983 */ /* 0x002f220000300800 */
[----:B------:R-:W-:Y:S01]  /*1c7660*/  IMAD.WIDE R84, R178, 0x4, R28 ;  /* 0x00000004b2547825 */ /* 0x000fe200078e021c */
[----:B------:R-:W-:-:S02]  /*1c7670*/  @P1 LOP3.LUT R75, R75, 0x100000, RZ, 0xfc, !PT ;  /* 0x001000004b4b1812 */ /* 0x000fc400078efcff */
[----:B------:R-:W-:Y:S02]  /*1c7680*/  LOP3.LUT P1, RZ, R77, 0x800000, RZ, 0xc0, !PT ;  /* 0x008000004dff7812 */ /* 0x000fe4000782c0ff */
[----:B------:R1:W-:Y:S04]  /*1c7690*/  @P2 STG.E desc[UR38][R84.64], R86 ;  /* 0x0000005654002986 */ /* 0x0003e8000c101926 */
[----:B-1----:R-:W4:Y:S01]  /*1c76a0*/  LDL.LU R86, [R1+0x54c] ;  /* 0x00054c0001567983 */ /* 0x002f220000300800 */
[----:B------:R-:W-:-:S06]  /*1c76b0*/  IMAD.WIDE R84, R178, 0x4, R26 ;  /* 0x00000004b2547825 */ /* 0x000fcc00078e021a */
        /* <DEDUP_REMOVED lines=32> */
[C---:B-1----:R-:W-:Y:S02]  /*1c78c0*/  IMAD.WIDE R84, R177.reuse, 0x4, R38 ;  /* 0x00000004b1547825 */ /* 0x042fe400078e0226 */
[----:B------:R-:W2:Y:S04]  /*1c78d0*/  LDL.LU R96, [R1+0x52c] ;  /* 0x00052c0001607983 */ /* 0x000ea80000300800 */
[----:B---3--:R1:W-:Y:S02]  /*1c78e0*/  @P6 STG.E desc[UR38][R84.64], R232 ;  /* 0x000000e854006986 */ /* 0x0083e4000c101926 */
[----:B-1----:R-:W-:-:S02]  /*1c78f0*/  IMAD.WIDE R84, R177, 0x4, R36 ;  /* 0x00000004b1547825 */ /* 0x002fc400078e0224 */
[----:B------:R-:W3:Y:S04]  /*1c7900*/  LDL.LU R232, [R1+0x51c] ;  /* 0x00051c0001e87983 */ /* 0x000ee80000300800 */
[----:B----4-:R1:W-:Y:S01]  /*1c7910*/  @P4 STG.E desc[UR38][R84.64], R98 ;  /* 0x0000006254004986 */ /* 0x0103e2000c101926 */
[C---:B------:R-:W-:Y:S01]  /*1c7920*/  LOP3.LUT P3, RZ, R78.reuse, 0x10, RZ, 0xc0, !PT ;  /* 0x000000104eff7812 */ /* 0x040fe2000786c0ff */
        /* <DEDUP_REMOVED lines=13> */
[----:B------:R-:W2:Y:S04]  /*1c7a00*/  LDL.LU R91, [R1+0x4cc] ;  /* 0x0004cc00015b7983 */ /* 0x000ea80000300800 */
[----:B------:R-:W2:Y:S04]  /*1c7a10*/  LDL.LU R176, [R1+0x4ac] ;  /* 0x0004ac0001b07983 */ /* 0x000ea80000300800 */
[----:B------:R-:W2:Y:S02]  /*1c7a20*/  LDL.LU R234, [R1+0x49c] ;  /* 0x00049c0001ea7983 */ /* 0x000ea40000300800 */
[----:B------:R-:W-:-:S02]  /*1c7a30*/  @P1 LOP3.LUT R75, R75, 0x20, RZ, 0xfc, !PT ;  /* 0x000000204b4b1812 */ /* 0x000fc400078efcff */
[----:B------:R-:W-:Y:S01]  /*1c7a40*/  LOP3.LUT P1, RZ, R78, 0x20000, RZ, 0xc0, !PT ;  /* 0x000200004eff7812 */ /* 0x000fe2000782c0ff */
[----:B------:R-:W2:Y:S01]  /*1c7a50*/  LDL.LU R89, [R1+0x48c] ;  /* 0x00048c0001597983 */ /* 0x000ea20000300800 */
[----:B------:R-:W-:-:S03]  /*1c7a60*/  LOP3.LUT R75, R75, 0xffffffbf, RZ, 0xc0, !PT ;  /* 0xffffffbf4b4b7812 */ /* 0x000fc600078ec0ff */
[----:B------:R-:W2:Y:S01]  /*1c7a70*/  LDL.LU R90, [R1+0x47c] ;  /* 0x00047c00015a7983 */ /* 0x000ea20000300800 */
[----:B------:R-:W-:-:S03]  /*1c7a80*/  LOP3.LUT P4, RZ, R78, 0x40, RZ, 0xc0, !PT ;  /* 0x000000404eff7812 */ /* 0x000fc6000788c0ff */
[----:B------:R-:W2:Y:S04]  /*1c7a90*/  LDL.LU R233, [R1+0x46c] ;  /* 0x00046c0001e97983 */ /* 0x000ea80000300800 */
        /* <DEDUP_REMOVED lines=12> */
[----:B------:R-:W-:Y:S01]  /*1c7b60*/  LOP3.LUT P5, RZ, R78, 0x80, RZ, 0xc0, !PT ;  /* 0x000000804eff7812 */ /* 0x000fe200078ac0ff */
[----:B------:R-:W-:-:S08]  /*1c7b70*/  IMAD.WIDE R84, R177, 0x4, R28 ;  /* 0x00000004b1547825 */ /* 0x000fd000078e021c */
[----:B------:R-:W-:Y:S02]  /*1c7b80*/  @P1 LOP3.LUT R75, R75, 0x400, RZ, 0xfc, !PT ;  /* 0x000004004b4b1812 */ /* 0x000fe400078efcff */
[C---:B------:R-:W-:Y:S02]  /*1c7b90*/  LOP3.LUT P1, RZ, R78.reuse, 0x1000, RZ, 0xc0, !PT ;  /* 0x000010004eff7812 */ /* 0x040fe4000782c0ff */
[C---:B------:R-:W-:Y:S02]  /*1c7ba0*/  LOP3.LUT P3, RZ, R78.reuse, 0x100, RZ, 0xc0, !PT ;  /* 0x000001004eff7812 */ /* 0x040fe4000786c0ff */
[----:B------:R-:W-:Y:S02]  /*1c7bb0*/  LOP3.LUT R75, R75, 0xfffff7ff, RZ, 0xc0, !PT ;  /* 0xfffff7ff4b4b7812 */ /* 0x000fe400078ec0ff */
[----:B------:R-:W-:-:S07]  /*1c7bc0*/  LOP3.LUT P2, RZ, R78, 0x200, RZ, 0xc0, !PT ;  /* 0x000002004eff7812 */ /* 0x000fce000784c0ff */
[----:B------:R-:W-:Y:S02]  /*1c7bd0*/  @P1 LOP3.LUT R75, R75, 0x800, RZ, 0xfc, !PT ;  /* 0x000008004b4b1812 */ /* 0x000fe400078efcff */
[----:B------:R-:W-:Y:S02]  /*1c7be0*/  LOP3.LUT P1, RZ, R78, 0x800, RZ, 0xc0, !PT ;  /* 0x000008004eff7812 */ /* 0x000fe4000782c0ff */
[----:B------:R-:W-:-:S11]  /*1c7bf0*/  LOP3.LUT R75, R75, 0xffffefff, RZ, 0xc0, !PT ;  /* 0xffffefff4b4b7812 */ /* 0x000fd600078ec0ff */
[----:B------:R-:W-:Y:S02]  /*1c7c00*/  @P1 LOP3.LUT R75, R75, 0x1000, RZ, 0xfc, !PT ;  /* 0x000010004b4b1812 */ /* 0x000fe400078efcff */
[----:B------:R-:W-:Y:S01]  /*1c7c10*/  LOP3.LUT P1, RZ, R78, 0x400, RZ, 0xc0, !PT ;  /* 0x000004004eff7812 */ /* 0x000fe2000782c0ff */
[----:B------:R1:W-:Y:S02]  /*1c7c20*/  @P4 STG.E desc[UR38][R84.64], R96 ;  /* 0x0000006054004986 */ /* 0x0003e4000c101926 */
[C---:B-1----:R-:W-:Y:S02]  /*1c7c30*/  IMAD.WIDE R84, R177.reuse, 0x4, R26 ;  /* 0x00000004b1547825 */ /* 0x042fe400078e021a */
[----:B------:R-:W2:Y:S04]  /*1c7c40*/  LDL.LU R96, [R1+0x45c] ;  /* 0x00045c0001607983 */ /* 0x000ea80000300800 */
[----:B---3--:R1:W-:Y:S02]  /*1c7c50*/  @P5 STG.E desc[UR38][R84.64], R232 ;  /* 0x000000e854005986 */ /* 0x0083e4000c101926 */
[----:B-1----:R-:W-:-:S02]  /*1c7c60*/  IMAD.WIDE R84, R177, 0x4, R24 ;  /* 0x00000004b1547825 */ /* 0x002fc400078e0218 */
[----:B------:R-:W3:Y:S04]  /*1c7c70*/  LDL.LU R232, [R1+0x2ec] ;  /* 0x0002ec0001e87983 */ /* 0x000ee80000300800 */
[----:B----4-:R1:W-:Y:S02]  /*1c7c80*/  @P3 STG.E desc[UR38][R84.64], R98 ;  /* 0x0000006254003986 */ /* 0x0103e4000c101926 */
[----:B-1----:R-:W-:Y:S02]  /*1c7c90*/  IMAD.WIDE R84, R177, 0x4, R22 ;  /* 0x00000004b1547825 */ /* 0x002fe400078e0216 */
[----:B------:R-:W4:Y:S04]  /*1c7ca0*/  LDL.LU R98, [R1+0x2dc] ;  /* 0x0002dc0001627983 */ /* 0x000f280000300800 */
[----:B------:R1:W-:Y:S04]  /*1c7cb0*/  @P2 STG.E desc[UR38][R84.64], R99 ;  /* 0x0000006354002986 */ /* 0x0003e8000c101926 */
[----:B-1----:R-:W4:Y:S01]  /*1c7cc0*/  LDL.LU R99, [R1+0x1fc] ;  /* 0x0001fc0001637983 */ /* 0x002f220000300800 */
[----:B------:R-:W-:-:S05]  /*1c7cd0*/  IMAD.WIDE R84, R209, 0x4, R52 ;  /* 0x00000004d1547825 */ /* 0x000fca00078e0234 */
        /* <DEDUP_REMOVED lines=26> */
[C---:B------:R-:W-:Y:S01]  /*1c7e80*/  LOP3.LUT P6, RZ, R78.reuse, 0x100000, RZ, 0xc0, !PT ;  /* 0x001000004eff7812 */ /* 0x040fe200078cc0ff */
[----:B-1----:R-:W-:Y:S01]  /*1c7e90*/  IMAD.WIDE R84, R209, 0x4, R36 ;  /* 0x00000004d1547825 */ /* 0x002fe200078e0224 */
[C---:B------:R-:W-:Y:S02]  /*1c7ea0*/  LOP3.LUT P4, RZ, R78.reuse, 0x200000, RZ, 0xc0, !PT ;  /* 0x002000004eff7812 */ /* 0x040fe4000788c0ff */
[C---:B------:R-:W-:Y:S02]  /*1c7eb0*/  LOP3.LUT P5, RZ, R78.reuse, 0x400000, RZ, 0xc0, !PT ;  /* 0x004000004eff7812 */ /* 0x040fe400078ac0ff */
[----:B------:R-:W-:-:S03]  /*1c7ec0*/  LOP3.LUT P3, RZ, R78, 0x800000, RZ, 0xc0, !PT ;  /* 0x008000004eff7812 */ /* 0x000fc6000786c0ff */
[----:B------:R1:W-:Y:S02]  /*1c7ed0*/  @P1 STG.E desc[UR38][R84.64], R96 ;  /* 0x0000006054001986 */ /* 0x0003e4000c101926 */
[C---:B-1----:R-:W-:Y:S02]  /*1c7ee0*/  IMAD.WIDE R84, R209.reuse, 0x4, R34 ;  /* 0x00000004d1547825 */ /* 0x042fe400078e0222 */
[----:B------:R-:W2:Y:S04]  /*1c7ef0*/  LDL.LU R96, [R1+0x7c0] ;  /* 0x0007c00001607983 */ /* 0x000ea80000300800 */
[----:B---3--:R1:W-:Y:S02]  /*1c7f00*/  @P0 STG.E desc[UR38][R84.64], R232 ;  /* 0x000000e854000986 */ /* 0x0083e4000c101926 */
[----:B-1----:R-:W-:-:S02]  /*1c7f10*/  IMAD.WIDE R84, R209, 0x4, R32 ;  /* 0x00000004d1547825 */ /* 0x002fc400078e0220 */
[----:B------:R-:W3:Y:S04]  /*1c7f20*/  LDL.LU R232, [R1+0x7b0] ;  /* 0x0007b00001e87983 */ /* 0x000ee80000300800 */
[----:B----4-:R1:W-:Y:S02]  /*1c7f30*/  @P6 STG.E desc[UR38][R84.64], R98 ;  /* 0x0000006254006986 */ /* 0x0103e4000c101926 */
[C---:B-1----:R-:W-:Y:S02]  /*1c7f40*/  IMAD.WIDE R84, R209.reuse, 0x4, R30 ;  /* 0x00000004d1547825 */ /* 0x042fe400078e021e */
[----:B------:R-:W4:Y:S04]  /*1c7f50*/  LDL.LU R98, [R1+0x7a0] ;  /* 0x0007a00001627983 */ /* 0x000f280000300800 */
[----:B------:R1:W-:Y:S04]  /*1c7f60*/  @P4 STG.E desc[UR38][R84.64], R99 ;  /* 0x0000006354004986 */ /* 0x0003e8000c101926 */
[----:B-1----:R-:W4:Y:S01]  /*1c7f70*/  LDL.LU R99, [R1+0x790] ;  /* 0x0007900001637983 */ /* 0x002f220000300800 */
[----:B------:R-:W-:-:S05]  /*1c7f80*/  IMAD.WIDE R84, R209, 0x4, R28 ;  /* 0x00000004d1547825 */ /* 0x000fca00078e021c */
        /* <DEDUP_REMOVED lines=8> */
[----:B------:R-:W2:Y:S01]  /*1c8010*/  LDL.LU R176, [R1+0x750] ;  /* 0x0007500001b07983 */ /* 0x000ea20000300800 */
[----:B------:R-:W-:-:S03]  /*1c8020*/  LOP3.LUT R75, R75, 0xfffffffe, RZ, 0xc0, !PT ;  /* 0xfffffffe4b4b7812 */ /* 0x000fc600078ec0ff */
[----:B------:R-:W2:Y:S02]  /*1c8030*/  LDL.LU R234, [R1+0x740] ;  /* 0x0007400001ea7983 */ /* 0x000ea40000300800 */
[----:B------:R-:W-:Y:S02]  /*1c8040*/  @P1 LOP3.LUT R76, R76, 0x20000000, RZ, 0xfc, !PT ;  /* 0x200000004c4c1812 */ /* 0x000fe400078efcff */
[----:B------:R-:W-:Y:S01]  /*1c8050*/  LOP3.LUT P1, RZ, R79, 0x10, RZ, 0xc0, !PT ;  /* 0x000000104fff7812 */ /* 0x000fe2000782c0ff */
[----:B------:R-:W2:Y:S01]  /*1c8060*/  LDL.LU R89, [R1+0x730] ;  /* 0x0007300001597983 */ /* 0x000ea20000300800 */
[----:B------:R-:W-:Y:S02]  /*1c8070*/  LOP3.LUT R76, R76, 0xbfffffff, RZ, 0xc0, !PT ;  /* 0xbfffffff4c4c7812 */ /* 0x000fe400078ec0ff */
[C---:B------:R-:W-:Y:S01]  /*1c8080*/  LOP3.LUT P2, RZ, R78.reuse, 0x1000000, RZ, 0xc0, !PT ;  /* 0x010000004eff7812 */ /* 0x040fe2000784c0ff */
[----:B------:R-:W2:Y:S01]  /*1c8090*/  LDL.LU R90, [R1+0x720] ;  /* 0x00072000015a7983 */ /* 0x000ea20000300800 */
[C---:B------:R-:W-:Y:S01]  /*1c80a0*/  LOP3.LUT P4, RZ, R78.reuse, 0x2000000, RZ, 0xc0, !PT ;  /* 0x020000004eff7812 */ /* 0x040fe2000788c0ff */
[----:B------:R-:W-:Y:S01]  /*1c80b0*/  IMAD.WIDE R84, R209, 0x4, R24 ;  /* 0x00000004d1547825 */ /* 0x000fe200078e0218 */
[----:B------:R-:W-:Y:S01]  /*1c80c0*/  LOP3.LUT P5, RZ, R78, 0x4000000, RZ, 0xc0, !PT ;  /* 0x040000004eff7812 */ /* 0x000fe200078ac0ff */
[----:B------:R-:W2:Y:S04]  /*1c80d0*/  LDL.LU R233, [R1+0x710] ;  /* 0x0007100001e97983 */ /* 0x000ea80000300800 */
[----:B------:R-:W-:-:S02]  /*1c80e0*/  @P1 LOP3.LUT R76, R76, 0x40000000, RZ, 0xfc, !PT ;  /* 0x400000004c4c1812 */ /* 0x000fc400078efcff */
        /* <DEDUP_REMOVED lines=12> */
[----:B------:R-:W-:Y:S01]  /*1c81b0*/  LOP3.LUT R75, R75, 0xfffffff7, RZ, 0xc0, !PT ;  /* 0xfffffff74b4b7812 */ /* 0x000fe200078ec0ff */
[----:B------:R1:W-:Y:S01]  /*1c81c0*/  @P2 STG.E desc[UR38][R84.64], R175 ;  /* 0x000000af54002986 */ /* 0x0003e2000c101926 */
[----:B------:R-:W-:-:S09]  /*1c81d0*/  LOP3.LUT P3, RZ, R78, 0x8000000, RZ, 0xc0, !PT ;  /* 0x080000004eff7812 */ /* 0x000fd2000786c0ff */
[----:B------:R-:W-:Y:S01]  /*1c81e0*/  @P1 LOP3.LUT R75, R75, 0x8, RZ, 0xfc, !PT ;  /* 0x000000084b4b1812 */ /* 0x000fe200078efcff */
[----:B-1----:R-:W-:Y:S01]  /*1c81f0*/  IMAD.WIDE R84, R209, 0x4, R22 ;  /* 0x00000004d1547825 */ /* 0x002fe200078e0216 */
[----:B------:R-:W-:-:S04]  /*1c8200*/  LOP3.LUT P1, RZ, R78, 0x40000000, RZ, 0xc0, !PT ;  /* 0x400000004eff7812 */ /* 0x000fc8000782c0ff */
[----:B------:R1:W-:Y:S01]  /*1c8210*/  @P4 STG.E desc[UR38][R84.64], R231 ;  /* 0x000000e754004986 */ /* 0x0003e2000c101926 */
[----:B------:R-:W-:Y:S02]  /*1c8220*/  LOP3.LUT P2, RZ, R78, 0x10000000, RZ, 0xc0, !PT ;  /* 0x100000004eff7812 */ /* 0x000fe4000784c0ff */
[----:B------:R-:W-:Y:S01]  /*1c8230*/  LOP3.LUT R75, R75, 0xffffffef, RZ, 0xc0, !PT ;  /* 0xffffffef4b4b7812 */ /* 0x000fe200078ec0ff */
[----:B-1----:R-:W-:-:S05]  /*1c8240*/  IMAD.WIDE R84, R208, 0x4, R52 ;  /* 0x00000004d0547825 */ /* 0x002fca00078e0234 */
        /* <DEDUP_REMOVED lines=11> */
[----:B------:R1:W-:Y:S01]  /*1c8300*/  @P1 STG.E desc[UR38][R84.64], R99 ;  /* 0x0000006354001986 */ /* 0x0003e2000c101926 */
[----:B------:R-:W-:-:S03]  /*1c8310*/  LOP3.LUT P1, RZ, R75, 0x10, RZ, 0xc0, !PT ;  /* 0x000000104bff7812 */ /* 0x000fc6000782c0ff */
[----:B-1----:R-:W4:Y:S01]  /*1c8320*/  LDL.LU R99, [R1+0x6d0] ;  /* 0x0006d00001637983 */ /* 0x002f220000300800 */
        /* <DEDUP_REMOVED lines=27> */
[C---:B------:R-:W-:Y:S01]  /*1c84e0*/  LOP3.LUT P4, RZ, R79.reuse, 0x100, RZ, 0xc0, !PT ;  /* 0x000001004fff7812 */ /* 0x040fe2000788c0ff */
[C---:B-1----:R-:W-:Y:S02]  /*1c84f0*/  IMAD.WIDE R84, R208.reuse, 0x4, R28 ;  /* 0x00000004d0547825 */ /* 0x042fe400078e021c */
[----:B------:R-:W2:Y:S01]  /*1c8500*/  LDL.LU R233, [R1+0x6a0] ;  /* 0x0006a00001e97983 */ /* 0x000ea20000300800 */
[C---:B------:R-:W-:Y:S02]  /*1c8510*/  LOP3.LUT P5, RZ, R79.reuse, 0x200, RZ, 0xc0, !PT ;  /* 0x000002004fff7812 */ /* 0x040fe400078ac0ff */
[C---:B------:R-:W-:Y:S02]  /*1c8520*/  LOP3.LUT P3, RZ, R79.reuse, 0x400, RZ, 0xc0, !PT ;  /* 0x000004004fff7812 */ /* 0x040fe4000786c0ff */
[----:B------:R-:W-:Y:S01]  /*1c8530*/  LOP3.LUT P2, RZ, R79, 0x800, RZ, 0xc0, !PT ;  /* 0x000008004fff7812 */ /* 0x000fe2000784c0ff */
[----:B------:R1:W-:Y:S02]  /*1c8540*/  @P0 STG.E desc[UR38][R84.64], R96 ;  /* 0x0000006054000986 */ /* 0x0003e4000c101926 */
[----:B-1----:R-:W-:-:S02]  /*1c8550*/  IMAD.WIDE R84, R208, 0x4, R26 ;  /* 0x00000004d0547825 */ /* 0x002fc400078e021a */
[----:B------:R-:W2:Y:S04]  /*1c8560*/  LDL.LU R96, [R1+0x690] ;  /* 0x0006900001607983 */ /* 0x000ea80000300800 */
        /* <DEDUP_REMOVED lines=39> */
[----:B------:R-:W-:Y:S01]  /*1c87e0*/  LOP3.LUT P5, RZ, R79, 0x2000, RZ, 0xc0, !PT ;  /* 0x000020004fff7812 */ /* 0x000fe200078ac0ff */
[----:B------:R-:W-:Y:S01]  /*1c87f0*/  IMAD.WIDE R84, R207, 0x4, R48 ;  /* 0x00000004cf547825 */ /* 0x000fe200078e0230 */
[----:B------:R-:W-:-:S07]  /*1c8800*/  LOP3.LUT P3, RZ, R79, 0x4000, RZ, 0xc0, !PT ;  /* 0x000040004fff7812 */ /* 0x000fce000786c0ff */
[----:B------:R-:W-:Y:S02]  /*1c8810*/  @P1 LOP3.LUT R76, R76, 0x8000000, RZ, 0xfc, !PT ;  /* 0x080000004c4c1812 */ /* 0x000fe400078efcff */
[C---:B------:R-:W-:Y:S01]  /*1c8820*/  LOP3.LUT P1, RZ, R79.reuse, 0x20000, RZ, 0xc0, !PT ;  /* 0x000200004fff7812 */ /* 0x040fe2000782c0ff */
[----:B------:R1:W-:Y:S01]  /*1c8830*/  @P4 STG.E desc[UR38][R84.64], R233 ;  /* 0x000000e954004986 */ /* 0x0003e2000c101926 */
[----:B------:R-:W-:Y:S02]  /*1c8840*/  LOP3.LUT P2, RZ, R79, 0x8000, RZ, 0xc0, !PT ;  /* 0x000080004fff7812 */ /* 0x000fe4000784c0ff */
[----:B------:R-:W-:Y:S01]  /*1c8850*/  LOP3.LUT R76, R76, 0xefffffff, RZ, 0xc0, !PT ;  /* 0xefffffff4c4c7812 */ /* 0x000fe200078ec0ff */
[----:B-1----:R-:W-:Y:S01]  /*1c8860*/  IMAD.WIDE R84, R207, 0x4, R46 ;  /* 0x00000004cf547825 */ /* 0x002fe200078e022e */
[----:B------:R-:W2:Y:S07]  /*1c8870*/  LDL.LU R233, [R1+0x1d0] ;  /* 0x0001d00001e97983 */ /* 0x000eae0000300800 */
[----:B------:R-:W-:-:S02]  /*1c8880*/  @P1 LOP3.LUT R76, R76, 0x10000000, RZ, 0xfc, !PT ;  /* 0x100000004c4c1812 */ /* 0x000fc400078efcff */
        /* <DEDUP_REMOVED lines=10> */
[----:B------:R1:W-:Y:S01]  /*1c8930*/  @P1 STG.E desc[UR38][R84.64], R99 ;  /* 0x0000006354001986 */ /* 0x0003e2000c101926 */
[----:B------:R-:W-:Y:S01]  /*1c8940*/  LOP3.LUT P1, RZ, R76, 0x10000000, RZ, 0xc0, !PT ;  /* 0x100000004cff7812 */ /* 0x000fe2000782c0ff */
[----:B-1----:R-:W-:-:S02]  /*1c8950*/  IMAD.WIDE R84, R207, 0x4, R38 ;  /* 0x00000004cf547825 */ /* 0x002fc400078e0226 */
[----:B------:R-:W4:Y:S10]  /*1c8960*/  LDL.LU R99, [R1+0x7a4] ;  /* 0x0007a40001637983 */ /* 0x000f340000300800 */
[----:B------:R1:W-:Y:S01]  /*1c8970*/  @P1 STG.E desc[UR38][R84.64], R86 ;  /* 0x0000005654001986 */ /* 0x0003e2000c101926 */
[----:B------:R-:W-:Y:S01]  /*1c8980*/  LOP3.LUT P1, RZ, R76, 0x8000000, RZ, 0xc0, !PT ;  /* 0x080000004cff7812 */ /* 0x000fe2000782c0ff */
[----:B-1----:R-:W-:-:S02]  /*1c8990*/  IMAD.WIDE R84, R207, 0x4, R36 ;  /* 0x00000004cf547825 */ /* 0x002fc400078e0224 */
[----:B------:R-:W4:Y:S10]  /*1c89a0*/  LDL.LU R86, [R1+0x794] ;  /* 0x0007940001567983 */ /* 0x000f340000300800 */
        /* <DEDUP_REMOVED lines=21> */
[----:B-1----:R-:W-:Y:S01]  /*1c8b00*/  IMAD.WIDE R84, R207, 0x4, R24 ;  /* 0x00000004cf547825 */ /* 0x002fe200078e0218 */
[C---:B------:R-:W-:Y:S02]  /*1c8b10*/  LOP3.LUT P5, RZ, R79.reuse, 0x10000000, RZ, 0xc0, !PT ;  /* 0x100000004fff7812 */ /* 0x040fe400078ac0ff */
[C---:B------:R-:W-:Y:S02]  /*1c8b20*/  LOP3.LUT P3, RZ, R79.reuse, 0x20000000, RZ, 0xc0, !PT ;  /* 0x200000004fff7812 */ /* 0x040fe4000786c0ff */
[----:B------:R-:W-:-:S07]  /*1c8b30*/  LOP3.LUT P2, RZ, R79, 0x40000000, RZ, 0xc0, !PT ;  /* 0x400000004fff7812 */ /* 0x000fce000784c0ff */
[----:B------:R1:W-:Y:S02]  /*1c8b40*/  @P1 STG.E desc[UR38][R84.64], R96 ;  /* 0x0000006054001986 */ /* 0x0003e4000c101926 */
[----:B-1----:R-:W-:-:S05]  /*1c8b50*/  IMAD.WIDE R84, R207, 0x4, R22 ;  /* 0x00000004cf547825 */ /* 0x002fca00078e0216 */
[----:B------:R1:W-:Y:S02]  /*1c8b60*/  @P0 STG.E desc[UR38][R84.64], R200 ;  /* 0x000000c854000986 */ /* 0x0003e4000c101926 */
[----:B-1----:R-:W-:-:S05]  /*1c8b70*/  IMAD.WIDE R84, R206, 0x4, R52 ;  /* 0x00000004ce547825 */ /* 0x002fca00078e0234 */
[----:B---3--:R1:W-:Y:S02]  /*1c8b80*/  @P6 STG.E desc[UR38][R84.64], R232 ;  /* 0x000000e854006986 */ /* 0x0083e4000c101926 */
[----:B-1----:R-:W-:-:S05]  /*1c8b90*/  IMAD.WIDE R84, R206, 0x4, R50 ;  /* 0x00000004ce547825 */ /* 0x002fca00078e0232 */
[----:B----4-:R1:W-:Y:S01]  /*1c8ba0*/  @P4 STG.E desc[UR38][R84.64], R98 ;  /* 0x0000006254004986 */ /* 0x0103e2000c101926 */
[----:B------:R-:W-:Y:S01]  /*1c8bb0*/  LOP3.LUT P4, RZ, R79, 0x80000000, RZ, 0xc0, !PT ;  /* 0x800000004fff7812 */ /* 0x000fe2000788c0ff */
[----:B------:R-:W-:-:S04]  /*1c8bc0*/  IMAD.WIDE R78, R206, 0x4, R44 ;  /* 0x00000004ce4e7825 */ /* 0x000fc800078e022c */
[----:B-1----:R-:W-:-:S05]  /*1c8bd0*/  IMAD.WIDE R84, R206, 0x4, R48 ;  /* 0x00000004ce547825 */ /* 0x002fca00078e0230 */
[----:B------:R1:W-:Y:S02]  /*1c8be0*/  @P5 STG.E desc[UR38][R84.64], R99 ;  /* 0x0000006354005986 */ /* 0x0003e4000c101926 */
[----:B-1----:R-:W-:-:S05]  /*1c8bf0*/  IMAD.WIDE R84, R206, 0x4, R46 ;  /* 0x00000004ce547825 */ /* 0x002fca00078e022e */
[----:B------:R-:W-:Y:S04]  /*1c8c00*/  @P3 STG.E desc[UR38][R84.64], R86 ;  /* 0x0000005654003986 */ /* 0x000fe8000c101926 */
[----:B--2---:R1:W-:Y:S04]  /*1c8c10*/  @P2 STG.E desc[UR38][R78.64], R87 ;  /* 0x000000574e002986 */ /* 0x0043e8000c101926 */
[----:B-1----:R-:W2:Y:S04]  /*1c8c20*/  LDL.LU R87, [R1+0x774] ;  /* 0x0007740001577983 */ /* 0x002ea80000300800 */
[----:B------:R-:W3:Y:S04]  /*1c8c30*/  LDL.LU R96, [R1+0x764] ;  /* 0x0007640001607983 */ /* 0x000ee80000300800 */
[----:B------:R-:W4:Y:S04]  /*1c8c40*/  LDL.LU R232, [R1+0x754] ;  /* 0x0007540001e87983 */ /* 0x000f280000300800 */
[----:B------:R-:W3:Y:S04]  /*1c8c50*/  LDL.LU R98, [R1+0x744] ;  /* 0x0007440001627983 */ /* 0x000ee80000300800 */
[----:B------:R-:W3:Y:S04]  /*1c8c60*/  LDL.LU R99, [R1+0x734] ;  /* 0x0007340001637983 */ /* 0x000ee80000300800 */
[----:B------:R-:W3:Y:S01]  /*1c8c70*/  LDL.LU R86, [R1+0x724] ;  /* 0x0007240001567983 */ /* 0x000ee20000300800 */
        /* <DEDUP_REMOVED lines=79> */
[----:B------:R-:W2:Y:S04]  /*1c9170*/  LDL.LU R233, [R1+0x644] ;  /* 0x0006440001e97983 */ /* 0x000ea80000300800 */
[----:B---3--:R1:W-:Y:S01]  /*1c9180*/  @P0 STG.E desc[UR38][R78.64], R96 ;  /* 0x000000604e000986 */ /* 0x0083e2000c101926 */
[----:B------:R-:W-:Y:S01]  /*1c9190*/  LOP3.LUT P5, RZ, R0, 0x8000, RZ, 0xc0, !PT ;  /* 0x0000800000ff7812 */ /* 0x000fe200078ac0ff */
        /* <DEDUP_REMOVED lines=22> */
[----:B------:R-:W-:-:S03]  /*1c9300*/  LOP3.LUT P4, RZ, R0, 0x40000, RZ, 0xc0, !PT ;  /* 0x0004000000ff7812 */ /* 0x000fc6000788c0ff */
[----:B------:R-:W2:Y:S02]  /*1c9310*/  LDL.LU R89, [R1+0x7a8] ;  /* 0x0007a80001597983 */ /* 0x000ea40000300800 */
[----:B------:R-:W-:Y:S02]  /*1c9320*/  @P1 LOP3.LUT R76, R76, 0x20, RZ, 0xfc, !PT ;  /* 0x000000204c4c1812 */ /* 0x000fe400078efcff */
[C---:B------:R-:W-:Y:S02]  /*1c9330*/  LOP3.LUT P1, RZ, R0.reuse, 0x20000000, RZ, 0xc0, !PT ;  /* 0x2000000000ff7812 */ /* 0x040fe4000782c0ff */
[----:B------:R-:W-:Y:S01]  /*1c9340*/  LOP3.LUT P5, RZ, R0, 0x80000, RZ, 0xc0, !PT ;  /* 0x0008000000ff7812 */ /* 0x000fe200078ac0ff */
[----:B------:R-:W-:Y:S01]  /*1c9350*/  IMAD.WIDE R78, R205, 0x4, R36 ;  /* 0x00000004cd4e7825 */ /* 0x000fe200078e0224 */
[----:B------:R-:W-:Y:S01]  /*1c9360*/  LOP3.LUT R76, R76, 0xffffffbf, RZ, 0xc0, !PT ;  /* 0xffffffbf4c4c7812 */ /* 0x000fe200078ec0ff */
[----:B------:R-:W2:Y:S08]  /*1c9370*/  LDL.LU R90, [R1+0x798] ;  /* 0x00079800015a7983 */ /* 0x000eb00000300800 */
[----:B------:R-:W-:-:S02]  /*1c9380*/  @P1 LOP3.LUT R76, R76, 0x40, RZ, 0xfc, !PT ;  /* 0x000000404c4c1812 */ /* 0x000fc400078efcff */
        /* <DEDUP_REMOVED lines=14> */
[----:B------:R-:W-:Y:S01]  /*1c9470*/  LOP3.LUT P3, RZ, R0, 0x100000, RZ, 0xc0, !PT ;  /* 0x0010000000ff7812 */ /* 0x000fe2000786c0ff */
[----:B------:R1:W-:Y:S08]  /*1c9480*/  @P4 STG.E desc[UR38][R78.64], R233 ;  /* 0x000000e94e004986 */ /* 0x0003f0000c101926 */
[----:B------:R-:W-:-:S02]  /*1c9490*/  @P1 LOP3.LUT R76, R76, 0x800, RZ, 0xfc, !PT ;  /* 0x000008004c4c1812 */ /* 0x000fc400078efcff */
[C---:B------:R-:W-:Y:S02]  /*1c94a0*/  LOP3.LUT P1, RZ, R0.reuse, 0x800000, RZ, 0xc0, !PT ;  /* 0x0080000000ff7812 */ /* 0x040fe4000782c0ff */
[----:B------:R-:W-:Y:S01]  /*1c94b0*/  LOP3.LUT P2, RZ, R0, 0x200000, RZ, 0xc0, !PT ;  /* 0x0020000000ff7812 */ /* 0x000fe2000784c0ff */
[----:B-1----:R-:W-:Y:S01]  /*1c94c0*/  IMAD.WIDE R78, R205, 0x4, R34 ;  /* 0x00000004cd4e7825 */ /* 0x002fe200078e0222 */
[----:B------:R-:W-:Y:S01]  /*1c94d0*/  LOP3.LUT R76, R76, 0xffffefff, RZ, 0xc0, !PT ;  /* 0xffffefff4c4c7812 */ /* 0x000fe200078ec0ff */
[----:B------:R-:W2:Y:S04]  /*1c94e0*/  LDL.LU R233, [R1+0x788] ;  /* 0x0007880001e97983 */ /* 0x000ea80000300800 */
[----:B---3--:R1:W-:Y:S04]  /*1c94f0*/  @P5 STG.E desc[UR38][R78.64], R96 ;  /* 0x000000604e005986 */ /* 0x0083e8000c101926 */
        /* <DEDUP_REMOVED lines=11> */
[C---:B------:R-:W-:Y:S01]  /*1c95b0*/  LOP3.LUT P1, RZ, R76.reuse, 0x1000, RZ, 0xc0, !PT ;  /* 0x000010004cff7812 */ /* 0x040fe2000782c0ff */
        /* <DEDUP_REMOVED lines=24> */
[----:B------:R-:W-:Y:S02]  /*1c9740*/  LOP3.LUT P0, RZ, R0, 0x80000000, RZ, 0xc0, !PT ;  /* 0x8000000000ff7812 */ /* 0x000fe4000780c0ff */
[----:B------:R-:W-:Y:S01]  /*1c9750*/  LOP3.LUT P6, RZ, R4, 0x1, RZ, 0xc0, !PT ;  /* 0x0000000104ff7812 */ /* 0x000fe200078cc0ff */
[----:B-1----:R-:W-:Y:S01]  /*1c9760*/  IMAD.WIDE R78, R214, 0x4, R44 ;  /* 0x00000004d64e7825 */ /* 0x002fe200078e022c */
[----:B------:R-:W-:-:S07]  /*1c9770*/  LOP3.LUT P4, RZ, R4, 0x1000, RZ, 0xc0, !PT ;  /* 0x0000100004ff7812 */ /* 0x000fce000788c0ff */
        /* <DEDUP_REMOVED lines=51> */
[----:B------:R-:W-:Y:S01]  /*1c9ab0*/  @P1 LOP3.LUT R76, R76, 0x4, RZ, 0xfc, !PT ;  /* 0x000000044c4c1812 */ /* 0x000fe200078efcff */
[----:B------:R-:W2:Y:S01]  /*1c9ac0*/  LDL.LU R233, [R1+0x658] ;  /* 0x0006580001e97983 */ /* 0x000ea20000300800 */
[----:B------:R-:W-:-:S02]  /*1c9ad0*/  LOP3.LUT P1, RZ, R4, 0x400000, RZ, 0xc0, !PT ;  /* 0x0040000004ff7812 */ /* 0x000fc4000782c0ff */
[----:B------:R-:W-:Y:S02]  /*1c9ae0*/  LOP3.LUT R76, R76, 0xfffffff7, RZ, 0xc0, !PT ;  /* 0xfffffff74c4c7812 */ /* 0x000fe400078ec0ff */
        /* <DEDUP_REMOVED lines=9> */
[----:B----4-:R1:W-:Y:S02]  /*1c9b80*/  @P3 STG.E desc[UR38][R78.64], R232 ;  /* 0x000000e84e003986 */ /* 0x0103e4000c101926 */
[C---:B-1----:R-:W-:Y:S02]  /*1c9b90*/  IMAD.WIDE R78, R214.reuse, 0x4, R24 ;  /* 0x00000004d64e7825 */ /* 0x042fe400078e0218 */
[----:B------:R-:W4:Y:S04]  /*1c9ba0*/  LDL.LU R232, [R1+0x638] ;  /* 0x0006380001e87983 */ /* 0x000f280000300800 */
        /* <DEDUP_REMOVED lines=18> */
[----:B------:R-:W-:Y:S01]  /*1c9cd0*/  @P1 STG.E desc[UR38][R78.64], R176 ;  /* 0x000000b04e001986 */ /* 0x000fe2000c101926 */
        /* <DEDUP_REMOVED lines=72> */
[----:B------:R1:W-:Y:S01]  /*1ca160*/  @P5 STG.E desc[UR38][R76.64], R202 ;  /* 0x000000ca4c005986 */ /* 0x0003e2000c101926 */
[----:B------:R-:W-:Y:S01]  /*1ca170*/  LOP3.LUT R0, R0, 0xefffffff, RZ, 0xc0, !PT ;  /* 0xefffffff00007812 */ /* 0x000fe200078ec0ff */
[----:B-1----:R-:W-:-:S10]  /*1ca180*/  IMAD.WIDE R76, R212, 0x4, R52 ;  /* 0x00000004d44c7825 */ /* 0x002fd400078e0234 */
        /* <DEDUP_REMOVED lines=8> */
[----:B------:R1:W-:Y:S01]  /*1ca210*/  @P1 STG.E desc[UR38][R76.64], R99 ;  /* 0x000000634c001986 */ /* 0x0003e2000c101926 */
[----:B------:R-:W-:-:S03]  /*1ca220*/  LOP3.LUT P1, RZ, R0, 0x10000000, RZ, 0xc0, !PT ;  /* 0x1000000000ff7812 */ /* 0x000fc6000782c0ff */
[----:B-1----:R-:W3:Y:S01]  /*1ca230*/  LDL.LU R99, [R1+0x6ec] ;  /* 0x0006ec0001637983 */ /* 0x002ee20000300800 */
[----:B------:R-:W-:-:S09]  /*1ca240*/  IMAD.WIDE R76, R212, 0x4, R46 ;  /* 0x00000004d44c7825 */ /* 0x000fd200078e022e */
[----:B------:R1:W-:Y:S01]  /*1ca250*/  @P1 STG.E desc[UR38][R76.64], R86 ;  /* 0x000000564c001986 */ /* 0x0003e2000c101926 */
[----:B------:R-:W-:-:S03]  /*1ca260*/  LOP3.LUT P1, RZ, R0, 0x8000000, RZ, 0xc0, !PT ;  /* 0x0800000000ff7812 */ /* 0x000fc6000782c0ff */
[----:B-1----:R-:W3:Y:S01]  /*1ca270*/  LDL.LU R86, [R1+0x6dc] ;  /* 0x0006dc0001567983 */ /* 0x002ee20000300800 */
        /* <DEDUP_REMOVED lines=26> */
[----:B------:R1:W-:Y:S01]  /*1ca420*/  @P0 STG.E desc[UR38][R76.64], R96 ;  /* 0x000000604c000986 */ /* 0x0003e2000c101926 */
[----:B------:R-:W-:Y:S01]  /*1ca430*/  LOP3.LUT P5, RZ, R5, 0x80000, RZ, 0xc0, !PT ;  /* 0x0008000005ff7812 */ /* 0x000fe200078ac0ff */
[----:B-1----:R-:W-:-:S02]  /*1ca440*/  IMAD.WIDE R76, R212, 0x4, R28 ;  /* 0x00000004d44c7825 */ /* 0x002fc400078e021c */
[----:B------:R-:W2:Y:S04]  /*1ca450*/  LDL.LU R96, [R1+0x6ac] ;  /* 0x0006ac0001607983 */ /* 0x000ea80000300800 */
[----:B---3--:R1:W-:Y:S02]  /*1ca460*/  @P6 STG.E desc[UR38][R76.64], R232 ;  /* 0x000000e84c006986 */ /* 0x0083e4000c101926 */
[C---:B-1----:R-:W-:Y:S02]  /*1ca470*/  IMAD.WIDE R76, R212.reuse, 0x4, R26 ;  /* 0x00000004d44c7825 */ /* 0x042fe400078e021a */
[----:B------:R-:W3:Y:S04]  /*1ca480*/  LDL.LU R232, [R1+0x69c] ;  /* 0x00069c0001e87983 */ /* 0x000ee80000300800 */
[----:B----4-:R1:W-:Y:S01]  /*1ca490*/  @P4 STG.E desc[UR38][R76.64], R98 ;  /* 0x000000624c004986 */ /* 0x0103e2000c101926 */
        /* <DEDUP_REMOVED lines=46> */
[----:B------:R-:W2:Y:S04]  /*1ca780*/  LDL.LU R233, [R1+0x1ec] ;  /* 0x0001ec0001e97983 */ /* 0x000ea80000300800 */
[----:B------:R1:W-:Y:S03]  /*1ca790*/  @P5 STG.E desc[UR38][R76.64], R96 ;  /* 0x000000604c005986 */ /* 0x0003e6000c101926 */
[----:B------:R-:W-:-:S02]  /*1ca7a0*/  @P1 LOP3.LUT R0, R0, 0x100000, RZ, 0xfc, !PT ;  /* 0x0010000000001812 */ /* 0x000fc400078efcff */
[----:B------:R-:W-:Y:S01]  /*1ca7b0*/  LOP3.LUT P1, RZ, R5, 0x4000000, RZ, 0xc0, !PT ;  /* 0x0400000005ff7812 */ /* 0x000fe2000782c0ff */
[C---:B-1----:R-:W-:Y:S01]  /*1ca7c0*/  IMAD.WIDE R76, R211.reuse, 0x4, R46 ;  /* 0x00000004d34c7825 */ /* 0x042fe200078e022e */
[----:B------:R-:W2:Y:S04]  /*1ca7d0*/  LDL.LU R96, [R1+0x1dc] ;  /* 0x0001dc0001607983 */ /* 0x000ea80000300800 */
[----:B---3--:R1:W-:Y:S02]  /*1ca7e0*/  @P3 STG.E desc[UR38][R76.64], R232 ;  /* 0x000000e84c003986 */ /* 0x0083e4000c101926 */
[C---:B-1----:R-:W-:Y:S02]  /*1ca7f0*/  IMAD.WIDE R76, R211.reuse, 0x4, R44 ;  /* 0x00000004d34c7825 */ /* 0x042fe400078e022c */
[----:B------:R-:W3:Y:S04]  /*1ca800*/  LDL.LU R232, [R1+0x1ac] ;  /* 0x0001ac0001e87983 */ /* 0x000ee80000300800 */
[----:B----4-:R1:W-:Y:S02]  /*1ca810*/  @P2 STG.E desc[UR38][R76.64], R98 ;  /* 0x000000624c002986 */ /* 0x0103e4000c101926 */
        /* <DEDUP_REMOVED lines=38> */
[----:B------:R1:W-:Y:S01]  /*1caa80*/  @P6 STG.E desc[UR38][R76.64], R203 ;  /* 0x000000cb4c006986 */ /* 0x0003e2000c101926 */
        /* <DEDUP_REMOVED lines=146> */
[----:B------:R-:W-:Y:S02]  /*1cb3b0*/  LOP3.LUT P1, RZ, R7, 0x2, RZ, 0xc0, !PT ;  /* 0x0000000207ff7812 */ /* 0x000fe4000782c0ff */
        /* <DEDUP_REMOVED lines=193> */
[C---:B------:R-:W-:Y:S01]  /*1cbfd0*/  LOP3.LUT P3, RZ, R8.reuse, 0x10, RZ, 0xc0, !PT ;  /* 0x0000001008ff7812 */ /* 0x040fe2000786c0ff */
        /* <DEDUP_REMOVED lines=16> */
[----:B-1----:R-:W-:-:S05]  /*1cc0e0*/  IMAD.WIDE R76, R216, 0x4, R52 ;  /* 0x00000004d84c7825 */ /* 0x002fca00078e0234 */
[----:B----4-:R1:W-:Y:S02]  /*1cc0f0*/  @P2 STG.E desc[UR38][R76.64], R98 ;  /* 0x000000624c002986 */ /* 0x0103e4000c101926 */
[----:B-1----:R-:W-:Y:S02]  /*1cc100*/  IMAD.WIDE R76, R216, 0x4, R50 ;  /* 0x00000004d84c7825 */ /* 0x002fe400078e0232 */
        /* <DEDUP_REMOVED lines=32> */
[----:B-1----:R-:W-:Y:S02]  /*1cc310*/  IMAD.WIDE R76, R216, 0x4, R32 ;  /* 0x00000004d84c7825 */ /* 0x002fe400078e0220 */
[----:B------:R-:W2:Y:S04]  /*1cc320*/  LDL.LU R233, [R1+0x938] ;  /* 0x0009380001e97983 */ /* 0x000ea80000300800 */
[----:B------:R1:W-:Y:S01]  /*1cc330*/  @P0 STG.E desc[UR38][R76.64], R96 ;  /* 0x000000604c000986 */ /* 0x0003e2000c101926 */
[----:B------:R-:W-:Y:S01]  /*1cc340*/  LOP3.LUT P5, RZ, R8, 0x40000, RZ, 0xc0, !PT ;  /* 0x0004000008ff7812 */ /* 0x000fe200078ac0ff */
[----:B-1----:R-:W-:-:S02]  /*1cc350*/  IMAD.WIDE R76, R216, 0x4, R30 ;  /* 0x00000004d84c7825 */ /* 0x002fc400078e021e */
[----:B------:R-:W2:Y:S04]  /*1cc360*/  LDL.LU R96, [R1+0x928] ;  /* 0x0009280001607983 */ /* 0x000ea80000300800 */
[----:B---3--:R1:W-:Y:S02]  /*1cc370*/  @P6 STG.E desc[UR38][R76.64], R232 ;  /* 0x000000e84c006986 */ /* 0x0083e4000c101926 */
[----:B-1----:R-:W-:Y:S02]  /*1cc380*/  IMAD.WIDE R76, R216, 0x4, R28 ;  /* 0x00000004d84c7825 */ /* 0x002fe400078e021c */
        /* <DEDUP_REMOVED lines=454> */
[----:B-1----:R-:W-:Y:S02]  /*1cdff0*/  IMAD.WIDE R76, R220, 0x4, R22 ;  /* 0x00000004dc4c7825 */ /* 0x002fe400078e0216 */
[----:B------:R-:W4:Y:S04]  /*1ce000*/  LDL.LU R98, [R1+0xb54] ;  /* 0x000b540001627983 */ /* 0x000f280000300800 */
[----:B------:R1:W-:Y:S02]  /*1ce010*/  @P2 STG.E desc[UR38][R76.64], R192 ;  /* 0x000000c04c002986 */ /* 0x0003e4000c101926 */
[----:B-1----:R-:W-:-:S05]  /*1ce020*/  IMAD.WIDE R76, R252, 0x4, R52 ;  /* 0x00000004fc4c7825 */ /* 0x002fca00078e0234 */
        /* <DEDUP_REMOVED lines=57> */
[----:B------:R-:W2:Y:S04]  /*1ce3c0*/  LDL.LU R234, [R1+0xa94] ;  /* 0x000a940001ea7983 */ /* 0x000ea80000300800 */
[----:B------:R-:W2:Y:S02]  /*1ce3d0*/  LDL.LU R89, [R1+0xa84] ;  /* 0x000a840001597983 */ /* 0x000ea40000300800 */
[----:B------:R-:W-:Y:S02]  /*1ce3e0*/  @P1 LOP3.LUT R7, R7, 0x20000000, RZ, 0xfc, !PT ;  /* 0x2000000007071812 */ /* 0x000fe400078efcff */
[----:B------:R-:W-:Y:S01]  /*1ce3f0*/  LOP3.LUT P1, RZ, R11, 0x80000000, RZ, 0xc0, !PT ;  /* 0x800000000bff7812 */ /* 0x000fe2000782c0ff */
[----:B------:R-:W2:Y:S01]  /*1ce400*/  LDL.LU R90, [R1+0xa74] ;  /* 0x000a7400015a7983 */ /* 0x000ea20000300800 */
        /* <DEDUP_REMOVED lines=196> */
[----:B------:R-:W-:Y:S02]  /*1cf050*/  LOP3.LUT P1, RZ, R13, 0x20, RZ, 0xc0, !PT ;  /* 0x000000200dff7812 */ /* 0x000fe4000782c0ff */
[C---:B------:R-:W-:Y:S02]  /*1cf060*/  LOP3.LUT P4, RZ, R12.reuse, 0x4000000, RZ, 0xc0, !PT ;  /* 0x040000000cff7812 */ /* 0x040fe4000788c0ff */
[----:B------:R-:W-:Y:S01]  /*1cf070*/  LOP3.LUT P5, RZ, R12, 0x8000000, RZ, 0xc0, !PT ;  /* 0x080000000cff7812 */ /* 0x000fe200078ac0ff */
[----:B------:R-:W-:Y:S01]  /*1cf080*/  IMAD.WIDE R76, R225, 0x4, R42 ;  /* 0x00000004e14c7825 */ /* 0x000fe200078e022a */
[----:B------:R-:W-:Y:S01]  /*1cf090*/  LOP3.LUT R7, R7, 0xffffbfff, RZ, 0xc0, !PT ;  /* 0xffffbfff07077812 */ /* 0x000fe200078ec0ff */
[----:B------:R-:W2:Y:S06]  /*1cf0a0*/  LDL.LU R90, [R1+0xc0c] ;  /* 0x000c0c00015a7983 */ /* 0x000eac0000300800 */
        /* <DEDUP_REMOVED lines=87> */
[----:B------:R-:W-:-:S03]  /*1cf620*/  IMAD.WIDE R76, R224, 0x4, R36 ;  /* 0x00000004e04c7825 */ /* 0x000fc600078e0224 */
[----:B------:R-:W3:Y:S01]  /*1cf630*/  LDL.LU R99, [R1+0x20] ;  /* 0x0000200001637983 */ /* 0x000ee20000300800 */
        /* <DEDUP_REMOVED lines=96> */
[----:B------:R-:W3:Y:S04]  /*1cfc40*/  LDL.LU R86, [R1+0xdf0] ;  /* 0x000df00001567983 */ /* 0x000ee80000300800 */
[----:B------:R-:W3:Y:S01]  /*1cfc50*/  LDL.LU R90, [R1+0x1c] ;  /* 0x00001c00015a7983 */ /* 0x000ee20000300800 */
[C---:B------:R-:W-:Y:S01]  /*1cfc60*/  LOP3.LUT P4, RZ, R14.reuse, 0x1, RZ, 0xc0, !PT ;  /* 0x000000010eff7812 */ /* 0x040fe2000788c0ff */
        /* <DEDUP_REMOVED lines=49> */
[----:B------:R-:W3:Y:S01]  /*1cff80*/  LDL.LU R99, [R1+0xd20] ;  /* 0x000d200001637983 */ /* 0x000ee20000300800 */
[----:B-1----:R-:W-:-:S09]  /*1cff90*/  IMAD.WIDE R76, R90, 0x4, R52 ;  /* 0x000000045a4c7825 */ /* 0x002fd200078e0234 */
        /* <DEDUP_REMOVED lines=66> */
[----:B------:R-:W2:Y:S01]  /*1d03c0*/  LDL.LU R88, [R1+0xc80] ;  /* 0x000c800001587983 */ /* 0x000ea20000300800 */
[----:B------:R-:W-:-:S03]  /*1d03d0*/  LOP3.LUT R8, R8, 0xfdffffff, RZ, 0xc0, !PT ;  /* 0xfdffffff08087812 */ /* 0x000fc600078ec0ff */
[----:B------:R-:W2:Y:S01]  /*1d03e0*/  LDL.LU R91, [R1+0xc70] ;  /* 0x000c7000015b7983 */ /* 0x000ea20000300800 */
[----:B------:R-:W-:Y:S02]  /*1d03f0*/  @P1 LOP3.LUT R8, R8, 0x2000000, RZ, 0xfc, !PT ;  /* 0x0200000008081812 */ /* 0x000fe400078efcff */
        /* <DEDUP_REMOVED lines=22> */
[----:B-1----:R-:W-:-:S05]  /*1d0560*/  IMAD.WIDE R6, R86, 0x4, R50 ;  /* 0x0000000456067825 */ /* 0x002fca00078e0232 */
[----:B------:R1:W-:Y:S02]  /*1d0570*/  @P2 STG.E desc[UR38][R6.64], R232 ;  /* 0x000000e806002986 */ /* 0x0003e4000c101926 */
[----:B-1----:R-:W-:Y:S02]  /*1d0580*/  IMAD.WIDE R6, R86, 0x4, R48 ;  /* 0x0000000456067825 */ /* 0x002fe400078e0230 */
[----:B------:R-:W4:Y:S04]  /*1d0590*/  LDL.LU R232, [R1+0xc10] ;  /* 0x000c100001e87983 */ /* 0x000f280000300800 */
[----:B------:R1:W-:Y:S01]  /*1d05a0*/  @P1 STG.E desc[UR38][R6.64], R98 ;  /* 0x0000006206001986 */ /* 0x0003e2000c101926 */
[----:B------:R-:W-:Y:S01]  /*1d05b0*/  LOP3.LUT P1, RZ, R8, 0x10000000, RZ, 0xc0, !PT ;  /* 0x1000000008ff7812 */ /* 0x000fe2000782c0ff */
[----:B-1----:R-:W-:-:S02]  /*1d05c0*/  IMAD.WIDE R6, R86, 0x4, R46 ;  /* 0x0000000456067825 */ /* 0x002fc400078e022e */
[----:B------:R-:W3:Y:S10]  /*1d05d0*/  LDL.LU R98, [R1+0x320] ;  /* 0x0003200001627983 */ /* 0x000ef40000300800 */
[----:B------:R1:W-:Y:S01]  /*1d05e0*/  @P1 STG.E desc[UR38][R6.64], R99 ;  /* 0x0000006306001986 */ /* 0x0003e2000c101926 */
[----:B------:R-:W-:-:S03]  /*1d05f0*/  LOP3.LUT P1, RZ, R8, 0x8000000, RZ, 0xc0, !PT ;  /* 0x0800000008ff7812 */ /* 0x000fc6000782c0ff */
[----:B-1----:R-:W3:Y:S01]  /*1d0600*/  LDL.LU R99, [R1+0x180] ;  /* 0x0001800001637983 */ /* 0x002ee20000300800 */
[----:B------:R-:W-:-:S03]  /*1d0610*/  IMAD.WIDE R6, R86, 0x4, R44 ;  /* 0x0000000456067825 */ /* 0x000fc600078e022c */
[----:B------:R-:W4:Y:S06]  /*1d0620*/  LDL.LU R96, [R1+0x14] ;  /* 0x0000140001607983 */ /* 0x000f2c0000300800 */
        /* <DEDUP_REMOVED lines=76> */
[----:B------:R-:W-:Y:S01]  /*1d0af0*/  LOP3.LUT R8, R8, 0xfff7ffff, RZ, 0xc0, !PT ;  /* 0xfff7ffff08087812 */ /* 0x000fe200078ec0ff */
[----:B------:R-:W2:Y:S01]  /*1d0b00*/  LDL.LU R90, [R1+0x10] ;  /* 0x00001000015a7983 */ /* 0x000ea20000300800 */
        /* <DEDUP_REMOVED lines=16> */
[----:B------:R-:W-:Y:S01]  /*1d0c10*/  LOP3.LUT P1, RZ, R8, 0x100000, RZ, 0xc0, !PT ;  /* 0x0010000008ff7812 */ /* 0x000fe2000782c0ff */
        /* <DEDUP_REMOVED lines=74> */
[----:B------:R-:W2:Y:S04]  /*1d10c0*/  LDL.LU R88, [R1+0x34] ;  /* 0x0000340001587983 */ /* 0x000ea80000300800 */
[----:B------:R-:W2:Y:S04]  /*1d10d0*/  LDL.LU R89, [R1+0x184] ;  /* 0x0001840001597983 */ /* 0x000ea80000300800 */
[----:B------:R-:W-:Y:S02]  /*1d10e0*/  @P1 LOP3.LUT R8, R8, 0x400, RZ, 0xfc, !PT ;  /* 0x0000040008081812 */ /* 0x000fe400078efcff */
[----:B------:R-:W-:-:S02]  /*1d10f0*/  LOP3.LUT P5, RZ, R15, 0x4000000, RZ, 0xc0, !PT ;  /* 0x040000000fff7812 */ /* 0x000fc400078ac0ff */
[C---:B------:R-:W-:Y:S01]  /*1d1100*/  LOP3.LUT P3, RZ, R15.reuse, 0x8000000, RZ, 0xc0, !PT ;  /* 0x080000000fff7812 */ /* 0x040fe2000786c0ff */
[----:B------:R-:W-:Y:S01]  /*1d1110*/  IMAD.WIDE R6, R90, 0x4, R42 ;  /* 0x000000045a067825 */ /* 0x000fe200078e022a */
[C---:B------:R-:W-:Y:S01]  /*1d1120*/  LOP3.LUT P1, RZ, R15.reuse, 0x80000000, RZ, 0xc0, !PT ;  /* 0x800000000fff7812 */ /* 0x040fe2000782c0ff */
[----:B------:R-:W2:Y:S01]  /*1d1130*/  LDL.LU R233, [R1+0xdf8] ;  /* 0x000df80001e97983 */ /* 0x000ea20000300800 */
        /* <DEDUP_REMOVED lines=168> */
[----:B------:R-:W-:Y:S01]  /*1d1bc0*/  LOP3.LUT P4, RZ, R16, 0x80000000, RZ, 0xc0, !PT ;  /* 0x8000000010ff7812 */ /* 0x000fe2000788c0ff */
[----:B------:R-:W-:-:S02]  /*1d1bd0*/  IMAD.WIDE R6, R86, 0x4, R32 ;  /* 0x0000000456067825 */ /* 0x000fc400078e0220 */
        /* <DEDUP_REMOVED lines=53> */
[----:B------:R-:W3:Y:S01]  /*1d1f30*/  LDL.LU R86, [R1+0xd2c] ;  /* 0x000d2c0001567983 */ /* 0x000ee20000300800 */
[----:B-1----:R-:W-:-:S09]  /*1d1f40*/  IMAD.WIDE R6, R96, 0x4, R52 ;  /* 0x0000000460067825 */ /* 0x002fd200078e0234 */
        /* <DEDUP_REMOVED lines=23> */
[C---:B-1----:R-:W-:Y:S01]  /*1d20c0*/  IMAD.WIDE R6, R96.reuse, 0x4, R38 ;  /* 0x0000000460067825 */ /* 0x042fe200078e0226 */
[C---:B------:R-:W-:Y:S01]  /*1d20d0*/  LOP3.LUT P5, RZ, R17.reuse, 0x8000, RZ, 0xc0, !PT ;  /* 0x0000800011ff7812 */ /* 0x040fe200078ac0ff */
[----:B------:R-:W2:Y:S04]  /*1d20e0*/  LDL.LU R90, [R1+0xd0c] ;  /* 0x000d0c00015a7983 */ /* 0x000ea80000300800 */
[----:B---3--:R1:W-:Y:S01]  /*1d20f0*/  @P0 STG.E desc[UR38][R6.64], R233 ;  /* 0x000000e906000986 */ /* 0x0083e2000c101926 */
[C---:B------:R-:W-:Y:S01]  /*1d2100*/  LOP3.LUT P3, RZ, R17.reuse, 0x10000, RZ, 0xc0, !PT ;  /* 0x0001000011ff7812 */ /* 0x040fe2000786c0ff */
[C---:B-1----:R-:W-:Y:S01]  /*1d2110*/  IMAD.WIDE R6, R96.reuse, 0x4, R36 ;  /* 0x0000000460067825 */ /* 0x042fe200078e0224 */
[----:B------:R-:W-:Y:S01]  /*1d2120*/  LOP3.LUT P2, RZ, R17, 0x20000, RZ, 0xc0, !PT ;  /* 0x0002000011ff7812 */ /* 0x000fe2000784c0ff */
        /* <DEDUP_REMOVED lines=10> */
[----:B------:R1:W-:Y:S02]  /*1d21d0*/  @P3 STG.E desc[UR38][R6.64], R86 ;  /* 0x0000005606003986 */ /* 0x0003e4000c101926 */
[----:B-1----:R-:W-:Y:S02]  /*1d21e0*/  IMAD.WIDE R6, R96, 0x4, R28 ;  /* 0x0000000460067825 */ /* 0x002fe400078e021c */
[----:B------:R-:W4:Y:S04]  /*1d21f0*/  LDL.LU R86, [R1+0xcbc] ;  /* 0x000cbc0001567983 */ /* 0x000f280000300800 */
[----:B--2---:R1:W-:Y:S04]  /*1d2200*/  @P2 STG.E desc[UR38][R6.64], R87 ;  /* 0x0000005706002986 */ /* 0x0043e8000c101926 */
[----:B-1----:R-:W2:Y:S01]  /*1d2210*/  LDL.LU R87, [R1+0x28] ;  /* 0x0000280001577983 */ /* 0x002ea20000300800 */
[----:B------:R-:W-:-:S02]  /*1d2220*/  LOP3.LUT P1, RZ, R17, 0x40000000, RZ, 0xc0, !PT ;  /* 0x4000000011ff7812 */ /* 0x000fc4000782c0ff */
[----:B------:R-:W-:Y:S01]  /*1d2230*/  LOP3.LUT R9, R9, 0xffffdfff, RZ, 0xc0, !PT ;  /* 0xffffdfff09097812 */ /* 0x000fe200078ec0ff */
[----:B------:R-:W2:Y:S04]  /*1d2240*/  LDL.LU R88, [R1+0xcac] ;  /* 0x000cac0001587983 */ /* 0x000ea80000300800 */
[----:B------:R-:W2:Y:S04]  /*1d2250*/  LDL.LU R91, [R1+0xc9c] ;  /* 0x000c9c00015b7983 */ /* 0x000ea80000300800 */
[----:B------:R-:W2:Y:S02]  /*1d2260*/  LDL.LU R176, [R1+0xc8c] ;  /* 0x000c8c0001b07983 */ /* 0x000ea40000300800 */
[----:B------:R-:W-:-:S02]  /*1d2270*/  @P1 LOP3.LUT R9, R9, 0x2000, RZ, 0xfc, !PT ;  /* 0x0000200009091812 */ /* 0x000fc400078efcff */
[----:B------:R-:W-:Y:S01]  /*1d2280*/  LOP3.LUT P1, RZ, R17, 0x20000000, RZ, 0xc0, !PT ;  /* 0x2000000011ff7812 */ /* 0x000fe2000782c0ff */
[----:B------:R-:W2:Y:S01]  /*1d2290*/  LDL.LU R234, [R1+0xc7c] ;  /* 0x000c7c0001ea7983 */ /* 0x000ea20000300800 */
[----:B------:R-:W-:Y:S02]  /*1d22a0*/  LOP3.LUT R9, R9, 0xffffbfff, RZ, 0xc0, !PT ;  /* 0xffffbfff09097812 */ /* 0x000fe400078ec0ff */
[----:B------:R-:W-:Y:S01]  /*1d22b0*/  LOP3.LUT P4, RZ, R17, 0x40000, RZ, 0xc0, !PT ;  /* 0x0004000011ff7812 */ /* 0x000fe2000788c0ff */
        /* <DEDUP_REMOVED lines=16> */
[----:B------:R-:W-:Y:S02]  /*1d23c0*/  LOP3.LUT R9, R9, 0xfff7ffff, RZ, 0xc0, !PT ;  /* 0xfff7ffff09097812 */ /* 0x000fe400078ec0ff */
[----:B------:R-:W-:Y:S01]  /*1d23d0*/  LOP3.LUT P5, RZ, R17, 0x80000, RZ, 0xc0, !PT ;  /* 0x0008000011ff7812 */ /* 0x000fe200078ac0ff */
[----:B------:R1:W-:Y:S08]  /*1d23e0*/  @P4 STG.E desc[UR38][R6.64], R90 ;  /* 0x0000005a06004986 */ /* 0x0003f0000c101926 */
[----:B------:R-:W-:-:S02]  /*1d23f0*/  @P1 LOP3.LUT R9, R9, 0x80000, RZ, 0xfc, !PT ;  /* 0x0008000009091812 */ /* 0x000fc400078efcff */
[C---:B------:R-:W-:Y:S02]  /*1d2400*/  LOP3.LUT P1, RZ, R17.reuse, 0x800000, RZ, 0xc0, !PT ;  /* 0x0080000011ff7812 */ /* 0x040fe4000782c0ff */
[C---:B------:R-:W-:Y:S01]  /*1d2410*/  LOP3.LUT P3, RZ, R17.reuse, 0x100000, RZ, 0xc0, !PT ;  /* 0x0010000011ff7812 */ /* 0x040fe2000786c0ff */
[----:B-1----:R-:W2:Y:S01]  /*1d2420*/  LDL.LU R90, [R1+0xc5c] ;  /* 0x000c5c00015a7983 */ /* 0x002ea20000300800 */
[----:B------:R-:W-:Y:S01]  /*1d2430*/  IMAD.WIDE R6, R96, 0x4, R24 ;  /* 0x0000000460067825 */ /* 0x000fe200078e0218 */
[----:B------:R-:W-:Y:S02]  /*1d2440*/  LOP3.LUT P2, RZ, R17, 0x200000, RZ, 0xc0, !PT ;  /* 0x0020000011ff7812 */ /* 0x000fe4000784c0ff */
[----:B------:R-:W-:Y:S02]  /*1d2450*/  LOP3.LUT R9, R9, 0xffefffff, RZ, 0xc0, !PT ;  /* 0xffefffff09097812 */ /* 0x000fe400078ec0ff */
[----:B---3--:R1:W-:Y:S04]  /*1d2460*/  @P5 STG.E desc[UR38][R6.64], R233 ;  /* 0x000000e906005986 */ /* 0x0083e8000c101926 */
[----:B------:R-:W-:-:S02]  /*1d2470*/  @P1 LOP3.LUT R9, R9, 0x100000, RZ, 0xfc, !PT ;  /* 0x0010000009091812 */ /* 0x000fc400078efcff */
[----:B------:R-:W-:Y:S01]  /*1d2480*/  LOP3.LUT P1, RZ, R17, 0x400000, RZ, 0xc0, !PT ;  /* 0x0040000011ff7812 */ /* 0x000fe2000782c0ff */
[----:B-1----:R-:W-:Y:S01]  /*1d2490*/  IMAD.WIDE R6, R96, 0x4, R22 ;  /* 0x0000000460067825 */ /* 0x002fe200078e0216 */
[----:B------:R-:W3:Y:S04]  /*1d24a0*/  LDL.LU R233, [R1+0xc4c] ;  /* 0x000c4c0001e97983 */ /* 0x000ee80000300800 */
[----:B----4-:R1:W-:Y:S04]  /*1d24b0*/  @P3 STG.E desc[UR38][R6.64], R232 ;  /* 0x000000e806003986 */ /* 0x0103e8000c101926 */
[----:B------:R-:W4:Y:S04]  /*1d24c0*/  LDL.LU R96, [R1+0xc3c] ;  /* 0x000c3c0001607983 */ /* 0x000f280000300800 */
[----:B-1----:R-:W3:Y:S01]  /*1d24d0*/  LDL.LU R232, [R1+0xc2c] ;  /* 0x000c2c0001e87983 */ /* 0x002ee20000300800 */
[----:B--2---:R-:W-:-:S05]  /*1d24e0*/  IMAD.WIDE R6, R87, 0x4, R52 ;  /* 0x0000000457067825 */ /* 0x004fca00078e0234 */
[----:B------:R1:W-:Y:S02]  /*1d24f0*/  @P2 STG.E desc[UR38][R6.64], R98 ;  /* 0x0000006206002986 */ /* 0x0003e4000c101926 */
[----:B-1----:R-:W-:Y:S02]  /*1d2500*/  IMAD.WIDE R6, R87, 0x4, R50 ;  /* 0x0000000457067825 */ /* 0x002fe400078e0232 */
[----:B------:R-:W2:Y:S04]  /*1d2510*/  LDL.LU R98, [R1+0xc1c] ;  /* 0x000c1c0001627983 */ /* 0x000ea80000300800 */
[----:B------:R1:W-:Y:S01]  /*1d2520*/  @P1 STG.E desc[UR38][R6.64], R99 ;  /* 0x0000006306001986 */ /* 0x0003e2000c101926 */
[----:B------:R-:W-:-:S03]  /*1d2530*/  LOP3.LUT P1, RZ, R9, 0x100000, RZ, 0xc0, !PT ;  /* 0x0010000009ff7812 */ /* 0x000fc6000782c0ff */
[----:B-1----:R-:W2:Y:S01]  /*1d2540*/  LDL.LU R99, [R1+0x32c] ;  /* 0x00032c0001637983 */ /* 0x002ea20000300800 */
[----:B------:R-:W-:-:S09]  /*1d2550*/  IMAD.WIDE R6, R87, 0x4, R48 ;  /* 0x0000000457067825 */ /* 0x000fd200078e0230 */
[----:B------:R1:W-:Y:S04]  /*1d2560*/  @P1 STG.E desc[UR38][R6.64], R86 ;  /* 0x0000005606001986 */ /* 0x0003e8000c101926 */
        /* <DEDUP_REMOVED lines=22> */
[----:B-1----:R-:W-:-:S08]  /*1d26d0*/  IMAD.WIDE R6, R87, 0x4, R34 ;  /* 0x0000000457067825 */ /* 0x002fd000078e0222 */
        /* <DEDUP_REMOVED lines=8> */
[C---:B-1----:R-:W-:Y:S02]  /*1d2760*/  IMAD.WIDE R6, R87.reuse, 0x4, R28 ;  /* 0x0000000457067825 */ /* 0x042fe400078e021c */
[----:B------:R-:W3:Y:S04]  /*1d2770*/  LDL.LU R232, [R1+0x24] ;  /* 0x0000240001e87983 */ /* 0x000ee80000300800 */
[----:B--2---:R1:W-:Y:S02]  /*1d2780*/  @P4 STG.E desc[UR38][R6.64], R98 ;  /* 0x0000006206004986 */ /* 0x0043e4000c101926 */
[----:B-1----:R-:W-:-:S05]  /*1d2790*/  IMAD.WIDE R6, R87, 0x4, R26 ;  /* 0x0000000457067825 */ /* 0x002fca00078e021a */
[----:B------:R1:W-:Y:S02]  /*1d27a0*/  @P5 STG.E desc[UR38][R6.64], R99 ;  /* 0x0000006306005986 */ /* 0x0003e4000c101926 */
[----:B-1----:R-:W-:-:S05]  /*1d27b0*/  IMAD.WIDE R6, R87, 0x4, R24 ;  /* 0x0000000457067825 */ /* 0x002fca00078e0218 */
[----:B------:R1:W-:Y:S02]  /*1d27c0*/  @P3 STG.E desc[UR38][R6.64], R86 ;  /* 0x0000005606003986 */ /* 0x0003e4000c101926 */
[----:B-1----:R-:W-:Y:S02]  /*1d27d0*/  IMAD.WIDE R6, R87, 0x4, R22 ;  /* 0x0000000457067825 */ /* 0x002fe400078e0216 */
[----:B------:R-:W2:Y:S04]  /*1d27e0*/  LDL.LU R87, [R1+0x12a0] ;  /* 0x0012a00001577983 */ /* 0x000ea80000300800 */
[----:B------:R-:W4:Y:S04]  /*1d27f0*/  LDL.LU R233, [R1+0x1250] ;  /* 0x0012500001e97983 */ /* 0x000f280000300800 */
[----:B------:R-:W4:Y:S04]  /*1d2800*/  LDL.LU R96, [R1+0x1240] ;  /* 0x0012400001607983 */ /* 0x000f280000300800 */
[----:B------:R-:W4:Y:S04]  /*1d2810*/  LDL.LU R98, [R1+0x1230] ;  /* 0x0012300001627983 */ /* 0x000f280000300800 */
[----:B------:R-:W4:Y:S01]  /*1d2820*/  LDL.LU R99, [R1+0x1220] ;  /* 0x0012200001637983 */ /* 0x000f220000300800 */
[----:B------:R-:W-:-:S02]  /*1d2830*/  LOP3.LUT P2, RZ, R18, 0x10, RZ, 0xc0, !PT ;  /* 0x0000001012ff7812 */ /* 0x000fc4000784c0ff */
[----:B------:R-:W-:Y:S01]  /*1d2840*/  LOP3.LUT P4, RZ, R18, 0x20, RZ, 0xc0, !PT ;  /* 0x0000002012ff7812 */ /* 0x000fe2000788c0ff */
[----:B------:R-:W4:Y:S10]  /*1d2850*/  LDL.LU R86, [R1+0x1210] ;  /* 0x0012100001567983 */ /* 0x000f340000300800 */
[----:B------:R3:W-:Y:S02]  /*1d2860*/  @P2 STG.E desc[UR38][R6.64], R191 ;  /* 0x000000bf06002986 */ /* 0x0007e4000c101926 */
[----:B---3--:R-:W-:Y:S01]  /*1d2870*/  IMAD.WIDE R6, R232, 0x4, R52 ;  /* 0x00000004e8067825 */ /* 0x008fe200078e0234 */
[----:B------:R-:W-:-:S04]  /*1d2880*/  LOP3.LUT P1, RZ, R18, 0x20000, RZ, 0xc0, !PT ;  /* 0x0002000012ff7812 */ /* 0x000fc8000782c0ff */
[----:B--2---:R1:W-:Y:S04]  /*1d2890*/  @P4 STG.E desc[UR38][R6.64], R87 ;  /* 0x0000005706004986 */ /* 0x0043e8000c101926 */
[----:B-1----:R-:W2:Y:S01]  /*1d28a0*/  LDL.LU R87, [R1+0x1200] ;  /* 0x0012000001577983 */ /* 0x002ea20000300800 */
[----:B------:R-:W-:-:S03]  /*1d28b0*/  LOP3.LUT R9, R9, 0xffffffdf, RZ, 0xc0, !PT ;  /* 0xffffffdf09097812 */ /* 0x000fc600078ec0ff */
[----:B------:R-:W3:Y:S01]  /*1d28c0*/  LDL.LU R171, [R1+0x1150] ;  /* 0x0011500001ab7983 */ /* 0x000ee20000300800 */
[----:B------:R-:W-:Y:S02]  /*1d28d0*/  @P1 LOP3.LUT R9, R9, 0x20, RZ, 0xfc, !PT ;  /* 0x0000002009091812 */ /* 0x000fe400078efcff */
[----:B------:R-:W-:Y:S01]  /*1d28e0*/  LOP3.LUT P1, RZ, R18, 0x10000, RZ, 0xc0, !PT ;  /* 0x0001000012ff7812 */ /* 0x000fe2000782c0ff */
[----:B------:R-:W3:Y:S01]  /*1d28f0*/  LDL.LU R88, [R1+0x1140] ;  /* 0x0011400001587983 */ /* 0x000ee20000300800 */
[----:B------:R-:W-:-:S03]  /*1d2900*/  LOP3.LUT R9, R9, 0xffffffbf, RZ, 0xc0, !PT ;  /* 0xffffffbf09097812 */ /* 0x000fc600078ec0ff */
[----:B------:R-:W3:Y:S04]  /*1d2910*/  LDL.LU R91, [R1+0x1130] ;  /* 0x00113000015b7983 */ /* 0x000ee80000300800 */
[----:B------:R-:W3:Y:S04]  /*1d2920*/  LDL.LU R176, [R1+0x1120] ;  /* 0x0011200001b07983 */ /* 0x000ee80000300800 */
[----:B------:R-:W-:Y:S02]  /*1d2930*/  @P1 LOP3.LUT R9, R9, 0x40, RZ, 0xfc, !PT ;  /* 0x0000004009091812 */ /* 0x000fe400078efcff */
[----:B------:R-:W-:-:S02]  /*1d2940*/  LOP3.LUT P5, RZ, R18, 0x40, RZ, 0xc0, !PT ;  /* 0x0000004012ff7812 */ /* 0x000fc400078ac0ff */
[----:B------:R-:W-:Y:S01]  /*1d2950*/  LOP3.LUT P3, RZ, R18, 0x80, RZ, 0xc0, !PT ;  /* 0x0000008012ff7812 */ /* 0x000fe2000786c0ff */
[----:B------:R-:W-:Y:S01]  /*1d2960*/  IMAD.WIDE R6, R232, 0x4, R50 ;  /* 0x00000004e8067825 */ /* 0x000fe200078e0232 */
[C---:B------:R-:W-:Y:S01]  /*1d2970*/  LOP3.LUT P1, RZ, R18.reuse, 0x8000, RZ, 0xc0, !PT ;  /* 0x0000800012ff7812 */ /* 0x040fe2000782c0ff */
[----:B------:R-:W3:Y:S01]  /*1d2980*/  LDL.LU R234, [R1+0x1110] ;  /* 0x0011100001ea7983 */ /* 0x000ee20000300800 */
[----:B------:R-:W-:Y:S02]  /*1d2990*/  LOP3.LUT R9, R9, 0xffffff7f, RZ, 0xc0, !PT ;  /* 0xffffff7f09097812 */ /* 0x000fe400078ec0ff */
[----:B------:R-:W-:Y:S01]  /*1d29a0*/  LOP3.LUT P2, RZ, R18, 0x100, RZ, 0xc0, !PT ;  /* 0x0000010012ff7812 */ /* 0x000fe2000784c0ff */
[----:B------:R-:W3:Y:S08]  /*1d29b0*/  LDL.LU R89, [R1+0x1100] ;  /* 0x0011000001597983 */ /* 0x000ef00000300800 */
        /* <DEDUP_REMOVED lines=12> */
[----:B----4-:R1:W-:Y:S10]  /*1d2a80*/  @P5 STG.E desc[UR38][R6.64], R233 ;  /* 0x000000e906005986 */ /* 0x0103f4000c101926 */
[----:B------:R-:W-:-:S02]  /*1d2a90*/  @P1 LOP3.LUT R9, R9, 0x800, RZ, 0xfc, !PT ;  /* 0x0000080009091812 */ /* 0x000fc400078efcff */
[----:B------:R-:W-:Y:S01]  /*1d2aa0*/  LOP3.LUT P1, RZ, R18, 0x400, RZ, 0xc0, !PT ;  /* 0x0000040012ff7812 */ /* 0x000fe2000782c0ff */
[----:B-1----:R-:W-:Y:S01]  /*1d2ab0*/  IMAD.WIDE R6, R232, 0x4, R48 ;  /* 0x00000004e8067825 */ /* 0x002fe200078e0230 */
[----:B------:R-:W-:Y:S01]  /*1d2ac0*/  LOP3.LUT R9, R9, 0xffffefff, RZ, 0xc0, !PT ;  /* 0xffffefff09097812 */ /* 0x000fe200078ec0ff */
[----:B------:R-:W4:Y:S04]  /*1d2ad0*/  LDL.LU R233, [R1+0x1000] ;  /* 0x0010000001e97983 */ /* 0x000f280000300800 */
[----:B------:R1:W-:Y:S06]  /*1d2ae0*/  @P3 STG.E desc[UR38][R6.64], R96 ;  /* 0x0000006006003986 */ /* 0x0003ec000c101926 */
[----:B------:R-:W-:-:S02]  /*1d2af0*/  @P1 LOP3.LUT R9, R9, 0x1000, RZ, 0xfc, !PT ;  /* 0x0000100009091812 */ /* 0x000fc400078efcff */
[----:B------:R-:W-:Y:S01]  /*1d2b00*/  LOP3.LUT P1, RZ, R18, 0x200, RZ, 0xc0, !PT ;  /* 0x0000020012ff7812 */ /* 0x000fe2000782c0ff */
[C---:B-1----:R-:W-:Y:S01]  /*1d2b10*/  IMAD.WIDE R6, R232.reuse, 0x4, R46 ;  /* 0x00000004e8067825 */ /* 0x042fe200078e022e */
[----:B------:R-:W4:Y:S04]  /*1d2b20*/  LDL.LU R96, [R1+0xff0] ;  /* 0x000ff00001607983 */ /* 0x000f280000300800 */
[----:B------:R1:W-:Y:S02]  /*1d2b30*/  @P2 STG.E desc[UR38][R6.64], R98 ;  /* 0x0000006206002986 */ /* 0x0003e4000c101926 */
[----:B-1----:R-:W-:Y:S02]  /*1d2b40*/  IMAD.WIDE R6, R232, 0x4, R44 ;  /* 0x00000004e8067825 */ /* 0x002fe400078e022c */
        /* <DEDUP_REMOVED lines=282> */
[----:B------:R-:W-:Y:S02]  /*1d3cf0*/  LOP3.LUT P5, RZ, R19, 0x80000000, RZ, 0xc0, !PT ;  /* 0x8000000013ff7812 */ /* 0x000fe400078ac0ff */
        /* <DEDUP_REMOVED lines=202> */
[C---:B------:R-:W-:Y:S01]  /*1d49a0*/  LOP3.LUT P3, RZ, R21.reuse, 0x40, RZ, 0xc0, !PT ;  /* 0x0000004015ff7812 */ /* 0x040fe2000786c0ff */
[----:B---3--:R-:W-:Y:S01]  /*1d49b0*/  IMAD.WIDE R6, R98, 0x4, R52 ;  /* 0x0000000462067825 */ /* 0x008fe200078e0234 */
[----:B------:R-:W3:Y:S03]  /*1d49c0*/  LDL.LU R234, [R1+0x112c] ;  /* 0x00112c0001ea7983 */ /* 0x000ee60000300800 */
[----:B------:R-:W-:Y:S01]  /*1d49d0*/  @P1 LOP3.LUT R10, R10, 0x4, RZ, 0xfc, !PT ;  /* 0x000000040a0a1812 */ /* 0x000fe200078efcff */
[----:B------:R-:W3:Y:S01]  /*1d49e0*/  LDL.LU R89, [R1+0x111c] ;  /* 0x00111c0001597983 */ /* 0x000ee20000300800 */
[----:B------:R-:W-:-:S02]  /*1d49f0*/  LOP3.LUT P1, RZ, R21, 0x400, RZ, 0xc0, !PT ;  /* 0x0000040015ff7812 */ /* 0x000fc4000782c0ff */
[----:B------:R-:W-:Y:S01]  /*1d4a00*/  LOP3.LUT R10, R10, 0xfffffff7, RZ, 0xc0, !PT ;  /* 0xfffffff70a0a7812 */ /* 0x000fe200078ec0ff */
[----:B------:R-:W3:Y:S01]  /*1d4a10*/  LDL.LU R90, [R1+0x110c] ;  /* 0x00110c00015a7983 */ /* 0x000ee20000300800 */
        /* <DEDUP_REMOVED lines=39> */
[----:B---3--:R1:W-:Y:S01]  /*1d4c90*/  @P1 STG.E desc[UR38][R6.64], R234 ;  /* 0x000000ea06001986 */ /* 0x0083e2000c101926 */
        /* <DEDUP_REMOVED lines=381> */
[----:B-1----:R-:W-:-:S03]  /*1d6470*/  IMAD.WIDE R6, R90, 0x4, R52 ;  /* 0x000000045a067825 */ /* 0x002fc600078e0234 */
[----:B------:R-:W3:Y:S06]  /*1d6480*/  LDL.LU R99, [R1+0xf14] ;  /* 0x000f140001637983 */ /* 0x000eec0000300800 */
        /* <DEDUP_REMOVED lines=95> */
[C---:B-1----:R-:W-:Y:S02]  /*1d6a80*/  IMAD.WIDE R6, R99.reuse, 0x4, R48 ;  /* 0x0000000463067825 */ /* 0x042fe400078e0230 */
        /* <DEDUP_REMOVED lines=9> */
[----:B------:R-:W3:Y:S06]  /*1d6b20*/  LDL.LU R96, [R1+0x64] ;  /* 0x0000640001607983 */ /* 0x000eec0000300800 */
        /* <DEDUP_REMOVED lines=173> */
[----:B------:R-:W-:Y:S01]  /*1d7600*/  LOP3.LUT P3, RZ, R57, 0x800, RZ, 0xc0, !PT ;  /* 0x0000080039ff7812 */ /* 0x000fe2000786c0ff */
[----:B------:R-:W-:Y:S01]  /*1d7610*/  IMAD.WIDE R6, R89, 0x4, R42 ;  /* 0x0000000459067825 */ /* 0x000fe200078e022a */
[C---:B------:R-:W-:Y:S01]  /*1d7620*/  LOP3.LUT P1, RZ, R57.reuse, 0x8000, RZ, 0xc0, !PT ;  /* 0x0000800039ff7812 */ /* 0x040fe2000782c0ff */
[----:B------:R-:W2:Y:S01]  /*1d7630*/  LDL.LU R90, [R1+0x13bc] ;  /* 0x0013bc00015a7983 */ /* 0x000ea20000300800 */
[----:B------:R-:W-:Y:S02]  /*1d7640*/  LOP3.LUT R12, R12, 0xfffff7ff, RZ, 0xc0, !PT ;  /* 0xfffff7ff0c0c7812 */ /* 0x000fe400078ec0ff */
[----:B------:R-:W-:Y:S01]  /*1d7650*/  LOP3.LUT P2, RZ, R57, 0x1000, RZ, 0xc0, !PT ;  /* 0x0000100039ff7812 */ /* 0x000fe2000784c0ff */
[----:B------:R-:W2:Y:S08]  /*1d7660*/  LDL.LU R233, [R1+0x13ac] ;  /* 0x0013ac0001e97983 */ /* 0x000eb00000300800 */
[----:B------:R-:W-:-:S02]  /*1d7670*/  @P1 LOP3.LUT R12, R12, 0x800, RZ, 0xfc, !PT ;  /* 0x000008000c0c1812 */ /* 0x000fc400078efcff */
        /* <DEDUP_REMOVED lines=220> */
[----:B------:R-:W4:Y:S04]  /*1d8440*/  LDL.LU R99, [R1+0x11d0] ;  /* 0x0011d00001637983 */ /* 0x000f280000300800 */
[----:B-1----:R-:W4:Y:S01]  /*1d8450*/  LDL.LU R86, [R1+0x10d0] ;  /* 0x0010d00001567983 */ /* 0x002f220000300800 */
[----:B------:R-:W-:-:S05]  /*1d8460*/  IMAD.WIDE R6, R233, 0x4, R52 ;  /* 0x00000004e9067825 */ /* 0x000fca00078e0234 */
        /* <DEDUP_REMOVED lines=86> */
[----:B----4-:R1:W-:Y:S04]  /*1d89d0*/  @P3 STG.E desc[UR38][R6.64], R96 ;  /* 0x0000006006003986 */ /* 0x0103e8000c101926 */
[----:B------:R-:W4:Y:S01]  /*1d89e0*/  LDL.LU R233, [R1+0x1784] ;  /* 0x0017840001e97983 */ /* 0x000f220000300800 */
[----:B-1----:R-:W-:-:S03]  /*1d89f0*/  IMAD.WIDE R6, R86, 0x4, R52 ;  /* 0x0000000456067825 */ /* 0x002fc600078e0234 */
[----:B------:R-:W3:Y:S04]  /*1d8a00*/  LDL.LU R96, [R1+0x1774] ;  /* 0x0017740001607983 */ /* 0x000ee80000300800 */
[----:B------:R1:W-:Y:S02]  /*1d8a10*/  @P2 STG.E desc[UR38][R6.64], R232 ;  /* 0x000000e806002986 */ /* 0x0003e4000c101926 */
[C---:B-1----:R-:W-:Y:S02]  /*1d8a20*/  IMAD.WIDE R6, R86.reuse, 0x4, R50 ;  /* 0x0000000456067825 */ /* 0x042fe400078e0232 */
[----:B------:R-:W3:Y:S04]  /*1d8a30*/  LDL.LU R232, [R1+0x1754] ;  /* 0x0017540001e87983 */ /* 0x000ee80000300800 */
[----:B------:R1:W-:Y:S01]  /*1d8a40*/  @P1 STG.E desc[UR38][R6.64], R98 ;  /* 0x0000006206001986 */ /* 0x0003e2000c101926 */
[----:B------:R-:W-:Y:S01]  /*1d8a50*/  LOP3.LUT P1, RZ, R13, 0x100000, RZ, 0xc0, !PT ;  /* 0x001000000dff7812 */ /* 0x000fe2000782c0ff */
[----:B-1----:R-:W-:-:S02]  /*1d8a60*/  IMAD.WIDE R6, R86, 0x4, R48 ;  /* 0x0000000456067825 */ /* 0x002fc400078e0230 */
        /* <DEDUP_REMOVED lines=37> */
[C---:B-1----:R-:W-:Y:S02]  /*1d8cc0*/  IMAD.WIDE R6, R86.reuse, 0x4, R26 ;  /* 0x0000000456067825 */ /* 0x042fe400078e021a */
[----:B------:R-:W3:Y:S04]  /*1d8cd0*/  LDL.LU R232, [R1+0x74] ;  /* 0x0000740001e87983 */ /* 0x000ee80000300800 */
[----:B------:R1:W-:Y:S02]  /*1d8ce0*/  @P5 STG.E desc[UR38][R6.64], R98 ;  /* 0x0000006206005986 */ /* 0x0003e4000c101926 */
[----:B-1----:R-:W-:-:S05]  /*1d8cf0*/  IMAD.WIDE R6, R86, 0x4, R24 ;  /* 0x0000000456067825 */ /* 0x002fca00078e0218 */
[----:B------:R1:W-:Y:S02]  /*1d8d00*/  @P3 STG.E desc[UR38][R6.64], R99 ;  /* 0x0000006306003986 */ /* 0x0003e4000c101926 */
[----:B-1----:R-:W-:-:S05]  /*1d8d10*/  IMAD.WIDE R6, R86, 0x4, R22 ;  /* 0x0000000456067825 */ /* 0x002fca00078e0216 */
[----:B--2---:R1:W-:Y:S04]  /*1d8d20*/  @P2 STG.E desc[UR38][R6.64], R87 ;  /* 0x0000005706002986 */ /* 0x0043e8000c101926 */
[----:B-1----:R-:W2:Y:S04]  /*1d8d30*/  LDL.LU R87, [R1+0x1664] ;  /* 0x0016640001577983 */ /* 0x002ea80000300800 */
[----:B------:R-:W4:Y:S04]  /*1d8d40*/  LDL.LU R233, [R1+0x1654] ;  /* 0x0016540001e97983 */ /* 0x000f280000300800 */
[----:B------:R-:W4:Y:S04]  /*1d8d50*/  LDL.LU R96, [R1+0x1634] ;  /* 0x0016340001607983 */ /* 0x000f280000300800 */
[----:B------:R-:W4:Y:S04]  /*1d8d60*/  LDL.LU R98, [R1+0x15d4] ;  /* 0x0015d40001627983 */ /* 0x000f280000300800 */
[----:B------:R-:W4:Y:S01]  /*1d8d70*/  LDL.LU R99, [R1+0x1534] ;  /* 0x0015340001637983 */ /* 0x000f220000300800 */
[----:B------:R-:W-:-:S03]  /*1d8d80*/  LOP3.LUT P4, RZ, R59, 0x200000, RZ, 0xc0, !PT ;  /* 0x002000003bff7812 */ /* 0x000fc6000788c0ff */
[----:B------:R-:W4:Y:S01]  /*1d8d90*/  LDL.LU R86, [R1+0x1504] ;  /* 0x0015040001567983 */ /* 0x000f220000300800 */
[----:B---3--:R-:W-:Y:S01]  /*1d8da0*/  IMAD.WIDE R6, R232, 0x4, R52 ;  /* 0x00000004e8067825 */ /* 0x008fe200078e0234 */
[----:B------:R-:W-:-:S08]  /*1d8db0*/  LOP3.LUT P1, RZ, R60, 0x2, RZ, 0xc0, !PT ;  /* 0x000000023cff7812 */ /* 0x000fd0000782c0ff */
        /* <DEDUP_REMOVED lines=12> */
[C---:B------:R-:W-:Y:S01]  /*1d8e80*/  LOP3.LUT P3, RZ, R59.reuse, 0x800000, RZ, 0xc0, !PT ;  /* 0x008000003bff7812 */ /* 0x040fe2000786c0ff */
[----:B------:R-:W-:Y:S01]  /*1d8e90*/  IMAD.WIDE R6, R232, 0x4, R50 ;  /* 0x00000004e8067825 */ /* 0x000fe200078e0232 */
[----:B------:R-:W-:Y:S01]  /*1d8ea0*/  LOP3.LUT P1, RZ, R59, 0x80000000, RZ, 0xc0, !PT ;  /* 0x800000003bff7812 */ /* 0x000fe2000782c0ff */
        /* <DEDUP_REMOVED lines=1226> */
[----:B------:R-:W-:Y:S01]  /*1ddb50*/  LOP3.LUT P1, RZ, R66, 0x80000000, RZ, 0xc0, !PT ;  /* 0x8000000042ff7812 */ /* 0x000fe2000782c0ff */
        /* <DEDUP_REMOVED lines=1160> */
[C---:B------:R-:W-:Y:S01]  /*1e23e0*/  LOP3.LUT P4, RZ, R73.reuse, 0x2000000, RZ, 0xc0, !PT ;  /* 0x0200000049ff7812 */ /* 0x040fe2000788c0ff */
[----:B------:R-:W2:Y:S06]  /*1e23f0*/  LDL.LU R89, [R1+0x151c] ;  /* 0x00151c0001597983 */ /* 0x000eac0000300800 */
[----:B------:R1:W-:Y:S01]  /*1e2400*/  @P1 STG.E desc[UR38][R6.64], R90 ;  /* 0x0000005a06001986 */ /* 0x0003e2000c101926 */
[----:B------:R-:W-:Y:S01]  /*1e2410*/  LOP3.LUT P5, RZ, R73, 0x4000000, RZ, 0xc0, !PT ;  /* 0x0400000049ff7812 */ /* 0x000fe200078ac0ff */
[----:B-1----:R-:W-:Y:S01]  /*1e2420*/  IMAD.WIDE R6, R99, 0x4, R48 ;  /* 0x0000000463067825 */ /* 0x002fe200078e0230 */
[----:B------:R-:W-:Y:S01]  /*1e2430*/  LOP3.LUT P3, RZ, R73, 0x8000000, RZ, 0xc0, !PT ;  /* 0x0800000049ff7812 */ /* 0x000fe2000786c0ff */
[----:B------:R-:W2:Y:S04]  /*1e2440*/  LDL.LU R90, [R1+0x146c] ;  /* 0x00146c00015a7983 */ /* 0x000ea80000300800 */
[----:B---3--:R1:W-:Y:S02]  /*1e2450*/  @P0 STG.E desc[UR38][R6.64], R233 ;  /* 0x000000e906000986 */ /* 0x0083e4000c101926 */
[----:B-1----:R-:W-:Y:S01]  /*1e2460*/  IMAD.WIDE R6, R99, 0x4, R46 ;  /* 0x0000000463067825 */ /* 0x002fe200078e022e */
[----:B------:R-:W-:Y:S01]  /*1e2470*/  LOP3.LUT P2, RZ, R73, 0x10000000, RZ, 0xc0, !PT ;  /* 0x1000000049ff7812 */ /* 0x000fe2000784c0ff */
[----:B------:R-:W3:Y:S04]  /*1e2480*/  LDL.LU R233, [R1+0x145c] ;  /* 0x00145c0001e97983 */ /* 0x000ee80000300800 */
[----:B----4-:R1:W-:Y:S02]  /*1e2490*/  @P6 STG.E desc[UR38][R6.64], R96 ;  /* 0x0000006006006986 */ /* 0x0103e4000c101926 */
        /* <DEDUP_REMOVED lines=9> */
[----:B------:R-:W4:Y:S04]  /*1e2530*/  LDL.LU R96, [R1+0x11ac] ;  /* 0x0011ac0001607983 */ /* 0x000f280000300800 */
[----:B------:R-:W4:Y:S01]  /*1e2540*/  LDL.LU R232, [R1+0x10ac] ;  /* 0x0010ac0001e87983 */ /* 0x000f220000300800 */
[----:B------:R-:W-:-:S02]  /*1e2550*/  LOP3.LUT P6, RZ, R3, 0x4, RZ, 0xc0, !PT ;  /* 0x0000000403ff7812 */ /* 0x000fc400078cc0ff */
[C---:B------:R-:W-:Y:S01]  /*1e2560*/  LOP3.LUT P3, RZ, R3.reuse, 0x1, RZ, 0xc0, !PT ;  /* 0x0000000103ff7812 */ /* 0x040fe2000786c0ff */
[----:B------:R-:W4:Y:S01]  /*1e2570*/  LDL.LU R98, [R1+0x103c] ;  /* 0x00103c0001627983 */ /* 0x000f220000300800 */
[----:B------:R-:W-:Y:S02]  /*1e2580*/  LOP3.LUT R3, R3, 0xffffefff, RZ, 0xc0, !PT ;  /* 0xffffefff03037812 */ /* 0x000fe400078ec0ff */
[----:B------:R-:W-:Y:S02]  /*1e2590*/  LOP3.LUT P2, RZ, R4, 0x20, RZ, 0xc0, !PT ;  /* 0x0000002004ff7812 */ /* 0x000fe4000784c0ff */
[C---:B------:R-:W-:Y:S02]  /*1e25a0*/  LOP3.LUT P0, RZ, R73.reuse, 0x20000000, RZ, 0xc0, !PT ;  /* 0x2000000049ff7812 */ /* 0x040fe4000780c0ff */
[----:B------:R-:W-:Y:S01]  /*1e25b0*/  LOP3.LUT P4, RZ, R73, 0x40000000, RZ, 0xc0, !PT ;  /* 0x4000000049ff7812 */ /* 0x000fe2000788c0ff */
[----:B------:R-:W-:Y:S01]  /*1e25c0*/  IMAD.WIDE R6, R99, 0x4, R36 ;  /* 0x0000000463067825 */ /* 0x000fe200078e0224 */
[----:B------:R-:W-:Y:S01]  /*1e25d0*/  LOP3.LUT P5, RZ, R73, 0x80000000, RZ, 0xc0, !PT ;  /* 0x8000000049ff7812 */ /* 0x000fe200078ac0ff */
[----:B------:R-:W4:Y:S01]  /*1e25e0*/  LDL.LU R86, [R1+0xecc] ;  /* 0x000ecc0001567983 */ /* 0x000f220000300800 */
[----:B------:R-:W-:-:S03]  /*1e25f0*/  @P6 LOP3.LUT R3, R3, 0x1000, RZ, 0xfc, !PT ;  /* 0x0000100003036812 */ /* 0x000fc600078efcff */
[----:B------:R-:W4:Y:S01]  /*1e2600*/  LDL.LU R171, [R1+0x7d0] ;  /* 0x0007d00001ab7983 */ /* 0x000f220000300800 */
[C---:B------:R-:W-:Y:S02]  /*1e2610*/  LOP3.LUT P6, RZ, R3.reuse, 0x2, RZ, 0xc0, !PT ;  /* 0x0000000203ff7812 */ /* 0x040fe400078cc0ff */
[----:B------:R-:W-:Y:S01]  /*1e2620*/  LOP3.LUT R3, R3, 0xffffffbf, RZ, 0xc0, !PT ;  /* 0xffffffbf03037812 */ /* 0x000fe200078ec0ff */
[----:B------:R-:W1:Y:S03]  /*1e2630*/  LDS.128 R72, [R74] ;  /* 0x000000004a487984 */ /* 0x000e660000000c00 */
        /* <DEDUP_REMOVED lines=8> */
[----:B------:R1:W-:Y:S02]  /*1e26c0*/  @P0 STG.E desc[UR38][R6.64], R89 ;  /* 0x0000005906000986 */ /* 0x0003e4000c101926 */
[----:B-1----:R-:W-:-:S05]  /*1e26d0*/  IMAD.WIDE R6, R99, 0x4, R34 ;  /* 0x0000000463067825 */ /* 0x002fca00078e0222 */
[----:B------:R1:W-:Y:S02]  /*1e26e0*/  @P4 STG.E desc[UR38][R6.64], R90 ;  /* 0x0000005a06004986 */ /* 0x0003e4000c101926 */
[----:B-1----:R-:W-:-:S05]  /*1e26f0*/  IMAD.WIDE R6, R99, 0x4, R32 ;  /* 0x0000000463067825 */ /* 0x002fca00078e0220 */
[----:B---3--:R1:W-:Y:S01]  /*1e2700*/  @P5 STG.E desc[UR38][R6.64], R233 ;  /* 0x000000e906005986 */ /* 0x0083e2000c101926 */
[----:B------:R-:W-:Y:S01]  /*1e2710*/  LOP3.LUT R3, R3, 0xfffffdff, RZ, 0xc0, !PT ;  /* 0xfffffdff03037812 */ /* 0x000fe200078ec0ff */
[----:B-1----:R-:W-:-:S03]  /*1e2720*/  IMAD.WIDE R6, R99, 0x4, R30 ;  /* 0x0000000463067825 */ /* 0x002fc600078e021e */
[----:B------:R-:W-:Y:S02]  /*1e2730*/  @P2 LOP3.LUT R3, R3, 0x200, RZ, 0xfc, !PT ;  /* 0x0000020003032812 */ /* 0x000fe400078efcff */
[----:B------:R-:W-:Y:S02]  /*1e2740*/  LOP3.LUT P2, RZ, R4, 0x2, RZ, 0xc0, !PT ;  /* 0x0000000204ff7812 */ /* 0x000fe4000784c0ff */
[----:B------:R-:W-:-:S11]  /*1e2750*/  LOP3.LUT R3, R3, 0xfffffbff, RZ, 0xc0, !PT ;  /* 0xfffffbff03037812 */ /* 0x000fd600078ec0ff */
[----:B------:R-:W-:-:S04]  /*1e2760*/  @P2 LOP3.LUT R3, R3, 0x400, RZ, 0xfc, !PT ;  /* 0x0000040003032812 */ /* 0x000fc800078efcff */
[C---:B------:R-:W-:Y:S02]  /*1e2770*/  LOP3.LUT P2, RZ, R3.reuse, 0x10, RZ, 0xc0, !PT ;  /* 0x0000001003ff7812 */ /* 0x040fe4000784c0ff */
[----:B------:R-:W-:-:S11]  /*1e2780*/  LOP3.LUT R3, R3, 0xfffff7ff, RZ, 0xc0, !PT ;  /* 0xfffff7ff03037812 */ /* 0x000fd600078ec0ff */
[----:B------:R-:W-:Y:S01]  /*1e2790*/  @P2 LOP3.LUT R3, R3, 0x800, RZ, 0xfc, !PT ;  /* 0x0000080003032812 */ /* 0x000fe200078efcff */
[----:B--2---:R1:W-:Y:S04]  /*1e27a0*/  @P3 STG.E desc[UR38][R6.64], R87 ;  /* 0x0000005706003986 */ /* 0x0043e8000c101926 */
[----:B-1----:R-:W2:Y:S04]  /*1e27b0*/  LDL.LU R87, [R1+0x1d70] ;  /* 0x001d700001577983 */ /* 0x002ea80000300800 */
[----:B------:R-:W3:Y:S04]  /*1e27c0*/  LDL.LU R2, [R1+0x1e40] ;  /* 0x001e400001027983 */ /* 0x000ee80000300800 */
[----:B------:R-:W3:Y:S01]  /*1e27d0*/  LDL.LU R168, [R1+0x1df0] ;  /* 0x001df00001a87983 */ /* 0x000ee20000300800 */
[----:B------:R-:W-:-:S03]  /*1e27e0*/  IMAD.WIDE R6, R99, 0x4, R28 ;  /* 0x0000000463067825 */ /* 0x000fc600078e021c */
[----:B------:R-:W3:Y:S04]  /*1e27f0*/  LDL.LU R228, [R1+0x1dc0] ;  /* 0x001dc00001e47983 */ /* 0x000ee80000300800 */
[----:B----4-:R1:W-:Y:S01]  /*1e2800*/  @P6 STG.E desc[UR38][R6.64], R96 ;  /* 0x0000006006006986 */ /* 0x0103e2000c101926 */
[----:B------:R-:W-:Y:S01]  /*1e2810*/  LOP3.LUT P6, RZ, R3, 0x1000, RZ, 0xc0, !PT ;  /* 0x0000100003ff7812 */ /* 0x000fe200078cc0ff */
[----:B-1----:R-:W-:-:S12]  /*1e2820*/  IMAD.WIDE R6, R99, 0x4, R26 ;  /* 0x0000000463067825 */ /* 0x002fd800078e021a */
[----:B------:R1:W-:Y:S04]  /*1e2830*/  @P6 STG.E desc[UR38][R6.64], R232 ;  /* 0x000000e806006986 */ /* 0x0003e8000c101926 */
[----:B-1----:R-:W4:Y:S04]  /*1e2840*/  LDL.LU R232, [R1+0x5ec0] ;  /* 0x005ec00001e87983 */ /* 0x002f280000300800 */
[----:B------:R-:W4:Y:S01]  /*1e2850*/  LDL.LU R169, [R1+0x1d60] ;  /* 0x001d600001a97983 */ /* 0x000f220000300800 */
[----:B------:R-:W-:Y:S02]  /*1e2860*/  LOP3.LUT P2, RZ, R3, 0x8, RZ, 0xc0, !PT ;  /* 0x0000000803ff7812 */ /* 0x000fe4000784c0ff */
[C---:B------:R-:W-:Y:S01]  /*1e2870*/  LOP3.LUT P1, RZ, R4.reuse, 0x40, RZ, 0xc0, !PT ;  /* 0x0000004004ff7812 */ /* 0x040fe2000782c0ff */
[----:B------:R-:W4:Y:S01]  /*1e2880*/  LDL.LU R89, [R1+0x1da0] ;  /* 0x001da00001597983 */ /* 0x000f220000300800 */
[----:B------:R-:W-:-:S02]  /*1e2890*/  LOP3.LUT P0, RZ, R4, 0x80, RZ, 0xc0, !PT ;  /* 0x0000008004ff7812 */ /* 0x000fc4000780c0ff */
[C---:B------:R-:W-:Y:S01]  /*1e28a0*/  LOP3.LUT P4, RZ, R4.reuse, 0x100, RZ, 0xc0, !PT ;  /* 0x0000010004ff7812 */ /* 0x040fe2000788c0ff */
[----:B------:R-:W4:Y:S01]  /*1e28b0*/  LDL.LU R90, [R1+0x1d50] ;  /* 0x001d5000015a7983 */ /* 0x000f220000300800 */
[C---:B------:R-:W-:Y:S02]  /*1e28c0*/  LOP3.LUT P5, RZ, R4.reuse, 0x200, RZ, 0xc0, !PT ;  /* 0x0000020004ff7812 */ /* 0x040fe400078ac0ff */
[C---:B------:R-:W-:Y:S01]  /*1e28d0*/  LOP3.LUT P3, RZ, R4.reuse, 0x400, RZ, 0xc0, !PT ;  /* 0x0000040004ff7812 */ /* 0x040fe2000786c0ff */
[----:B------:R-:W4:Y:S01]  /*1e28e0*/  LDL.LU R233, [R1+0x1e10] ;  /* 0x001e100001e97983 */ /* 0x000f220000300800 */
[----:B------:R-:W-:Y:S01]  /*1e28f0*/  LOP3.LUT P6, RZ, R4, 0x800, RZ, 0xc0, !PT ;  /* 0x0000080004ff7812 */ /* 0x000fe200078cc0ff */
[----:B------:R-:W-:Y:S02]  /*1e2900*/  IMAD.WIDE R4, R99, 0x4, R24 ;  /* 0x0000000463047825 */ /* 0x000fe400078e0218 */
[----:B------:R-:W4:Y:S04]  /*1e2910*/  LDL.LU R172, [R1+0x5690] ;  /* 0x0056900001ac7983 */ /* 0x000f280000300800 */
[----:B------:R1:W-:Y:S01]  /*1e2920*/  @P2 STG.E desc[UR38][R4.64], R98 ;  /* 0x0000006204002986 */ /* 0x0003e2000c101926 */
[----:B------:R-:W-:-:S03]  /*1e2930*/  LOP3.LUT P2, RZ, R3, 0x800, RZ, 0xc0, !PT ;  /* 0x0000080003ff7812 */ /* 0x000fc6000784c0ff */
[----:B------:R-:W4:Y:S04]  /*1e2940*/  LDL.LU R170, [R1+0x5e9c] ;  /* 0x005e9c0001aa7983 */ /* 0x000f280000300800 */
[----:B------:R-:W4:Y:S01]  /*1e2950*/  LDL.LU R235, [R1+0x5e98] ;  /* 0x005e980001eb7983 */ /* 0x000f220000300800 */
[----:B-1----:R-:W-:-:S03]  /*1e2960*/  IMAD.WIDE R4, R99, 0x4, R22 ;  /* 0x0000000463047825 */ /* 0x002fc600078e0216 */
[----:B------:R-:W4:Y:S04]  /*1e2970*/  LDL.LU R88, [R1+0x5694] ;  /* 0x0056940001587983 */ /* 0x000f280000300800 */
[----:B------:R1:W-:Y:S01]  /*1e2980*/  @P2 STG.E desc[UR38][R4.64], R86 ;  /* 0x0000005604002986 */ /* 0x0003e2000c101926 */
[----:B------:R-:W-:-:S03]  /*1e2990*/  LOP3.LUT P2, RZ, R3, 0x400, RZ, 0xc0, !PT ;  /* 0x0000040003ff7812 */ /* 0x000fc6000784c0ff */
[----:B------:R-:W4:Y:S04]  /*1e29a0*/  LDL.LU R91, [R1+0x5eb4] ;  /* 0x005eb400015b7983 */ /* 0x000f280000300800 */
[----:B------:R-:W4:Y:S01]  /*1e29b0*/  LDL.LU R176, [R1+0x5eb0] ;  /* 0x005eb00001b07983 */ /* 0x000f220000300800 */
[----:B-1----:R-:W-:-:S03]  /*1e29c0*/  IMAD.WIDE R4, R171, 0x4, R52 ;  /* 0x00000004ab047825 */ /* 0x002fc600078e0234 */
[----:B------:R-:W4:Y:S04]  /*1e29d0*/  LDL.LU R234, [R1+0x5eac] ;  /* 0x005eac0001ea7983 */ /* 0x000f280000300800 */
[----:B------:R-:W4:Y:S04]  /*1e29e0*/  LDL.LU R98, [R1+0x5ebc] ;  /* 0x005ebc0001627983 */ /* 0x000f280000300800 */
[----:B------:R-:W4:Y:S04]  /*1e29f0*/  LDL.LU R99, [R1+0x5ecc] ;  /* 0x005ecc0001637983 */ /* 0x000f280000300800 */
[----:B------:R-:W4:Y:S04]  /*1e2a00*/  LDL.LU R86, [R1+0x5ec8] ;  /* 0x005ec80001567983 */ /* 0x000f280000300800 */
[----:B------:R-:W4:Y:S04]  /*1e2a10*/  LDL.LU R96, [R1+0x1de0] ;  /* 0x001de00001607983 */ /* 0x000f280000300800 */
[----:B--2---:R1:W-:Y:S01]  /*1e2a20*/  @P2 STG.E desc[UR38][R4.64], R87 ;  /* 0x0000005704002986 */ /* 0x0043e2000c101926 */
[----:B------:R-:W-:-:S03]  /*1e2a30*/  LOP3.LUT P2, RZ, R3, 0x200, RZ, 0xc0, !PT ;  /* 0x0000020003ff7812 */ /* 0x000fc6000784c0ff */
[----:B-1----:R-:W2:Y:S01]  /*1e2a40*/  LDL.LU R87, [R1+0x1d90] ;  /* 0x001d900001577983 */ /* 0x002ea20000300800 */
[----:B------:R-:W-:-:S03]  /*1e2a50*/  IMAD.WIDE R4, R171, 0x4, R50 ;  /* 0x00000004ab047825 */ /* 0x000fc600078e0232 */
[----:B------:R-:W2:Y:S06]  /*1e2a60*/  LDL.LU R0, [R1+0xa000] ;  /* 0x00a0000001007983 */ /* 0x000eac0000300800 */
[----:B---3--:R1:W-:Y:S01]  /*1e2a70*/  @P2 STG.E desc[UR38][R4.64], R2 ;  /* 0x0000000204002986 */ /* 0x0083e2000c101926 */
[----:B------:R-:W-:Y:S01]  /*1e2a80*/  LOP3.LUT P2, RZ, R3, 0x100, RZ, 0xc0, !PT ;  /* 0x0000010003ff7812 */ /* 0x000fe2000784c0ff */
[----:B-1----:R-:W-:-:S12]  /*1e2a90*/  IMAD.WIDE R4, R171, 0x4, R48 ;  /* 0x00000004ab047825 */ /* 0x002fd800078e0230 */
[----:B------:R1:W-:Y:S01]  /*1e2aa0*/  @P2 STG.E desc[UR38][R4.64], R168 ;  /* 0x000000a804002986 */ /* 0x0003e2000c101926 */
[----:B------:R-:W-:Y:S01]  /*1e2ab0*/  LOP3.LUT P2, RZ, R3, 0x80, RZ, 0xc0, !PT ;  /* 0x0000008003ff7812 */ /* 0x000fe2000784c0ff */
[----:B-1----:R-:W-:-:S12]  /*1e2ac0*/  IMAD.WIDE R4, R171, 0x4, R46 ;  /* 0x00000004ab047825 */ /* 0x002fd800078e022e */
[----:B------:R1:W-:Y:S01]  /*1e2ad0*/  @P2 STG.E desc[UR38][R4.64], R228 ;  /* 0x000000e404002986 */ /* 0x0003e2000c101926 */
[----:B------:R-:W-:-:S03]  /*1e2ae0*/  LOP3.LUT P2, RZ, R3, 0x40, RZ, 0xc0, !PT ;  /* 0x0000004003ff7812 */ /* 0x000fc6000784c0ff */
[----:B-1----:R-:W3:Y:S01]  /*1e2af0*/  LDL.LU R228, [R1+0x1d40] ;  /* 0x001d400001e47983 */ /* 0x002ee20000300800 */
[----:B------:R-:W-:-:S03]  /*1e2b00*/  IMAD.WIDE R4, R171, 0x4, R44 ;  /* 0x00000004ab047825 */ /* 0x000fc600078e022c */
[----:B------:R-:W3:Y:S04]  /*1e2b10*/  LDL.LU R168, [R1+0x60c] ;  /* 0x00060c0001a87983 */ /* 0x000ee80000300800 */
[----:B------:R-:W3:Y:S04]  /*1e2b20*/  LDL.LU R230, [R1+0x1d80] ;  /* 0x001d800001e67983 */ /* 0x000ee80000300800 */
[----:B------:R-:W3:Y:S04]  /*1e2b30*/  LDL.LU R178, [R1+0x1d30] ;  /* 0x001d300001b27983 */ /* 0x000ee80000300800 */
[----:B----4-:R1:W-:Y:S04]  /*1e2b40*/  @P2 STG.E desc[UR38][R4.64], R169 ;  /* 0x000000a904002986 */ /* 0x0103e8000c101926 */
[----:B------:R-:W4:Y:S04]  /*1e2b50*/  LDL.LU R174, [R1+0x1e00] ;  /* 0x001e000001ae7983 */ /* 0x000f280000300800 */
[----:B-1----:R-:W4:Y:S01]  /*1e2b60*/  LDL.LU R169, [R1+0x1dd0] ;  /* 0x001dd00001a97983 */ /* 0x002f220000300800 */
[----:B------:R-:W-:Y:S01]  /*1e2b70*/  IMAD.WIDE R4, R171, 0x4, R42 ;  /* 0x00000004ab047825 */ /* 0x000fe200078e022a */
[----:B------:R-:W-:-:S02]  /*1e2b80*/  LOP3.LUT P2, RZ, R3, 0x20, RZ, 0xc0, !PT ;  /* 0x0000002003ff7812 */ /* 0x000fc4000784c0ff */
[----:B------:R-:W4:Y:S01]  /*1e2b90*/  LDL.LU R229, [R1+0x1d20] ;  /* 0x001d200001e57983 */ /* 0x000f220000300800 */
[----:B------:R-:W-:-:S03]  /*1e2ba0*/  IMAD.WIDE R6, R171, 0x4, R40 ;  /* 0x00000004ab067825 */ /* 0x000fc600078e0228 */
[----:B------:R1:W-:Y:S01]  /*1e2bb0*/  @P1 STG.E desc[UR38][R4.64], R89 ;  /* 0x0000005904001986 */ /* 0x0003e2000c101926 */
[----:B------:R-:W-:-:S03]  /*1e2bc0*/  IMAD.WIDE R2, R171, 0x4, R38 ;  /* 0x00000004ab027825 */ /* 0x000fc600078e0226 */
[----:B------:R1:W-:Y:S04]  /*1e2bd0*/  @P0 STG.E desc[UR38][R6.64], R90 ;  /* 0x0000005a06000986 */ /* 0x0003e8000c101926 */
[----:B------:R1:W-:Y:S02]  /*1e2be0*/  @P4 STG.E desc[UR38][R2.64], R233 ;  /* 0x000000e902004986 */ /* 0x0003e4000c101926 */
[----:B-1----:R-:W-:-:S04]  /*1e2bf0*/  IMAD.WIDE R4, R171, 0x4, R36 ;  /* 0x00000004ab047825 */ /* 0x002fc800078e0224 */
[C---:B------:R-:W-:Y:S01]  /*1e2c00*/  IMAD.WIDE R6, R171.reuse, 0x4, R34 ;  /* 0x00000004ab067825 */ /* 0x040fe200078e0222 */
[----:B------:R1:W-:Y:S01]  /*1e2c10*/  @P5 STG.E desc[UR38][R4.64], R96 ;  /* 0x0000006004005986 */ /* 0x0003e2000c101926 */
[----:B------:R-:W-:Y:S02]  /*1e2c20*/  ISETP.LT.AND P1, PT, R232, UR9, !P2 ;  /* 0x00000009e8007c0c */ /* 0x000fe4000d721270 */
[----:B------:R-:W-:Y:S01]  /*1e2c30*/  ISETP.LT.AND P5, PT, R98, UR9, !P2 ;  /* 0x0000000962007c0c */ /* 0x000fe2000d7a1270 */
[----:B------:R-:W-:Y:S01]  /*1e2c40*/  IMAD.WIDE R2, R171, 0x4, R32 ;  /* 0x00000004ab027825 */ /* 0x000fe200078e0220 */
[----:B------:R-:W-:-:S03]  /*1e2c50*/  ISETP.LT.AND P4, PT, R99, UR9, !P2 ;  /* 0x0000000963007c0c */ /* 0x000fc6000d781270 */
[----:B------:R-:W-:-:S04]  /*1e2c60*/  IMAD.WIDE R8, R171, 0x4, R24 ;  /* 0x00000004ab087825 */ /* 0x000fc800078e0218 */
[----:B-1----:R-:W-:Y:S01]  /*1e2c70*/  IMAD.WIDE R4, R171, 0x4, R28 ;  /* 0x00000004ab047825 */ /* 0x002fe200078e021c */
[----:B--2---:R1:W-:Y:S04]  /*1e2c80*/  @P3 STG.E desc[UR38][R6.64], R87 ;  /* 0x0000005706003986 */ /* 0x0043e8000c101926 */
[----:B-1----:R-:W2:Y:S04]  /*1e2c90*/  LDL.LU R87, [R1+0x1ca0] ;  /* 0x001ca00001577983 */ /* 0x002ea80000300800 */
[----:B------:R-:W2:Y:S04]  /*1e2ca0*/  LDL.LU R89, [R1+0x5ea8] ;  /* 0x005ea80001597983 */ /* 0x000ea80000300800 */
[----:B------:R-:W2:Y:S04]  /*1e2cb0*/  LDL.LU R90, [R1+0x5ea4] ;  /* 0x005ea400015a7983 */ /* 0x000ea80000300800 */
[----:B------:R-:W2:Y:S04]  /*1e2cc0*/  LDL.LU R233, [R1+0x5ea0] ;  /* 0x005ea00001e97983 */ /* 0x000ea80000300800 */
[----:B------:R-:W2:Y:S04]  /*1e2cd0*/  LDL.LU R96, [R1+0x5eb8] ;  /* 0x005eb80001607983 */ /* 0x000ea80000300800 */
[----:B------:R-:W2:Y:S01]  /*1e2ce0*/  LDL.LU R179, [R1+0x1c50] ;  /* 0x001c500001b37983 */ /* 0x000ea20000300800 */
[----:B------:R-:W-:-:S03]  /*1e2cf0*/  ISETP.LT.AND P3, PT, R86, UR9, !P2 ;  /* 0x0000000956007c0c */ /* 0x000fc6000d761270 */
[----:B------:R-:W2:Y:S04]  /*1e2d00*/  LDL.LU R204, [R1+0x1a20] ;  /* 0x001a200001cc7983 */ /* 0x000ea80000300800 */
[----:B------:R-:W2:Y:S01]  /*1e2d10*/  LDL.LU R173, [R1+0x1aa0] ;  /* 0x001aa00001ad7983 */ /* 0x000ea20000300800 */
[----:B------:R-:W-:-:S03]  /*1e2d20*/  IMAD.WIDE R6, R171, 0x4, R26 ;  /* 0x00000004ab067825 */ /* 0x000fc600078e021a */
[----:B---3--:R1:W-:Y:S02]  /*1e2d30*/  @P6 STG.E desc[UR38][R2.64], R228 ;  /* 0x000000e402006986 */ /* 0x0083e4000c101926 */
[----:B-1----:R-:W-:Y:S02]  /*1e2d40*/  IMAD.WIDE R2, R171, 0x4, R30 ;  /* 0x00000004ab027825 */ /* 0x002fe400078e021e */
[----:B------:R-:W3:Y:S04]  /*1e2d50*/  LDL.LU R228, [R1+0x1810] ;  /* 0x0018100001e47983 */ /* 0x000ee80000300800 */
[----:B------:R-:W-:Y:S04]  /*1e2d60*/  @P1 STG.E desc[UR38][R2.64], R230 ;  /* 0x000000e602001986 */ /* 0x000fe8000c101926 */
[----:B------:R-:W-:Y:S04]  /*1e2d70*/  @P5 STG.E desc[UR38][R4.64], R178 ;  /* 0x000000b204005986 */ /* 0x000fe8000c101926 */
[----:B----4-:R-:W-:Y:S04]  /*1e2d80*/  @P4 STG.E desc[UR38][R6.64], R174 ;  /* 0x000000ae06004986 */ /* 0x010fe8000c101926 */
[----:B------:R1:W-:Y:S04]  /*1e2d90*/  @P3 STG.E desc[UR38][R8.64], R169 ;  /* 0x000000a908003986 */ /* 0x0003e8000c101926 */
[----:B-1----:R-:W4:Y:S01]  /*1e2da0*/  LDL.LU R169, [R1+0x1710] ;  /* 0x0017100001a97983 */ /* 0x002f220000300800 */
[----:B------:R-:W-:-:S02]  /*1e2db0*/  ISETP.GE.AND P0, PT, R0, UR5, PT ;  /* 0x0000000500007c0c */ /* 0x000fc4000bf06270 */
[----:B------:R-:W-:Y:S02]  /*1e2dc0*/  ISETP.LT.AND P2, PT, R97, UR9, !P2 ;  /* 0x0000000961007c0c */ /* 0x000fe4000d741270 */
[----:B------:R-:W-:Y:S01]  /*1e2dd0*/  ISETP.LT.AND P6, PT, R172, UR9, !P0 ;  /* 0x00000009ac007c0c */ /* 0x000fe2000c7c1270 */
[----:B------:R-:W-:Y:S02]  /*1e2de0*/  IMAD.WIDE R2, R171, 0x4, R22 ;  /* 0x00000004ab027825 */ /* 0x000fe400078e0216 */
[----:B------:R-:W4:Y:S02]  /*1e2df0*/  LDL.LU R171, [R1+0x16b0] ;  /* 0x0016b00001ab7983 */ /* 0x000f240000300800 */
[----:B------:R-:W-:Y:S02]  /*1e2e00*/  IMAD.WIDE R4, R168, 0x4, R52 ;  /* 0x00000004a8047825 */ /* 0x000fe400078e0234 */
[----:B------:R-:W4:Y:S04]  /*1e2e10*/  LDL.LU R230, [R1+0x1640] ;  /* 0x0016400001e67983 */ /* 0x000f280000300800 */
[----:B------:R-:W4:Y:S04]  /*1e2e20*/  LDL.LU R0, [R1+0xa004] ;  /* 0x00a0040001007983 */ /* 0x000f280000300800 */
[----:B------:R1:W-:Y:S04]  /*1e2e30*/  @P2 STG.E desc[UR38][R2.64], R229 ;  /* 0x000000e502002986 */ /* 0x0003e8000c101926 */
[----:B------:R-:W4:Y:S04]  /*1e2e40*/  LDL.LU R174, [R1+0x1440] ;  /* 0x0014400001ae7983 */ /* 0x000f280000300800 */
[----:B-1----:R-:W4:Y:S01]  /*1e2e50*/  LDL.LU R229, [R1+0x1520] ;  /* 0x0015200001e57983 */ /* 0x002f220000300800 */
[----:B------:R-:W-:-:S02]  /*1e2e60*/  ISETP.LT.AND P5, PT, R170, UR9, !P0 ;  /* 0x00000009aa007c0c */ /* 0x000fc4000c7a1270 */
[----:B------:R-:W-:Y:S02]  /*1e2e70*/  ISETP.LT.AND P4, PT, R235, UR9, !P0 ;  /* 0x00000009eb007c0c */ /* 0x000fe4000c781270 */
[----:B------:R-:W-:Y:S01]  /*1e2e80*/  ISETP.LT.AND P3, PT, R88, UR9, !P0 ;  /* 0x0000000958007c0c */ /* 0x000fe2000c761270 */
[----:B------:R-:W-:-:S04]  /*1e2e90*/  IMAD.WIDE R2, R168, 0x4, R50 ;  /* 0x00000004a8027825 */ /* 0x000fc800078e0232 */
[----:B------:R-:W-:Y:S01]  /*1e2ea0*/  IMAD.WIDE R6, R168, 0x4, R46 ;  /* 0x00000004a8067825 */ /* 0x000fe200078e022e */
[----:B------:R-:W-:-:S03]  /*1e2eb0*/  ISETP.LT.AND P1, PT, R91, UR9, !P0 ;  /* 0x000000095b007c0c */ /* 0x000fc6000c721270 */
[C---:B------:R-:W-:Y:S01]  /*1e2ec0*/  IMAD.WIDE R8, R168.reuse, 0x4, R44 ;  /* 0x00000004a8087825 */ /* 0x040fe200078e022c */
[----:B--2---:R1:W-:Y:S04]  /*1e2ed0*/  @P6 STG.E desc[UR38][R4.64], R87 ;  /* 0x0000005704006986 */ /* 0x0043e8000c101926 */
[----:B-1----:R-:W2:Y:S01]  /*1e2ee0*/  LDL.LU R87, [R1+0x1430] ;  /* 0x0014300001577983 */ /* 0x002ea20000300800 */
[----:B------:R-:W-:Y:S01]  /*1e2ef0*/  IMAD.WIDE R4, R168, 0x4, R48 ;  /* 0x00000004a8047825 */ /* 0x000fe200078e0230 */
[----:B------:R-:W-:Y:S02]  /*1e2f00*/  ISETP.LT.AND P6, PT, R176, UR9, !P0 ;  /* 0x00000009b0007c0c */ /* 0x000fe4000c7c1270 */
[----:B------:R-:W-:Y:S04]  /*1e2f10*/  @P5 STG.E desc[UR38][R2.64], R179 ;  /* 0x000000b302005986 */ /* 0x000fe8000c101926 */
[----:B------:R1:W-:Y:S04]  /*1e2f20*/  @P4 STG.E desc[UR38][R4.64], R204 ;  /* 0x000000cc04004986 */ /* 0x0003e8000c101926 */
[----:B------:R1:W-:Y:S04]  /*1e2f30*/  @P3 STG.E desc[UR38][R6.64], R173 ;  /* 0x000000ad06003986 */ /* 0x0003e8000c101926 */
[----:B-1----:R-:W2:Y:S04]  /*1e2f40*/  LDL.LU R204, [R1+0x13c0] ;  /* 0x0013c00001cc7983 */ /* 0x002ea80000300800 */
[----:B------:R-:W2:Y:S01]  /*1e2f50*/  LDL.LU R173, [R1+0x1190] ;  /* 0x0011900001ad7983 */ /* 0x000ea20000300800 */
[----:B------:R-:W-:-:S03]  /*1e2f60*/  IMAD.WIDE R2, R168, 0x4, R42 ;  /* 0x00000004a8027825 */ /* 0x000fc600078e022a */
[----:B---3--:R1:W-:Y:S04]  /*1e2f70*/  @P1 STG.E desc[UR38][R8.64], R228 ;  /* 0x000000e408001986 */ /* 0x0083e8000c101926 */
[----:B-1----:R-:W3:Y:S04]  /*1e2f80*/  LDL.LU R228, [R1+0x608] ;  /* 0x0006080001e47983 */ /* 0x002ee80000300800 */
[----:B------:R-:W3:Y:S04]  /*1e2f90*/  LDL.LU R178, [R1+0x1090] ;  /* 0x0010900001b27983 */ /* 0x000ee80000300800 */
[----:B------:R-:W3:Y:S04]  /*1e2fa0*/  LDL.LU R179, [R1+0xeb0] ;  /* 0x000eb00001b37983 */ /* 0x000ee80000300800 */
[----:B----4-:R1:W-:Y:S04]  /*1e2fb0*/  @P6 STG.E desc[UR38][R2.64], R169 ;  /* 0x000000a902006986 */ /* 0x0103e8000c101926 */
[----:B-1----:R-:W4:Y:S01]  /*1e2fc0*/  LDL.LU R169, [R1+0x1020] ;  /* 0x0010200001a97983 */ /* 0x002f220000300800 */
[----:B------:R-:W-:-:S02]  /*1e2fd0*/  ISETP.LT.AND P2, PT, R234, UR9, !P0 ;  /* 0x00000009ea007c0c */ /* 0x000fc4000c741270 */
[----:B------:R-:W-:Y:S02]  /*1e2fe0*/  ISETP.LT.AND P5, PT, R89, UR9, !P0 ;  /* 0x0000000959007c0c */ /* 0x000fe4000c7a1270 */
[----:B------:R-:W-:Y:S01]  /*1e2ff0*/  ISETP.LT.AND P1, PT, R90, UR9, !P0 ;  /* 0x000000095a007c0c */ /* 0x000fe2000c721270 */
[----:B------:R-:W-:Y:S01]  /*1e3000*/  IMAD.WIDE R4, R168, 0x4, R40 ;  /* 0x00000004a8047825 */ /* 0x000fe200078e0228 */
[----:B------:R-:W-:Y:S02]  /*1e3010*/  ISETP.LT.AND P4, PT, R233, UR9, !P0 ;  /* 0x00000009e9007c0c */ /* 0x000fe4000c781270 */
[----:B------:R-:W-:Y:S01]  /*1e3020*/  ISETP.LT.AND P3, PT, R96, UR9, !P0 ;  /* 0x0000000960007c0c */ /* 0x000fe2000c761270 */
[----:B------:R-:W-:-:S04]  /*1e3030*/  IMAD.WIDE R2, R168, 0x4, R38 ;  /* 0x00000004a8027825 */ /* 0x000fc800078e0226 */
[----:B------:R1:W-:Y:S01]  /*1e3040*/  @P2 STG.E desc[UR38][R4.64], R171 ;  /* 0x000000ab04002986 */ /* 0x0003e2000c101926 */
[----:B------:R-:W-:-:S04]  /*1e3050*/  IMAD.WIDE R6, R168, 0x4, R34 ;  /* 0x00000004a8067825 */ /* 0x000fc800078e0222 */
[C---:B------:R-:W-:Y:S01]  /*1e3060*/  IMAD.WIDE R8, R168.reuse, 0x4, R32 ;  /* 0x00000004a8087825 */ /* 0x040fe200078e0220 */
[----:B------:R-:W-:Y:S04]  /*1e3070*/  @P5 STG.E desc[UR38][R2.64], R230 ;  /* 0x000000e602005986 */ /* 0x000fe8000c101926 */
[----:B-1----:R-:W4:Y:S01]  /*1e3080*/  LDL.LU R171, [R1+0x1d74] ;  /* 0x001d740001ab7983 */ /* 0x002f220000300800 */
[----:B------:R-:W-:-:S05]  /*1e3090*/  IMAD.WIDE R4, R168, 0x4, R36 ;  /* 0x00000004a8047825 */ /* 0x000fca00078e0224 */
[----:B------:R-:W-:Y:S04]  /*1e30a0*/  @P1 STG.E desc[UR38][R4.64], R174 ;  /* 0x000000ae04001986 */ /* 0x000fe8000c101926 */
[----:B------:R1:W-:Y:S04]  /*1e30b0*/  @P4 STG.E desc[UR38][R6.64], R229 ;  /* 0x000000e506004986 */ /* 0x0003e8000c101926 */
[----:B-1----:R-:W4:Y:S01]  /*1e30c0*/  LDL.LU R229, [R1+0x1e44] ;  /* 0x001e440001e57983 */ /* 0x002f220000300800 */
[----:B------:R-:W-:Y:S02]  /*1e30d0*/  ISETP.LT.AND P6, PT, R232, UR9, !P0 ;  /* 0x00000009e8007c0c */ /* 0x000fe4000c7c1270 */
[----:B------:R-:W-:Y:S01]  /*1e30e0*/  ISETP.LT.AND P2, PT, R98, UR9, !P0 ;  /* 0x0000000962007c0c */ /* 0x000fe2000c741270 */
[----:B------:R-:W-:-:S04]  /*1e30f0*/  IMAD.WIDE R2, R168, 0x4, R30 ;  /* 0x00000004a8027825 */ /* 0x000fc800078e021e */
[----:B------:R-:W-:Y:S01]  /*1e3100*/  IMAD.WIDE R4, R168, 0x4, R28 ;  /* 0x00000004a8047825 */ /* 0x000fe200078e021c */
[----:B------:R-:W-:-:S03]  /*1e3110*/  ISETP.LT.AND P1, PT, R99, UR9, !P0 ;  /* 0x0000000963007c0c */ /* 0x000fc6000c721270 */
[----:B------:R-:W-:Y:S01]  /*1e3120*/  IMAD.WIDE R6, R168, 0x4, R22 ;  /* 0x00000004a8067825 */ /* 0x000fe200078e0216 */
[----:B--2---:R1:W-:Y:S04]  /*1e3130*/  @P3 STG.E desc[UR38][R8.64], R87 ;  /* 0x0000005708003986 */ /* 0x0043e8000c101926 */
[----:B-1----:R-:W2:Y:S01]  /*1e3140*/  LDL.LU R87, [R1+0x1df4] ;  /* 0x001df40001577983 */ /* 0x002ea20000300800 */
[----:B------:R-:W-:-:S03]  /*1e3150*/  ISETP.LT.AND P3, PT, R86, UR9, !P0 ;  /* 0x0000000956007c0c */ /* 0x000fc6000c761270 */
[----:B------:R-:W2:Y:S01]  /*1e3160*/  LDL.LU R174, [R1+0x1dc4] ;  /* 0x001dc40001ae7983 */ /* 0x000ea20000300800 */
[----:B------:R-:W-:-:S03]  /*1e3170*/  ISETP.LT.AND P0, PT, R97, UR9, !P0 ;  /* 0x0000000961007c0c */ /* 0x000fc6000c701270 */
[----:B------:R1:W-:Y:S04]  /*1e3180*/  @P6 STG.E desc[UR38][R2.64], R204 ;  /* 0x000000cc02006986 */ /* 0x0003e8000c101926 */
[----:B------:R1:W-:Y:S04]  /*1e3190*/  @P2 STG.E desc[UR38][R4.64], R173 ;  /* 0x000000ad04002986 */ /* 0x0003e8000c101926 */
[----:B-1----:R-:W2:Y:S04]  /*1e31a0*/  LDL.LU R204, [R1+0x1d64] ;  /* 0x001d640001cc7983 */ /* 0x002ea80000300800 */
[----:B------:R-:W2:Y:S01]  /*1e31b0*/  LDL.LU R173, [R1+0x1da4] ;  /* 0x001da40001ad7983 */ /* 0x000ea20000300800 */
[----:B------:R-:W-:-:S04]  /*1e31c0*/  IMAD.WIDE R4, R168, 0x4, R26 ;  /* 0x00000004a8047825 */ /* 0x000fc800078e021a */
[----:B------:R-:W-:Y:S02]  /*1e31d0*/  IMAD.WIDE R2, R168, 0x4, R24 ;  /* 0x00000004a8027825 */ /* 0x000fe400078e0218 */
[----:B------:R-:W2:Y:S04]  /*1e31e0*/  LDL.LU R168, [R1+0x1d54] ;  /* 0x001d540001a87983 */ /* 0x000ea80000300800 */
[----:B---3--:R-:W-:Y:S04]  /*1e31f0*/  @P1 STG.E desc[UR38][R4.64], R178 ;  /* 0x000000b204001986 */ /* 0x008fe8000c101926 */
[----:B------:R-:W-:Y:S04]  /*1e3200*/  @P3 STG.E desc[UR38][R2.64], R179 ;  /* 0x000000b302003986 */ /* 0x000fe8000c101926 */
[----:B----4-:R1:W-:Y:S04]  /*1e3210*/  @P0 STG.E desc[UR38][R6.64], R169 ;  /* 0x000000a906000986 */ /* 0x0103e8000c101926 */
[----:B-1----:R-:W3:Y:S01]  /*1e3220*/  LDL.LU R169, [R1+0x1e14] ;  /* 0x001e140001a97983 */ /* 0x002ee20000300800 */
[----:B------:R-:W-:-:S04]  /*1e3230*/  ISETP.GE.AND P5, PT, R0, UR5, PT ;  /* 0x0000000500007c0c */ /* 0x000fc8000bfa6270 */
[----:B------:R-:W-:Y:S01]  /*1e3240*/  ISETP.LT.AND P4, PT, R172, UR9, !P5 ;  /* 0x00000009ac007c0c */ /* 0x000fe2000ef81270 */
[----:B------:R-:W-:Y:S01]  /*1e3250*/  IMAD.WIDE R8, R228, 0x4, R52 ;  /* 0x00000004e4087825 */ /* 0x000fe200078e0234 */
[----:B------:R-:W-:Y:S02]  /*1e3260*/  ISETP.LT.AND P6, PT, R170, UR9, !P5 ;  /* 0x00000009aa007c0c */ /* 0x000fe4000efc1270 */
[----:B------:R-:W-:Y:S01]  /*1e3270*/  ISETP.LT.AND P2, PT, R235, UR9, !P5 ;  /* 0x00000009eb007c0c */ /* 0x000fe2000ef41270 */
[----:B------:R-:W-:-:S04]  /*1e3280*/  IMAD.WIDE R2, R228, 0x4, R50 ;  /* 0x00000004e4027825 */ /* 0x000fc800078e0232 */
[----:B------:R-:W-:-:S04]  /*1e3290*/  IMAD.WIDE R4, R228, 0x4, R48 ;  /* 0x00000004e4047825 */ /* 0x000fc800078e0230 */
[----:B------:R1:W-:Y:S04]  /*1e32a0*/  @P4 STG.E desc[UR38][R8.64], R171 ;  /* 0x000000ab08004986 */ /* 0x0003e8000c101926 */
[----:B-1----:R-:W4:Y:S04]  /*1e32b0*/  LDL.LU R171, [R1+0x1de4] ;  /* 0x001de40001ab7983 */ /* 0x002f280000300800 */
        /* <DEDUP_REMOVED lines=8> */
[----:B------:R-:W-:Y:S01]  /*1e3340*/  IMAD.WIDE R2, R228, 0x4, R46 ;  /* 0x00000004e4027825 */ /* 0x000fe200078e022e */
[----:B------:R-:W-:-:S03]  /*1e3350*/  ISETP.LT.AND P0, PT, R234, UR9, !P5 ;  /* 0x00000009ea007c0c */ /* 0x000fc6000ef01270 */
[----:B------:R-:W-:Y:S01]  /*1e3360*/  IMAD.WIDE R6, R228, 0x4, R42 ;  /* 0x00000004e4067825 */ /* 0x000fe200078e022a */
[----:B------:R-:W-:-:S03]  /*1e3370*/  ISETP.LT.AND P6, PT, R89, UR9, !P5 ;  /* 0x0000000959007c0c */ /* 0x000fc6000efc1270 */
[C---:B------:R-:W-:Y:S01]  /*1e3380*/  IMAD.WIDE R8, R228.reuse, 0x4, R40 ;  /* 0x00000004e4087825 */ /* 0x040fe200078e0228 */
[----:B--2---:R1:W-:Y:S04]  /*1e3390*/  @P2 STG.E desc[UR38][R4.64], R87 ;  /* 0x0000005704002986 */ /* 0x0043e8000c101926 */
[----:B-1----:R-:W2:Y:S01]  /*1e33a0*/  LDL.LU R87, [R1+0x1d34] ;  /* 0x001d340001577983 */ /* 0x002ea20000300800 */
[----:B------:R-:W-:-:S03]  /*1e33b0*/  IMAD.WIDE R4, R228, 0x4, R44 ;  /* 0x00000004e4047825 */ /* 0x000fc600078e022c */
[----:B------:R-:W-:Y:S04]  /*1e33c0*/  @P4 STG.E desc[UR38][R2.64], R174 ;  /* 0x000000ae02004986 */ /* 0x000fe8000c101926 */
[----:B------:R1:W-:Y:S04]  /*1e33d0*/  @P3 STG.E desc[UR38][R4.64], R204 ;  /* 0x000000cc04003986 */ /* 0x0003e8000c101926 */
[----:B------:R1:W-:Y:S04]  /*1e33e0*/  @P1 STG.E desc[UR38][R6.64], R173 ;  /* 0x000000ad06001986 */ /* 0x0003e8000c101926 */
[----:B-1----:R-:W2:Y:S04]  /*1e33f0*/  LDL.LU R204, [R1+0x604] ;  /* 0x0006040001cc7983 */ /* 0x002ea80000300800 */
[----:B------:R-:W2:Y:S04]  /*1e3400*/  LDL.LU R173, [R1+0x1e04] ;  /* 0x001e040001ad7983 */ /* 0x000ea80000300800 */
[----:B------:R1:W-:Y:S01]  /*1e3410*/  @P0 STG.E desc[UR38][R8.64], R168 ;  /* 0x000000a808000986 */ /* 0x0003e2000c101926 */
[----:B------:R-:W-:-:S03]  /*1e3420*/  IMAD.WIDE R2, R228, 0x4, R38 ;  /* 0x00000004e4027825 */ /* 0x000fc600078e0226 */
[----:B-1----:R-:W2:Y:S04]  /*1e3430*/  LDL.LU R168, [R1+0x1dd4] ;  /* 0x001dd40001a87983 */ /* 0x002ea80000300800 */
[----:B------:R-:W2:Y:S04]  /*1e3440*/  LDL.LU R178, [R1+0x1d24] ;  /* 0x001d240001b27983 */ /* 0x000ea80000300800 */
[----:B------:R-:W2:Y:S04]  /*1e3450*/  LDL.LU R174, [R1+0x1ca4] ;  /* 0x001ca40001ae7983 */ /* 0x000ea80000300800 */
[----:B---3--:R1:W-:Y:S04]  /*1e3460*/  @P6 STG.E desc[UR38][R2.64], R169 ;  /* 0x000000a902006986 */ /* 0x0083e8000c101926 */
[----:B-1----:R-:W3:Y:S01]  /*1e3470*/  LDL.LU R169, [R1+0x1c54] ;  /* 0x001c540001a97983 */ /* 0x002ee20000300800 */
[----:B------:R-:W-:-:S02]  /*1e3480*/  ISETP.LT.AND P2, PT, R90, UR9, !P5 ;  /* 0x000000095a007c0c */ /* 0x000fc4000ef41270 */
[----:B------:R-:W-:Y:S02]  /*1e3490*/  ISETP.LT.AND P4, PT, R233, UR9, !P5 ;  /* 0x00000009e9007c0c */ /* 0x000fe4000ef81270 */
[----:B------:R-:W-:Y:S01]  /*1e34a0*/  ISETP.LT.AND P0, PT, R96, UR9, !P5 ;  /* 0x0000000960007c0c */ /* 0x000fe2000ef01270 */
[----:B------:R-:W-:Y:S01]  /*1e34b0*/  IMAD.WIDE R4, R228, 0x4, R36 ;  /* 0x00000004e4047825 */ /* 0x000fe200078e0224 */
[----:B------:R-:W-:Y:S02]  /*1e34c0*/  ISETP.LT.AND P3, PT, R232, UR9, !P5 ;  /* 0x00000009e8007c0c */ /* 0x000fe4000ef61270 */
[----:B------:R-:W-:Y:S01]  /*1e34d0*/  ISETP.LT.AND P1, PT, R98, UR9, !P5 ;  /* 0x0000000962007c0c */ /* 0x000fe2000ef21270 */
[----:B------:R-:W-:-:S04]  /*1e34e0*/  IMAD.WIDE R2, R228, 0x4, R34 ;  /* 0x00000004e4027825 */ /* 0x000fc800078e0222 */
[C---:B------:R-:W-:Y:S01]  /*1e34f0*/  IMAD.WIDE R6, R228.reuse, 0x4, R30 ;  /* 0x00000004e4067825 */ /* 0x040fe200078e021e */
[----:B----4-:R1:W-:Y:S03]  /*1e3500*/  @P2 STG.E desc[UR38][R4.64], R171 ;  /* 0x000000ab04002986 */ /* 0x0103e6000c101926 */
[C---:B------:R-:W-:Y:S01]  /*1e3510*/  IMAD.WIDE R8, R228.reuse, 0x4, R28 ;  /* 0x00000004e4087825 */ /* 0x040fe200078e021c */
[----:B------:R4:W-:Y:S03]  /*1e3520*/  @P4 STG.E desc[UR38][R2.64], R230 ;  /* 0x000000e602004986 */ /* 0x0009e6000c101926 */
[----:B-1----:R-:W-:Y:S01]  /*1e3530*/  IMAD.WIDE R4, R228, 0x4, R32 ;  /* 0x00000004e4047825 */ /* 0x002fe200078e0220 */
[----:B------:R-:W3:Y:S04]  /*1e3540*/  LDL.LU R171, [R1+0x1a24] ;  /* 0x001a240001ab7983 */ /* 0x000ee80000300800 */
[----:B------:R1:W-:Y:S04]  /*1e3550*/  @P0 STG.E desc[UR38][R4.64], R179 ;  /* 0x000000b304000986 */ /* 0x0003e8000c101926 */
[----:B------:R-:W-:Y:S01]  /*1e3560*/  @P3 STG.E desc[UR38][R6.64], R229 ;  /* 0x000000e506003986 */ /* 0x000fe2000c101926 */
[----:B------:R-:W-:-:S02]  /*1e3570*/  ISETP.LT.AND P6, PT, R99, UR9, !P5 ;  /* 0x0000000963007c0c */ /* 0x000fc4000efc1270 */
[----:B------:R-:W-:Y:S01]  /*1e3580*/  ISETP.LT.AND P2, PT, R86, UR9, !P5 ;  /* 0x0000000956007c0c */ /* 0x000fe2000ef41270 */
[----:B----4-:R-:W-:Y:S01]  /*1e3590*/  IMAD.WIDE R2, R228, 0x4, R26 ;  /* 0x00000004e4027825 */ /* 0x010fe200078e021a */
[----:B------:R-:W-:Y:S02]  /*1e35a0*/  ISETP.GE.AND P4, PT, R0, UR5, PT ;  /* 0x0000000500007c0c */ /* 0x000fe4000bf86270 */
[----:B------:R-:W-:Y:S01]  /*1e35b0*/  ISETP.LT.AND P5, PT, R97, UR9, !P5 ;  /* 0x0000000961007c0c */ /* 0x000fe2000efa1270 */
[----:B-1----:R-:W-:Y:S01]  /*1e35c0*/  IMAD.WIDE R4, R228, 0x4, R24 ;  /* 0x00000004e4047825 */ /* 0x002fe200078e0218 */
[----:B------:R-:W-:Y:S01]  /*1e35d0*/  ISETP.LT.AND P3, PT, R172, UR9, !P4 ;  /* 0x00000009ac007c0c */ /* 0x000fe2000e761270 */
[----:B--2---:R1:W-:Y:S04]  /*1e35e0*/  @P1 STG.E desc[UR38][R8.64], R87 ;  /* 0x0000005708001986 */ /* 0x0043e8000c101926 */
[----:B-1----:R-:W2:Y:S04]  /*1e35f0*/  LDL.LU R87, [R1+0x1aa4] ;  /* 0x001aa40001577983 */ /* 0x002ea80000300800 */
[----:B------:R-:W4:Y:S01]  /*1e3600*/  LDL.LU R229, [R1+0x1814] ;  /* 0x0018140001e57983 */ /* 0x000f220000300800 */
[----:B------:R-:W-:-:S03]  /*1e3610*/  ISETP.LT.AND P1, PT, R170, UR9, !P4 ;  /* 0x00000009aa007c0c */ /* 0x000fc6000e721270 */
[----:B------:R-:W4:Y:S04]  /*1e3620*/  LDL.LU R179, [R1+0x1714] ;  /* 0x0017140001b37983 */ /* 0x000f280000300800 */
[----:B------:R1:W-:Y:S01]  /*1e3630*/  @P6 STG.E desc[UR38][R2.64], R173 ;  /* 0x000000ad02006986 */ /* 0x0003e2000c101926 */
[----:B------:R-:W-:-:S03]  /*1e3640*/  IMAD.WIDE R6, R204, 0x4, R50 ;  /* 0x00000004cc067825 */ /* 0x000fc600078e0232 */
[----:B-1----:R-:W4:Y:S01]  /*1e3650*/  LDL.LU R173, [R1+0x16b4] ;  /* 0x0016b40001ad7983 */ /* 0x002f220000300800 */
[----:B------:R-:W-:-:S03]  /*1e3660*/  IMAD.WIDE R2, R228, 0x4, R22 ;  /* 0x00000004e4027825 */ /* 0x000fc600078e0216 */
[----:B------:R1:W-:Y:S04]  /*1e3670*/  @P2 STG.E desc[UR38][R4.64], R168 ;  /* 0x000000a804002986 */ /* 0x0003e8000c101926 */
[----:B------:R-:W-:Y:S04]  /*1e3680*/  @P5 STG.E desc[UR38][R2.64], R178 ;  /* 0x000000b202005986 */ /* 0x000fe8000c101926 */
[----:B-1----:R-:W4:Y:S01]  /*1e3690*/  LDL.LU R168, [R1+0x1644] ;  /* 0x0016440001a87983 */ /* 0x002f220000300800 */
[----:B------:R-:W-:-:S03]  /*1e36a0*/  IMAD.WIDE R4, R204, 0x4, R52 ;  /* 0x00000004cc047825 */ /* 0x000fc600078e0234 */
[----:B------:R-:W4:Y:S04]  /*1e36b0*/  LDL.LU R228, [R1+0x1444] ;  /* 0x0014440001e47983 */ /* 0x000f280000300800 */
[----:B------:R-:W-:Y:S04]  /*1e36c0*/  @P3 STG.E desc[UR38][R4.64], R174 ;  /* 0x000000ae04003986 */ /* 0x000fe8000c101926 */
[----:B------:R-:W4:Y:S04]  /*1e36d0*/  LDL.LU R0, [R1+0xa00c] ;  /* 0x00a00c0001007983 */ /* 0x000f280000300800 */
[----:B---3--:R1:W-:Y:S04]  /*1e36e0*/  @P1 STG.E desc[UR38][R6.64], R169 ;  /* 0x000000a906001986 */ /* 0x0083e8000c101926 */
[----:B-1----:R-:W3:Y:S01]  /*1e36f0*/  LDL.LU R169, [R1+0x1524] ;  /* 0x0015240001a97983 */ /* 0x002ee20000300800 */
[----:B------:R-:W-:-:S02]  /*1e3700*/  ISETP.LT.AND P0, PT, R235, UR9, !P4 ;  /* 0x00000009eb007c0c */ /* 0x000fc4000e701270 */
[----:B------:R-:W-:Y:S01]  /*1e3710*/  ISETP.LT.AND P6, PT, R88, UR9, !P4 ;  /* 0x0000000958007c0c */ /* 0x000fe2000e7c1270 */
[----:B------:R-:W-:Y:S01]  /*1e3720*/  IMAD.WIDE R8, R204, 0x4, R48 ;  /* 0x00000004cc087825 */ /* 0x000fe200078e0230 */
[----:B------:R-:W-:-:S03]  /*1e3730*/  ISETP.LT.AND P2, PT, R91, UR9, !P4 ;  /* 0x000000095b007c0c */ /* 0x000fc6000e741270 */
[----:B------:R-:W-:-:S04]  /*1e3740*/  IMAD.WIDE R2, R204, 0x4, R46 ;  /* 0x00000004cc027825 */ /* 0x000fc800078e022e */
[----:B------:R-:W-:Y:S02]  /*1e3750*/  IMAD.WIDE R4, R204, 0x4, R44 ;  /* 0x00000004cc047825 */ /* 0x000fe400078e022c */
[----:B------:R1:W-:Y:S04]  /*1e3760*/  @P0 STG.E desc[UR38][R8.64], R171 ;  /* 0x000000ab08000986 */ /* 0x0003e8000c101926 */
[----:B-1----:R-:W3:Y:S01]  /*1e3770*/  LDL.LU R171, [R1+0x1434] ;  /* 0x0014340001ab7983 */ /* 0x002ee20000300800 */
[----:B------:R-:W-:Y:S02]  /*1e3780*/  ISETP.LT.AND P5, PT, R176, UR9, !P4 ;  /* 0x00000009b0007c0c */ /* 0x000fe4000e7a1270 */
[----:B------:R-:W-:Y:S02]  /*1e3790*/  ISETP.LT.AND P3, PT, R234, UR9, !P4 ;  /* 0x00000009ea007c0c */ /* 0x000fe4000e761270 */
[----:B------:R-:W-:-:S02]  /*1e37a0*/  ISETP.LT.AND P1, PT, R89, UR9, !P4 ;  /* 0x0000000959007c0c */ /* 0x000fc4000e721270 */
[----:B------:R-:W-:Y:S01]  /*1e37b0*/  ISETP.LT.AND P0, PT, R90, UR9, !P4 ;  /* 0x000000095a007c0c */ /* 0x000fe2000e701270 */
[----:B------:R-:W-:-:S04]  /*1e37c0*/  IMAD.WIDE R6, R204, 0x4, R38 ;  /* 0x00000004cc067825 */ /* 0x000fc800078e0226 */
[C---:B------:R-:W-:Y:S01]  /*1e37d0*/  IMAD.WIDE R8, R204.reuse, 0x4, R36 ;  /* 0x00000004cc087825 */ /* 0x040fe200078e0224 */
[----:B--2---:R1:W-:Y:S04]  /*1e37e0*/  @P6 STG.E desc[UR38][R2.64], R87 ;  /* 0x0000005702006986 */ /* 0x0043e8000c101926 */
[----:B----4-:R2:W-:Y:S04]  /*1e37f0*/  @P2 STG.E desc[UR38][R4.64], R229 ;  /* 0x000000e504002986 */ /* 0x0105e8000c101926 */
[----:B-1----:R-:W4:Y:S04]  /*1e3800*/  LDL.LU R87, [R1+0x600] ;  /* 0x0006000001577983 */ /* 0x002f280000300800 */
[----:B------:R-:W4:Y:S04]  /*1e3810*/  LDL.LU R178, [R1+0x13c4] ;  /* 0x0013c40001b27983 */ /* 0x000f280000300800 */
[----:B------:R-:W4:Y:S04]  /*1e3820*/  LDL.LU R174, [R1+0x1194] ;  /* 0x0011940001ae7983 */ /* 0x000f280000300800 */
[----:B--2---:R-:W2:Y:S01]  /*1e3830*/  LDL.LU R229, [R1+0x1094] ;  /* 0x0010940001e57983 */ /* 0x004ea20000300800 */
[----:B------:R-:W-:-:S04]  /*1e3840*/  IMAD.WIDE R2, R204, 0x4, R42 ;  /* 0x00000004cc027825 */ /* 0x000fc800078e022a */
[----:B------:R-:W-:Y:S01]  /*1e3850*/  IMAD.WIDE R4, R204, 0x4, R40 ;  /* 0x00000004cc047825 */ /* 0x000fe200078e0228 */
[----:B------:R1:W-:Y:S01]  /*1e3860*/  @P5 STG.E desc[UR38][R2.64], R179 ;  /* 0x000000b302005986 */ /* 0x0003e2000c101926 */
[----:B------:R-:W-:-:S03]  /*1e3870*/  ISETP.LT.AND P6, PT, R233, UR9, !P4 ;  /* 0x00000009e9007c0c */ /* 0x000fc6000e7c1270 */
[----:B------:R1:W-:Y:S04]  /*1e3880*/  @P3 STG.E desc[UR38][R4.64], R173 ;  /* 0x000000ad04003986 */ /* 0x0003e8000c101926 */
[----:B-1----:R-:W2:Y:S04]  /*1e3890*/  LDL.LU R179, [R1+0xeb4] ;  /* 0x000eb40001b37983 */ /* 0x002ea80000300800 */
[----:B------:R-:W2:Y:S04]  /*1e38a0*/  LDL.LU R173, [R1+0x1024] ;  /* 0x0010240001ad7983 */ /* 0x000ea80000300800 */
[----:B------:R-:W-:Y:S04]  /*1e38b0*/  @P1 STG.E desc[UR38][R6.64], R168 ;  /* 0x000000a806001986 */ /* 0x000fe8000c101926 */
[----:B------:R1:W-:Y:S01]  /*1e38c0*/  @P0 STG.E desc[UR38][R8.64], R228 ;  /* 0x000000e408000986 */ /* 0x0003e2000c101926 */
[----:B------:R-:W-:-:S03]  /*1e38d0*/  IMAD.WIDE R2, R204, 0x4, R34 ;  /* 0x00000004cc027825 */ /* 0x000fc600078e0222 */
[----:B-1----:R-:W2:Y:S04]  /*1e38e0*/  LDL.LU R228, [R1+0x1d78] ;  /* 0x001d780001e47983 */ /* 0x002ea80000300800 */
[----:B------:R-:W2:Y:S04]  /*1e38f0*/  LDL.LU R168, [R1+0x1e48] ;  /* 0x001e480001a87983 */ /* 0x000ea80000300800 */
[----:B---3--:R1:W-:Y:S04]  /*1e3900*/  @P6 STG.E desc[UR38][R2.64], R169 ;  /* 0x000000a902006986 */ /* 0x0083e8000c101926 */
[----:B-1----:R-:W3:Y:S01]  /*1e3910*/  LDL.LU R169, [R1+0x1df8] ;  /* 0x001df80001a97983 */ /* 0x002ee20000300800 */
[----:B------:R-:W-:-:S02]  /*1e3920*/  ISETP.LT.AND P2, PT, R96, UR9, !P4 ;  /* 0x0000000960007c0c */ /* 0x000fc4000e741270 */
[----:B------:R-:W-:Y:S02]  /*1e3930*/  ISETP.LT.AND P1, PT, R232, UR9, !P4 ;  /* 0x00000009e8007c0c */ /* 0x000fe4000e721270 */
[----:B------:R-:W-:Y:S01]  /*1e3940*/  ISETP.LT.AND P5, PT, R98, UR9, !P4 ;  /* 0x0000000962007c0c */ /* 0x000fe2000e7a1270 */
[----:B------:R-:W-:Y:S01]  /*1e3950*/  IMAD.WIDE R4, R204, 0x4, R32 ;  /* 0x00000004cc047825 */ /* 0x000fe200078e0220 */
[----:B------:R-:W-:-:S03]  /*1e3960*/  ISETP.LT.AND P3, PT, R99, UR9, !P4 ;  /* 0x0000000963007c0c */ /* 0x000fc6000e761270 */
[----:B------:R-:W-:-:S04]  /*1e3970*/  IMAD.WIDE R2, R204, 0x4, R30 ;  /* 0x00000004cc027825 */ /* 0x000fc800078e021e */
[C---:B------:R-:W-:Y:S01]  /*1e3980*/  IMAD.WIDE R6, R204.reuse, 0x4, R26 ;  /* 0x00000004cc067825 */ /* 0x040fe200078e021a */
[----:B------:R1:W-:Y:S03]  /*1e3990*/  @P2 STG.E desc[UR38][R4.64], R171 ;  /* 0x000000ab04002986 */ /* 0x0003e6000c101926 */
[----:B-1----:R-:W-:Y:S01]  /*1e39a0*/  IMAD.WIDE R4, R204, 0x4, R28 ;  /* 0x00000004cc047825 */ /* 0x002fe200078e021c */
[----:B------:R-:W3:Y:S01]  /*1e39b0*/  LDL.LU R171, [R1+0x1dc8] ;  /* 0x001dc80001ab7983 */ /* 0x000ee20000300800 */
[----:B------:R-:W-:Y:S02]  /*1e39c0*/  ISETP.LT.AND P2, PT, R86, UR9, !P4 ;  /* 0x0000000956007c0c */ /* 0x000fe4000e741270 */
[----:B------:R-:W-:Y:S02]  /*1e39d0*/  ISETP.LT.AND P4, PT, R97, UR9, !P4 ;  /* 0x0000000961007c0c */ /* 0x000fe4000e781270 */
[----:B------:R-:W-:-:S04]  /*1e39e0*/  ISETP.GE.AND P0, PT, R0, UR5, PT ;  /* 0x0000000500007c0c */ /* 0x000fc8000bf06270 */
[----:B------:R-:W-:Y:S01]  /*1e39f0*/  ISETP.LT.AND P6, PT, R172, UR9, !P0 ;  /* 0x00000009ac007c0c */ /* 0x000fe2000c7c1270 */
[----:B----4-:R1:W-:Y:S04]  /*1e3a00*/  @P1 STG.E desc[UR38][R2.64], R178 ;  /* 0x000000b202001986 */ /* 0x0103e8000c101926 */
[----:B------:R4:W-:Y:S04]  /*1e3a10*/  @P5 STG.E desc[UR38][R4.64], R174 ;  /* 0x000000ae04005986 */ /* 0x0009e8000c101926 */
[----:B--2---:R2:W-:Y:S04]  /*1e3a20*/  @P3 STG.E desc[UR38][R6.64], R229 ;  /* 0x000000e506003986 */ /* 0x0045e8000c101926 */
[----:B-1----:R-:W3:Y:S01]  /*1e3a30*/  LDL.LU R178, [R1+0x1d68] ;  /* 0x001d680001b27983 */ /* 0x002ee20000300800 */
[----:B------:R-:W-:-:S04]  /*1e3a40*/  IMAD.WIDE R2, R204, 0x4, R24 ;  /* 0x00000004cc027825 */ /* 0x000fc800078e0218 */
[----:B----4-:R-:W-:Y:S01]  /*1e3a50*/  IMAD.WIDE R4, R204, 0x4, R22 ;  /* 0x00000004cc047825 */ /* 0x010fe200078e0216 */
[----:B--2---:R-:W2:Y:S04]  /*1e3a60*/  LDL.LU R229, [R1+0x1da8] ;  /* 0x001da80001e57983 */ /* 0x004ea80000300800 */
[----:B------:R-:W4:Y:S01]  /*1e3a70*/  LDL.LU R204, [R1+0x1d58] ;  /* 0x001d580001cc7983 */ /* 0x000f220000300800 */
[----:B------:R-:W-:-:S03]  /*1e3a80*/  ISETP.LT.AND P5, PT, R170, UR9, !P0 ;  /* 0x00000009aa007c0c */ /* 0x000fc6000c7a1270 */
[----:B------:R-:W-:Y:S01]  /*1e3a90*/  @P2 STG.E desc[UR38][R2.64], R179 ;  /* 0x000000b302002986 */ /* 0x000fe2000c101926 */
[----:B------:R-:W-:-:S03]  /*1e3aa0*/  IMAD.WIDE R6, R87, 0x4, R52 ;  /* 0x0000000457067825 */ /* 0x000fc600078e0234 */
[----:B------:R1:W-:Y:S01]  /*1e3ab0*/  @P4 STG.E desc[UR38][R4.64], R173 ;  /* 0x000000ad04004986 */ /* 0x0003e2000c101926 */
[----:B------:R-:W-:-:S03]  /*1e3ac0*/  ISETP.LT.AND P3, PT, R235, UR9, !P0 ;  /* 0x00000009eb007c0c */ /* 0x000fc6000c761270 */
[----:B------:R-:W4:Y:S04]  /*1e3ad0*/  LDL.LU R174, [R1+0x1e18] ;  /* 0x001e180001ae7983 */ /* 0x000f280000300800 */
[----:B-1----:R-:W4:Y:S01]  /*1e3ae0*/  LDL.LU R173, [R1+0x1de8] ;  /* 0x001de80001ad7983 */ /* 0x002f220000300800 */
[----:B------:R-:W-:-:S03]  /*1e3af0*/  IMAD.WIDE R2, R87, 0x4, R50 ;  /* 0x0000000457027825 */ /* 0x000fc600078e0232 */
[----:B------:R1:W-:Y:S01]  /*1e3b00*/  @P6 STG.E desc[UR38][R6.64], R228 ;  /* 0x000000e406006986 */ /* 0x0003e2000c101926 */
[----:B------:R-:W-:-:S03]  /*1e3b10*/  IMAD.WIDE R4, R87, 0x4, R48 ;  /* 0x0000000457047825 */ /* 0x000fc600078e0230 */
[----:B------:R1:W-:Y:S04]  /*1e3b20*/  @P5 STG.E desc[UR38][R2.64], R168 ;  /* 0x000000a802005986 */ /* 0x0003e8000c101926 */
[----:B-1----:R-:W4:Y:S04]  /*1e3b30*/  LDL.LU R228, [R1+0x1d98] ;  /* 0x001d980001e47983 */ /* 0x002f280000300800 */
[----:B------:R-:W4:Y:S04]  /*1e3b40*/  LDL.LU R0, [R1+0xa010] ;  /* 0x00a0100001007983 */ /* 0x000f280000300800 */
[----:B------:R-:W4:Y:S04]  /*1e3b50*/  LDL.LU R179, [R1+0x1d48] ;  /* 0x001d480001b37983 */ /* 0x000f280000300800 */
[----:B------:R-:W4:Y:S04]  /*1e3b60*/  LDL.LU R168, [R1+0x1d88] ;  /* 0x001d880001a87983 */ /* 0x000f280000300800 */
[----:B---3--:R1:W-:Y:S04]  /*1e3b70*/  @P3 STG.E desc[UR38][R4.64], R169 ;  /* 0x000000a904003986 */ /* 0x0083e8000c101926 */
[----:B-1----:R-:W3:Y:S01]  /*1e3b80*/  LDL.LU R169, [R1+0x1d38] ;  /* 0x001d380001a97983 */ /* 0x002ee20000300800 */
[----:B------:R-:W-:-:S02]  /*1e3b90*/  ISETP.LT.AND P1, PT, R88, UR9, !P0 ;  /* 0x0000000958007c0c */ /* 0x000fc4000c721270 */
[----:B------:R-:W-:Y:S02]  /*1e3ba0*/  ISETP.LT.AND P6, PT, R91, UR9, !P0 ;  /* 0x000000095b007c0c */ /* 0x000fe4000c7c1270 */
[----:B------:R-:W-:Y:S02]  /*1e3bb0*/  ISETP.LT.AND P4, PT, R176, UR9, !P0 ;  /* 0x00000009b0007c0c */ /* 0x000fe4000c781270 */
[----:B------:R-:W-:Y:S01]  /*1e3bc0*/  ISETP.LT.AND P2, PT, R234, UR9, !P0 ;  /* 0x00000009ea007c0c */ /* 0x000fe2000c741270 */
[----:B------:R-:W-:-:S04]  /*1e3bd0*/  IMAD.WIDE R6, R87, 0x4, R46 ;  /* 0x0000000457067825 */ /* 0x000fc800078e022e */
[----:B------:R-:W-:-:S04]  /*1e3be0*/  IMAD.WIDE R2, R87, 0x4, R44 ;  /* 0x0000000457027825 */ /* 0x000fc800078e022c */
[C---:B------:R-:W-:Y:S01]  /*1e3bf0*/  IMAD.WIDE R4, R87.reuse, 0x4, R42 ;  /* 0x0000000457047825 */ /* 0x040fe200078e022a */
[----:B------:R1:W-:Y:S03]  /*1e3c00*/  @P1 STG.E desc[UR38][R6.64], R171 ;  /* 0x000000ab06001986 */ /* 0x0003e6000c101926 */
[----:B-1----:R-:W-:Y:S01]  /*1e3c10*/  IMAD.WIDE R6, R87, 0x4, R40 ;  /* 0x0000000457067825 */ /* 0x002fe200078e0228 */
[----:B------:R-:W3:Y:S01]  /*1e3c20*/  LDL.LU R171, [R1+0x5fc] ;  /* 0x0005fc0001ab7983 */ /* 0x000ee20000300800 */
[----:B------:R-:W-:Y:S02]  /*1e3c30*/  ISETP.LT.AND P5, PT, R89, UR9, !P0 ;  /* 0x0000000959007c0c */ /* 0x000fe4000c7a1270 */
[----:B------:R-:W-:Y:S02]  /*1e3c40*/  ISETP.LT.AND P3, PT, R90, UR9, !P0 ;  /* 0x000000095a007c0c */ /* 0x000fe4000c761270 */
[----:B------:R-:W-:Y:S01]  /*1e3c50*/  ISETP.LT.AND P1, PT, R233, UR9, !P0 ;  /* 0x00000009e9007c0c */ /* 0x000fe2000c721270 */
[----:B------:R-:W-:Y:S04]  /*1e3c60*/  @P6 STG.E desc[UR38][R2.64], R178 ;  /* 0x000000b202006986 */ /* 0x000fe8000c101926 */
[----:B--2---:R1:W-:Y:S04]  /*1e3c70*/  @P4 STG.E desc[UR38][R4.64], R229 ;  /* 0x000000e504004986 */ /* 0x0043e8000c101926 */
[----:B----4-:R2:W-:Y:S04]  /*1e3c80*/  @P2 STG.E desc[UR38][R6.64], R204 ;  /* 0x000000cc06002986 */ /* 0x0105e8000c101926 */
[----:B-1----:R-:W4:Y:S04]  /*1e3c90*/  LDL.LU R229, [R1+0x1e08] ;  /* 0x001e080001e57983 */ /* 0x002f280000300800 */
[----:B--2---:R-:W2:Y:S01]  /*1e3ca0*/  LDL.LU R204, [R1+0x1dd8] ;  /* 0x001dd80001cc7983 */ /* 0x004ea20000300800 */
[----:B------:R-:W-:Y:S01]  /*1e3cb0*/  IMAD.WIDE R2, R87, 0x4, R38 ;  /* 0x0000000457027825 */ /* 0x000fe200078e0226 */
[----:B------:R-:W-:-:S03]  /*1e3cc0*/  ISETP.LT.AND P6, PT, R96, UR9, !P0 ;  /* 0x0000000960007c0c */ /* 0x000fc6000c7c1270 */
[C---:B------:R-:W-:Y:S01]  /*1e3cd0*/  IMAD.WIDE R4, R87.reuse, 0x4, R36 ;  /* 0x0000000457047825 */ /* 0x040fe200078e0224 */
[----:B------:R-:W-:Y:S01]  /*1e3ce0*/  ISETP.LT.AND P4, PT, R232, UR9, !P0 ;  /* 0x00000009e8007c0c */ /* 0x000fe2000c781270 */
[----:B------:R1:W-:Y:S04]  /*1e3cf0*/  @P5 STG.E desc[UR38][R2.64], R174 ;  /* 0x000000ae02005986 */ /* 0x0003e8000c101926 */
[----:B------:R-:W2:Y:S01]  /*1e3d00*/  LDL.LU R178, [R1+0x1d28] ;  /* 0x001d280001b27983 */ /* 0x000ea20000300800 */
[----:B------:R-:W-:-:S03]  /*1e3d10*/  IMAD.WIDE R6, R87, 0x4, R34 ;  /* 0x0000000457067825 */ /* 0x000fc600078e0222 */
[----:B------:R1:W-:Y:S01]  /*1e3d20*/  @P3 STG.E desc[UR38][R4.64], R173 ;  /* 0x000000ad04003986 */ /* 0x0003e2000c101926 */
[----:B------:R-:W-:-:S03]  /*1e3d30*/  ISETP.LT.AND P2, PT, R98, UR9, !P0 ;  /* 0x0000000962007c0c */ /* 0x000fc6000c741270 */
[----:B-1----:R-:W2:Y:S01]  /*1e3d40*/  LDL.LU R174, [R1+0x1ca8] ;  /* 0x001ca80001ae7983 */ /* 0x002ea20000300800 */
[----:B------:R-:W-:-:S03]  /*1e3d50*/  IMAD.WIDE R2, R87, 0x4, R32 ;  /* 0x0000000457027825 */ /* 0x000fc600078e0220 */
[----:B------:R-:W2:Y:S01]  /*1e3d60*/  LDL.LU R173, [R1+0x1c58] ;  /* 0x001c580001ad7983 */ /* 0x000ea20000300800 */
[----:B------:R-:W-:-:S03]  /*1e3d70*/  IMAD.WIDE R4, R87, 0x4, R30 ;  /* 0x0000000457047825 */ /* 0x000fc600078e021e */
[----:B------:R1:W-:Y:S04]  /*1e3d80*/  @P1 STG.E desc[UR38][R6.64], R228 ;  /* 0x000000e406001986 */ /* 0x0003e8000c101926 */
[----:B------:R-:W-:Y:S04]  /*1e3d90*/  @P6 STG.E desc[UR38][R2.64], R179 ;  /* 0x000000b302006986 */ /* 0x000fe8000c101926 */
[----:B------:R3:W-:Y:S04]  /*1e3da0*/  @P4 STG.E desc[UR38][R4.64], R168 ;  /* 0x000000a804004986 */ /* 0x0007e8000c101926 */
[----:B-1----:R-:W2:Y:S01]  /*1e3db0*/  LDL.LU R228, [R1+0x1a28] ;  /* 0x001a280001e47983 */ /* 0x002ea20000300800 */
[----:B------:R-:W-:-:S03]  /*1e3dc0*/  IMAD.WIDE R6, R87, 0x4, R28 ;  /* 0x0000000457067825 */ /* 0x000fc600078e021c */
[----:B---3--:R-:W3:Y:S04]  /*1e3dd0*/  LDL.LU R168, [R1+0x1aa8] ;  /* 0x001aa80001a87983 */ /* 0x008ee80000300800 */
[----:B------:R1:W-:Y:S04]  /*1e3de0*/  @P2 STG.E desc[UR38][R6.64], R169 ;  /* 0x000000a906002986 */ /* 0x0003e8000c101926 */
[----:B-1----:R-:W3:Y:S01]  /*1e3df0*/  LDL.LU R169, [R1+0x1818] ;  /* 0x0018180001a97983 */ /* 0x002ee20000300800 */
[----:B------:R-:W-:Y:S02]  /*1e3e00*/  ISETP.LT.AND P5, PT, R99, UR9, !P0 ;  /* 0x0000000963007c0c */ /* 0x000fe4000c7a1270 */
[----:B------:R-:W-:Y:S01]  /*1e3e10*/  ISETP.LT.AND P3, PT, R86, UR9, !P0 ;  /* 0x0000000956007c0c */ /* 0x000fe2000c761270 */
[C---:B------:R-:W-:Y:S01]  /*1e3e20*/  IMAD.WIDE R2, R87.reuse, 0x4, R26 ;  /* 0x0000000457027825 */ /* 0x040fe200078e021a */
[----:B------:R-:W3:Y:S03]  /*1e3e30*/  LDL.LU R179, [R1+0x1718] ;  /* 0x0017180001b37983 */ /* 0x000ee60000300800 */
[----:B------:R-:W-:Y:S01]  /*1e3e40*/  IMAD.WIDE R4, R87, 0x4, R24 ;  /* 0x0000000457047825 */ /* 0x000fe200078e0218 */
[----:B------:R-:W-:-:S02]  /*1e3e50*/  ISETP.GE.AND P1, PT, R0, UR5, PT ;  /* 0x0000000500007c0c */ /* 0x000fc4000bf26270 */
[----:B------:R-:W-:Y:S02]  /*1e3e60*/  ISETP.LT.AND P0, PT, R97, UR9, !P0 ;  /* 0x0000000961007c0c */ /* 0x000fe4000c701270 */
[----:B------:R-:W-:Y:S02]  /*1e3e70*/  ISETP.LT.AND P6, PT, R172, UR9, !P1 ;  /* 0x00000009ac007c0c */ /* 0x000fe4000cfc1270 */
[----:B------:R-:W-:Y:S02]  /*1e3e80*/  ISETP.LT.AND P4, PT, R170, UR9, !P1 ;  /* 0x00000009aa007c0c */ /* 0x000fe4000cf81270 */
[----:B------:R-:W-:Y:S01]  /*1e3e90*/  ISETP.LT.AND P2, PT, R235, UR9, !P1 ;  /* 0x00000009eb007c0c */ /* 0x000fe2000cf41270 */
[----:B------:R-:W-:-:S04]  /*1e3ea0*/  IMAD.WIDE R6, R171, 0x4, R50 ;  /* 0x00000004ab067825 */ /* 0x000fc800078e0232 */
[----:B------:R-:W-:Y:S01]  /*1e3eb0*/  IMAD.WIDE R8, R171, 0x4, R48 ;  /* 0x00000004ab087825 */ /* 0x000fe200078e0230 */
[----:B----4-:R1:W-:Y:S04]  /*1e3ec0*/  @P5 STG.E desc[UR38][R2.64], R229 ;  /* 0x000000e502005986 */ /* 0x0103e8000c101926 */
[----:B--2---:R2:W-:Y:S04]  /*1e3ed0*/  @P3 STG.E desc[UR38][R4.64], R204 ;  /* 0x000000cc04003986 */ /* 0x0045e8000c101926 */
[----:B-1----:R-:W4:Y:S01]  /*1e3ee0*/  LDL.LU R229, [R1+0x16b8] ;  /* 0x0016b80001e57983 */ /* 0x002f220000300800 */
[----:B------:R-:W-:-:S03]  /*1e3ef0*/  IMAD.WIDE R2, R87, 0x4, R22 ;  /* 0x0000000457027825 */ /* 0x000fc600078e0216 */
[----:B--2---:R-:W2:Y:S04]  /*1e3f00*/  LDL.LU R204, [R1+0x1648] ;  /* 0x0016480001cc7983 */ /* 0x004ea80000300800 */
[----:B------:R-:W2:Y:S01]  /*1e3f10*/  LDL.LU R87, [R1+0x1448] ;  /* 0x0014480001577983 */ /* 0x000ea20000300800 */
[----:B------:R-:W-:Y:S01]  /*1e3f20*/  IMAD.WIDE R4, R171, 0x4, R52 ;  /* 0x00000004ab047825 */ /* 0x000fe200078e0234 */
[----:B------:R-:W-:Y:S02]  /*1e3f30*/  ISETP.LT.AND P5, PT, R88, UR9, !P1 ;  /* 0x0000000958007c0c */ /* 0x000fe4000cfa1270 */
[----:B------:R1:W-:Y:S04]  /*1e3f40*/  @P0 STG.E desc[UR38][R2.64], R178 ;  /* 0x000000b202000986 */ /* 0x0003e8000c101926 */
[----:B------:R-:W-:Y:S01]  /*1e3f50*/  @P6 STG.E desc[UR38][R4.64], R174 ;  /* 0x000000ae04006986 */ /* 0x000fe2000c101926 */
[----:B------:R-:W-:-:S03]  /*1e3f60*/  ISETP.LT.AND P3, PT, R91, UR9, !P1 ;  /* 0x000000095b007c0c */ /* 0x000fc6000cf61270 */
[----:B------:R1:W-:Y:S02]  /*1e3f70*/  @P4 STG.E desc[UR38][R6.64], R173 ;  /* 0x000000ad06004986 */ /* 0x0003e4000c101926 */
[C---:B-1----:R-:W-:Y:S02]  /*1e3f80*/  IMAD.WIDE R2, R171.reuse, 0x4, R46 ;  /* 0x00000004ab027825 */ /* 0x042fe400078e022e */
[----:B------:R-:W2:Y:S04]  /*1e3f90*/  LDL.LU R173, [R1+0x1528] ;  /* 0x0015280001ad7983 */ /* 0x000ea80000300800 */
[----:B------:R1:W-:Y:S04]  /*1e3fa0*/  @P2 STG.E desc[UR38][R8.64], R228 ;  /* 0x000000e408002986 */ /* 0x0003e8000c101926 */
[----:B------:R-:W2:Y:S01]  /*1e3fb0*/  LDL.LU R0, [R1+0xa014] ;  /* 0x00a0140001007983 */ /* 0x000ea20000300800 */
[----:B------:R-:W-:-:S03]  /*1e3fc0*/  IMAD.WIDE R4, R171, 0x4, R44 ;  /* 0x00000004ab047825 */ /* 0x000fc600078e022c */
[----:B---3--:R3:W-:Y:S04]  /*1e3fd0*/  @P5 STG.E desc[UR38][R2.64], R168 ;  /* 0x000000a802005986 */ /* 0x0087e8000c101926 */
[----:B-1----:R-:W2:Y:S04]  /*1e3fe0*/  LDL.LU R228, [R1+0x1438] ;  /* 0x0014380001e47983 */ /* 0x002ea80000300800 */
[----:B---3--:R-:W3:Y:S04]  /*1e3ff0*/  LDL.LU R168, [R1+0x5f8] ;  /* 0x0005f80001a87983 */ /* 0x008ee80000300800 */
[----:B------:R-:W3:Y:S04]  /*1e4000*/  LDL.LU R230, [R1+0x13c8] ;  /* 0x0013c80001e67983 */ /* 0x000ee80000300800 */
[----:B------:R-:W3:Y:S04]  /*1e4010*/  LDL.LU R178, [R1+0x1198] ;  /* 0x0011980001b27983 */ /* 0x000ee80000300800 */
[----:B------:R1:W-:Y:S04]  /*1e4020*/  @P3 STG.E desc[UR38][R4.64], R169 ;  /* 0x000000a904003986 */ /* 0x0003e8000c101926 */
[----:B------:R-:W3:Y:S04]  /*1e4030*/  LDL.LU R174, [R1+0x1098] ;  /* 0x0010980001ae7983 */ /* 0x000ee80000300800 */
        /* <DEDUP_REMOVED lines=9> */
[----:B------:R-:W-:Y:S01]  /*1e40d0*/  IMAD.WIDE R6, R171, 0x4, R36 ;  /* 0x00000004ab067825 */ /* 0x000fe200078e0224 */
[----:B------:R-:W-:Y:S02]  /*1e40e0*/  ISETP.LT.AND P5, PT, R233, UR9, !P1 ;  /* 0x00000009e9007c0c */ /* 0x000fe4000cfa1270 */
[----:B------:R-:W-:Y:S01]  /*1e40f0*/  ISETP.LT.AND P3, PT, R96, UR9, !P1 ;  /* 0x0000000960007c0c */ /* 0x000fe2000cf61270 */
[----:B-1----:R-:W-:Y:S01]  /*1e4100*/  IMAD.WIDE R8, R171, 0x4, R34 ;  /* 0x00000004ab087825 */ /* 0x002fe200078e0222 */
[----:B----4-:R1:W-:Y:S04]  /*1e4110*/  @P6 STG.E desc[UR38][R2.64], R229 ;  /* 0x000000e502006986 */ /* 0x0103e8000c101926 */
[----:B--2---:R-:W-:Y:S04]  /*1e4120*/  @P4 STG.E desc[UR38][R4.64], R204 ;  /* 0x000000cc04004986 */ /* 0x004fe8000c101926 */
[----:B------:R2:W-:Y:S04]  /*1e4130*/  @P2 STG.E desc[UR38][R6.64], R87 ;  /* 0x0000005706002986 */ /* 0x0005e8000c101926 */
[----:B-1----:R-:W4:Y:S04]  /*1e4140*/  LDL.LU R229, [R1+0x1028] ;  /* 0x0010280001e57983 */ /* 0x002f280000300800 */
[----:B--2---:R-:W2:Y:S01]  /*1e4150*/  LDL.LU R87, [R1+0x1d7c] ;  /* 0x001d7c0001577983 */ /* 0x004ea20000300800 */
[----:B------:R-:W-:-:S03]  /*1e4160*/  ISETP.LT.AND P2, PT, R232, UR9, !P1 ;  /* 0x00000009e8007c0c */ /* 0x000fc6000cf41270 */
[----:B------:R-:W2:Y:S01]  /*1e4170*/  LDL.LU R179, [R1+0x1e4c] ;  /* 0x001e4c0001b37983 */ /* 0x000ea20000300800 */
[----:B------:R-:W-:Y:S01]  /*1e4180*/  ISETP.LT.AND P6, PT, R98, UR9, !P1 ;  /* 0x0000000962007c0c */ /* 0x000fe2000cfc1270 */
[----:B------:R-:W-:Y:S02]  /*1e4190*/  IMAD.WIDE R2, R171, 0x4, R32 ;  /* 0x00000004ab027825 */ /* 0x000fe400078e0220 */
[----:B------:R-:W2:Y:S01]  /*1e41a0*/  LDL.LU R204, [R1+0x1dfc] ;  /* 0x001dfc0001cc7983 */ /* 0x000ea20000300800 */
[----:B------:R-:W-:-:S03]  /*1e41b0*/  ISETP.LT.AND P4, PT, R86, UR9, !P1 ;  /* 0x0000000956007c0c */ /* 0x000fc6000cf81270 */
[----:B------:R1:W-:Y:S01]  /*1e41c0*/  @P5 STG.E desc[UR38][R8.64], R173 ;  /* 0x000000ad08005986 */ /* 0x0003e2000c101926 */
[----:B------:R-:W-:Y:S01]  /*1e41d0*/  ISETP.LT.AND P5, PT, R99, UR9, !P1 ;  /* 0x0000000963007c0c */ /* 0x000fe2000cfa1270 */
[C---:B------:R-:W-:Y:S02]  /*1e41e0*/  IMAD.WIDE R4, R171.reuse, 0x4, R28 ;  /* 0x00000004ab047825 */ /* 0x040fe400078e021c */
[----:B-1----:R-:W2:Y:S02]  /*1e41f0*/  LDL.LU R173, [R1+0x1dcc] ;  /* 0x001dcc0001ad7983 */ /* 0x002ea40000300800 */
[C---:B------:R-:W-:Y:S02]  /*1e4200*/  IMAD.WIDE R6, R171.reuse, 0x4, R26 ;  /* 0x00000004ab067825 */ /* 0x040fe400078e021a */
[----:B------:R1:W-:Y:S02]  /*1e4210*/  @P3 STG.E desc[UR38][R2.64], R228 ;  /* 0x000000e402003986 */ /* 0x0003e4000c101926 */
[----:B------:R-:W-:-:S04]  /*1e4220*/  IMAD.WIDE R8, R171, 0x4, R24 ;  /* 0x00000004ab087825 */ /* 0x000fc800078e0218 */
[----:B-1----:R-:W-:Y:S01]  /*1e4230*/  IMAD.WIDE R2, R171, 0x4, R30 ;  /* 0x00000004ab027825 */ /* 0x002fe200078e021e */
[----:B------:R-:W2:Y:S04]  /*1e4240*/  LDL.LU R228, [R1+0x1d6c] ;  /* 0x001d6c0001e47983 */ /* 0x000ea80000300800 */
[----:B---3--:R-:W-:Y:S04]  /*1e4250*/  @P2 STG.E desc[UR38][R2.64], R230 ;  /* 0x000000e602002986 */ /* 0x008fe8000c101926 */
[----:B------:R-:W-:Y:S04]  /*1e4260*/  @P6 STG.E desc[UR38][R4.64], R178 ;  /* 0x000000b204006986 */ /* 0x000fe8000c101926 */
[----:B------:R-:W-:Y:S04]  /*1e4270*/  @P5 STG.E desc[UR38][R6.64], R174 ;  /* 0x000000ae06005986 */ /* 0x000fe8000c101926 */
[----:B------:R1:W-:Y:S04]  /*1e4280*/  @P4 STG.E desc[UR38][R8.64], R169 ;  /* 0x000000a908004986 */ /* 0x0003e8000c101926 */
[----:B-1----:R-:W3:Y:S01]  /*1e4290*/  LDL.LU R169, [R1+0x1dac] ;  /* 0x001dac0001a97983 */ /* 0x002ee20000300800 */
[----:B------:R-:W-:-:S02]  /*1e42a0*/  ISETP.GE.AND P0, PT, R0, UR5, PT ;  /* 0x0000000500007c0c */ /* 0x000fc4000bf06270 */
[----:B------:R-:W-:Y:S02]  /*1e42b0*/  ISETP.LT.AND P1, PT, R97, UR9, !P1 ;  /* 0x0000000961007c0c */ /* 0x000fe4000cf21270 */
[----:B------:R-:W-:Y:S01]  /*1e42c0*/  ISETP.LT.AND P3, PT, R172, UR9, !P0 ;  /* 0x00000009ac007c0c */ /* 0x000fe2000c761270 */
[----:B------:R-:W-:Y:S02]  /*1e42d0*/  IMAD.WIDE R2, R171, 0x4, R22 ;  /* 0x00000004ab027825 */ /* 0x000fe400078e0216 */
[----:B------:R-:W3:Y:S02]  /*1e42e0*/  LDL.LU R171, [R1+0x1d5c] ;  /* 0x001d5c0001ab7983 */ /* 0x000ee40000300800 */
[----:B------:R-:W-:Y:S02]  /*1e42f0*/  IMAD.WIDE R4, R168, 0x4, R52 ;  /* 0x00000004a8047825 */ /* 0x000fe400078e0234 */
[----:B------:R-:W3:Y:S04]  /*1e4300*/  LDL.LU R230, [R1+0x1e1c] ;  /* 0x001e1c0001e67983 */ /* 0x000ee80000300800 */
[----:B------:R-:W3:Y:S04]  /*1e4310*/  LDL.LU R0, [R1+0xa018] ;  /* 0x00a0180001007983 */ /* 0x000ee80000300800 */
[----:B------:R-:W3:Y:S01]  /*1e4320*/  LDL.LU R174, [R1+0x1dec] ;  /* 0x001dec0001ae7983 */ /* 0x000ee20000300800 */
[----:B------:R-:W-:-:S02]  /*1e4330*/  ISETP.LT.AND P6, PT, R170, UR9, !P0 ;  /* 0x00000009aa007c0c */ /* 0x000fc4000c7c1270 */
[----:B------:R-:W-:Y:S02]  /*1e4340*/  ISETP.LT.AND P5, PT, R235, UR9, !P0 ;  /* 0x00000009eb007c0c */ /* 0x000fe4000c7a1270 */
[----:B------:R-:W-:Y:S01]  /*1e4350*/  ISETP.LT.AND P4, PT, R88, UR9, !P0 ;  /* 0x0000000958007c0c */ /* 0x000fe2000c781270 */
[----:B------:R-:W-:Y:S01]  /*1e4360*/  IMAD.WIDE R6, R168, 0x4, R46 ;  /* 0x00000004a8067825 */ /* 0x000fe200078e022e */
[----:B------:R-:W-:-:S03]  /*1e4370*/  ISETP.LT.AND P2, PT, R91, UR9, !P0 ;  /* 0x000000095b007c0c */ /* 0x000fc6000c741270 */
[C---:B------:R-:W-:Y:S01]  /*1e4380*/  IMAD.WIDE R8, R168.reuse, 0x4, R44 ;  /* 0x00000004a8087825 */ /* 0x040fe200078e022c */
[----:B----4-:R1:W-:Y:S04]  /*1e4390*/  @P1 STG.E desc[UR38][R2.64], R229 ;  /* 0x000000e502001986 */ /* 0x0103e8000c101926 */
[----:B--2---:R2:W-:Y:S04]  /*1e43a0*/  @P3 STG.E desc[UR38][R4.64], R87 ;  /* 0x0000005704003986 */ /* 0x0045e8000c101926 */
[----:B-1----:R-:W4:Y:S04]  /*1e43b0*/  LDL.LU R229, [R1+0x1d9c] ;  /* 0x001d9c0001e57983 */ /* 0x002f280000300800 */
[----:B--2---:R-:W2:Y:S01]  /*1e43c0*/  LDL.LU R87, [R1+0x1d4c] ;  /* 0x001d4c0001577983 */ /* 0x004ea20000300800 */
[----:B------:R-:W-:-:S04]  /*1e43d0*/  IMAD.WIDE R2, R168, 0x4, R50 ;  /* 0x00000004a8027825 */ /* 0x000fc800078e0232 */
[----:B------:R-:W-:Y:S01]  /*1e43e0*/  IMAD.WIDE R4, R168, 0x4, R48 ;  /* 0x00000004a8047825 */ /* 0x000fe200078e0230 */
[----:B------:R-:W-:Y:S04]  /*1e43f0*/  @P6 STG.E desc[UR38][R2.64], R179 ;  /* 0x000000b302006986 */ /* 0x000fe8000c101926 */
[----:B------:R1:W-:Y:S01]  /*1e4400*/  @P5 STG.E desc[UR38][R4.64], R204 ;  /* 0x000000cc04005986 */ /* 0x0003e2000c101926 */
[----:B------:R-:W-:-:S03]  /*1e4410*/  ISETP.LT.AND P3, PT, R176, UR9, !P0 ;  /* 0x00000009b0007c0c */ /* 0x000fc6000c761270 */
[----:B------:R1:W-:Y:S04]  /*1e4420*/  @P4 STG.E desc[UR38][R6.64], R173 ;  /* 0x000000ad06004986 */ /* 0x0003e8000c101926 */
[----:B-1----:R-:W2:Y:S04]  /*1e4430*/  LDL.LU R204, [R1+0x1d8c] ;  /* 0x001d8c0001cc7983 */ /* 0x002ea80000300800 */
[----:B------:R-:W2:Y:S01]  /*1e4440*/  LDL.LU R173, [R1+0x1d3c] ;  /* 0x001d3c0001ad7983 */ /* 0x000ea20000300800 */
[----:B------:R-:W-:-:S03]  /*1e4450*/  IMAD.WIDE R2, R168, 0x4, R42 ;  /* 0x00000004a8027825 */ /* 0x000fc600078e022a */
[----:B------:R1:W-:Y:S04]  /*1e4460*/  @P2 STG.E desc[UR38][R8.64], R228 ;  /* 0x000000e408002986 */ /* 0x0003e8000c101926 */
        /* <DEDUP_REMOVED lines=15> */
[----:B------:R1:W-:Y:S04]  /*1e4560*/  @P6 STG.E desc[UR38][R2.64], R230 ;  /* 0x000000e602006986 */ /* 0x0003e8000c101926 */
[----:B-1----:R-:W3:Y:S01]  /*1e4570*/  LDL.LU R171, [R1+0x1cac] ;  /* 0x001cac0001ab7983 */ /* 0x002ee20000300800 */
[----:B------:R-:W-:-:S05]  /*1e4580*/  IMAD.WIDE R4, R168, 0x4, R36 ;  /* 0x00000004a8047825 */ /* 0x000fca00078e0224 */
[----:B------:R1:W-:Y:S01]  /*1e4590*/  @P2 STG.E desc[UR38][R4.64], R174 ;  /* 0x000000ae04002986 */ /* 0x0003e2000c101926 */
[----:B------:R-:W-:Y:S02]  /*1e45a0*/  ISETP.LT.AND P3, PT, R232, UR9, !P0 ;  /* 0x00000009e8007c0c */ /* 0x000fe4000c761270 */
[----:B------:R-:W-:Y:S01]  /*1e45b0*/  ISETP.LT.AND P1, PT, R98, UR9, !P0 ;  /* 0x0000000962007c0c */ /* 0x000fe2000c721270 */
[----:B------:R-:W-:Y:S01]  /*1e45c0*/  IMAD.WIDE R2, R168, 0x4, R30 ;  /* 0x00000004a8027825 */ /* 0x000fe200078e021e */
[----:B------:R-:W-:-:S03]  /*1e45d0*/  ISETP.LT.AND P2, PT, R99, UR9, !P0 ;  /* 0x0000000963007c0c */ /* 0x000fc6000c741270 */
[----:B-1----:R-:W-:Y:S01]  /*1e45e0*/  IMAD.WIDE R4, R168, 0x4, R28 ;  /* 0x00000004a8047825 */ /* 0x002fe200078e021c */
[----:B----4-:R1:W-:Y:S04]  /*1e45f0*/  @P5 STG.E desc[UR38][R6.64], R229 ;  /* 0x000000e506005986 */ /* 0x0103e8000c101926 */
[----:B--2---:R2:W-:Y:S04]  /*1e4600*/  @P4 STG.E desc[UR38][R8.64], R87 ;  /* 0x0000005708004986 */ /* 0x0045e8000c101926 */
[----:B-1----:R-:W4:Y:S04]  /*1e4610*/  LDL.LU R229, [R1+0x1c5c] ;  /* 0x001c5c0001e57983 */ /* 0x002f280000300800 */
[----:B--2---:R-:W2:Y:S01]  /*1e4620*/  LDL.LU R87, [R1+0x1a2c] ;  /* 0x001a2c0001577983 */ /* 0x004ea20000300800 */
[----:B------:R-:W-:-:S03]  /*1e4630*/  ISETP.LT.AND P4, PT, R86, UR9, !P0 ;  /* 0x0000000956007c0c */ /* 0x000fc6000c781270 */
[----:B------:R-:W2:Y:S01]  /*1e4640*/  LDL.LU R174, [R1+0x1aac] ;  /* 0x001aac0001ae7983 */ /* 0x000ea20000300800 */
[----:B------:R-:W-:-:S03]  /*1e4650*/  ISETP.LT.AND P0, PT, R97, UR9, !P0 ;  /* 0x0000000961007c0c */ /* 0x000fc6000c701270 */
[----:B------:R1:W-:Y:S04]  /*1e4660*/  @P3 STG.E desc[UR38][R2.64], R204 ;  /* 0x000000cc02003986 */ /* 0x0003e8000c101926 */
[----:B------:R1:W-:Y:S01]  /*1e4670*/  @P1 STG.E desc[UR38][R4.64], R173 ;  /* 0x000000ad04001986 */ /* 0x0003e2000c101926 */
[----:B------:R-:W-:-:S03]  /*1e4680*/  IMAD.WIDE R6, R168, 0x4, R22 ;  /* 0x00000004a8067825 */ /* 0x000fc600078e0216 */
[----:B-1----:R-:W2:Y:S04]  /*1e4690*/  LDL.LU R204, [R1+0x181c] ;  /* 0x00181c0001cc7983 */ /* 0x002ea80000300800 */
[----:B------:R-:W2:Y:S01]  /*1e46a0*/  LDL.LU R173, [R1+0x171c] ;  /* 0x00171c0001ad7983 */ /* 0x000ea20000300800 */
[----:B------:R-:W-:-:S04]  /*1e46b0*/  IMAD.WIDE R2, R168, 0x4, R26 ;  /* 0x00000004a8027825 */ /* 0x000fc800078e021a */
[----:B------:R-:W-:Y:S02]  /*1e46c0*/  IMAD.WIDE R4, R168, 0x4, R24 ;  /* 0x00000004a8047825 */ /* 0x000fe400078e0218 */
[----:B------:R-:W2:Y:S04]  /*1e46d0*/  LDL.LU R168, [R1+0x16bc] ;  /* 0x0016bc0001a87983 */ /* 0x000ea80000300800 */
[----:B------:R-:W-:Y:S04]  /*1e46e0*/  @P2 STG.E desc[UR38][R2.64], R178 ;  /* 0x000000b202002986 */ /* 0x000fe8000c101926 */
[----:B------:R-:W-:Y:S04]  /*1e46f0*/  @P4 STG.E desc[UR38][R4.64], R179 ;  /* 0x000000b304004986 */ /* 0x000fe8000c101926 */
[----:B---3--:R1:W-:Y:S04]  /*1e4700*/  @P0 STG.E desc[UR38][R6.64], R169 ;  /* 0x000000a906000986 */ /* 0x0083e8000c101926 */
        /* <DEDUP_REMOVED lines=9> */
[----:B-1----:R-:W3:Y:S04]  /*1e47a0*/  LDL.LU R171, [R1+0x144c] ;  /* 0x00144c0001ab7983 */ /* 0x002ee80000300800 */
[----:B------:R-:W3:Y:S04]  /*1e47b0*/  LDL.LU R230, [R1+0x152c] ;  /* 0x00152c0001e67983 */ /* 0x000ee80000300800 */
[----:B------:R-:W3:Y:S04]  /*1e47c0*/  LDL.LU R0, [R1+0xa01c] ;  /* 0x00a01c0001007983 */ /* 0x000ee80000300800 */
[----:B------:R-:W3:Y:S01]  /*1e47d0*/  LDL.LU R179, [R1+0x143c] ;  /* 0x00143c0001b37983 */ /* 0x000ee20000300800 */
[----:B------:R-:W-:-:S02]  /*1e47e0*/  ISETP.LT.AND P5, PT, R88, UR9, !P6 ;  /* 0x0000000958007c0c */ /* 0x000fc4000f7a1270 */
[----:B------:R-:W-:Y:S02]  /*1e47f0*/  ISETP.LT.AND P4, PT, R91, UR9, !P6 ;  /* 0x000000095b007c0c */ /* 0x000fe4000f781270 */
[----:B------:R-:W-:Y:S02]  /*1e4800*/  ISETP.LT.AND P2, PT, R176, UR9, !P6 ;  /* 0x00000009b0007c0c */ /* 0x000fe4000f741270 */
[----:B------:R-:W-:Y:S01]  /*1e4810*/  ISETP.LT.AND P0, PT, R234, UR9, !P6 ;  /* 0x00000009ea007c0c */ /* 0x000fe2000f701270 */
[----:B------:R-:W-:-:S04]  /*1e4820*/  IMAD.WIDE R6, R228, 0x4, R42 ;  /* 0x00000004e4067825 */ /* 0x000fc800078e022a */
        /* <DEDUP_REMOVED lines=28> */
[----:B------:R1:W-:Y:S03]  /*1e49f0*/  @P1 STG.E desc[UR38][R4.64], R171 ;  /* 0x000000ab04001986 */ /* 0x0003e6000c101926 */
[C---:B------:R-:W-:Y:S01]  /*1e4a00*/  IMAD.WIDE R8, R228.reuse, 0x4, R28 ;  /* 0x00000004e4087825 */ /* 0x040fe200078e021c */
[----:B------:R1:W-:Y:S03]  /*1e4a10*/  @P5 STG.E desc[UR38][R2.64], R230 ;  /* 0x000000e602005986 */ /* 0x0003e6000c101926 */
[----:B-1----:R-:W-:Y:S01]  /*1e4a20*/  IMAD.WIDE R4, R228, 0x4, R32 ;  /* 0x00000004e4047825 */ /* 0x002fe200078e0220 */
[----:B------:R-:W3:Y:S04]  /*1e4a30*/  LDL.LU R171, [R1+0x1f70] ;  /* 0x001f700001ab7983 */ /* 0x000ee80000300800 */
[----:B------:R1:W-:Y:S01]  /*1e4a40*/  @P0 STG.E desc[UR38][R4.64], R179 ;  /* 0x000000b304000986 */ /* 0x0003e2000c101926 */
[----:B------:R-:W-:-:S02]  /*1e4a50*/  ISETP.LT.AND P3, PT, R99, UR9, !P6 ;  /* 0x0000000963007c0c */ /* 0x000fc4000f761270 */
[----:B------:R-:W-:Y:S01]  /*1e4a60*/  ISETP.LT.AND P1, PT, R86, UR9, !P6 ;  /* 0x0000000956007c0c */ /* 0x000fe2000f721270 */
[----:B------:R-:W-:Y:S01]  /*1e4a70*/  IMAD.WIDE R2, R228, 0x4, R26 ;  /* 0x00000004e4027825 */ /* 0x000fe200078e021a */
[----:B------:R-:W-:Y:S02]  /*1e4a80*/  ISETP.GE.AND P5, PT, R0, UR5, PT ;  /* 0x0000000500007c0c */ /* 0x000fe4000bfa6270 */
[----:B------:R-:W-:Y:S01]  /*1e4a90*/  ISETP.LT.AND P6, PT, R97, UR9, !P6 ;  /* 0x0000000961007c0c */ /* 0x000fe2000f7c1270 */
[----:B-1----:R-:W-:Y:S01]  /*1e4aa0*/  IMAD.WIDE R4, R228, 0x4, R24 ;  /* 0x00000004e4047825 */ /* 0x002fe200078e0218 */
[----:B----4-:R-:W-:Y:S04]  /*1e4ab0*/  @P4 STG.E desc[UR38][R6.64], R229 ;  /* 0x000000e506004986 */ /* 0x010fe8000c101926 */
[----:B--2---:R1:W-:Y:S04]  /*1e4ac0*/  @P2 STG.E desc[UR38][R8.64], R87 ;  /* 0x0000005708002986 */ /* 0x0043e8000c101926 */
[----:B-1----:R-:W2:Y:S04]  /*1e4ad0*/  LDL.LU R87, [R1+0x1f00] ;  /* 0x001f000001577983 */ /* 0x002ea80000300800 */
[----:B------:R-:W4:Y:S01]  /*1e4ae0*/  LDL.LU R229, [R1+0x1fe0] ;  /* 0x001fe00001e57983 */ /* 0x000f220000300800 */
[----:B------:R-:W-:-:S03]  /*1e4af0*/  ISETP.LT.AND P4, PT, R172, UR9, !P5 ;  /* 0x00000009ac007c0c */ /* 0x000fc6000ef81270 */
[----:B------:R-:W4:Y:S01]  /*1e4b00*/  LDL.LU R179, [R1+0x1f60] ;  /* 0x001f600001b37983 */ /* 0x000f220000300800 */
[----:B------:R-:W-:-:S03]  /*1e4b10*/  ISETP.LT.AND P2, PT, R170, UR9, !P5 ;  /* 0x00000009aa007c0c */ /* 0x000fc6000ef41270 */
        /* <DEDUP_REMOVED lines=91> */
[C---:B------:R-:W-:Y:S02]  /*1e50d0*/  IMAD.WIDE R2, R87.reuse, 0x4, R44 ;  /* 0x0000000457027825 */ /* 0x040fe400078e022c */
[----:B------:R1:W-:Y:S02]  /*1e50e0*/  @P2 STG.E desc[UR38][R6.64], R171 ;  /* 0x000000ab06002986 */ /* 0x0003e4000c101926 */
[----:B------:R-:W-:-:S04]  /*1e50f0*/  IMAD.WIDE R4, R87, 0x4, R42 ;  /* 0x0000000457047825 */ /* 0x000fc800078e022a */
        /* <DEDUP_REMOVED lines=39> */
[----:B------:R-:W-:Y:S01]  /*1e5370*/  ISETP.LT.AND P3, PT, R170, UR9, !P2 ;  /* 0x00000009aa007c0c */ /* 0x000fe2000d761270 */
[----:B------:R-:W-:Y:S01]  /*1e5380*/  IMAD.WIDE R6, R171, 0x4, R50 ;  /* 0x00000004ab067825 */ /* 0x000fe200078e0232 */
[----:B------:R-:W-:-:S03]  /*1e5390*/  ISETP.LT.AND P1, PT, R235, UR9, !P2 ;  /* 0x00000009eb007c0c */ /* 0x000fc6000d721270 */
        /* <DEDUP_REMOVED lines=45> */
[----:B------:R-:W-:Y:S01]  /*1e5670*/  IMAD.WIDE R2, R171, 0x4, R32 ;  /* 0x00000004ab027825 */ /* 0x000fe200078e0220 */
[----:B------:R-:W-:Y:S02]  /*1e5680*/  ISETP.LT.AND P5, PT, R99, UR9, !P2 ;  /* 0x0000000963007c0c */ /* 0x000fe4000d7a1270 */
        /* <DEDUP_REMOVED lines=171> */
[----:B------:R1:W-:Y:S01]  /*1e6140*/  @P0 STG.E desc[UR38][R8.64], R171 ;  /* 0x000000ab08000986 */ /* 0x0003e2000c101926 */
[----:B------:R-:W-:-:S03]  /*1e6150*/  ISETP.LT.AND P6, PT, R176, UR9, !P5 ;  /* 0x00000009b0007c0c */ /* 0x000fc6000efc1270 */
[----:B-1----:R-:W3:Y:S01]  /*1e6160*/  LDL.LU R171, [R1+0x16a8] ;  /* 0x0016a80001ab7983 */ /* 0x002ee20000300800 */
[----:B------:R-:W-:Y:S02]  /*1e6170*/  ISETP.LT.AND P3, PT, R234, UR9, !P5 ;  /* 0x00000009ea007c0c */ /* 0x000fe4000ef61270 */
[----:B------:R-:W-:Y:S02]  /*1e6180*/  ISETP.LT.AND P1, PT, R89, UR9, !P5 ;  /* 0x0000000959007c0c */ /* 0x000fe4000ef21270 */
        /* <DEDUP_REMOVED lines=29> */
[----:B------:R-:W-:Y:S01]  /*1e6360*/  IMAD.WIDE R6, R204, 0x4, R26 ;  /* 0x00000004cc067825 */ /* 0x000fe200078e021a */
[----:B------:R1:W-:Y:S01]  /*1e6370*/  @P2 STG.E desc[UR38][R4.64], R171 ;  /* 0x000000ab04002986 */ /* 0x0003e2000c101926 */
[----:B------:R-:W-:Y:S02]  /*1e6380*/  ISETP.LT.AND P2, PT, R86, UR9, !P5 ;  /* 0x0000000956007c0c */ /* 0x000fe4000ef41270 */
[----:B-1----:R-:W-:Y:S01]  /*1e6390*/  IMAD.WIDE R4, R204, 0x4, R28 ;  /* 0x00000004cc047825 */ /* 0x002fe200078e021c */
[----:B------:R-:W3:Y:S01]  /*1e63a0*/  LDL.LU R171, [R1+0x1f0c] ;  /* 0x001f0c0001ab7983 */ /* 0x000ee20000300800 */
        /* <DEDUP_REMOVED lines=35> */
[----:B------:R-:W-:Y:S01]  /*1e65e0*/  IMAD.WIDE R4, R87, 0x4, R42 ;  /* 0x0000000457047825 */ /* 0x000fe200078e022a */
[----:B------:R-:W-:-:S03]  /*1e65f0*/  ISETP.LT.AND P6, PT, R89, UR9, !P0 ;  /* 0x0000000959007c0c */ /* 0x000fc6000c7c1270 */
[----:B-1----:R-:W-:Y:S01]  /*1e6600*/  IMAD.WIDE R6, R87, 0x4, R40 ;  /* 0x0000000457067825 */ /* 0x002fe200078e0228 */
[----:B------:R-:W3:Y:S01]  /*1e6610*/  LDL.LU R171, [R1+0x444] ;  /* 0x0004440001ab7983 */ /* 0x000ee20000300800 */
        /* <DEDUP_REMOVED lines=109> */
[----:B------:R-:W3:Y:S01]  /*1e6cf0*/  LDL.LU R0, [R1+0xa040] ;  /* 0x00a0400001007983 */ /* 0x000ee20000300800 */
[----:B------:R-:W-:-:S03]  /*1e6d00*/  ISETP.LT.AND P6, PT, R170, UR9, !P0 ;  /* 0x00000009aa007c0c */ /* 0x000fc6000c7c1270 */
[----:B------:R-:W3:Y:S01]  /*1e6d10*/  LDL.LU R174, [R1+0x2000] ;  /* 0x0020000001ae7983 */ /* 0x000ee20000300800 */
        /* <DEDUP_REMOVED lines=69> */
[----:B------:R1:W-:Y:S01]  /*1e7170*/  @P5 STG.E desc[UR38][R8.64], R171 ;  /* 0x000000ab08005986 */ /* 0x0003e2000c101926 */
[----:B------:R-:W-:-:S03]  /*1e7180*/  ISETP.LT.AND P5, PT, R88, UR9, !P6 ;  /* 0x0000000958007c0c */ /* 0x000fc6000f7a1270 */
[----:B-1----:R-:W3:Y:S04]  /*1e7190*/  LDL.LU R171, [R1+0x1280] ;  /* 0x0012800001ab7983 */ /* 0x002ee80000300800 */
[----:B------:R-:W3:Y:S04]  /*1e71a0*/  LDL.LU R230, [R1+0x1080] ;  /* 0x0010800001e67983 */ /* 0x000ee80000300800 */
[----:B------:R-:W3:Y:S04]  /*1e71b0*/  LDL.LU R0, [R1+0xa044] ;  /* 0x00a0440001007983 */ /* 0x000ee80000300800 */
[----:B------:R-:W3:Y:S01]  /*1e71c0*/  LDL.LU R179, [R1+0xfa0] ;  /* 0x000fa00001b37983 */ /* 0x000ee20000300800 */
[----:B------:R-:W-:-:S02]  /*1e71d0*/  ISETP.LT.AND P4, PT, R91, UR9, !P6 ;  /* 0x000000095b007c0c */ /* 0x000fc4000f781270 */
        /* <DEDUP_REMOVED lines=70> */
[----:B------:R-:W-:Y:S02]  /*1e7640*/  ISETP.LT.AND P6, PT, R176, UR9, !P5 ;  /* 0x00000009b0007c0c */ /* 0x000fe4000efc1270 */
[----:B------:R-:W-:Y:S01]  /*1e7650*/  ISETP.LT.AND P4, PT, R234, UR9, !P5 ;  /* 0x00000009ea007c0c */ /* 0x000fe2000ef81270 */
[----:B-1----:R-:W3:Y:S01]  /*1e7660*/  LDL.LU R171, [R1+0x20c4] ;  /* 0x0020c40001ab7983 */ /* 0x002ee20000300800 */
        /* <DEDUP_REMOVED lines=33> */
[----:B------:R-:W-:Y:S01]  /*1e7880*/  ISETP.LT.AND P5, PT, R97, UR9, !P5 ;  /* 0x0000000961007c0c */ /* 0x000fe2000efa1270 */
[----:B-1----:R-:W-:Y:S01]  /*1e7890*/  IMAD.WIDE R4, R204, 0x4, R28 ;  /* 0x00000004cc047825 */ /* 0x002fe200078e021c */
[----:B------:R-:W3:Y:S01]  /*1e78a0*/  LDL.LU R171, [R1+0x1684] ;  /* 0x0016840001ab7983 */ /* 0x000ee20000300800 */
        /* <DEDUP_REMOVED lines=35> */
[----:B------:R-:W-:Y:S02]  /*1e7ae0*/  ISETP.LT.AND P6, PT, R89, UR9, !P0 ;  /* 0x0000000959007c0c */ /* 0x000fe4000c7c1270 */
[----:B------:R-:W-:Y:S01]  /*1e7af0*/  ISETP.LT.AND P4, PT, R90, UR9, !P0 ;  /* 0x000000095a007c0c */ /* 0x000fe2000c781270 */
[----:B-1----:R-:W-:Y:S01]  /*1e7b00*/  IMAD.WIDE R6, R87, 0x4, R40 ;  /* 0x0000000457067825 */ /* 0x002fe200078e0228 */
[----:B------:R-:W3:Y:S01]  /*1e7b10*/  LDL.LU R171, [R1+0x42c] ;  /* 0x00042c0001ab7983 */ /* 0x000ee20000300800 */
[----:B------:R-:W-:-:S03]  /*1e7b20*/  ISETP.LT.AND P2, PT, R233, UR9, !P0 ;  /* 0x00000009e9007c0c */ /* 0x000fc6000c741270 */
[----:B------:R1:W-:Y:S04]  /*1e7b30*/  @P5 STG.E desc[UR38][R2.64], R178 ;  /* 0x000000b202005986 */ /* 0x0003e8000c101926 */
[----:B--2---:R2:W-:Y:S04]  /*1e7b40*/  @P3 STG.E desc[UR38][R4.64], R229 ;  /* 0x000000e504003986 */ /* 0x0045e8000c101926 */
[----:B----4-:R4:W-:Y:S01]  /*1e7b50*/  @P1 STG.E desc[UR38][R6.64], R204 ;  /* 0x000000cc06001986 */ /* 0x0109e2000c101926 */
[----:B-1----:R-:W-:-:S03]  /*1e7b60*/  IMAD.WIDE R2, R87, 0x4, R38 ;  /* 0x0000000457027825 */ /* 0x002fc600078e0226 */
[----:B--2---:R-:W2:Y:S04]  /*1e7b70*/  LDL.LU R229, [R1+0xe94] ;  /* 0x000e940001e57983 */ /* 0x004ea80000300800 */
[----:B----4-:R-:W4:Y:S01]  /*1e7b80*/  LDL.LU R204, [R1+0x894] ;  /* 0x0008940001cc7983 */ /* 0x010f220000300800 */
[C---:B------:R-:W-:Y:S01]  /*1e7b90*/  IMAD.WIDE R4, R87.reuse, 0x4, R36 ;  /* 0x0000000457047825 */ /* 0x040fe200078e0224 */
[----:B------:R-:W-:Y:S02]  /*1e7ba0*/  ISETP.LT.AND P5, PT, R96, UR9, !P0 ;  /* 0x0000000960007c0c */ /* 0x000fe4000c7a1270 */
[----:B------:R-:W-:Y:S01]  /*1e7bb0*/  ISETP.LT.AND P3, PT, R232, UR9, !P0 ;  /* 0x00000009e8007c0c */ /* 0x000fe2000c761270 */
[----:B------:R1:W-:Y:S01]  /*1e7bc0*/  @P6 STG.E desc[UR38][R2.64], R174 ;  /* 0x000000ae02006986 */ /* 0x0003e2000c101926 */
[----:B------:R-:W-:-:S03]  /*1e7bd0*/  IMAD.WIDE R6, R87, 0x4, R34 ;  /* 0x0000000457067825 */ /* 0x000fc600078e0222 */
[----:B------:R-:W4:Y:S01]  /*1e7be0*/  LDL.LU R178, [R1+0x884] ;  /* 0x0008840001b27983 */ /* 0x000f220000300800 */
[----:B------:R-:W-:-:S03]  /*1e7bf0*/  ISETP.LT.AND P1, PT, R98, UR9, !P0 ;  /* 0x0000000962007c0c */ /* 0x000fc6000c721270 */
[----:B------:R1:W-:Y:S04]  /*1e7c00*/  @P4 STG.E desc[UR38][R4.64], R173 ;  /* 0x000000ad04004986 */ /* 0x0003e8000c101926 */
[----:B-1----:R-:W4:Y:S01]  /*1e7c10*/  LDL.LU R174, [R1+0x2038] ;  /* 0x0020380001ae7983 */ /* 0x002f220000300800 */
[----:B------:R-:W-:-:S03]  /*1e7c20*/  IMAD.WIDE R2, R87, 0x4, R32 ;  /* 0x0000000457027825 */ /* 0x000fc600078e0220 */
[----:B------:R-:W4:Y:S01]  /*1e7c30*/  LDL.LU R173, [R1+0x2098] ;  /* 0x0020980001ad7983 */ /* 0x000f220000300800 */
[----:B------:R-:W-:-:S03]  /*1e7c40*/  IMAD.WIDE R4, R87, 0x4, R30 ;  /* 0x0000000457047825 */ /* 0x000fc600078e021e */
[----:B------:R1:W-:Y:S04]  /*1e7c50*/  @P2 STG.E desc[UR38][R6.64], R228 ;  /* 0x000000e406002986 */ /* 0x0003e8000c101926 */
[----:B------:R-:W-:Y:S04]  /*1e7c60*/  @P5 STG.E desc[UR38][R2.64], R179 ;  /* 0x000000b302005986 */ /* 0x000fe8000c101926 */
[----:B-1----:R-:W4:Y:S01]  /*1e7c70*/  LDL.LU R228, [R1+0x2028] ;  /* 0x0020280001e47983 */ /* 0x002f220000300800 */
[----:B------:R-:W-:-:S03]  /*1e7c80*/  IMAD.WIDE R6, R87, 0x4, R28 ;  /* 0x0000000457067825 */ /* 0x000fc600078e021c */
[----:B------:R1:W-:Y:S04]  /*1e7c90*/  @P3 STG.E desc[UR38][R4.64], R168 ;  /* 0x000000a804003986 */ /* 0x0003e8000c101926 */
[----:B---3--:R3:W-:Y:S04]  /*1e7ca0*/  @P1 STG.E desc[UR38][R6.64], R169 ;  /* 0x000000a906001986 */ /* 0x0087e8000c101926 */
[----:B-1----:R-:W4:Y:S04]  /*1e7cb0*/  LDL.LU R168, [R1+0x20f8] ;  /* 0x0020f80001a87983 */ /* 0x002f280000300800 */
[----:B---3--:R-:W3:Y:S01]  /*1e7cc0*/  LDL.LU R169, [R1+0x20d8] ;  /* 0x0020d80001a97983 */ /* 0x008ee20000300800 */
[----:B------:R-:W-:-:S02]  /*1e7cd0*/  ISETP.LT.AND P6, PT, R99, UR9, !P0 ;  /* 0x0000000963007c0c */ /* 0x000fc4000c7c1270 */
[----:B------:R-:W-:Y:S01]  /*1e7ce0*/  ISETP.LT.AND P4, PT, R86, UR9, !P0 ;  /* 0x0000000956007c0c */ /* 0x000fe2000c781270 */
[C---:B------:R-:W-:Y:S01]  /*1e7cf0*/  IMAD.WIDE R2, R87.reuse, 0x4, R26 ;  /* 0x0000000457027825 */ /* 0x040fe200078e021a */
[----:B------:R-:W-:Y:S01]  /*1e7d00*/  ISETP.GE.AND P2, PT, R0, UR5, PT ;  /* 0x0000000500007c0c */ /* 0x000fe2000bf46270 */
[----:B------:R-:W3:Y:S02]  /*1e7d10*/  LDL.LU R179, [R1+0x2088] ;  /* 0x0020880001b37983 */ /* 0x000ee40000300800 */
[----:B------:R-:W-:Y:S01]  /*1e7d20*/  IMAD.WIDE R4, R87, 0x4, R24 ;  /* 0x0000000457047825 */ /* 0x000fe200078e0218 */
[----:B------:R-:W-:Y:S02]  /*1e7d30*/  ISETP.LT.AND P0, PT, R97, UR9, !P0 ;  /* 0x0000000961007c0c */ /* 0x000fe4000c701270 */
[----:B------:R-:W-:Y:S02]  /*1e7d40*/  ISETP.LT.AND P5, PT, R172, UR9, !P2 ;  /* 0x00000009ac007c0c */ /* 0x000fe4000d7a1270 */
[----:B------:R-:W-:-:S02]  /*1e7d50*/  ISETP.LT.AND P3, PT, R170, UR9, !P2 ;  /* 0x00000009aa007c0c */ /* 0x000fc4000d761270 */
[----:B------:R-:W-:Y:S01]  /*1e7d60*/  ISETP.LT.AND P1, PT, R235, UR9, !P2 ;  /* 0x00000009eb007c0c */ /* 0x000fe2000d721270 */
[----:B------:R-:W-:-:S04]  /*1e7d70*/  IMAD.WIDE R6, R171, 0x4, R50 ;  /* 0x00000004ab067825 */ /* 0x000fc800078e0232 */
[----:B------:R-:W-:Y:S01]  /*1e7d80*/  IMAD.WIDE R8, R171, 0x4, R48 ;  /* 0x00000004ab087825 */ /* 0x000fe200078e0230 */
[----:B--2---:R1:W-:Y:S04]  /*1e7d90*/  @P6 STG.E desc[UR38][R2.64], R229 ;  /* 0x000000e502006986 */ /* 0x0043e8000c101926 */
[----:B----4-:R2:W-:Y:S04]  /*1e7da0*/  @P4 STG.E desc[UR38][R4.64], R204 ;  /* 0x000000cc04004986 */ /* 0x0105e8000c101926 */
        /* <DEDUP_REMOVED lines=15> */
[----:B-1----:R-:W2:Y:S04]  /*1e7ea0*/  LDL.LU R228, [R1+0x20c8] ;  /* 0x0020c80001e47983 */ /* 0x002ea80000300800 */
[----:B------:R1:W-:Y:S04]  /*1e7eb0*/  @P6 STG.E desc[UR38][R2.64], R168 ;  /* 0x000000a802006986 */ /* 0x0003e8000c101926 */
[----:B---3--:R3:W-:Y:S04]  /*1e7ec0*/  @P4 STG.E desc[UR38][R4.64], R169 ;  /* 0x000000a904004986 */ /* 0x0087e8000c101926 */
[----:B-1----:R-:W2:Y:S04]  /*1e7ed0*/  LDL.LU R168, [R1+0x428] ;  /* 0x0004280001a87983 */ /* 0x002ea80000300800 */
[----:B------:R-:W2:Y:S04]  /*1e7ee0*/  LDL.LU R230, [R1+0x2058] ;  /* 0x0020580001e67983 */ /* 0x000ea80000300800 */
[----:B------:R-:W2:Y:S04]  /*1e7ef0*/  LDL.LU R178, [R1+0x1fb8] ;  /* 0x001fb80001b27983 */ /* 0x000ea80000300800 */
[----:B------:R-:W2:Y:S04]  /*1e7f00*/  LDL.LU R174, [R1+0x2048] ;  /* 0x0020480001ae7983 */ /* 0x000ea80000300800 */
[----:B---3--:R-:W3:Y:S01]  /*1e7f10*/  LDL.LU R169, [R1+0x1f88] ;  /* 0x001f880001a97983 */ /* 0x008ee20000300800 */
        /* <DEDUP_REMOVED lines=11> */
[C---:B-1----:R-:W-:Y:S01]  /*1e7fd0*/  IMAD.WIDE R8, R171.reuse, 0x4, R34 ;  /* 0x00000004ab087825 */ /* 0x042fe200078e0222 */
[----:B----4-:R-:W-:Y:S04]  /*1e7fe0*/  @P5 STG.E desc[UR38][R6.64], R229 ;  /* 0x000000e506005986 */ /* 0x010fe8000c101926 */
[----:B--2---:R1:W-:Y:S04]  /*1e7ff0*/  @P3 STG.E desc[UR38][R4.64], R204 ;  /* 0x000000cc04003986 */ /* 0x0043e8000c101926 */
[----:B------:R2:W-:Y:S04]  /*1e8000*/  @P1 STG.E desc[UR38][R2.64], R87 ;  /* 0x0000005702001986 */ /* 0x0005e8000c101926 */
[----:B-1----:R-:W4:Y:S04]  /*1e8010*/  LDL.LU R204, [R1+0x1f18] ;  /* 0x001f180001cc7983 */ /* 0x002f280000300800 */
[----:B--2---:R-:W2:Y:S01]  /*1e8020*/  LDL.LU R87, [R1+0x1e98] ;  /* 0x001e980001577983 */ /* 0x004ea20000300800 */
[----:B------:R-:W-:Y:S01]  /*1e8030*/  ISETP.LT.AND P1, PT, R232, UR9, !P2 ;  /* 0x00000009e8007c0c */ /* 0x000fe2000d721270 */
[----:B------:R-:W-:Y:S01]  /*1e8040*/  IMAD.WIDE R2, R171, 0x4, R32 ;  /* 0x00000004ab027825 */ /* 0x000fe200078e0220 */
[----:B------:R-:W-:Y:S01]  /*1e8050*/  ISETP.LT.AND P5, PT, R99, UR9, !P2 ;  /* 0x0000000963007c0c */ /* 0x000fe2000d7a1270 */
[----:B------:R-:W2:Y:S01]  /*1e8060*/  LDL.LU R179, [R1+0x1be8] ;  /* 0x001be80001b37983 */ /* 0x000ea20000300800 */
[----:B------:R-:W-:-:S03]  /*1e8070*/  ISETP.LT.AND P3, PT, R86, UR9, !P2 ;  /* 0x0000000956007c0c */ /* 0x000fc6000d761270 */
[----:B------:R-:W2:Y:S04]  /*1e8080*/  LDL.LU R229, [R1+0x1978] ;  /* 0x0019780001e57983 */ /* 0x000ea80000300800 */
[----:B------:R1:W-:Y:S01]  /*1e8090*/  @P6 STG.E desc[UR38][R8.64], R173 ;  /* 0x000000ad08006986 */ /* 0x0003e2000c101926 */
[----:B------:R-:W-:Y:S01]  /*1e80a0*/  ISETP.LT.AND P6, PT, R98, UR9, !P2 ;  /* 0x0000000962007c0c */ /* 0x000fe2000d7c1270 */
[----:B------:R-:W-:-:S04]  /*1e80b0*/  IMAD.WIDE R4, R171, 0x4, R28 ;  /* 0x00000004ab047825 */ /* 0x000fc800078e021c */
[C---:B------:R-:W-:Y:S01]  /*1e80c0*/  IMAD.WIDE R6, R171.reuse, 0x4, R26 ;  /* 0x00000004ab067825 */ /* 0x040fe200078e021a */
[----:B-1----:R-:W2:Y:S04]  /*1e80d0*/  LDL.LU R173, [R1+0x1688] ;  /* 0x0016880001ad7983 */ /* 0x002ea80000300800 */
[----:B------:R1:W-:Y:S01]  /*1e80e0*/  @P4 STG.E desc[UR38][R2.64], R228 ;  /* 0x000000e402004986 */ /* 0x0003e2000c101926 */
[----:B------:R-:W-:-:S04]  /*1e80f0*/  IMAD.WIDE R8, R171, 0x4, R24 ;  /* 0x00000004ab087825 */ /* 0x000fc800078e0218 */
[C---:B-1----:R-:W-:Y:S01]  /*1e8100*/  IMAD.WIDE R2, R171.reuse, 0x4, R30 ;  /* 0x00000004ab027825 */ /* 0x042fe200078e021e */
[----:B------:R-:W2:Y:S04]  /*1e8110*/  LDL.LU R228, [R1+0x1388] ;  /* 0x0013880001e47983 */ /* 0x000ea80000300800 */
[----:B------:R1:W-:Y:S04]  /*1e8120*/  @P1 STG.E desc[UR38][R2.64], R230 ;  /* 0x000000e602001986 */ /* 0x0003e8000c101926 */
[----:B------:R-:W-:Y:S04]  /*1e8130*/  @P6 STG.E desc[UR38][R4.64], R178 ;  /* 0x000000b204006986 */ /* 0x000fe8000c101926 */
[----:B------:R-:W-:Y:S04]  /*1e8140*/  @P5 STG.E desc[UR38][R6.64], R174 ;  /* 0x000000ae06005986 */ /* 0x000fe8000c101926 */
[----:B---3--:R3:W-:Y:S01]  /*1e8150*/  @P3 STG.E desc[UR38][R8.64], R169 ;  /* 0x000000a908003986 */ /* 0x0087e2000c101926 */
[----:B-1----:R-:W-:-:S03]  /*1e8160*/  IMAD.WIDE R2, R171, 0x4, R22 ;  /* 0x00000004ab027825 */ /* 0x002fc600078e0216 */
[----:B---3--:R-:W3:Y:S04]  /*1e8170*/  LDL.LU R169, [R1+0x1338] ;  /* 0x0013380001a97983 */ /* 0x008ee80000300800 */
[----:B------:R-:W3:Y:S01]  /*1e8180*/  LDL.LU R171, [R1+0x12f8] ;  /* 0x0012f80001ab7983 */ /* 0x000ee20000300800 */
[----:B------:R-:W-:Y:S02]  /*1e8190*/  ISETP.GE.AND P0, PT, R0, UR5, PT ;  /* 0x0000000500007c0c */ /* 0x000fe4000bf06270 */
[----:B------:R-:W-:Y:S01]  /*1e81a0*/  ISETP.LT.AND P2, PT, R97, UR9, !P2 ;  /* 0x0000000961007c0c */ /* 0x000fe2000d741270 */
[----:B------:R-:W-:Y:S01]  /*1e81b0*/  IMAD.WIDE R4, R168, 0x4, R52 ;  /* 0x00000004a8047825 */ /* 0x000fe200078e0234 */
[----:B------:R-:W-:Y:S01]  /*1e81c0*/  ISETP.LT.AND P4, PT, R172, UR9, !P0 ;  /* 0x00000009ac007c0c */ /* 0x000fe2000c781270 */
[----:B------:R-:W3:Y:S01]  /*1e81d0*/  LDL.LU R230, [R1+0x12b8] ;  /* 0x0012b80001e67983 */ /* 0x000ee20000300800 */
[----:B------:R-:W-:-:S03]  /*1e81e0*/  ISETP.LT.AND P6, PT, R170, UR9, !P0 ;  /* 0x00000009aa007c0c */ /* 0x000fc6000c7c1270 */
[----:B------:R-:W3:Y:S01]  /*1e81f0*/  LDL.LU R0, [R1+0xa054] ;  /* 0x00a0540001007983 */ /* 0x000ee20000300800 */
[----:B------:R-:W-:-:S03]  /*1e8200*/  ISETP.LT.AND P5, PT, R235, UR9, !P0 ;  /* 0x00000009eb007c0c */ /* 0x000fc6000c7a1270 */
[----:B------:R-:W3:Y:S01]  /*1e8210*/  LDL.LU R174, [R1+0x1288] ;  /* 0x0012880001ae7983 */ /* 0x000ee20000300800 */
        /* <DEDUP_REMOVED lines=10> */
[----:B------:R1:W-:Y:S01]  /*1e82c0*/  @P6 STG.E desc[UR38][R2.64], R179 ;  /* 0x000000b302006986 */ /* 0x0003e2000c101926 */
[----:B------:R-:W-:-:S03]  /*1e82d0*/  ISETP.LT.AND P4, PT, R176, UR9, !P0 ;  /* 0x00000009b0007c0c */ /* 0x000fc6000c781270 */
[----:B------:R-:W-:Y:S01]  /*1e82e0*/  @P5 STG.E desc[UR38][R4.64], R229 ;  /* 0x000000e504005986 */ /* 0x000fe2000c101926 */
[----:B------:R-:W-:-:S03]  /*1e82f0*/  ISETP.LT.AND P2, PT, R234, UR9, !P0 ;  /* 0x00000009ea007c0c */ /* 0x000fc6000c741270 */
[----:B------:R1:W-:Y:S04]  /*1e8300*/  @P3 STG.E desc[UR38][R6.64], R173 ;  /* 0x000000ad06003986 */ /* 0x0003e8000c101926 */
[----:B-1----:R-:W2:Y:S01]  /*1e8310*/  LDL.LU R179, [R1+0xf68] ;  /* 0x000f680001b37983 */ /* 0x002ea20000300800 */
[----:B------:R-:W-:-:S03]  /*1e8320*/  IMAD.WIDE R2, R168, 0x4, R42 ;  /* 0x00000004a8027825 */ /* 0x000fc600078e022a */
[----:B------:R-:W2:Y:S01]  /*1e8330*/  LDL.LU R173, [R1+0xea8] ;  /* 0x000ea80001ad7983 */ /* 0x000ea20000300800 */
[----:B------:R-:W-:-:S03]  /*1e8340*/  IMAD.WIDE R4, R168, 0x4, R40 ;  /* 0x00000004a8047825 */ /* 0x000fc600078e0228 */
[----:B------:R1:W-:Y:S04]  /*1e8350*/  @P1 STG.E desc[UR38][R8.64], R228 ;  /* 0x000000e408001986 */ /* 0x0003e8000c101926 */
[----:B-1----:R-:W2:Y:S04]  /*1e8360*/  LDL.LU R228, [R1+0x424] ;  /* 0x0004240001e47983 */ /* 0x002ea80000300800 */
[----:B------:R-:W2:Y:S04]  /*1e8370*/  LDL.LU R178, [R1+0xe98] ;  /* 0x000e980001b27983 */ /* 0x000ea80000300800 */
[----:B------:R-:W2:Y:S04]  /*1e8380*/  LDL.LU R229, [R1+0x898] ;  /* 0x0008980001e57983 */ /* 0x000ea80000300800 */
[----:B---3--:R1:W-:Y:S04]  /*1e8390*/  @P4 STG.E desc[UR38][R2.64], R169 ;  /* 0x000000a902004986 */ /* 0x0083e8000c101926 */
[----:B------:R3:W-:Y:S04]  /*1e83a0*/  @P2 STG.E desc[UR38][R4.64], R171 ;  /* 0x000000ab04002986 */ /* 0x0007e8000c101926 */
[----:B-1----:R-:W2:Y:S04]  /*1e83b0*/  LDL.LU R169, [R1+0x888] ;  /* 0x0008880001a97983 */ /* 0x002ea80000300800 */
        /* <DEDUP_REMOVED lines=10> */
[----:B------:R1:W-:Y:S01]  /*1e8460*/  @P1 STG.E desc[UR38][R4.64], R174 ;  /* 0x000000ae04001986 */ /* 0x0003e2000c101926 */
[----:B------:R-:W-:Y:S02]  /*1e8470*/  ISETP.LT.AND P4, PT, R232, UR9, !P0 ;  /* 0x00000009e8007c0c */ /* 0x000fe4000c781270 */
[----:B------:R-:W-:Y:S02]  /*1e8480*/  ISETP.LT.AND P2, PT, R98, UR9, !P0 ;  /* 0x0000000962007c0c */ /* 0x000fe4000c741270 */
[----:B------:R-:W-:Y:S01]  /*1e8490*/  ISETP.GE.AND P6, PT, R0, UR5, PT ;  /* 0x0000000500007c0c */ /* 0x000fe2000bfc6270 */
[----:B-1----:R-:W-:Y:S01]  /*1e84a0*/  IMAD.WIDE R2, R168, 0x4, R30 ;  /* 0x00000004a8027825 */ /* 0x002fe200078e021e */
[----:B------:R-:W-:-:S03]  /*1e84b0*/  ISETP.LT.AND P1, PT, R99, UR9, !P0 ;  /* 0x0000000963007c0c */ /* 0x000fc6000c721270 */
[----:B------:R-:W-:Y:S01]  /*1e84c0*/  IMAD.WIDE R4, R168, 0x4, R28 ;  /* 0x00000004a8047825 */ /* 0x000fe200078e021c */
[----:B----4-:R1:W-:Y:S04]  /*1e84d0*/  @P5 STG.E desc[UR38][R6.64], R204 ;  /* 0x000000cc06005986 */ /* 0x0103e8000c101926 */
[----:B--2---:R2:W-:Y:S04]  /*1e84e0*/  @P3 STG.E desc[UR38][R8.64], R87 ;  /* 0x0000005708003986 */ /* 0x0045e8000c101926 */
[----:B-1----:R-:W4:Y:S04]  /*1e84f0*/  LDL.LU R204, [R1+0x209c] ;  /* 0x00209c0001cc7983 */ /* 0x002f280000300800 */
[----:B--2---:R-:W2:Y:S01]  /*1e8500*/  LDL.LU R87, [R1+0x202c] ;  /* 0x00202c0001577983 */ /* 0x004ea20000300800 */
[----:B------:R-:W-:Y:S01]  /*1e8510*/  ISETP.LT.AND P3, PT, R86, UR9, !P0 ;  /* 0x0000000956007c0c */ /* 0x000fe2000c761270 */
[----:B------:R-:W-:Y:S01]  /*1e8520*/  IMAD.WIDE R6, R168, 0x4, R22 ;  /* 0x00000004a8067825 */ /* 0x000fe200078e0216 */
[----:B------:R-:W-:Y:S01]  /*1e8530*/  ISETP.LT.AND P0, PT, R97, UR9, !P0 ;  /* 0x0000000961007c0c */ /* 0x000fe2000c701270 */
[----:B------:R-:W2:Y:S01]  /*1e8540*/  LDL.LU R174, [R1+0x20fc] ;  /* 0x0020fc0001ae7983 */ /* 0x000ea20000300800 */
[----:B------:R-:W-:-:S03]  /*1e8550*/  ISETP.LT.AND P5, PT, R172, UR9, !P6 ;  /* 0x00000009ac007c0c */ /* 0x000fc6000f7a1270 */
[----:B------:R1:W-:Y:S04]  /*1e8560*/  @P4 STG.E desc[UR38][R2.64], R179 ;  /* 0x000000b302004986 */ /* 0x0003e8000c101926 */
[----:B------:R1:W-:Y:S04]  /*1e8570*/  @P2 STG.E desc[UR38][R4.64], R173 ;  /* 0x000000ad04002986 */ /* 0x0003e8000c101926 */
[----:B-1----:R-:W2:Y:S01]  /*1e8580*/  LDL.LU R179, [R1+0x20dc] ;  /* 0x0020dc0001b37983 */ /* 0x002ea20000300800 */
[----:B------:R-:W-:-:S04]  /*1e8590*/  IMAD.WIDE R2, R168, 0x4, R24 ;  /* 0x00000004a8027825 */ /* 0x000fc800078e0218 */
[----:B------:R-:W-:Y:S01]  /*1e85a0*/  IMAD.WIDE R4, R168, 0x4, R26 ;  /* 0x00000004a8047825 */ /* 0x000fe200078e021a */
[----:B------:R-:W2:Y:S04]  /*1e85b0*/  LDL.LU R173, [R1+0x208c] ;  /* 0x00208c0001ad7983 */ /* 0x000ea80000300800 */
[----:B------:R-:W2:Y:S01]  /*1e85c0*/  LDL.LU R168, [R1+0x201c] ;  /* 0x00201c0001a87983 */ /* 0x000ea20000300800 */
[----:B------:R-:W-:-:S03]  /*1e85d0*/  IMAD.WIDE R8, R228, 0x4, R52 ;  /* 0x00000004e4087825 */ /* 0x000fc600078e0234 */
[----:B------:R-:W-:Y:S04]  /*1e85e0*/  @P1 STG.E desc[UR38][R4.64], R178 ;  /* 0x000000b204001986 */ /* 0x000fe8000c101926 */
[----:B------:R-:W-:Y:S04]  /*1e85f0*/  @P3 STG.E desc[UR38][R2.64], R229 ;  /* 0x000000e502003986 */ /* 0x000fe8000c101926 */
[----:B------:R1:W-:Y:S04]  /*1e8600*/  @P0 STG.E desc[UR38][R6.64], R169 ;  /* 0x000000a906000986 */ /* 0x0003e8000c101926 */
[----:B---3--:R3:W-:Y:S04]  /*1e8610*/  @P5 STG.E desc[UR38][R8.64], R171 ;  /* 0x000000ab08005986 */ /* 0x0087e8000c101926 */
[----:B-1----:R-:W2:Y:S04]  /*1e8620*/  LDL.LU R169, [R1+0x207c] ;  /* 0x00207c0001a97983 */ /* 0x002ea80000300800 */
[----:B---3--:R-:W3:Y:S01]  /*1e8630*/  LDL.LU R171, [R1+0x200c] ;  /* 0x00200c0001ab7983 */ /* 0x008ee20000300800 */
[----:B------:R-:W-:-:S02]  /*1e8640*/  ISETP.LT.AND P4, PT, R170, UR9, !P6 ;  /* 0x00000009aa007c0c */ /* 0x000fc4000f781270 */
[----:B------:R-:W-:Y:S01]  /*1e8650*/  ISETP.LT.AND P2, PT, R235, UR9, !P6 ;  /* 0x00000009eb007c0c */ /* 0x000fe2000f741270 */
[C---:B------:R-:W-:Y:S01]  /*1e8660*/  IMAD.WIDE R2, R228.reuse, 0x4, R50 ;  /* 0x00000004e4027825 */ /* 0x040fe200078e0232 */
[----:B------:R-:W3:Y:S03]  /*1e8670*/  LDL.LU R230, [R1+0x20ec] ;  /* 0x0020ec0001e67983 */ /* 0x000ee60000300800 */
[----:B------:R-:W-:Y:S01]  /*1e8680*/  IMAD.WIDE R4, R228, 0x4, R48 ;  /* 0x00000004e4047825 */ /* 0x000fe200078e0230 */
[----:B------:R-:W3:Y:S01]  /*1e8690*/  LDL.LU R0, [R1+0xa058] ;  /* 0x00a0580001007983 */ /* 0x000ee20000300800 */
[----:B------:R-:W-:-:S03]  /*1e86a0*/  ISETP.LT.AND P5, PT, R88, UR9, !P6 ;  /* 0x0000000958007c0c */ /* 0x000fc6000f7a1270 */
[----:B------:R-:W3:Y:S01]  /*1e86b0*/  LDL.LU R229, [R1+0x20cc] ;  /* 0x0020cc0001e57983 */ /* 0x000ee20000300800 */
        /* <DEDUP_REMOVED lines=16> */
[----:B-1----:R-:W2:Y:S04]  /*1e87c0*/  LDL.LU R174, [R1+0x420] ;  /* 0x0004200001ae7983 */ /* 0x002ea80000300800 */
[----:B------:R1:W-:Y:S04]  /*1e87d0*/  @P0 STG.E desc[UR38][R8.64], R168 ;  /* 0x000000a808000986 */ /* 0x0003e8000c101926 */
[----:B------:R-:W2:Y:S01]  /*1e87e0*/  LDL.LU R173, [R1+0x204c] ;  /* 0x00204c0001ad7983 */ /* 0x000ea20000300800 */
[----:B------:R-:W-:-:S03]  /*1e87f0*/  IMAD.WIDE R2, R228, 0x4, R38 ;  /* 0x00000004e4027825 */ /* 0x000fc600078e0226 */
[----:B-1----:R-:W2:Y:S01]  /*1e8800*/  LDL.LU R168, [R1+0x1f8c] ;  /* 0x001f8c0001a87983 */ /* 0x002ea20000300800 */
[----:B------:R-:W-:-:S03]  /*1e8810*/  IMAD.WIDE R4, R228, 0x4, R36 ;  /* 0x00000004e4047825 */ /* 0x000fc600078e0224 */
[----:B------:R-:W2:Y:S04]  /*1e8820*/  LDL.LU R178, [R1+0x1f1c] ;  /* 0x001f1c0001b27983 */ /* 0x000ea80000300800 */
[----:B------:R-:W2:Y:S04]  /*1e8830*/  LDL.LU R179, [R1+0x1e9c] ;  /* 0x001e9c0001b37983 */ /* 0x000ea80000300800 */
[----:B------:R1:W-:Y:S04]  /*1e8840*/  @P4 STG.E desc[UR38][R2.64], R169 ;  /* 0x000000a902004986 */ /* 0x0003e8000c101926 */
[----:B---3--:R3:W-:Y:S04]  /*1e8850*/  @P2 STG.E desc[UR38][R4.64], R171 ;  /* 0x000000ab04002986 */ /* 0x0087e8000c101926 */
        /* <DEDUP_REMOVED lines=18> */
[----:B------:R-:W-:Y:S01]  /*1e8980*/  ISETP.LT.AND P0, PT, R235, UR9, !P5 ;  /* 0x00000009eb007c0c */ /* 0x000fe2000ef01270 */
[----:B----4-:R-:W-:Y:S04]  /*1e8990*/  @P3 STG.E desc[UR38][R6.64], R204 ;  /* 0x000000cc06003986 */ /* 0x010fe8000c101926 */
[----:B--2---:R1:W-:Y:S04]  /*1e89a0*/  @P1 STG.E desc[UR38][R8.64], R87 ;  /* 0x0000005708001986 */ /* 0x0043e8000c101926 */
[----:B-1----:R-:W2:Y:S04]  /*1e89b0*/  LDL.LU R87, [R1+0x168c] ;  /* 0x00168c0001577983 */ /* 0x002ea80000300800 */
[----:B------:R-:W4:Y:S01]  /*1e89c0*/  LDL.LU R229, [R1+0x138c] ;  /* 0x00138c0001e57983 */ /* 0x000f220000300800 */
[----:B------:R-:W-:-:S02]  /*1e89d0*/  ISETP.LT.AND P3, PT, R172, UR9, !P5 ;  /* 0x00000009ac007c0c */ /* 0x000fc4000ef61270 */
[----:B------:R-:W-:Y:S01]  /*1e89e0*/  ISETP.LT.AND P1, PT, R170, UR9, !P5 ;  /* 0x00000009aa007c0c */ /* 0x000fe2000ef21270 */
[----:B------:R-:W4:Y:S04]  /*1e89f0*/  LDL.LU R204, [R1+0x133c] ;  /* 0x00133c0001cc7983 */ /* 0x000f280000300800 */
[----:B------:R1:W-:Y:S01]  /*1e8a00*/  @P4 STG.E desc[UR38][R2.64], R173 ;  /* 0x000000ad02004986 */ /* 0x0003e2000c101926 */
[----:B------:R-:W-:-:S03]  /*1e8a10*/  IMAD.WIDE R6, R174, 0x4, R50 ;  /* 0x00000004ae067825 */ /* 0x000fc600078e0232 */
[----:B------:R1:W-:Y:S04]  /*1e8a20*/  @P2 STG.E desc[UR38][R4.64], R168 ;  /* 0x000000a804002986 */ /* 0x0003e8000c101926 */
[----:B-1----:R-:W4:Y:S01]  /*1e8a30*/  LDL.LU R173, [R1+0x12fc] ;  /* 0x0012fc0001ad7983 */ /* 0x002f220000300800 */
[----:B------:R-:W-:-:S03]  /*1e8a40*/  IMAD.WIDE R2, R228, 0x4, R22 ;  /* 0x00000004e4027825 */ /* 0x000fc600078e0216 */
[----:B------:R-:W4:Y:S04]  /*1e8a50*/  LDL.LU R168, [R1+0x12bc] ;  /* 0x0012bc0001a87983 */ /* 0x000f280000300800 */
[----:B------:R-:W4:Y:S01]  /*1e8a60*/  LDL.LU R228, [R1+0x128c] ;  /* 0x00128c0001e47983 */ /* 0x000f220000300800 */
[----:B------:R-:W-:-:S04]  /*1e8a70*/  IMAD.WIDE R4, R174, 0x4, R52 ;  /* 0x00000004ae047825 */ /* 0x000fc800078e0234 */
[----:B------:R-:W-:Y:S01]  /*1e8a80*/  IMAD.WIDE R8, R174, 0x4, R48 ;  /* 0x00000004ae087825 */ /* 0x000fe200078e0230 */
[----:B------:R-:W-:Y:S04]  /*1e8a90*/  @P6 STG.E desc[UR38][R2.64], R178 ;  /* 0x000000b202006986 */ /* 0x000fe8000c101926 */
[----:B------:R-:W-:Y:S04]  /*1e8aa0*/  @P3 STG.E desc[UR38][R4.64], R179 ;  /* 0x000000b304003986 */ /* 0x000fe8000c101926 */
[----:B------:R-:W4:Y:S04]  /*1e8ab0*/  LDL.LU R0, [R1+0xa060] ;  /* 0x00a0600001007983 */ /* 0x000f280000300800 */
[----:B------:R1:W-:Y:S04]  /*1e8ac0*/  @P1 STG.E desc[UR38][R6.64], R169 ;  /* 0x000000a906001986 */ /* 0x0003e8000c101926 */
[----:B---3--:R3:W-:Y:S04]  /*1e8ad0*/  @P0 STG.E desc[UR38][R8.64], R171 ;  /* 0x000000ab08000986 */ /* 0x0087e8000c101926 */
[----:B-1----:R-:W4:Y:S04]  /*1e8ae0*/  LDL.LU R169, [R1+0x108c] ;  /* 0x00108c0001a97983 */ /* 0x002f280000300800 */
[----:B---3--:R-:W3:Y:S01]  /*1e8af0*/  LDL.LU R171, [R1+0xfac] ;  /* 0x000fac0001ab7983 */ /* 0x008ee20000300800 */
[----:B------:R-:W-:Y:S01]  /*1e8b00*/  ISETP.LT.AND P4, PT, R88, UR9, !P5 ;  /* 0x0000000958007c0c */ /* 0x000fe2000ef81270 */
[----:B------:R-:W-:Y:S01]  /*1e8b10*/  IMAD.WIDE R2, R174, 0x4, R46 ;  /* 0x00000004ae027825 */ /* 0x000fe200078e022e */
[----:B------:R-:W-:-:S02]  /*1e8b20*/  ISETP.LT.AND P2, PT, R91, UR9, !P5 ;  /* 0x000000095b007c0c */ /* 0x000fc4000ef41270 */
[----:B------:R-:W-:Y:S01]  /*1e8b30*/  ISETP.LT.AND P6, PT, R176, UR9, !P5 ;  /* 0x00000009b0007c0c */ /* 0x000fe2000efc1270 */
[----:B------:R-:W-:Y:S01]  /*1e8b40*/  IMAD.WIDE R4, R174, 0x4, R44 ;  /* 0x00000004ae047825 */ /* 0x000fe200078e022c */
[----:B------:R-:W-:Y:S02]  /*1e8b50*/  ISETP.LT.AND P3, PT, R234, UR9, !P5 ;  /* 0x00000009ea007c0c */ /* 0x000fe4000ef61270 */
[----:B------:R-:W-:Y:S02]  /*1e8b60*/  ISETP.LT.AND P1, PT, R89, UR9, !P5 ;  /* 0x0000000959007c0c */ /* 0x000fe4000ef21270 */
[----:B------:R-:W-:Y:S01]  /*1e8b70*/  ISETP.LT.AND P0, PT, R90, UR9, !P5 ;  /* 0x000000095a007c0c */ /* 0x000fe2000ef01270 */
[----:B------:R-:W-:-:S04]  /*1e8b80*/  IMAD.WIDE R6, R174, 0x4, R38 ;  /* 0x00000004ae067825 */ /* 0x000fc800078e0226 */
[----:B------:R-:W-:-:S04]  /*1e8b90*/  IMAD.WIDE R8, R174, 0x4, R36 ;  /* 0x00000004ae087825 */ /* 0x000fc800078e0224 */
[----:B------:R-:W-:-:S04]  /*1e8ba0*/  IMAD.WIDE R10, R174, 0x4, R34 ;  /* 0x00000004ae0a7825 */ /* 0x000fc800078e0222 */
[C---:B------:R-:W-:Y:S01]  /*1e8bb0*/  IMAD.WIDE R12, R174.reuse, 0x4, R32 ;  /* 0x00000004ae0c7825 */ /* 0x040fe200078e0220 */
[----:B--2---:R1:W-:Y:S04]  /*1e8bc0*/  @P4 STG.E desc[UR38][R2.64], R87 ;  /* 0x0000005702004986 */ /* 0x0043e8000c101926 */
[----:B----4-:R2:W-:Y:S04]  /*1e8bd0*/  @P2 STG.E desc[UR38][R4.64], R229 ;  /* 0x000000e504002986 */ /* 0x0105e8000c101926 */
[----:B-1----:R-:W4:Y:S04]  /*1e8be0*/  LDL.LU R87, [R1+0x41c] ;  /* 0x00041c0001577983 */ /* 0x002f280000300800 */
[----:B------:R-:W4:Y:S04]  /*1e8bf0*/  LDL.LU R177, [R1+0xf6c] ;  /* 0x000f6c0001b17983 */ /* 0x000f280000300800 */
[----:B------:R-:W4:Y:S04]  /*1e8c00*/  LDL.LU R230, [R1+0xeac] ;  /* 0x000eac0001e67983 */ /* 0x000f280000300800 */
[----:B------:R-:W4:Y:S01]  /*1e8c10*/  LDL.LU R178, [R1+0xe9c] ;  /* 0x000e9c0001b27983 */ /* 0x000f220000300800 */
[----:B------:R-:W-:-:S03]  /*1e8c20*/  IMAD.WIDE R2, R174, 0x4, R42 ;  /* 0x00000004ae027825 */ /* 0x000fc600078e022a */
[----:B------:R-:W4:Y:S01]  /*1e8c30*/  LDL.LU R179, [R1+0x89c] ;  /* 0x00089c0001b37983 */ /* 0x000f220000300800 */
[----:B--2---:R-:W-:-:S03]  /*1e8c40*/  IMAD.WIDE R4, R174, 0x4, R40 ;  /* 0x00000004ae047825 */ /* 0x004fc600078e0228 */
[----:B------:R-:W2:Y:S01]  /*1e8c50*/  LDL.LU R229, [R1+0x88c] ;  /* 0x00088c0001e57983 */ /* 0x000ea20000300800 */
[----:B------:R-:W-:-:S03]  /*1e8c60*/  ISETP.LT.AND P4, PT, R233, UR9, !P5 ;  /* 0x00000009e9007c0c */ /* 0x000fc6000ef81270 */
[----:B------:R1:W-:Y:S01]  /*1e8c70*/  @P6 STG.E desc[UR38][R2.64], R204 ;  /* 0x000000cc02006986 */ /* 0x0003e2000c101926 */
[----:B------:R-:W-:-:S03]  /*1e8c80*/  ISETP.LT.AND P2, PT, R96, UR9, !P5 ;  /* 0x0000000960007c0c */ /* 0x000fc6000ef41270 */
[----:B------:R1:W-:Y:S04]  /*1e8c90*/  @P3 STG.E desc[UR38][R4.64], R173 ;  /* 0x000000ad04003986 */ /* 0x0003e8000c101926 */
[----:B------:R1:W-:Y:S04]  /*1e8ca0*/  @P1 STG.E desc[UR38][R6.64], R168 ;  /* 0x000000a806001986 */ /* 0x0003e8000c101926 */
[----:B-1----:R-:W2:Y:S04]  /*1e8cb0*/  LDL.LU R204, [R1+0x870] ;  /* 0x0008700001cc7983 */ /* 0x002ea80000300800 */
[----:B------:R-:W2:Y:S04]  /*1e8cc0*/  LDL.LU R173, [R1+0x860] ;  /* 0x0008600001ad7983 */ /* 0x000ea80000300800 */
[----:B------:R1:W-:Y:S04]  /*1e8cd0*/  @P0 STG.E desc[UR38][R8.64], R228 ;  /* 0x000000e408000986 */ /* 0x0003e8000c101926 */
[----:B------:R-:W2:Y:S04]  /*1e8ce0*/  LDL.LU R168, [R1+0x850] ;  /* 0x0008500001a87983 */ /* 0x000ea80000300800 */
[----:B-1----:R-:W2:Y:S04]  /*1e8cf0*/  LDL.LU R228, [R1+0x350] ;  /* 0x0003500001e47983 */ /* 0x002ea80000300800 */
[----:B------:R1:W-:Y:S01]  /*1e8d00*/  @P4 STG.E desc[UR38][R10.64], R169 ;  /* 0x000000a90a004986 */ /* 0x0003e2000c101926 */
[----:B------:R-:W-:-:S03]  /*1e8d10*/  ISETP.GE.AND P0, PT, R0, UR5, PT ;  /* 0x0000000500007c0c */ /* 0x000fc6000bf06270 */
[----:B---3--:R3:W-:Y:S04]  /*1e8d20*/  @P2 STG.E desc[UR38][R12.64], R171 ;  /* 0x000000ab0c002986 */ /* 0x0087e8000c101926 */
[----:B-1----:R-:W2:Y:S04]  /*1e8d30*/  LDL.LU R169, [R1+0x2f0] ;  /* 0x0002f00001a97983 */ /* 0x002ea80000300800 */
[----:B---3--:R-:W3:Y:S04]  /*1e8d40*/  LDL.LU R171, [R1] ;  /* 0x0000000001ab7983 */ /* 0x008ee80000300800 */
[----:B------:R-:W3:Y:S01]  /*1e8d50*/  LDL.LU R0, [R1+0xa05c] ;  /* 0x00a05c0001007983 */ /* 0x000ee20000300800 */
[----:B------:R-:W-:-:S02]  /*1e8d60*/  ISETP.LT.AND P1, PT, R232, UR9, !P5 ;  /* 0x00000009e8007c0c */ /* 0x000fc4000ef21270 */
[----:B------:R-:W-:Y:S02]  /*1e8d70*/  ISETP.LT.AND P6, PT, R98, UR9, !P5 ;  /* 0x0000000962007c0c */ /* 0x000fe4000efc1270 */
[----:B------:R-:W-:Y:S02]  /*1e8d80*/  ISETP.LT.AND P3, PT, R99, UR9, !P5 ;  /* 0x0000000963007c0c */ /* 0x000fe4000ef61270 */
[----:B------:R-:W-:Y:S02]  /*1e8d90*/  ISETP.LT.AND P2, PT, R86, UR9, !P5 ;  /* 0x0000000956007c0c */ /* 0x000fe4000ef41270 */
[----:B------:R-:W-:Y:S01]  /*1e8da0*/  ISETP.LT.AND P5, PT, R97, UR9, !P5 ;  /* 0x0000000961007c0c */ /* 0x000fe2000efa1270 */
[----:B------:R-:W-:-:S04]  /*1e8db0*/  IMAD.WIDE R2, R174, 0x4, R30 ;  /* 0x00000004ae027825 */ /* 0x000fc800078e021e */
[----:B------:R-:W-:Y:S01]  /*1e8dc0*/  IMAD.WIDE R4, R174, 0x4, R28 ;  /* 0x00000004ae047825 */ /* 0x000fe200078e021c */
[----:B------:R-:W-:-:S03]  /*1e8dd0*/  ISETP.LT.AND P4, PT, R172, UR9, !P0 ;  /* 0x00000009ac007c0c */ /* 0x000fc6000c781270 */
[----:B------:R-:W-:-:S04]  /*1e8de0*/  IMAD.WIDE R6, R174, 0x4, R26 ;  /* 0x00000004ae067825 */ /* 0x000fc800078e021a */
[----:B------:R-:W-:-:S04]  /*1e8df0*/  IMAD.WIDE R8, R174, 0x4, R24 ;  /* 0x00000004ae087825 */ /* 0x000fc800078e0218 */
[----:B------:R-:W-:Y:S01]  /*1e8e00*/  IMAD.WIDE R10, R174, 0x4, R22 ;  /* 0x00000004ae0a7825 */ /* 0x000fe200078e0216 */
[----:B----4-:R1:W-:Y:S01]  /*1e8e10*/  @P1 STG.E desc[UR38][R2.64], R177 ;  /* 0x000000b102001986 */ /* 0x0103e2000c101926 */
[----:B------:R-:W-:-:S03]  /*1e8e20*/  ISETP.LT.AND P1, PT, R170, UR9, !P0 ;  /* 0x00000009aa007c0c */ /* 0x000fc6000c721270 */
[----:B------:R4:W-:Y:S01]  /*1e8e30*/  @P6 STG.E desc[UR38][R4.64], R230 ;  /* 0x000000e604006986 */ /* 0x0009e2000c101926 */
[----:B------:R-:W-:-:S03]  /*1e8e40*/  ISETP.LT.AND P6, PT, R235, UR9, !P0 ;  /* 0x00000009eb007c0c */ /* 0x000fc6000c7c1270 */
[----:B------:R-:W-:Y:S01]  /*1e8e50*/  @P3 STG.E desc[UR38][R6.64], R178 ;  /* 0x000000b206003986 */ /* 0x000fe2000c101926 */
[----:B------:R-:W-:-:S03]  /*1e8e60*/  ISETP.LT.AND P3, PT, R88, UR9, !P0 ;  /* 0x0000000958007c0c */ /* 0x000fc6000c761270 */
[----:B------:R-:W-:Y:S01]  /*1e8e70*/  @P2 STG.E desc[UR38][R8.64], R179 ;  /* 0x000000b308002986 */ /* 0x000fe2000c101926 */
[----:B------:R-:W-:-:S03]  /*1e8e80*/  IMAD.WIDE R12, R87, 0x4, R52 ;  /* 0x00000004570c7825 */ /* 0x000fc600078e0234 */
[----:B--2---:R2:W-:Y:S01]  /*1e8e90*/  @P5 STG.E desc[UR38][R10.64], R229 ;  /* 0x000000e50a005986 */ /* 0x0045e2000c101926 */
[----:B-1----:R-:W-:-:S04]  /*1e8ea0*/  IMAD.WIDE R2, R87, 0x4, R50 ;  /* 0x0000000457027825 */ /* 0x002fc800078e0232 */
[C---:B----4-:R-:W-:Y:S01]  /*1e8eb0*/  IMAD.WIDE R4, R87.reuse, 0x4, R48 ;  /* 0x0000000457047825 */ /* 0x050fe200078e0230 */
[----:B--2---:R-:W2:Y:S03]  /*1e8ec0*/  LDL.LU R229, [R1+0x418] ;  /* 0x0004180001e57983 */ /* 0x004ea60000300800 */
[----:B------:R-:W-:Y:S01]  /*1e8ed0*/  IMAD.WIDE R6, R87, 0x4, R46 ;  /* 0x0000000457067825 */ /* 0x000fe200078e022e */
[----:B------:R-:W-:Y:S01]  /*1e8ee0*/  ISETP.LT.AND P5, PT, R91, UR9, !P0 ;  /* 0x000000095b007c0c */ /* 0x000fe2000c7a1270 */
[----:B------:R1:W-:Y:S01]  /*1e8ef0*/  @P4 STG.E desc[UR38][R12.64], R204 ;  /* 0x000000cc0c004986 */ /* 0x0003e2000c101926 */
[----:B------:R-:W-:-:S03]  /*1e8f00*/  ISETP.LT.AND P2, PT, R176, UR9, !P0 ;  /* 0x00000009b0007c0c */ /* 0x000fc6000c741270 */
[----:B------:R4:W-:Y:S01]  /*1e8f10*/  @P1 STG.E desc[UR38][R2.64], R173 ;  /* 0x000000ad02001986 */ /* 0x0009e2000c101926 */
[----:B------:R-:W-:-:S03]  /*1e8f20*/  ISETP.LT.AND P4, PT, R234, UR9, !P0 ;  /* 0x00000009ea007c0c */ /* 0x000fc6000c781270 */
[----:B------:R1:W-:Y:S01]  /*1e8f30*/  @P6 STG.E desc[UR38][R4.64], R168 ;  /* 0x000000a804006986 */ /* 0x0003e2000c101926 */
[----:B------:R-:W-:-:S03]  /*1e8f40*/  IMAD.WIDE R8, R87, 0x4, R44 ;  /* 0x0000000457087825 */ /* 0x000fc600078e022c */
[----:B------:R3:W-:Y:S01]  /*1e8f50*/  @P3 STG.E desc[UR38][R6.64], R228 ;  /* 0x000000e406003986 */ /* 0x0007e2000c101926 */
[----:B------:R-:W-:Y:S01]  /*1e8f60*/  ISETP.LT.AND P3, PT, R89, UR9, !P0 ;  /* 0x0000000959007c0c */ /* 0x000fe2000c761270 */
[----:B------:R-:W-:-:S04]  /*1e8f70*/  IMAD.WIDE R10, R87, 0x4, R42 ;  /* 0x00000004570a7825 */ /* 0x000fc800078e022a */
[----:B-1----:R-:W-:-:S04]  /*1e8f80*/  IMAD.WIDE R12, R87, 0x4, R40 ;  /* 0x00000004570c7825 */ /* 0x002fc800078e0228 */
[----:B----4-:R-:W-:Y:S01]  /*1e8f90*/  IMAD.WIDE R2, R87, 0x4, R38 ;  /* 0x0000000457027825 */ /* 0x010fe200078e0226 */
[----:B------:R1:W-:Y:S04]  /*1e8fa0*/  @P5 STG.E desc[UR38][R8.64], R169 ;  /* 0x000000a908005986 */ /* 0x0003e8000c101926 */
[----:B---3--:R3:W-:Y:S04]  /*1e8fb0*/  @P2 STG.E desc[UR38][R10.64], R171 ;  /* 0x000000ab0a002986 */ /* 0x0087e8000c101926 */
[----:B------:R4:W-:Y:S04]  /*1e8fc0*/  @P4 STG.E desc[UR38][R12.64], R248 ;  /* 0x000000f80c004986 */ /* 0x0009e8000c101926 */
[----:B------:R1:W-:Y:S01]  /*1e8fd0*/  @P3 STG.E desc[UR38][R2.64], R244 ;  /* 0x000000f402003986 */ /* 0x0003e2000c101926 */
[----:B------:R-:W-:-:S03]  /*1e8fe0*/  ISETP.GE.AND P3, PT, R0, UR5, PT ;  /* 0x0000000500007c0c */ /* 0x000fc6000bf66270 */
[----:B------:R-:W2:Y:S01]  /*1e8ff0*/  LDL.LU R0, [R1+0xa078] ;  /* 0x00a0780001007983 */ /* 0x000ea20000300800 */
[----:B------:R-:W-:Y:S02]  /*1e9000*/  ISETP.LT.AND P1, PT, R90, UR9, !P0 ;  /* 0x000000095a007c0c */ /* 0x000fe4000c721270 */
[----:B------:R-:W-:Y:S01]  /*1e9010*/  ISETP.LT.AND P5, PT, R233, UR9, !P0 ;  /* 0x00000009e9007c0c */ /* 0x000fe2000c7a1270 */
[C---:B------:R-:W-:Y:S01]  /*1e9020*/  IMAD.WIDE R4, R87.reuse, 0x4, R36 ;  /* 0x0000000457047825 */ /* 0x040fe200078e0224 */
[----:B------:R-:W-:Y:S01]  /*1e9030*/  ISETP.LT.AND P4, PT, R96, UR9, !P0 ;  /* 0x0000000960007c0c */ /* 0x000fe2000c781270 */
[----:B------:R-:W2:Y:S01]  /*1e9040*/  LDL.LU R204, [R1+0x874] ;  /* 0x0008740001cc7983 */ /* 0x000ea20000300800 */
[----:B------:R-:W-:Y:S02]  /*1e9050*/  ISETP.LT.AND P2, PT, R232, UR9, !P0 ;  /* 0x00000009e8007c0c */ /* 0x000fe4000c741270 */
[----:B------:R-:W-:Y:S01]  /*1e9060*/  ISETP.LT.AND P6, PT, R98, UR9, !P0 ;  /* 0x0000000962007c0c */ /* 0x000fe2000c7c1270 */
[----:B------:R-:W-:-:S04]  /*1e9070*/  IMAD.WIDE R6, R87, 0x4, R34 ;  /* 0x0000000457067825 */ /* 0x000fc800078e0222 */
[----:B------:R4:W-:Y:S01]  /*1e9080*/  @P1 STG.E desc[UR38][R4.64], R240 ;  /* 0x000000f004001986 */ /* 0x0009e2000c101926 */
[----:B------:R-:W-:Y:S01]  /*1e9090*/  ISETP.LT.AND P1, PT, R99, UR9, !P0 ;  /* 0x0000000963007c0c */ /* 0x000fe2000c721270 */
[C---:B-1----:R-:W-:Y:S02]  /*1e90a0*/  IMAD.WIDE R8, R87.reuse, 0x4, R32 ;  /* 0x0000000457087825 */ /* 0x042fe400078e0220 */
[----:B------:R1:W-:Y:S02]  /*1e90b0*/  @P5 STG.E desc[UR38][R6.64], R236 ;  /* 0x000000ec06005986 */ /* 0x0003e4000c101926 */
[C---:B---3--:R-:W-:Y:S02]  /*1e90c0*/  IMAD.WIDE R10, R87.reuse, 0x4, R30 ;  /* 0x00000004570a7825 */ /* 0x048fe400078e021e */
[----:B------:R2:W-:Y:S02]  /*1e90d0*/  @P4 STG.E desc[UR38][R8.64], R184 ;  /* 0x000000b808004986 */ /* 0x0005e4000c101926 */
[----:B----4-:R-:W-:Y:S01]  /*1e90e0*/  IMAD.WIDE R12, R87, 0x4, R28 ;  /* 0x00000004570c7825 */ /* 0x010fe200078e021c */
[----:B------:R-:W-:Y:S01]  /*1e90f0*/  ISETP.LT.AND P4, PT, R86, UR9, !P0 ;  /* 0x0000000956007c0c */ /* 0x000fe2000c781270 */
[----:B------:R3:W-:Y:S01]  /*1e9100*/  @P2 STG.E desc[UR38][R10.64], R180 ;  /* 0x000000b40a002986 */ /* 0x0007e2000c101926 */
[----:B------:R-:W-:Y:S01]  /*1e9110*/  ISETP.LT.AND P0, PT, R97, UR9, !P0 ;  /* 0x0000000961007c0c */ /* 0x000fe2000c701270 */
[----:B------:R-:W-:Y:S01]  /*1e9120*/  IMAD.WIDE R2, R87, 0x4, R26 ;  /* 0x0000000457027825 */ /* 0x000fe200078e021a */
[----:B------:R-:W-:Y:S01]  /*1e9130*/  ISETP.LT.AND P2, PT, R172, UR9, !P3 ;  /* 0x00000009ac007c0c */ /* 0x000fe2000df41270 */
[----:B------:R4:W-:Y:S01]  /*1e9140*/  @P6 STG.E desc[UR38][R12.64], R164 ;  /* 0x000000a40c006986 */ /* 0x0009e2000c101926 */
[----:B------:R-:W-:-:S02]  /*1e9150*/  ISETP.LT.AND P6, PT, R170, UR9, !P3 ;  /* 0x00000009aa007c0c */ /* 0x000fc4000dfc1270 */
[----:B------:R-:W-:Y:S01]  /*1e9160*/  ISETP.LT.AND P5, PT, R235, UR9, !P3 ;  /* 0x00000009eb007c0c */ /* 0x000fe2000dfa1270 */
[----:B------:R2:W-:Y:S01]  /*1e9170*/  @P1 STG.E desc[UR38][R2.64], R160 ;  /* 0x000000a002001986 */ /* 0x0005e2000c101926 */
[----:B------:R-:W-:Y:S01]  /*1e9180*/  ISETP.LT.AND P1, PT, R88, UR9, !P3 ;  /* 0x0000000958007c0c */ /* 0x000fe2000df21270 */
[----:B------:R-:W-:-:S04]  /*1e9190*/  IMAD.WIDE R4, R87, 0x4, R24 ;  /* 0x0000000457047825 */ /* 0x000fc800078e0218 */
[----:B-1----:R-:W-:Y:S01]  /*1e91a0*/  IMAD.WIDE R6, R87, 0x4, R22 ;  /* 0x0000000457067825 */ /* 0x002fe200078e0216 */
[----:B------:R1:W-:Y:S04]  /*1e91b0*/  @P4 STG.E desc[UR38][R4.64], R156 ;  /* 0x0000009c04004986 */ /* 0x0003e8000c101926 */
[----:B------:R1:W-:Y:S01]  /*1e91c0*/  @P0 STG.E desc[UR38][R6.64], R152 ;  /* 0x0000009806000986 */ /* 0x0003e2000c101926 */
[----:B------:R-:W-:-:S03]  /*1e91d0*/  ISETP.LT.AND P0, PT, R91, UR9, !P3 ;  /* 0x000000095b007c0c */ /* 0x000fc6000df01270 */
[----:B------:R-:W2:Y:S01]  /*1e91e0*/  LDL.LU R87, [R1+0x414] ;  /* 0x0004140001577983 */ /* 0x000ea20000300800 */
[----:B------:R-:W-:-:S03]  /*1e91f0*/  ISETP.LT.AND P4, PT, R89, UR9, !P3 ;  /* 0x0000000959007c0c */ /* 0x000fc6000df81270 */
[----:B------:R-:W2:Y:S04]  /*1e9200*/  LDL.LU R173, [R1+0x864] ;  /* 0x0008640001ad7983 */ /* 0x000ea80000300800 */
[----:B------:R-:W2:Y:S04]  /*1e9210*/  LDL.LU R168, [R1+0x854] ;  /* 0x0008540001a87983 */ /* 0x000ea80000300800 */
[----:B------:R-:W2:Y:S04]  /*1e9220*/  LDL.LU R228, [R1+0x354] ;  /* 0x0003540001e47983 */ /* 0x000ea80000300800 */
[----:B------:R-:W2:Y:S04]  /*1e9230*/  LDL.LU R169, [R1+0x2f4] ;  /* 0x0002f40001a97983 */ /* 0x000ea80000300800 */
[----:B------:R-:W2:Y:S02]  /*1e9240*/  LDL.LU R171, [R1+0x4] ;  /* 0x0000040001ab7983 */ /* 0x000ea40000300800 */
[----:B--2---:R-:W-:-:S04]  /*1e9250*/  IMAD.WIDE R8, R229, 0x4, R52 ;  /* 0x00000004e5087825 */ /* 0x004fc800078e0234 */
[C---:B---3--:R-:W-:Y:S01]  /*1e9260*/  IMAD.WIDE R10, R229.reuse, 0x4, R50 ;  /* 0x00000004e50a7825 */ /* 0x048fe200078e0232 */
[----:B------:R2:W-:Y:S03]  /*1e9270*/  @P2 STG.E desc[UR38][R8.64], R148 ;  /* 0x0000009408002986 */ /* 0x0005e6000c101926 */
[C---:B----4-:R-:W-:Y:S01]  /*1e9280*/  IMAD.WIDE R12, R229.reuse, 0x4, R48 ;  /* 0x00000004e50c7825 */ /* 0x050fe200078e0230 */
[----:B------:R3:W-:Y:S01]  /*1e9290*/  @P6 STG.E desc[UR38][R10.64], R144 ;  /* 0x000000900a006986 */ /* 0x0007e2000c101926 */
[----:B------:R-:W-:Y:S02]  /*1e92a0*/  ISETP.LT.AND P6, PT, R176, UR9, !P3 ;  /* 0x00000009b0007c0c */ /* 0x000fe4000dfc1270 */
[----:B------:R-:W-:Y:S01]  /*1e92b0*/  IMAD.WIDE R14, R229, 0x4, R46 ;  /* 0x00000004e50e7825 */ /* 0x000fe200078e022e */
[----:B------:R4:W-:Y:S01]  /*1e92c0*/  @P5 STG.E desc[UR38][R12.64], R140 ;  /* 0x0000008c0c005986 */ /* 0x0009e2000c101926 */
[----:B------:R-:W-:-:S02]  /*1e92d0*/  ISETP.LT.AND P5, PT, R234, UR9, !P3 ;  /* 0x00000009ea007c0c */ /* 0x000fc4000dfa1270 */
[----:B------:R-:W-:Y:S01]  /*1e92e0*/  ISETP.LT.AND P2, PT, R90, UR9, !P3 ;  /* 0x000000095a007c0c */ /* 0x000fe2000df41270 */
[----:B------:R-:W-:Y:S01]  /*1e92f0*/  @P1 STG.E desc[UR38][R14.64], R136 ;  /* 0x000000880e001986 */ /* 0x000fe2000c101926 */
[----:B------:R-:W-:Y:S01]  /*1e9300*/  ISETP.LT.AND P1, PT, R233, UR9, !P3 ;  /* 0x00000009e9007c0c */ /* 0x000fe2000df21270 */
[----:B------:R-:W-:-:S04]  /*1e9310*/  IMAD.WIDE R2, R229, 0x4, R44 ;  /* 0x00000004e5027825 */ /* 0x000fc800078e022c */
[C---:B-1----:R-:W-:Y:S01]  /*1e9320*/  IMAD.WIDE R4, R229.reuse, 0x4, R42 ;  /* 0x00000004e5047825 */ /* 0x042fe200078e022a */
[----:B------:R1:W-:Y:S03]  /*1e9330*/  @P0 STG.E desc[UR38][R2.64], R132 ;  /* 0x0000008402000986 */ /* 0x0003e6000c101926 */
[C---:B------:R-:W-:Y:S01]  /*1e9340*/  IMAD.WIDE R6, R229.reuse, 0x4, R40 ;  /* 0x00000004e5067825 */ /* 0x040fe200078e0228 */
[----:B------:R1:W-:Y:S03]  /*1e9350*/  @P6 STG.E desc[UR38][R4.64], R128 ;  /* 0x0000008004006986 */ /* 0x0003e6000c101926 */
[C---:B--2---:R-:W-:Y:S01]  /*1e9360*/  IMAD.WIDE R8, R229.reuse, 0x4, R38 ;  /* 0x00000004e5087825 */ /* 0x044fe200078e0226 */
[----:B------:R2:W-:Y:S03]  /*1e9370*/  @P5 STG.E desc[UR38][R6.64], R124 ;  /* 0x0000007c06005986 */ /* 0x0005e6000c101926 */
[C---:B---3--:R-:W-:Y:S01]  /*1e9380*/  IMAD.WIDE R10, R229.reuse, 0x4, R36 ;  /* 0x00000004e50a7825 */ /* 0x048fe200078e0224 */
[----:B------:R3:W-:Y:S03]  /*1e9390*/  @P4 STG.E desc[UR38][R8.64], R120 ;  /* 0x0000007808004986 */ /* 0x0007e6000c101926 */
[----:B----4-:R-:W-:Y:S01]  /*1e93a0*/  IMAD.WIDE R12, R229, 0x4, R34 ;  /* 0x00000004e50c7825 */ /* 0x010fe200078e0222 */
[----:B------:R4:W-:Y:S04]  /*1e93b0*/  @P2 STG.E desc[UR38][R10.64], R116 ;  /* 0x000000740a002986 */ /* 0x0009e8000c101926 */
[----:B------:R-:W-:Y:S01]  /*1e93c0*/  @P1 STG.E desc[UR38][R12.64], R112 ;  /* 0x000000700c001986 */ /* 0x000fe2000c101926 */
[----:B------:R-:W-:-:S03]  /*1e93d0*/  ISETP.GE.AND P1, PT, R0, UR5, PT ;  /* 0x0000000500007c0c */ /* 0x000fc6000bf26270 */
[----:B------:R-:W2:Y:S01]  /*1e93e0*/  LDL.LU R0, [R1+0xa074] ;  /* 0x00a0740001007983 */ /* 0x000ea20000300800 */
[----:B------:R-:W-:Y:S01]  /*1e93f0*/  ISETP.LT.AND P0, PT, R96, UR9, !P3 ;  /* 0x0000000960007c0c */ /* 0x000fe2000df01270 */
[C---:B-1----:R-:W-:Y:S01]  /*1e9400*/  IMAD.WIDE R2, R229.reuse, 0x4, R32 ;  /* 0x00000004e5027825 */ /* 0x042fe200078e0220 */
[----:B------:R-:W-:Y:S02]  /*1e9410*/  ISETP.LT.AND P2, PT, R232, UR9, !P3 ;  /* 0x00000009e8007c0c */ /* 0x000fe4000df41270 */
[----:B------:R-:W-:Y:S01]  /*1e9420*/  ISETP.LT.AND P6, PT, R98, UR9, !P3 ;  /* 0x0000000962007c0c */ /* 0x000fe2000dfc1270 */
[----:B------:R-:W-:Y:S01]  /*1e9430*/  IMAD.WIDE R4, R229, 0x4, R30 ;  /* 0x00000004e5047825 */ /* 0x000fe200078e021e */
[----:B------:R-:W-:-:S03]  /*1e9440*/  ISETP.LT.AND P5, PT, R99, UR9, !P3 ;  /* 0x0000000963007c0c */ /* 0x000fc6000dfa1270 */
[----:B--2---:R-:W-:-:S04]  /*1e9450*/  IMAD.WIDE R6, R229, 0x4, R28 ;  /* 0x00000004e5067825 */ /* 0x004fc800078e021c */
[----:B------:R1:W-:Y:S01]  /*1e9460*/  @P0 STG.E desc[UR38][R2.64], R108 ;  /* 0x0000006c02000986 */ /* 0x0003e2000c101926 */
[----:B---3--:R-:W-:-:S04]  /*1e9470*/  IMAD.WIDE R8, R229, 0x4, R26 ;  /* 0x00000004e5087825 */ /* 0x008fc800078e021a */
[----:B----4-:R-:W-:Y:S01]  /*1e9480*/  IMAD.WIDE R10, R229, 0x4, R24 ;  /* 0x00000004e50a7825 */ /* 0x010fe200078e0218 */
[----:B------:R-:W-:-:S03]  /*1e9490*/  ISETP.LT.AND P4, PT, R86, UR9, !P3 ;  /* 0x0000000956007c0c */ /* 0x000fc6000df81270 */
[----:B-1----:R-:W-:Y:S02]  /*1e94a0*/  IMAD.WIDE R2, R229, 0x4, R22 ;  /* 0x00000004e5027825 */ /* 0x002fe400078e0216 */
[----:B------:R-:W2:Y:S01]  /*1e94b0*/  LDL.LU R229, [R1+0x410] ;  /* 0x0004100001e57983 */ /* 0x000ea20000300800 */
[----:B------:R-:W-:Y:S02]  /*1e94c0*/  ISETP.LT.AND P3, PT, R97, UR9, !P3 ;  /* 0x0000000961007c0c */ /* 0x000fe4000df61270 */
[----:B------:R-:W-:Y:S01]  /*1e94d0*/  ISETP.LT.AND P0, PT, R172, UR9, !P1 ;  /* 0x00000009ac007c0c */ /* 0x000fe2000cf01270 */
[----:B------:R1:W-:Y:S04]  /*1e94e0*/  @P2 STG.E desc[UR38][R4.64], R104 ;  /* 0x0000006804002986 */ /* 0x0003e8000c101926 */
[----:B------:R3:W-:Y:S01]  /*1e94f0*/  @P6 STG.E desc[UR38][R6.64], R100 ;  /* 0x0000006406006986 */ /* 0x0007e2000c101926 */
[----:B------:R-:W-:-:S03]  /*1e9500*/  ISETP.LT.AND P6, PT, R170, UR9, !P1 ;  /* 0x00000009aa007c0c */ /* 0x000fc6000cfc1270 */
[----:B------:R4:W-:Y:S01]  /*1e9510*/  @P5 STG.E desc[UR38][R8.64], R92 ;  /* 0x0000005c08005986 */ /* 0x0009e2000c101926 */
[----:B------:R-:W-:-:S03]  /*1e9520*/  ISETP.LT.AND P5, PT, R235, UR9, !P1 ;  /* 0x00000009eb007c0c */ /* 0x000fc6000cfa1270 */
[----:B------:R3:W-:Y:S01]  /*1e9530*/  @P4 STG.E desc[UR38][R10.64], R80 ;  /* 0x000000500a004986 */ /* 0x0007e2000c101926 */
[----:B------:R-:W-:Y:S01]  /*1e9540*/  IMAD.WIDE R12, R87, 0x4, R52 ;  /* 0x00000004570c7825 */ /* 0x000fe200078e0234 */
[----:B------:R-:W-:-:S03]  /*1e9550*/  ISETP.LT.AND P4, PT, R88, UR9, !P1 ;  /* 0x0000000958007c0c */ /* 0x000fc6000cf81270 */
[----:B-1----:R-:W-:Y:S01]  /*1e9560*/  IMAD.WIDE R4, R87, 0x4, R50 ;  /* 0x0000000457047825 */ /* 0x002fe200078e0232 */
[----:B------:R-:W-:Y:S01]  /*1e9570*/  ISETP.LT.AND P2, PT, R91, UR9, !P1 ;  /* 0x000000095b007c0c */ /* 0x000fe2000cf41270 */
[----:B------:R1:W-:Y:S01]  /*1e9580*/  @P3 STG.E desc[UR38][R2.64], R72 ;  /* 0x0000004802003986 */ /* 0x0003e2000c101926 */
[----:B------:R-:W-:-:S03]  /*1e9590*/  ISETP.LT.AND P3, PT, R176, UR9, !P1 ;  /* 0x00000009b0007c0c */ /* 0x000fc6000cf61270 */
[----:B------:R1:W-:Y:S01]  /*1e95a0*/  @P0 STG.E desc[UR38][R12.64], R204 ;  /* 0x000000cc0c000986 */ /* 0x0003e2000c101926 */
[----:B------:R-:W-:-:S03]  /*1e95b0*/  ISETP.LT.AND P0, PT, R234, UR9, !P1 ;  /* 0x00000009ea007c0c */ /* 0x000fc6000cf01270 */
[----:B------:R1:W-:Y:S01]  /*1e95c0*/  @P6 STG.E desc[UR38][R4.64], R173 ;  /* 0x000000ad04006986 */ /* 0x0003e2000c101926 */
[----:B------:R-:W-:Y:S01]  /*1e95d0*/  ISETP.LT.AND P6, PT, R89, UR9, !P1 ;  /* 0x0000000959007c0c */ /* 0x000fe2000cfc1270 */
[----:B---3--:R-:W-:-:S04]  /*1e95e0*/  IMAD.WIDE R6, R87, 0x4, R48 ;  /* 0x0000000457067825 */ /* 0x008fc800078e0230 */
[C---:B----4-:R-:W-:Y:S01]  /*1e95f0*/  IMAD.WIDE R8, R87.reuse, 0x4, R46 ;  /* 0x0000000457087825 */ /* 0x050fe200078e022e */
[----:B------:R3:W-:Y:S03]  /*1e9600*/  @P5 STG.E desc[UR38][R6.64], R168 ;  /* 0x000000a806005986 */ /* 0x0007e6000c101926 */
[C---:B------:R-:W-:Y:S01]  /*1e9610*/  IMAD.WIDE R10, R87.reuse, 0x4, R44 ;  /* 0x00000004570a7825 */ /* 0x040fe200078e022c */
[----:B------:R4:W-:Y:S03]  /*1e9620*/  @P4 STG.E desc[UR38][R8.64], R228 ;  /* 0x000000e408004986 */ /* 0x0009e6000c101926 */
[C---:B-1----:R-:W-:Y:S01]  /*1e9630*/  IMAD.WIDE R2, R87.reuse, 0x4, R42 ;  /* 0x0000000457027825 */ /* 0x042fe200078e022a */
[----:B------:R1:W-:Y:S03]  /*1e9640*/  @P2 STG.E desc[UR38][R10.64], R169 ;  /* 0x000000a90a002986 */ /* 0x0003e6000c101926 */
[C---:B------:R-:W-:Y:S01]  /*1e9650*/  IMAD.WIDE R12, R87.reuse, 0x4, R40 ;  /* 0x00000004570c7825 */ /* 0x040fe200078e0228 */
[----:B------:R1:W-:Y:S03]  /*1e9660*/  @P3 STG.E desc[UR38][R2.64], R171 ;  /* 0x000000ab02003986 */ /* 0x0003e6000c101926 */
[----:B------:R-:W-:Y:S01]  /*1e9670*/  IMAD.WIDE R4, R87, 0x4, R38 ;  /* 0x0000000457047825 */ /* 0x000fe200078e0226 */
[----:B------:R1:W-:Y:S04]  /*1e9680*/  @P0 STG.E desc[UR38][R12.64], R249 ;  /* 0x000000f90c000986 */ /* 0x0003e8000c101926 */
[----:B------:R1:W-:Y:S01]  /*1e9690*/  @P6 STG.E desc[UR38][R4.64], R245 ;  /* 0x000000f504006986 */ /* 0x0003e2000c101926 */
[----:B------:R-:W-:-:S03]  /*1e96a0*/  ISETP.GE.AND P6, PT, R0, UR5, PT ;  /* 0x0000000500007c0c */ /* 0x000fc6000bfc6270 */
[----:B------:R-:W2:Y:S01]  /*1e96b0*/  LDL.LU R0, [R1+0xa070] ;  /* 0x00a0700001007983 */ /* 0x000ea20000300800 */
[----:B------:R-:W-:Y:S02]  /*1e96c0*/  ISETP.LT.AND P2, PT, R90, UR9, !P1 ;  /* 0x000000095a007c0c */ /* 0x000fe4000cf41270 */
[----:B------:R-:W-:Y:S02]  /*1e96d0*/  ISETP.LT.AND P5, PT, R233, UR9, !P1 ;  /* 0x00000009e9007c0c */ /* 0x000fe4000cfa1270 */
[----:B------:R-:W-:Y:S01]  /*1e96e0*/  ISETP.LT.AND P4, PT, R96, UR9, !P1 ;  /* 0x0000000960007c0c */ /* 0x000fe2000cf81270 */
[----:B---3--:R-:W-:-:S04]  /*1e96f0*/  IMAD.WIDE R6, R87, 0x4, R36 ;  /* 0x0000000457067825 */ /* 0x008fc800078e0224 */
[----:B----4-:R-:W-:-:S04]  /*1e9700*/  IMAD.WIDE R8, R87, 0x4, R34 ;  /* 0x0000000457087825 */ /* 0x010fc800078e0222 */
[----:B-1----:R-:W-:Y:S01]  /*1e9710*/  IMAD.WIDE R10, R87, 0x4, R32 ;  /* 0x00000004570a7825 */ /* 0x002fe200078e0220 */
[----:B------:R1:W-:Y:S01]  /*1e9720*/  @P2 STG.E desc[UR38][R6.64], R241 ;  /* 0x000000f106002986 */ /* 0x0003e2000c101926 */
[----:B------:R-:W-:Y:S02]  /*1e9730*/  ISETP.LT.AND P3, PT, R232, UR9, !P1 ;  /* 0x00000009e8007c0c */ /* 0x000fe4000cf61270 */
[----:B------:R-:W-:Y:S01]  /*1e9740*/  ISETP.LT.AND P0, PT, R98, UR9, !P1 ;  /* 0x0000000962007c0c */ /* 0x000fe2000cf01270 */
[----:B------:R3:W-:Y:S01]  /*1e9750*/  @P5 STG.E desc[UR38][R8.64], R237 ;  /* 0x000000ed08005986 */ /* 0x0007e2000c101926 */
[----:B------:R-:W-:-:S03]  /*1e9760*/  ISETP.LT.AND P2, PT, R86, UR9, !P1 ;  /* 0x0000000956007c0c */ /* 0x000fc6000cf41270 */
[----:B------:R2:W-:Y:S01]  /*1e9770*/  @P4 STG.E desc[UR38][R10.64], R185 ;  /* 0x000000b90a004986 */ /* 0x0005e2000c101926 */
[----:B------:R-:W-:Y:S02]  /*1e9780*/  ISETP.LT.AND P4, PT, R99, UR9, !P1 ;  /* 0x0000000963007c0c */ /* 0x000fe4000cf81270 */
[----:B------:R-:W-:Y:S01]  /*1e9790*/  ISETP.LT.AND P1, PT, R97, UR9, !P1 ;  /* 0x0000000961007c0c */ /* 0x000fe2000cf21270 */
[C---:B------:R-:W-:Y:S01]  /*1e97a0*/  IMAD.WIDE R2, R87.reuse, 0x4, R30 ;  /* 0x0000000457027825 */ /* 0x040fe200078e021e */
[----:B------:R-:W-:Y:S01]  /*1e97b0*/  ISETP.LT.AND P5, PT, R172, UR9, !P6 ;  /* 0x00000009ac007c0c */ /* 0x000fe2000f7a1270 */
[----:B------:R-:W4:Y:S02]  /*1e97c0*/  LDL.LU R204, [R1+0x878] ;  /* 0x0008780001cc7983 */ /* 0x000f240000300800 */
[----:B------:R-:W-:-:S04]  /*1e97d0*/  IMAD.WIDE R12, R87, 0x4, R28 ;  /* 0x00000004570c7825 */ /* 0x000fc800078e021c */
[C---:B------:R-:W-:Y:S01]  /*1e97e0*/  IMAD.WIDE R4, R87.reuse, 0x4, R26 ;  /* 0x0000000457047825 */ /* 0x040fe200078e021a */
[----:B------:R2:W-:Y:S03]  /*1e97f0*/  @P3 STG.E desc[UR38][R2.64], R181 ;  /* 0x000000b502003986 */ /* 0x0005e6000c101926 */
[C---:B-1----:R-:W-:Y:S01]  /*1e9800*/  IMAD.WIDE R6, R87.reuse, 0x4, R24 ;  /* 0x0000000457067825 */ /* 0x042fe200078e0218 */
[----:B------:R1:W-:Y:S03]  /*1e9810*/  @P0 STG.E desc[UR38][R12.64], R165 ;  /* 0x000000a50c000986 */ /* 0x0003e6000c101926 */
[----:B---3--:R-:W-:Y:S01]  /*1e9820*/  IMAD.WIDE R8, R87, 0x4, R22 ;  /* 0x0000000457087825 */ /* 0x008fe200078e0216 */
[----:B------:R3:W-:Y:S03]  /*1e9830*/  @P4 STG.E desc[UR38][R4.64], R161 ;  /* 0x000000a104004986 */ /* 0x0007e6000c101926 */
[----:B--2---:R-:W-:Y:S01]  /*1e9840*/  IMAD.WIDE R10, R229, 0x4, R52 ;  /* 0x00000004e50a7825 */ /* 0x004fe200078e0234 */
[----:B------:R2:W-:Y:S01]  /*1e9850*/  @P2 STG.E desc[UR38][R6.64], R157 ;  /* 0x0000009d06002986 */ /* 0x0005e2000c101926 */
[----:B------:R-:W-:-:S02]  /*1e9860*/  ISETP.LT.AND P3, PT, R170, UR9, !P6 ;  /* 0x00000009aa007c0c */ /* 0x000fc4000f761270 */
[----:B------:R-:W-:Y:S01]  /*1e9870*/  ISETP.LT.AND P0, PT, R235, UR9, !P6 ;  /* 0x00000009eb007c0c */ /* 0x000fe2000f701270 */
[----:B------:R1:W-:Y:S01]  /*1e9880*/  @P1 STG.E desc[UR38][R8.64], R153 ;  /* 0x0000009908001986 */ /* 0x0003e2000c101926 */
[----:B------:R-:W-:-:S03]  /*1e9890*/  ISETP.LT.AND P4, PT, R91, UR9, !P6 ;  /* 0x000000095b007c0c */ /* 0x000fc6000f781270 */
[----:B------:R2:W-:Y:S01]  /*1e98a0*/  @P5 STG.E desc[UR38][R10.64], R149 ;  /* 0x000000950a005986 */ /* 0x0005e2000c101926 */
[----:B------:R-:W-:Y:S02]  /*1e98b0*/  ISETP.LT.AND P5, PT, R88, UR9, !P6 ;  /* 0x0000000958007c0c */ /* 0x000fe4000f7a1270 */
[----:B------:R-:W-:Y:S01]  /*1e98c0*/  ISETP.LT.AND P2, PT, R176, UR9, !P6 ;  /* 0x00000009b0007c0c */ /* 0x000fe2000f741270 */
[C---:B------:R-:W-:Y:S01]  /*1e98d0*/  IMAD.WIDE R2, R229.reuse, 0x4, R50 ;  /* 0x00000004e5027825 */ /* 0x040fe200078e0232 */
[----:B------:R-:W4:Y:S03]  /*1e98e0*/  LDL.LU R173, [R1+0x868] ;  /* 0x0008680001ad7983 */ /* 0x000f260000300800 */
[C---:B-1----:R-:W-:Y:S01]  /*1e98f0*/  IMAD.WIDE R12, R229.reuse, 0x4, R48 ;  /* 0x00000004e50c7825 */ /* 0x042fe200078e0230 */
[----:B------:R-:W4:Y:S03]  /*1e9900*/  LDL.LU R168, [R1+0x858] ;  /* 0x0008580001a87983 */ /* 0x000f260000300800 */
[C---:B---3--:R-:W-:Y:S01]  /*1e9910*/  IMAD.WIDE R4, R229.reuse, 0x4, R46 ;  /* 0x00000004e5047825 */ /* 0x048fe200078e022e */
[----:B------:R-:W3:Y:S03]  /*1e9920*/  LDL.LU R87, [R1+0x90] ;  /* 0x0000900001577983 */ /* 0x000ee60000300800 */
[C---:B--2---:R-:W-:Y:S01]  /*1e9930*/  IMAD.WIDE R6, R229.reuse, 0x4, R44 ;  /* 0x00000004e5067825 */ /* 0x044fe200078e022c */
[----:B------:R1:W-:Y:S03]  /*1e9940*/  @P3 STG.E desc[UR38][R2.64], R145 ;  /* 0x0000009102003986 */ /* 0x0003e6000c101926 */
[----:B------:R-:W-:Y:S01]  /*1e9950*/  IMAD.WIDE R8, R229, 0x4, R42 ;  /* 0x00000004e5087825 */ /* 0x000fe200078e022a */
[----:B------:R2:W-:Y:S01]  /*1e9960*/  @P0 STG.E desc[UR38][R12.64], R141 ;  /* 0x0000008d0c000986 */ /* 0x0005e2000c101926 */
[----:B------:R-:W-:-:S02]  /*1e9970*/  ISETP.LT.AND P1, PT, R234, UR9, !P6 ;  /* 0x00000009ea007c0c */ /* 0x000fc4000f721270 */
[----:B------:R-:W-:Y:S01]  /*1e9980*/  ISETP.LT.AND P3, PT, R89, UR9, !P6 ;  /* 0x0000000959007c0c */ /* 0x000fe2000f761270 */
[----:B------:R1:W-:Y:S01]  /*1e9990*/  @P5 STG.E desc[UR38][R4.64], R137 ;  /* 0x0000008904005986 */ /* 0x0003e2000c101926 */
[----:B------:R-:W-:-:S03]  /*1e99a0*/  ISETP.LT.AND P0, PT, R90, UR9, !P6 ;  /* 0x000000095a007c0c */ /* 0x000fc6000f701270 */
[----:B------:R2:W-:Y:S04]  /*1e99b0*/  @P4 STG.E desc[UR38][R6.64], R133 ;  /* 0x0000008506004986 */ /* 0x0005e8000c101926 */
[----:B------:R2:W-:Y:S01]  /*1e99c0*/  @P2 STG.E desc[UR38][R8.64], R129 ;  /* 0x0000008108002986 */ /* 0x0005e2000c101926 */
[----:B------:R-:W-:Y:S01]  /*1e99d0*/  ISETP.LT.AND P2, PT, R233, UR9, !P6 ;  /* 0x00000009e9007c0c */ /* 0x000fe2000f741270 */
[C---:B------:R-:W-:Y:S02]  /*1e99e0*/  IMAD.WIDE R10, R229.reuse, 0x4, R40 ;  /* 0x00000004e50a7825 */ /* 0x040fe400078e0228 */
[----:B------:R-:W4:Y:S02]  /*1e99f0*/  LDL.LU R228, [R1+0x358] ;  /* 0x0003580001e47983 */ /* 0x000f240000300800 */
[----:B-1----:R-:W-:-:S04]  /*1e9a00*/  IMAD.WIDE R2, R229, 0x4, R38 ;  /* 0x00000004e5027825 */ /* 0x002fc800078e0226 */
[C---:B--2---:R-:W-:Y:S01]  /*1e9a10*/  IMAD.WIDE R12, R229.reuse, 0x4, R36 ;  /* 0x00000004e50c7825 */ /* 0x044fe200078e0224 */
[----:B------:R1:W-:Y:S03]  /*1e9a20*/  @P1 STG.E desc[UR38][R10.64], R125 ;  /* 0x0000007d0a001986 */ /* 0x0003e6000c101926 */
[----:B------:R-:W-:Y:S01]  /*1e9a30*/  IMAD.WIDE R4, R229, 0x4, R34 ;  /* 0x00000004e5047825 */ /* 0x000fe200078e0222 */
[----:B------:R-:W2:Y:S04]  /*1e9a40*/  LDL.LU R169, [R1+0x2f8] ;  /* 0x0002f80001a97983 */ /* 0x000ea80000300800 */
[----:B------:R1:W-:Y:S04]  /*1e9a50*/  @P3 STG.E desc[UR38][R2.64], R121 ;  /* 0x0000007902003986 */ /* 0x0003e8000c101926 */
[----:B------:R-:W2:Y:S04]  /*1e9a60*/  LDL.LU R171, [R1+0x8] ;  /* 0x0000080001ab7983 */ /* 0x000ea80000300800 */
[----:B------:R1:W-:Y:S04]  /*1e9a70*/  @P0 STG.E desc[UR38][R12.64], R117 ;  /* 0x000000750c000986 */ /* 0x0003e8000c101926 */
[----:B------:R1:W-:Y:S01]  /*1e9a80*/  @P2 STG.E desc[UR38][R4.64], R113 ;  /* 0x0000007104002986 */ /* 0x0003e2000c101926 */
[----:B------:R-:W-:-:S03]  /*1e9a90*/  ISETP.GE.AND P2, PT, R0, UR5, PT ;  /* 0x0000000500007c0c */ /* 0x000fc6000bf46270 */
[----:B------:R-:W2:Y:S01]  /*1e9aa0*/  LDL.LU R0, [R1+0xa06c] ;  /* 0x00a06c0001007983 */ /* 0x000ea20000300800 */
[----:B------:R-:W-:Y:S02]  /*1e9ab0*/  ISETP.LT.AND P1, PT, R96, UR9, !P6 ;  /* 0x0000000960007c0c */ /* 0x000fe4000f721270 */
[----:B------:R-:W-:Y:S02]  /*1e9ac0*/  ISETP.LT.AND P5, PT, R232, UR9, !P6 ;  /* 0x00000009e8007c0c */ /* 0x000fe4000f7a1270 */
[----:B------:R-:W-:Y:S01]  /*1e9ad0*/  ISETP.LT.AND P4, PT, R98, UR9, !P6 ;  /* 0x0000000962007c0c */ /* 0x000fe2000f781270 */
[----:B------:R-:W-:Y:S01]  /*1e9ae0*/  IMAD.WIDE R6, R229, 0x4, R32 ;  /* 0x00000004e5067825 */ /* 0x000fe200078e0220 */
[----:B------:R-:W-:-:S03]  /*1e9af0*/  ISETP.LT.AND P0, PT, R99, UR9, !P6 ;  /* 0x0000000963007c0c */ /* 0x000fc6000f701270 */
[----:B------:R-:W-:Y:S01]  /*1e9b00*/  IMAD.WIDE R8, R229, 0x4, R30 ;  /* 0x00000004e5087825 */ /* 0x000fe200078e021e */
[----:B------:R-:W-:-:S03]  /*1e9b10*/  ISETP.LT.AND P3, PT, R86, UR9, !P6 ;  /* 0x0000000956007c0c */ /* 0x000fc6000f761270 */
[----:B-1----:R-:W-:Y:S01]  /*1e9b20*/  IMAD.WIDE R10, R229, 0x4, R28 ;  /* 0x00000004e50a7825 */ /* 0x002fe200078e021c */
[----:B------:R3:W-:Y:S01]  /*1e9b30*/  @P1 STG.E desc[UR38][R6.64], R109 ;  /* 0x0000006d06001986 */ /* 0x0007e2000c101926 */
[----:B------:R-:W-:Y:S02]  /*1e9b40*/  ISETP.LT.AND P6, PT, R97, UR9, !P6 ;  /* 0x0000000961007c0c */ /* 0x000fe4000f7c1270 */
[C---:B------:R-:W-:Y:S01]  /*1e9b50*/  IMAD.WIDE R2, R229.reuse, 0x4, R26 ;  /* 0x00000004e5027825 */ /* 0x040fe200078e021a */
[----:B------:R1:W-:Y:S01]  /*1e9b60*/  @P5 STG.E desc[UR38][R8.64], R105 ;  /* 0x0000006908005986 */ /* 0x0003e2000c101926 */
[----:B------:R-:W-:Y:S02]  /*1e9b70*/  ISETP.LT.AND P5, PT, R172, UR9, !P2 ;  /* 0x00000009ac007c0c */ /* 0x000fe4000d7a1270 */
[----:B------:R-:W-:Y:S01]  /*1e9b80*/  IMAD.WIDE R12, R229, 0x4, R24 ;  /* 0x00000004e50c7825 */ /* 0x000fe200078e0218 */
[----:B------:R1:W-:Y:S01]  /*1e9b90*/  @P4 STG.E desc[UR38][R10.64], R101 ;  /* 0x000000650a004986 */ /* 0x0003e2000c101926 */
[----:B------:R-:W-:-:S02]  /*1e9ba0*/  ISETP.LT.AND P4, PT, R170, UR9, !P2 ;  /* 0x00000009aa007c0c */ /* 0x000fc4000d781270 */
[----:B------:R-:W-:Y:S02]  /*1e9bb0*/  IMAD.WIDE R4, R229, 0x4, R22 ;  /* 0x00000004e5047825 */ /* 0x000fe400078e0216 */
[----:B------:R-:W2:Y:S01]  /*1e9bc0*/  LDL.LU R229, [R1+0x8c] ;  /* 0x00008c0001e57983 */ /* 0x000ea20000300800 */
[----:B------:R-:W-:-:S03]  /*1e9bd0*/  ISETP.LT.AND P1, PT, R235, UR9, !P2 ;  /* 0x00000009eb007c0c */ /* 0x000fc6000d721270 */
[----:B------:R1:W-:Y:S01]  /*1e9be0*/  @P0 STG.E desc[UR38][R2.64], R93 ;  /* 0x0000005d02000986 */ /* 0x0003e2000c101926 */
[----:B------:R-:W-:-:S03]  /*1e9bf0*/  ISETP.LT.AND P0, PT, R91, UR9, !P2 ;  /* 0x000000095b007c0c */ /* 0x000fc6000d701270 */
[----:B------:R1:W-:Y:S01]  /*1e9c00*/  @P3 STG.E desc[UR38][R12.64], R81 ;  /* 0x000000510c003986 */ /* 0x0003e2000c101926 */
[----:B------:R-:W-:-:S03]  /*1e9c10*/  ISETP.LT.AND P3, PT, R88, UR9, !P2 ;  /* 0x0000000958007c0c */ /* 0x000fc6000d761270 */
[----:B------:R1:W-:Y:S01]  /*1e9c20*/  @P6 STG.E desc[UR38][R4.64], R73 ;  /* 0x0000004904006986 */ /* 0x0003e2000c101926 */
[----:B------:R-:W-:Y:S01]  /*1e9c30*/  ISETP.LT.AND P6, PT, R176, UR9, !P2 ;  /* 0x00000009b0007c0c */ /* 0x000fe2000d7c1270 */
[----:B---3--:R-:W-:-:S04]  /*1e9c40*/  IMAD.WIDE R6, R87, 0x4, R52 ;  /* 0x0000000457067825 */ /* 0x008fc800078e0234 */
[C---:B-1----:R-:W-:Y:S01]  /*1e9c50*/  IMAD.WIDE R8, R87.reuse, 0x4, R50 ;  /* 0x0000000457087825 */ /* 0x042fe200078e0232 */
[----:B----4-:R1:W-:Y:S03]  /*1e9c60*/  @P5 STG.E desc[UR38][R6.64], R204 ;  /* 0x000000cc06005986 */ /* 0x0103e6000c101926 */
[----:B------:R-:W-:Y:S01]  /*1e9c70*/  IMAD.WIDE R10, R87, 0x4, R48 ;  /* 0x00000004570a7825 */ /* 0x000fe200078e0230 */
[----:B------:R3:W-:Y:S01]  /*1e9c80*/  @P4 STG.E desc[UR38][R8.64], R173 ;  /* 0x000000ad08004986 */ /* 0x0007e2000c101926 */
[----:B------:R-:W-:Y:S02]  /*1e9c90*/  ISETP.LT.AND P5, PT, R234, UR9, !P2 ;  /* 0x00000009ea007c0c */ /* 0x000fe4000d7a1270 */
[----:B------:R-:W-:Y:S01]  /*1e9ca0*/  ISETP.LT.AND P4, PT, R89, UR9, !P2 ;  /* 0x0000000959007c0c */ /* 0x000fe2000d781270 */
[----:B------:R4:W-:Y:S01]  /*1e9cb0*/  @P1 STG.E desc[UR38][R10.64], R168 ;  /* 0x000000a80a001986 */ /* 0x0009e2000c101926 */
[----:B------:R-:W-:Y:S01]  /*1e9cc0*/  ISETP.LT.AND P1, PT, R90, UR9, !P2 ;  /* 0x000000095a007c0c */ /* 0x000fe2000d721270 */
[----:B------:R-:W-:-:S04]  /*1e9cd0*/  IMAD.WIDE R2, R87, 0x4, R46 ;  /* 0x0000000457027825 */ /* 0x000fc800078e022e */
[----:B------:R-:W-:-:S04]  /*1e9ce0*/  IMAD.WIDE R12, R87, 0x4, R44 ;  /* 0x00000004570c7825 */ /* 0x000fc800078e022c */
[C---:B------:R-:W-:Y:S01]  /*1e9cf0*/  IMAD.WIDE R4, R87.reuse, 0x4, R42 ;  /* 0x0000000457047825 */ /* 0x040fe200078e022a */
[----:B------:R2:W-:Y:S03]  /*1e9d00*/  @P3 STG.E desc[UR38][R2.64], R228 ;  /* 0x000000e402003986 */ /* 0x0005e6000c101926 */
[----:B-1----:R-:W-:-:S04]  /*1e9d10*/  IMAD.WIDE R6, R87, 0x4, R40 ;  /* 0x0000000457067825 */ /* 0x002fc800078e0228 */
[----:B---3--:R-:W-:-:S04]  /*1e9d20*/  IMAD.WIDE R8, R87, 0x4, R38 ;  /* 0x0000000457087825 */ /* 0x008fc800078e0226 */
[----:B----4-:R-:W-:Y:S01]  /*1e9d30*/  IMAD.WIDE R10, R87, 0x4, R36 ;  /* 0x00000004570a7825 */ /* 0x010fe200078e0224 */
[----:B--2---:R1:W-:Y:S04]  /*1e9d40*/  @P0 STG.E desc[UR38][R12.64], R169 ;  /* 0x000000a90c000986 */ /* 0x0043e8000c101926 */
[----:B------:R2:W-:Y:S04]  /*1e9d50*/  @P6 STG.E desc[UR38][R4.64], R171 ;  /* 0x000000ab04006986 */ /* 0x0005e8000c101926 */
[----:B------:R3:W-:Y:S04]  /*1e9d60*/  @P5 STG.E desc[UR38][R6.64], R250 ;  /* 0x000000fa06005986 */ /* 0x0007e8000c101926 */
[----:B------:R4:W-:Y:S04]  /*1e9d70*/  @P4 STG.E desc[UR38][R8.64], R246 ;  /* 0x000000f608004986 */ /* 0x0009e8000c101926 */
[----:B------:R2:W-:Y:S01]  /*1e9d80*/  @P1 STG.E desc[UR38][R10.64], R242 ;  /* 0x000000f20a001986 */ /* 0x0005e2000c101926 */
[----:B------:R-:W-:Y:S01]  /*1e9d90*/  ISETP.LT.AND P3, PT, R233, UR9, !P2 ;  /* 0x00000009e9007c0c */ /* 0x000fe2000d761270 */
[----:B------:R-:W-:-:S04]  /*1e9da0*/  IMAD.WIDE R2, R87, 0x4, R34 ;  /* 0x0000000457027825 */ /* 0x000fc800078e0222 */
[----:B-1----:R-:W-:-:S04]  /*1e9db0*/  IMAD.WIDE R12, R87, 0x4, R32 ;  /* 0x00000004570c7825 */ /* 0x002fc800078e0220 */
[----:B--2---:R-:W-:-:S04]  /*1e9dc0*/  IMAD.WIDE R4, R87, 0x4, R30 ;  /* 0x0000000457047825 */ /* 0x004fc800078e021e */
[----:B------:R1:W-:Y:S01]  /*1e9dd0*/  @P3 STG.E desc[UR38][R2.64], R238 ;  /* 0x000000ee02003986 */ /* 0x0003e2000c101926 */
[----:B---3--:R-:W-:-:S04]  /*1e9de0*/  IMAD.WIDE R6, R87, 0x4, R28 ;  /* 0x0000000457067825 */ /* 0x008fc800078e021c */
[----:B----4-:R-:W-:-:S04]  /*1e9df0*/  IMAD.WIDE R8, R87, 0x4, R26 ;  /* 0x0000000457087825 */ /* 0x010fc800078e021a */
[----:B------:R-:W-:-:S04]  /*1e9e00*/  IMAD.WIDE R10, R87, 0x4, R22 ;  /* 0x00000004570a7825 */ /* 0x000fc800078e0216 */
[----:B-1----:R-:W-:Y:S01]  /*1e9e10*/  IMAD.WIDE R2, R87, 0x4, R24 ;  /* 0x0000000457027825 */ /* 0x002fe200078e0218 */
[----:B------:R-:W-:Y:S02]  /*1e9e20*/  ISETP.GE.AND P1, PT, R0, UR5, PT ;  /* 0x0000000500007c0c */ /* 0x000fe4000bf26270 */
[----:B------:R-:W2:Y:S04]  /*1e9e30*/  LDL.LU R0, [R1+0xa068] ;  /* 0x00a0680001007983 */ /* 0x000ea80000300800 */
[----:B------:R-:W3:Y:S04]  /*1e9e40*/  LDL.LU R204, [R1+0x87c] ;  /* 0x00087c0001cc7983 */ /* 0x000ee80000300800 */
[----:B------:R-:W4:Y:S04]  /*1e9e50*/  LDL.LU R171, [R1+0x88] ;  /* 0x0000880001ab7983 */ /* 0x000f280000300800 */
[----:B------:R-:W3:Y:S04]  /*1e9e60*/  LDL.LU R173, [R1+0x86c] ;  /* 0x00086c0001ad7983 */ /* 0x000ee80000300800 */
[----:B------:R-:W3:Y:S04]  /*1e9e70*/  LDL.LU R168, [R1+0x85c] ;  /* 0x00085c0001a87983 */ /* 0x000ee80000300800 */
[----:B------:R-:W3:Y:S04]  /*1e9e80*/  LDL.LU R228, [R1+0x35c] ;  /* 0x00035c0001e47983 */ /* 0x000ee80000300800 */
[----:B------:R-:W3:Y:S01]  /*1e9e90*/  LDL.LU R87, [R1+0x2fc] ;  /* 0x0002fc0001577983 */ /* 0x000ee20000300800 */
[----:B------:R-:W-:-:S02]  /*1e9ea0*/  ISETP.LT.AND P0, PT, R96, UR9, !P2 ;  /* 0x0000000960007c0c */ /* 0x000fc4000d701270 */
[----:B------:R-:W-:Y:S01]  /*1e9eb0*/  ISETP.LT.AND P4, PT, R232, UR9, !P2 ;  /* 0x00000009e8007c0c */ /* 0x000fe2000d781270 */
[----:B------:R-:W-:Y:S01]  /*1e9ec0*/  IMAD.WIDE R14, R229, 0x4, R38 ;  /* 0x00000004e50e7825 */ /* 0x000fe200078e0226 */
[----:B------:R-:W-:Y:S01]  /*1e9ed0*/  ISETP.LT.AND P6, PT, R98, UR9, !P2 ;  /* 0x0000000962007c0c */ /* 0x000fe2000d7c1270 */
[----:B------:R-:W3:Y:S01]  /*1e9ee0*/  LDL.LU R169, [R1+0xc] ;  /* 0x00000c0001a97983 */ /* 0x000ee20000300800 */
[----:B------:R-:W-:Y:S02]  /*1e9ef0*/  ISETP.LT.AND P5, PT, R99, UR9, !P2 ;  /* 0x0000000963007c0c */ /* 0x000fe4000d7a1270 */
[----:B------:R-:W-:-:S05]  /*1e9f00*/  ISETP.LT.AND P3, PT, R172, UR9, !P1 ;  /* 0x00000009ac007c0c */ /* 0x000fca000cf61270 */
[----:B------:R1:W-:Y:S01]  /*1e9f10*/  @P0 STG.E desc[UR38][R12.64], R186 ;  /* 0x000000ba0c000986 */ /* 0x0003e2000c101926 */
[----:B------:R-:W-:Y:S02]  /*1e9f20*/  ISETP.LT.AND P0, PT, R86, UR9, !P2 ;  /* 0x0000000956007c0c */ /* 0x000fe4000d701270 */
[----:B------:R-:W-:Y:S01]  /*1e9f30*/  ISETP.LT.AND P2, PT, R97, UR9, !P2 ;  /* 0x0000000961007c0c */ /* 0x000fe2000d741270 */
[----:B------:R1:W-:Y:S01]  /*1e9f40*/  @P4 STG.E desc[UR38][R4.64], R182 ;  /* 0x000000b604004986 */ /* 0x0003e2000c101926 */
[----:B------:R-:W-:-:S03]  /*1e9f50*/  ISETP.LT.AND P4, PT, R235, UR9, !P1 ;  /* 0x00000009eb007c0c */ /* 0x000fc6000cf81270 */
[----:B------:R1:W-:Y:S01]  /*1e9f60*/  @P6 STG.E desc[UR38][R6.64], R166 ;  /* 0x000000a606006986 */ /* 0x0003e2000c101926 */
[----:B------:R-:W-:-:S03]  /*1e9f70*/  ISETP.LT.AND P6, PT, R88, UR9, !P1 ;  /* 0x0000000958007c0c */ /* 0x000fc6000cfc1270 */
[----:B------:R1:W-:Y:S01]  /*1e9f80*/  @P5 STG.E desc[UR38][R8.64], R162 ;  /* 0x000000a208005986 */ /* 0x0003e2000c101926 */
[----:B------:R-:W-:Y:S01]  /*1e9f90*/  ISETP.LT.AND P5, PT, R170, UR9, !P1 ;  /* 0x00000009aa007c0c */ /* 0x000fe2000cfa1270 */
[C---:B-1----:R-:W-:Y:S02]  /*1e9fa0*/  IMAD.WIDE R12, R229.reuse, 0x4, R52 ;  /* 0x00000004e50c7825 */ /* 0x042fe400078e0234 */
[----:B------:R1:W-:Y:S02]  /*1e9fb0*/  @P0 STG.E desc[UR38][R2.64], R158 ;  /* 0x0000009e02000986 */ /* 0x0003e4000c101926 */
[C---:B------:R-:W-:Y:S02]  /*1e9fc0*/  IMAD.WIDE R4, R229.reuse, 0x4, R50 ;  /* 0x00000004e5047825 */ /* 0x040fe400078e0232 */
[----:B------:R1:W-:Y:S02]  /*1e9fd0*/  @P2 STG.E desc[UR38][R10.64], R154 ;  /* 0x0000009a0a002986 */ /* 0x0003e4000c101926 */
[----:B------:R-:W-:Y:S01]  /*1e9fe0*/  IMAD.WIDE R6, R229, 0x4, R48 ;  /* 0x00000004e5067825 */ /* 0x000fe200078e0230 */
[----:B------:R-:W-:Y:S01]  /*1e9ff0*/  ISETP.LT.AND P2, PT, R91, UR9, !P1 ;  /* 0x000000095b007c0c */ /* 0x000fe2000cf41270 */
[----:B------:R1:W-:Y:S02]  /*1ea000*/  @P3 STG.E desc[UR38][R12.64], R150 ;  /* 0x000000960c003986 */ /* 0x0003e4000c101926 */
[----:B------:R-:W-:Y:S01]  /*1ea010*/  IMAD.WIDE R8, R229, 0x4, R46 ;  /* 0x00000004e5087825 */ /* 0x000fe200078e022e */
[----:B------:R-:W-:Y:S01]  /*1ea020*/  ISETP.LT.AND P0, PT, R176, UR9, !P1 ;  /* 0x00000009b0007c0c */ /* 0x000fe2000cf01270 */
[----:B------:R1:W-:Y:S01]  /*1ea030*/  @P5 STG.E desc[UR38][R4.64], R146 ;  /* 0x0000009204005986 */ /* 0x0003e2000c101926 */
[----:B------:R-:W-:-:S02]  /*1ea040*/  ISETP.LT.AND P3, PT, R234, UR9, !P1 ;  /* 0x00000009ea007c0c */ /* 0x000fc4000cf61270 */
[----:B------:R-:W-:Y:S01]  /*1ea050*/  ISETP.LT.AND P5, PT, R89, UR9, !P1 ;  /* 0x0000000959007c0c */ /* 0x000fe2000cfa1270 */
[----:B------:R1:W-:Y:S01]  /*1ea060*/  @P4 STG.E desc[UR38][R6.64], R142 ;  /* 0x0000008e06004986 */ /* 0x0003e2000c101926 */
[----:B------:R-:W-:-:S03]  /*1ea070*/  ISETP.LT.AND P4, PT, R233, UR9, !P1 ;  /* 0x00000009e9007c0c */ /* 0x000fc6000cf81270 */
[----:B------:R-:W-:Y:S01]  /*1ea080*/  @P6 STG.E desc[UR38][R8.64], R138 ;  /* 0x0000008a08006986 */ /* 0x000fe2000c101926 */
[----:B------:R-:W-:Y:S01]  /*1ea090*/  ISETP.LT.AND P6, PT, R90, UR9, !P1 ;  /* 0x000000095a007c0c */ /* 0x000fe2000cfc1270 */
[----:B-1----:R-:W-:-:S04]  /*1ea0a0*/  IMAD.WIDE R2, R229, 0x4, R44 ;  /* 0x00000004e5027825 */ /* 0x002fc800078e022c */
[C---:B------:R-:W-:Y:S01]  /*1ea0b0*/  IMAD.WIDE R10, R229.reuse, 0x4, R42 ;  /* 0x00000004e50a7825 */ /* 0x040fe200078e022a */
[----:B------:R1:W-:Y:S03]  /*1ea0c0*/  @P2 STG.E desc[UR38][R2.64], R134 ;  /* 0x0000008602002986 */ /* 0x0003e6000c101926 */
[C---:B------:R-:W-:Y:S01]  /*1ea0d0*/  IMAD.WIDE R12, R229.reuse, 0x4, R40 ;  /* 0x00000004e50c7825 */ /* 0x040fe200078e0228 */
[----:B------:R1:W-:Y:S03]  /*1ea0e0*/  @P0 STG.E desc[UR38][R10.64], R130 ;  /* 0x000000820a000986 */ /* 0x0003e6000c101926 */
[----:B------:R-:W-:Y:S01]  /*1ea0f0*/  IMAD.WIDE R4, R229, 0x4, R36 ;  /* 0x00000004e5047825 */ /* 0x000fe200078e0224 */
[----:B------:R1:W-:Y:S01]  /*1ea100*/  @P3 STG.E desc[UR38][R12.64], R126 ;  /* 0x0000007e0c003986 */ /* 0x0003e2000c101926 */
[----:B------:R-:W-:-:S02]  /*1ea110*/  ISETP.LT.AND P2, PT, R96, UR9, !P1 ;  /* 0x0000000960007c0c */ /* 0x000fc4000cf41270 */
[----:B------:R-:W-:Y:S01]  /*1ea120*/  IMAD.WIDE R6, R229, 0x4, R34 ;  /* 0x00000004e5067825 */ /* 0x000fe200078e0222 */
[----:B------:R-:W-:Y:S01]  /*1ea130*/  @P5 STG.E desc[UR38][R14.64], R122 ;  /* 0x0000007a0e005986 */ /* 0x000fe2000c101926 */
[----:B------:R-:W-:Y:S02]  /*1ea140*/  ISETP.LT.AND P3, PT, R232, UR9, !P1 ;  /* 0x00000009e8007c0c */ /* 0x000fe4000cf61270 */
[----:B------:R-:W-:Y:S01]  /*1ea150*/  ISETP.LT.AND P5, PT, R98, UR9, !P1 ;  /* 0x0000000962007c0c */ /* 0x000fe2000cfa1270 */
[----:B------:R1:W-:Y:S01]  /*1ea160*/  @P6 STG.E desc[UR38][R4.64], R118 ;  /* 0x0000007604006986 */ /* 0x0003e2000c101926 */
[----:B------:R-:W-:-:S03]  /*1ea170*/  ISETP.LT.AND P6, PT, R99, UR9, !P1 ;  /* 0x0000000963007c0c */ /* 0x000fc6000cfc1270 */
[----:B------:R1:W-:Y:S01]  /*1ea180*/  @P4 STG.E desc[UR38][R6.64], R114 ;  /* 0x0000007206004986 */ /* 0x0003e2000c101926 */
[----:B------:R-:W-:Y:S02]  /*1ea190*/  ISETP.LT.AND P4, PT, R86, UR9, !P1 ;  /* 0x0000000956007c0c */ /* 0x000fe4000cf81270 */
[----:B------:R-:W-:Y:S01]  /*1ea1a0*/  ISETP.LT.AND P1, PT, R97, UR9, !P1 ;  /* 0x0000000961007c0c */ /* 0x000fe2000cf21270 */
[----:B-1----:R-:W-:-:S04]  /*1ea1b0*/  IMAD.WIDE R2, R229, 0x4, R32 ;  /* 0x00000004e5027825 */ /* 0x002fc800078e0220 */
[C---:B------:R-:W-:Y:S01]  /*1ea1c0*/  IMAD.WIDE R8, R229.reuse, 0x4, R30 ;  /* 0x00000004e5087825 */ /* 0x040fe200078e021e */
[----:B------:R1:W-:Y:S03]  /*1ea1d0*/  @P2 STG.E desc[UR38][R2.64], R110 ;  /* 0x0000006e02002986 */ /* 0x0003e6000c101926 */
[C---:B------:R-:W-:Y:S01]  /*1ea1e0*/  IMAD.WIDE R10, R229.reuse, 0x4, R28 ;  /* 0x00000004e50a7825 */ /* 0x040fe200078e021c */
[----:B------:R1:W-:Y:S03]  /*1ea1f0*/  @P3 STG.E desc[UR38][R8.64], R106 ;  /* 0x0000006a08003986 */ /* 0x0003e6000c101926 */
[C---:B------:R-:W-:Y:S01]  /*1ea200*/  IMAD.WIDE R12, R229.reuse, 0x4, R26 ;  /* 0x00000004e50c7825 */ /* 0x040fe200078e021a */
[----:B------:R1:W-:Y:S03]  /*1ea210*/  @P5 STG.E desc[UR38][R10.64], R102 ;  /* 0x000000660a005986 */ /* 0x0003e6000c101926 */
[C---:B------:R-:W-:Y:S01]  /*1ea220*/  IMAD.WIDE R4, R229.reuse, 0x4, R24 ;  /* 0x00000004e5047825 */ /* 0x040fe200078e0218 */
[----:B------:R1:W-:Y:S03]  /*1ea230*/  @P6 STG.E desc[UR38][R12.64], R94 ;  /* 0x0000005e0c006986 */ /* 0x0003e6000c101926 */
[----:B------:R-:W-:Y:S01]  /*1ea240*/  IMAD.WIDE R6, R229, 0x4, R22 ;  /* 0x00000004e5067825 */ /* 0x000fe200078e0216 */
[----:B------:R-:W-:Y:S04]  /*1ea250*/  @P4 STG.E desc[UR38][R4.64], R82 ;  /* 0x0000005204004986 */ /* 0x000fe8000c101926 */
[----:B------:R-:W-:Y:S01]  /*1ea260*/  @P1 STG.E desc[UR38][R6.64], R74 ;  /* 0x0000004a06001986 */ /* 0x000fe2000c101926 */
[----:B--2---:R-:W-:-:S03]  /*1ea270*/  ISETP.GE.AND P0, PT, R0, UR5, PT ;  /* 0x0000000500007c0c */ /* 0x004fc6000bf06270 */
[----:B------:R-:W2:Y:S01]  /*1ea280*/  LDL.LU R0, [R1+0xa064] ;  /* 0x00a0640001007983 */ /* 0x000ea20000300800 */
[----:B------:R-:W-:Y:S02]  /*1ea290*/  ISETP.LT.AND P2, PT, R172, UR9, !P0 ;  /* 0x00000009ac007c0c */ /* 0x000fe4000c741270 */
[----:B------:R-:W-:Y:S02]  /*1ea2a0*/  ISETP.LT.AND P5, PT, R170, UR9, !P0 ;  /* 0x00000009aa007c0c */ /* 0x000fe4000c7a1270 */
[----:B------:R-:W-:Y:S02]  /*1ea2b0*/  ISETP.LT.AND P3, PT, R235, UR9, !P0 ;  /* 0x00000009eb007c0c */ /* 0x000fe4000c761270 */
[----:B------:R-:W-:Y:S02]  /*1ea2c0*/  ISETP.LT.AND P6, PT, R88, UR9, !P0 ;  /* 0x0000000958007c0c */ /* 0x000fe4000c7c1270 */
[----:B------:R-:W-:Y:S01]  /*1ea2d0*/  ISETP.LT.AND P1, PT, R91, UR9, !P0 ;  /* 0x000000095b007c0c */ /* 0x000fe2000c721270 */
[----:B----4-:R-:W-:-:S04]  /*1ea2e0*/  IMAD.WIDE R14, R171, 0x4, R52 ;  /* 0x00000004ab0e7825 */ /* 0x010fc800078e0234 */
[----:B-1----:R-:W-:-:S04]  /*1ea2f0*/  IMAD.WIDE R2, R171, 0x4, R50 ;  /* 0x00000004ab027825 */ /* 0x002fc800078e0232 */
[----:B------:R-:W-:-:S04]  /*1ea300*/  IMAD.WIDE R8, R171, 0x4, R48 ;  /* 0x00000004ab087825 */ /* 0x000fc800078e0230 */
[----:B------:R-:W-:-:S04]  /*1ea310*/  IMAD.WIDE R10, R171, 0x4, R46 ;  /* 0x00000004ab0a7825 */ /* 0x000fc800078e022e */
[----:B------:R-:W-:Y:S01]  /*1ea320*/  IMAD.WIDE R12, R171, 0x4, R44 ;  /* 0x00000004ab0c7825 */ /* 0x000fe200078e022c */
[----:B---3--:R-:W-:Y:S04]  /*1ea330*/  @P2 STG.E desc[UR38][R14.64], R204 ;  /* 0x000000cc0e002986 */ /* 0x008fe8000c101926 */
[----:B------:R-:W-:Y:S04]  /*1ea340*/  @P5 STG.E desc[UR38][R2.64], R173 ;  /* 0x000000ad02005986 */ /* 0x000fe8000c101926 */
[----:B------:R-:W-:Y:S04]  /*1ea350*/  @P3 STG.E desc[UR38][R8.64], R168 ;  /* 0x000000a808003986 */ /* 0x000fe8000c101926 */
[----:B------:R-:W-:Y:S04]  /*1ea360*/  @P6 STG.E desc[UR38][R10.64], R228 ;  /* 0x000000e40a006986 */ /* 0x000fe8000c101926 */
[----:B------:R1:W-:Y:S04]  /*1ea370*/  @P1 STG.E desc[UR38][R12.64], R87 ;  /* 0x000000570c001986 */ /* 0x0003e8000c101926 */
[----:B-1----:R-:W3:Y:S01]  /*1ea380*/  LDL.LU R87, [R1+0x808] ;  /* 0x0008080001577983 */ /* 0x002ee20000300800 */
[----:B------:R-:W-:-:S02]  /*1ea390*/  ISETP.LT.AND P4, PT, R176, UR9, !P0 ;  /* 0x00000009b0007c0c */ /* 0x000fc4000c781270 */
[----:B------:R-:W-:Y:S01]  /*1ea3a0*/  ISETP.LT.AND P2, PT, R234, UR9, !P0 ;  /* 0x00000009ea007c0c */ /* 0x000fe2000c741270 */
[----:B------:R-:W-:Y:S01]  /*1ea3b0*/  IMAD.WIDE R4, R171, 0x4, R42 ;  /* 0x00000004ab047825 */ /* 0x000fe200078e022a */
[----:B------:R-:W-:-:S03]  /*1ea3c0*/  ISETP.LT.AND P3, PT, R89, UR9, !P0 ;  /* 0x0000000959007c0c */ /* 0x000fc6000c761270 */
[----:B------:R-:W-:Y:S01]  /*1ea3d0*/  IMAD.WIDE R6, R171, 0x4, R40 ;  /* 0x00000004ab067825 */ /* 0x000fe200078e0228 */
[----:B------:R-:W-:Y:S02]  /*1ea3e0*/  ISETP.LT.AND P5, PT, R90, UR9, !P0 ;  /* 0x000000095a007c0c */ /* 0x000fe4000c7a1270 */
[----:B------:R-:W-:Y:S01]  /*1ea3f0*/  ISETP.LT.AND P6, PT, R233, UR9, !P0 ;  /* 0x00000009e9007c0c */ /* 0x000fe2000c7c1270 */
[----:B------:R-:W-:Y:S02]  /*1ea400*/  IMAD.WIDE R2, R171, 0x4, R38 ;  /* 0x00000004ab027825 */ /* 0x000fe400078e0226 */
[----:B------:R1:W-:Y:S01]  /*1ea410*/  @P4 STG.E desc[UR38][R4.64], R169 ;  /* 0x000000a904004986 */ /* 0x0003e2000c101926 */
[----:B------:R-:W-:-:S03]  /*1ea420*/  ISETP.LT.AND P4, PT, R96, UR9, !P0 ;  /* 0x0000000960007c0c */ /* 0x000fc6000c781270 */
[----:B------:R4:W-:Y:S01]  /*1ea430*/  @P2 STG.E desc[UR38][R6.64], R251 ;  /* 0x000000fb06002986 */ /* 0x0009e2000c101926 */
[----:B------:R-:W-:Y:S01]  /*1ea440*/  ISETP.LT.AND P2, PT, R232, UR9, !P0 ;  /* 0x00000009e8007c0c */ /* 0x000fe2000c741270 */
[----:B------:R-:W-:-:S04]  /*1ea450*/  IMAD.WIDE R8, R171, 0x4, R36 ;  /* 0x00000004ab087825 */ /* 0x000fc800078e0224 */
[----:B------:R-:W-:-:S04]  /*1ea460*/  IMAD.WIDE R10, R171, 0x4, R34 ;  /* 0x00000004ab0a7825 */ /* 0x000fc800078e0222 */
[----:B------:R-:W-:Y:S01]  /*1ea470*/  IMAD.WIDE R12, R171, 0x4, R32 ;  /* 0x00000004ab0c7825 */ /* 0x000fe200078e0220 */
[----:B------:R4:W-:Y:S04]  /*1ea480*/  @P3 STG.E desc[UR38][R2.64], R247 ;  /* 0x000000f702003986 */ /* 0x0009e8000c101926 */
[----:B------:R4:W-:Y:S01]  /*1ea490*/  @P5 STG.E desc[UR38][R8.64], R243 ;  /* 0x000000f308005986 */ /* 0x0009e2000c101926 */
[----:B------:R-:W-:-:S03]  /*1ea4a0*/  ISETP.LT.AND P3, PT, R98, UR9, !P0 ;  /* 0x0000000962007c0c */ /* 0x000fc6000c761270 */
[----:B------:R4:W-:Y:S01]  /*1ea4b0*/  @P6 STG.E desc[UR38][R10.64], R239 ;  /* 0x000000ef0a006986 */ /* 0x0009e2000c101926 */
[----:B-1----:R-:W-:Y:S01]  /*1ea4c0*/  IMAD.WIDE R4, R171, 0x4, R30 ;  /* 0x00000004ab047825 */ /* 0x002fe200078e021e */
[----:B------:R-:W-:Y:S02]  /*1ea4d0*/  ISETP.LT.AND P5, PT, R99, UR9, !P0 ;  /* 0x0000000963007c0c */ /* 0x000fe4000c7a1270 */
[----:B------:R1:W-:Y:S01]  /*1ea4e0*/  @P4 STG.E desc[UR38][R12.64], R187 ;  /* 0x000000bb0c004986 */ /* 0x0003e2000c101926 */
[----:B------:R-:W-:Y:S02]  /*1ea4f0*/  ISETP.LT.AND P4, PT, R86, UR9, !P0 ;  /* 0x0000000956007c0c */ /* 0x000fe4000c781270 */
[----:B------:R-:W-:Y:S01]  /*1ea500*/  ISETP.LT.AND P0, PT, R97, UR9, !P0 ;  /* 0x0000000961007c0c */ /* 0x000fe2000c701270 */
[----:B------:R1:W-:Y:S01]  /*1ea510*/  @P2 STG.E desc[UR38][R4.64], R183 ;  /* 0x000000b704002986 */ /* 0x0003e2000c101926 */
[----:B----4-:R-:W-:-:S04]  /*1ea520*/  IMAD.WIDE R6, R171, 0x4, R28 ;  /* 0x00000004ab067825 */ /* 0x010fc800078e021c */
[----:B------:R-:W-:-:S04]  /*1ea530*/  IMAD.WIDE R2, R171, 0x4, R26 ;  /* 0x00000004ab027825 */ /* 0x000fc800078e021a */
[----:B------:R-:W-:-:S04]  /*1ea540*/  IMAD.WIDE R8, R171, 0x4, R24 ;  /* 0x00000004ab087825 */ /* 0x000fc800078e0218 */
[----:B------:R-:W-:Y:S01]  /*1ea550*/  IMAD.WIDE R10, R171, 0x4, R22 ;  /* 0x00000004ab0a7825 */ /* 0x000fe200078e0216 */
[----:B------:R1:W-:Y:S04]  /*1ea560*/  @P3 STG.E desc[UR38][R6.64], R167 ;  /* 0x000000a706003986 */ /* 0x0003e8000c101926 */
[----:B------:R1:W-:Y:S04]  /*1ea570*/  @P5 STG.E desc[UR38][R2.64], R163 ;  /* 0x000000a302005986 */ /* 0x0003e8000c101926 */
[----:B------:R1:W-:Y:S04]  /*1ea580*/  @P4 STG.E desc[UR38][R8.64], R159 ;  /* 0x0000009f08004986 */ /* 0x0003e8000c101926 */
[----:B------:R1:W-:Y:S01]  /*1ea590*/  @P0 STG.E desc[UR38][R10.64], R155 ;  /* 0x0000009b0a000986 */ /* 0x0003e2000c101926 */
[----:B--2---:R-:W-:-:S04]  /*1ea5a0*/  ISETP.GE.AND P1, PT, R0, UR5, PT ;  /* 0x0000000500007c0c */ /* 0x004fc8000bf26270 */
[----:B------:R-:W-:Y:S02]  /*1ea5b0*/  ISETP.LT.AND P6, PT, R172, UR9, !P1 ;  /* 0x00000009ac007c0c */ /* 0x000fe4000cfc1270 */
[----:B------:R-:W-:Y:S02]  /*1ea5c0*/  ISETP.LT.AND P2, PT, R170, UR9, !P1 ;  /* 0x00000009aa007c0c */ /* 0x000fe4000cf41270 */
[----:B------:R-:W-:Y:S02]  /*1ea5d0*/  ISETP.LT.AND P3, PT, R235, UR9, !P1 ;  /* 0x00000009eb007c0c */ /* 0x000fe4000cf61270 */
[----:B------:R-:W-:Y:S02]  /*1ea5e0*/  ISETP.LT.AND P5, PT, R88, UR9, !P1 ;  /* 0x0000000958007c0c */ /* 0x000fe4000cfa1270 */
[----:B------:R-:W-:Y:S02]  /*1ea5f0*/  ISETP.LT.AND P4, PT, R91, UR9, !P1 ;  /* 0x000000095b007c0c */ /* 0x000fe4000cf81270 */
[----:B------:R-:W-:Y:S01]  /*1ea600*/  ISETP.LT.AND P0, PT, R176, UR9, !P1 ;  /* 0x00000009b0007c0c */ /* 0x000fe2000cf01270 */
[----:B---3--:R-:W-:-:S04]  /*1ea610*/  IMAD.WIDE R52, R87, 0x4, R52 ;  /* 0x0000000457347825 */ /* 0x008fc800078e0234 */
[----:B------:R-:W-:Y:S01]  /*1ea620*/  IMAD.WIDE R50, R87, 0x4, R50 ;  /* 0x0000000457327825 */ /* 0x000fe200078e0232 */
[----:B------:R1:W-:Y:S01]  /*1ea630*/  @P6 STG.E desc[UR38][R52.64], R151 ;  /* 0x0000009734006986 */ /* 0x0003e2000c101926 */
[----:B------:R-:W-:-:S03]  /*1ea640*/  ISETP.LT.AND P6, PT, R234, UR9, !P1 ;  /* 0x00000009ea007c0c */ /* 0x000fc6000cfc1270 */
[----:B------:R1:W-:Y:S01]  /*1ea650*/  @P2 STG.E desc[UR38][R50.64], R147 ;  /* 0x0000009332002986 */ /* 0x0003e2000c101926 */
[----:B------:R-:W-:Y:S01]  /*1ea660*/  ISETP.LT.AND P2, PT, R89, UR9, !P1 ;  /* 0x0000000959007c0c */ /* 0x000fe2000cf41270 */
[----:B------:R-:W-:-:S04]  /*1ea670*/  IMAD.WIDE R48, R87, 0x4, R48 ;  /* 0x0000000457307825 */ /* 0x000fc800078e0230 */
[----:B------:R-:W-:-:S04]  /*1ea680*/  IMAD.WIDE R46, R87, 0x4, R46 ;  /* 0x00000004572e7825 */ /* 0x000fc800078e022e */
[----:B------:R-:W-:-:S04]  /*1ea690*/  IMAD.WIDE R44, R87, 0x4, R44 ;  /* 0x00000004572c7825 */ /* 0x000fc800078e022c */
[----:B------:R-:W-:-:S04]  /*1ea6a0*/  IMAD.WIDE R42, R87, 0x4, R42 ;  /* 0x00000004572a7825 */ /* 0x000fc800078e022a */
[C---:B------:R-:W-:Y:S01]  /*1ea6b0*/  IMAD.WIDE R40, R87.reuse, 0x4, R40 ;  /* 0x0000000457287825 */ /* 0x040fe200078e0228 */
[----:B------:R1:W-:Y:S03]  /*1ea6c0*/  @P3 STG.E desc[UR38][R48.64], R143 ;  /* 0x0000008f30003986 */ /* 0x0003e6000c101926 */
[----:B------:R-:W-:Y:S01]  /*1ea6d0*/  IMAD.WIDE R38, R87, 0x4, R38 ;  /* 0x0000000457267825 */ /* 0x000fe200078e0226 */
[----:B------:R-:W-:Y:S01]  /*1ea6e0*/  ISETP.LT.AND P3, PT, R90, UR9, !P1 ;  /* 0x000000095a007c0c */ /* 0x000fe2000cf61270 */
[----:B------:R1:W-:Y:S01]  /*1ea6f0*/  @P5 STG.E desc[UR38][R46.64], R139 ;  /* 0x0000008b2e005986 */ /* 0x0003e2000c101926 */
[----:B------:R-:W-:-:S03]  /*1ea700*/  ISETP.LT.AND P5, PT, R233, UR9, !P1 ;  /* 0x00000009e9007c0c */ /* 0x000fc6000cfa1270 */
[----:B------:R1:W-:Y:S01]  /*1ea710*/  @P4 STG.E desc[UR38][R44.64], R135 ;  /* 0x000000872c004986 */ /* 0x0003e2000c101926 */
[----:B------:R-:W-:-:S03]  /*1ea720*/  ISETP.LT.AND P4, PT, R96, UR9, !P1 ;  /* 0x0000000960007c0c */ /* 0x000fc6000cf81270 */
[----:B------:R1:W-:Y:S01]  /*1ea730*/  @P0 STG.E desc[UR38][R42.64], R131 ;  /* 0x000000832a000986 */ /* 0x0003e2000c101926 */
[----:B------:R-:W-:-:S03]  /*1ea740*/  ISETP.LT.AND P0, PT, R232, UR9, !P1 ;  /* 0x00000009e8007c0c */ /* 0x000fc6000cf01270 */
        /* <DEDUP_REMOVED lines=10> */
[C---:B------:R-:W-:Y:S01]  /*1ea7f0*/  IMAD.WIDE R26, R87.reuse, 0x4, R26 ;  /* 0x00000004571a7825 */ /* 0x040fe200078e021a */
[----:B------:R1:W-:Y:S04]  /*1ea800*/  @P5 STG.E desc[UR38][R34.64], R115 ;  /* 0x0000007322005986 */ /* 0x0003e8000c101926 */
[----:B------:R1:W-:Y:S04]  /*1ea810*/  @P4 STG.E desc[UR38][R32.64], R111 ;  /* 0x0000006f20004986 */ /* 0x0003e8000c101926 */
[----:B------:R1:W-:Y:S04]  /*1ea820*/  @P0 STG.E desc[UR38][R30.64], R107 ;  /* 0x0000006b1e000986 */ /* 0x0003e8000c101926 */
[----:B------:R1:W-:Y:S04]  /*1ea830*/  @P6 STG.E desc[UR38][R28.64], R103 ;  /* 0x000000671c006986 */ /* 0x0003e8000c101926 */
[----:B------:R1:W-:Y:S01]  /*1ea840*/  @P2 STG.E desc[UR38][R26.64], R95 ;  /* 0x0000005f1a002986 */ /* 0x0003e2000c101926 */
[----:B------:R-:W-:Y:S01]  /*1ea850*/  ISETP.LT.AND P3, PT, R86, UR9, !P1 ;  /* 0x0000000956007c0c */ /* 0x000fe2000cf61270 */
[----:B------:R-:W-:-:S04]  /*1ea860*/  IMAD.WIDE R24, R87, 0x4, R24 ;  /* 0x0000000457187825 */ /* 0x000fc800078e0218 */
[----:B------:R-:W-:Y:S01]  /*1ea870*/  IMAD.WIDE R22, R87, 0x4, R22 ;  /* 0x0000000457167825 */ /* 0x000fe200078e0216 */
[----:B------:R-:W-:-:S07]  /*1ea880*/  ISETP.LT.AND P1, PT, R97, UR9, !P1 ;  /* 0x0000000961007c0c */ /* 0x000fce000cf21270 */
[----:B------:R1:W-:Y:S06]  /*1ea890*/  @P3 STG.E desc[UR38][R24.64], R83 ;  /* 0x0000005318003986 */ /* 0x0003ec000c101926 */
[----:B------:R-:W-:Y:S05]  /*1ea8a0*/  @!P1 EXIT ;  /* 0x000000000000994d */ /* 0x000fea0003800000 */
[----:B------:R-:W-:Y:S01]  /*1ea8b0*/  STG.E desc[UR38][R22.64], R75 ;  /* 0x0000004b16007986 */ /* 0x000fe2000c101926 */
[----:B------:R-:W-:Y:S05]  /*1ea8c0*/  EXIT ;  /* 0x000000000000794d */ /* 0x000fea0003800000 */
.L_x_2:
[----:B------:R-:W-:-:S00]  /*1ea8d0*/  BRA `(.L_x_2) ;  /* 0xfffffffc00fc7947 */ /* 0x000fc0000383ffff */
[----:B------:R-:W-:-:S00]  /*1ea8e0*/  NOP ;  /* 0x0000000000007918 */ /* 0x000fc00000000000 */
        /* <DEDUP_REMOVED lines=9> */
.L_x_3:


//--------------------- .nv.shared.matmul_kernel  --------------------------
	.section	.nv.shared.matmul_kernel,"aw",@nobits
	.sectionflags	@""
	.align	16
	.zero		1024


//--------------------- .nv.shared.reserved.0     --------------------------
	.section	.nv.shared.reserved.0,"aw",@nobits
	.weak		__nv_reservedSMEM_offset_0_alias
	.size		__nv_reservedSMEM_offset_0_alias, 0, 64
	.other		__nv_reservedSMEM_offset_0_alias,@"STO_CUDA_RESERVED_SHARED STV_DEFAULT"
__nv_reservedSMEM_offset_0_alias:
	.zero		0
	.zero		64


//--------------------- .nv.constant0.matmul_kernel --------------------------
	.section	.nv.constant0.matmul_kernel,"a",@progbits
	.sectionflags	@""
	.align	4
.nv.constant0.matmul_kernel:
	.zero		976


//--------------------- SYMBOLS --------------------------

	.type		.nv.reservedSmem.offset0,@object
	.size		.nv.reservedSmem.offset0,0x4
	.type		.nv.reservedSmem.cap,@object
	.size		.nv.reservedSmem.cap,0x4
